	.target	sm_90a

	.elftype	@"ET_EXEC"


//--------------------- .note.nv.tkinfo           --------------------------
	.section	.note.nv.tkinfo,"",@"SHT_NOTE"
	.sectionflags	@"SHF_NOTE_NV_TKINFO"
	.tkinfo
        /*0018*/ 	.word	0x00000002
        /*0030*/ 	.string	""
        /*0030*/ 	.string	"ptxas"
        /*0030*/ 	.string	"Cuda compilation tools, release 13.0, V13.0.88"
        /*0030*/ 	.string	"Build cuda_13.0.r13.0/compiler.36424714_0"
        /*0030*/ 	.string	"-arch sm_90a -m 64 "



//--------------------- .note.nv.cuinfo           --------------------------
	.section	.note.nv.cuinfo,"",@"SHT_NOTE"
	.sectionflags	@"SHF_NOTE_NV_CUINFO"
        /*0018*/ 	.short	0x0002
        /*001a*/ 	.short	0x005a
        /*001c*/ 	.short	0x0082
	.zero		2


//--------------------- .nv.info                  --------------------------
	.section	.nv.info,"",@"SHT_CUDA_INFO"
	.align	4


	//----- nvinfo : EIATTR_REGCOUNT
	.align		4
        /*0000*/ 	.byte	0x04, 0x2f
        /*0002*/ 	.short	(.L_23 - .L_22)
	.align		4
.L_22:
        /*0004*/ 	.word	index@(_ZN7cutlass13device_kernelIN5flash11enable_sm90INS1_16FlashAttnFwdSm90INS1_25CollectiveMainloopFwdSm90ILi2EN4cute5tupleIJNS5_1CILi1EEES8_S8_EEENS6_IJNS7_ILi192EEENS7_ILi128EEENS7_ILi64EEEEEELi64ENS_6half_tEfNS_4arch4Sm90ELb1ELb0ELb1ELb1ELb0ELb1ELb0ELb1ELb1ELb0ELb0ELb0EEENS1_21CollectiveEpilogueFwdINS6_IJSA_SC_SB_EEES9_SE_SG_Li384ELb1ELb0ELb0ELb0EEENS1_36VarlenDynamicPersistentTileSchedulerILi192ELi128ELi384ELi32ELb0ELb0ELb1ELb1ELb1ELb1EEEEEEEEEvNT_6ParamsE)
        /*0008*/ 	.word	0x00000080


	//----- nvinfo : EIATTR_FRAME_SIZE
	.align		4
.L_23:
        /*000c*/ 	.byte	0x04, 0x11
        /*000e*/ 	.short	(.L_25 - .L_24)
	.align		4
.L_24:
        /*0010*/ 	.word	index@(_ZN7cutlass13device_kernelIN5flash11enable_sm90INS1_16FlashAttnFwdSm90INS1_25CollectiveMainloopFwdSm90ILi2EN4cute5tupleIJNS5_1CILi1EEES8_S8_EEENS6_IJNS7_ILi192EEENS7_ILi128EEENS7_ILi64EEEEEELi64ENS_6half_tEfNS_4arch4Sm90ELb1ELb0ELb1ELb1ELb0ELb1ELb0ELb1ELb1ELb0ELb0ELb0EEENS1_21CollectiveEpilogueFwdINS6_IJSA_SC_SB_EEES9_SE_SG_Li384ELb1ELb0ELb0ELb0EEENS1_36VarlenDynamicPersistentTileSchedulerILi192ELi128ELi384ELi32ELb0ELb0ELb1ELb1ELb1ELb1EEEEEEEEEvNT_6ParamsE)
        /*0014*/ 	.word	0x00000048


	//----- nvinfo : EIATTR_REGCOUNT
	.align		4
.L_25:
        /*0018*/ 	.byte	0x04, 0x2f
        /*001a*/ 	.short	(.L_27 - .L_26)
	.align		4
.L_26:
        /*001c*/ 	.word	index@(_ZN7cutlass13device_kernelIN5flash11enable_sm90INS1_16FlashAttnFwdSm90INS1_25CollectiveMainloopFwdSm90ILi2EN4cute5tupleIJNS5_1CILi1EEES8_S8_EEENS6_IJNS7_ILi192EEENS7_ILi128EEENS7_ILi64EEEEEELi64ENS_6half_tEfNS_4arch4Sm90ELb1ELb0ELb1ELb1ELb0ELb0ELb0ELb1ELb1ELb0ELb0ELb0EEENS1_21CollectiveEpilogueFwdINS6_IJSA_SC_SB_EEES9_SE_SG_Li384ELb1ELb0ELb0ELb0EEENS1_36VarlenDynamicPersistentTileSchedulerILi192ELi128ELi384ELi32ELb0ELb0ELb1ELb1ELb1ELb1EEEEEEEEEvNT_6ParamsE)
        /*0020*/ 	.word	0x00000080


	//----- nvinfo : EIATTR_FRAME_SIZE
	.align		4
.L_27:
        /*0024*/ 	.byte	0x04, 0x11
        /*0026*/ 	.short	(.L_29 - .L_28)
	.align		4
.L_28:
        /*0028*/ 	.word	index@(_ZN7cutlass13device_kernelIN5flash11enable_sm90INS1_16FlashAttnFwdSm90INS1_25CollectiveMainloopFwdSm90ILi2EN4cute5tupleIJNS5_1CILi1EEES8_S8_EEENS6_IJNS7_ILi192EEENS7_ILi128EEENS7_ILi64EEEEEELi64ENS_6half_tEfNS_4arch4Sm90ELb1ELb0ELb1ELb1ELb0ELb0ELb0ELb1ELb1ELb0ELb0ELb0EEENS1_21CollectiveEpilogueFwdINS6_IJSA_SC_SB_EEES9_SE_SG_Li384ELb1ELb0ELb0ELb0EEENS1_36VarlenDynamicPersistentTileSchedulerILi192ELi128ELi384ELi32ELb0ELb0ELb1ELb1ELb1ELb1EEEEEEEEEvNT_6ParamsE)
        /*002c*/ 	.word	0x00000010


	//----- nvinfo : EIATTR_REGCOUNT
	.align		4
.L_29:
        /*0030*/ 	.byte	0x04, 0x2f
        /*0032*/ 	.short	(.L_31 - .L_30)
	.align		4
.L_30:
        /*0034*/ 	.word	index@(_ZN7cutlass13device_kernelIN5flash11enable_sm90INS1_16FlashAttnFwdSm90INS1_25CollectiveMainloopFwdSm90ILi2EN4cute5tupleIJNS5_1CILi1EEES8_S8_EEENS6_IJNS7_ILi192EEENS7_ILi128EEENS7_ILi64EEEEEELi64ENS_6half_tEfNS_4arch4Sm90ELb1ELb0ELb1ELb0ELb0ELb0ELb0ELb1ELb1ELb0ELb0ELb0EEENS1_21CollectiveEpilogueFwdINS6_IJSA_SC_SB_EEES9_SE_SG_Li384ELb0ELb0ELb0ELb0EEENS1_30DynamicPersistentTileSchedulerILi384ELi32ELb0ELb0ELb1EEEEEEEEEvNT_6ParamsE)
        /*0038*/ 	.word	0x00000080


	//----- nvinfo : EIATTR_FRAME_SIZE
	.align		4
.L_31:
        /*003c*/ 	.byte	0x04, 0x11
        /*003e*/ 	.short	(.L_33 - .L_32)
	.align		4
.L_32:
        /*0040*/ 	.word	index@(_ZN7cutlass13device_kernelIN5flash11enable_sm90INS1_16FlashAttnFwdSm90INS1_25CollectiveMainloopFwdSm90ILi2EN4cute5tupleIJNS5_1CILi1EEES8_S8_EEENS6_IJNS7_ILi192EEENS7_ILi128EEENS7_ILi64EEEEEELi64ENS_6half_tEfNS_4arch4Sm90ELb1ELb0ELb1ELb0ELb0ELb0ELb0ELb1ELb1ELb0ELb0ELb0EEENS1_21CollectiveEpilogueFwdINS6_IJSA_SC_SB_EEES9_SE_SG_Li384ELb0ELb0ELb0ELb0EEENS1_30DynamicPersistentTileSchedulerILi384ELi32ELb0ELb0ELb1EEEEEEEEEvNT_6ParamsE)
        /*0044*/ 	.word	0x00000000


	//----- nvinfo : EIATTR_REGCOUNT
	.align		4
.L_33:
        /*0048*/ 	.byte	0x04, 0x2f
        /*004a*/ 	.short	(.L_35 - .L_34)
	.align		4
.L_34:
        /*004c*/ 	.word	index@(_ZN7cutlass13device_kernelIN5flash11enable_sm90INS1_16FlashAttnFwdSm90INS1_25CollectiveMainloopFwdSm90ILi2EN4cute5tupleIJNS5_1CILi1EEES8_S8_EEENS6_IJNS7_ILi192EEENS7_ILi128EEENS7_ILi64EEEEEELi64ENS_6half_tEfNS_4arch4Sm90ELb0ELb1ELb1ELb1ELb0ELb1ELb0ELb1ELb1ELb0ELb0ELb0EEENS1_21CollectiveEpilogueFwdINS6_IJSA_SC_SB_EEES9_SE_SG_Li384ELb1ELb0ELb0ELb0EEENS1_36VarlenDynamicPersistentTileSchedulerILi192ELi128ELi384ELi32ELb0ELb0ELb1ELb1ELb0ELb1EEEEEEEEEvNT_6ParamsE)
        /*0050*/ 	.word	0x00000080


	//----- nvinfo : EIATTR_FRAME_SIZE
	.align		4
.L_35:
        /*0054*/ 	.byte	0x04, 0x11
        /*0056*/ 	.short	(.L_37 - .L_36)
	.align		4
.L_36:
        /*0058*/ 	.word	index@(_ZN7cutlass13device_kernelIN5flash11enable_sm90INS1_16FlashAttnFwdSm90INS1_25CollectiveMainloopFwdSm90ILi2EN4cute5tupleIJNS5_1CILi1EEES8_S8_EEENS6_IJNS7_ILi192EEENS7_ILi128EEENS7_ILi64EEEEEELi64ENS_6half_tEfNS_4arch4Sm90ELb0ELb1ELb1ELb1ELb0ELb1ELb0ELb1ELb1ELb0ELb0ELb0EEENS1_21CollectiveEpilogueFwdINS6_IJSA_SC_SB_EEES9_SE_SG_Li384ELb1ELb0ELb0ELb0EEENS1_36VarlenDynamicPersistentTileSchedulerILi192ELi128ELi384ELi32ELb0ELb0ELb1ELb1ELb0ELb1EEEEEEEEEvNT_6ParamsE)
        /*005c*/ 	.word	0x00000040


	//----- nvinfo : EIATTR_REGCOUNT
	.align		4
.L_37:
        /*0060*/ 	.byte	0x04, 0x2f
        /*0062*/ 	.short	(.L_39 - .L_38)
	.align		4
.L_38:
        /*0064*/ 	.word	index@(_ZN7cutlass13device_kernelIN5flash11enable_sm90INS1_16FlashAttnFwdSm90INS1_25CollectiveMainloopFwdSm90ILi2EN4cute5tupleIJNS5_1CILi1EEES8_S8_EEENS6_IJNS7_ILi192EEENS7_ILi128EEENS7_ILi64EEEEEELi64ENS_6half_tEfNS_4arch4Sm90ELb0ELb1ELb1ELb1ELb0ELb0ELb0ELb1ELb1ELb0ELb0ELb0EEENS1_21CollectiveEpilogueFwdINS6_IJSA_SC_SB_EEES9_SE_SG_Li384ELb1ELb0ELb0ELb0EEENS1_36VarlenDynamicPersistentTileSchedulerILi192ELi128ELi384ELi32ELb0ELb0ELb1ELb1ELb0ELb1EEEEEEEEEvNT_6ParamsE)
        /*0068*/ 	.word	0x00000080


	//----- nvinfo : EIATTR_FRAME_SIZE
	.align		4
.L_39:
        /*006c*/ 	.byte	0x04, 0x11
        /*006e*/ 	.short	(.L_41 - .L_40)
	.align		4
.L_40:
        /*0070*/ 	.word	index@(_ZN7cutlass13device_kernelIN5flash11enable_sm90INS1_16FlashAttnFwdSm90INS1_25CollectiveMainloopFwdSm90ILi2EN4cute5tupleIJNS5_1CILi1EEES8_S8_EEENS6_IJNS7_ILi192EEENS7_ILi128EEENS7_ILi64EEEEEELi64ENS_6half_tEfNS_4arch4Sm90ELb0ELb1ELb1ELb1ELb0ELb0ELb0ELb1ELb1ELb0ELb0ELb0EEENS1_21CollectiveEpilogueFwdINS6_IJSA_SC_SB_EEES9_SE_SG_Li384ELb1ELb0ELb0ELb0EEENS1_36VarlenDynamicPersistentTileSchedulerILi192ELi128ELi384ELi32ELb0ELb0ELb1ELb1ELb0ELb1EEEEEEEEEvNT_6ParamsE)
        /*0074*/ 	.word	0x00000010


	//----- nvinfo : EIATTR_REGCOUNT
	.align		4
.L_41:
        /*0078*/ 	.byte	0x04, 0x2f
        /*007a*/ 	.short	(.L_43 - .L_42)
	.align		4
.L_42:
        /*007c*/ 	.word	index@(_ZN7cutlass13device_kernelIN5flash11enable_sm90INS1_16FlashAttnFwdSm90INS1_25CollectiveMainloopFwdSm90ILi2EN4cute5tupleIJNS5_1CILi1EEES8_S8_EEENS6_IJNS7_ILi192EEENS7_ILi128EEENS7_ILi64EEEEEELi64ENS_6half_tEfNS_4arch4Sm90ELb0ELb1ELb1ELb0ELb0ELb0ELb0ELb1ELb1ELb0ELb0ELb0EEENS1_21CollectiveEpilogueFwdINS6_IJSA_SC_SB_EEES9_SE_SG_Li384ELb0ELb0ELb0ELb0EEENS1_30DynamicPersistentTileSchedulerILi384ELi32ELb0ELb0ELb1EEEEEEEEEvNT_6ParamsE)
        /*0080*/ 	.word	0x00000080


	//----- nvinfo : EIATTR_FRAME_SIZE
	.align		4
.L_43:
        /*0084*/ 	.byte	0x04, 0x11
        /*0086*/ 	.short	(.L_45 - .L_44)
	.align		4
.L_44:
        /*0088*/ 	.word	index@(_ZN7cutlass13device_kernelIN5flash11enable_sm90INS1_16FlashAttnFwdSm90INS1_25CollectiveMainloopFwdSm90ILi2EN4cute5tupleIJNS5_1CILi1EEES8_S8_EEENS6_IJNS7_ILi192EEENS7_ILi128EEENS7_ILi64EEEEEELi64ENS_6half_tEfNS_4arch4Sm90ELb0ELb1ELb1ELb0ELb0ELb0ELb0ELb1ELb1ELb0ELb0ELb0EEENS1_21CollectiveEpilogueFwdINS6_IJSA_SC_SB_EEES9_SE_SG_Li384ELb0ELb0ELb0ELb0EEENS1_30DynamicPersistentTileSchedulerILi384ELi32ELb0ELb0ELb1EEEEEEEEEvNT_6ParamsE)
        /*008c*/ 	.word	0x00000000


	//----- nvinfo : EIATTR_REGCOUNT
	.align		4
.L_45:
        /*0090*/ 	.byte	0x04, 0x2f
        /*0092*/ 	.short	(.L_47 - .L_46)
	.align		4
.L_46:
        /*0094*/ 	.word	index@(_ZN7cutlass13device_kernelIN5flash11enable_sm90INS1_16FlashAttnFwdSm90INS1_25CollectiveMainloopFwdSm90ILi2EN4cute5tupleIJNS5_1CILi1EEES8_S8_EEENS6_IJNS7_ILi192EEESA_NS7_ILi64EEEEEELi64ENS_6half_tEfNS_4arch4Sm90ELb0ELb0ELb1ELb1ELb0ELb1ELb0ELb0ELb1ELb0ELb0ELb0EEENS1_21CollectiveEpilogueFwdINS6_IJSA_SB_SA_EEES9_SD_SF_Li384ELb1ELb0ELb0ELb0EEENS1_36VarlenDynamicPersistentTileSchedulerILi192ELi192ELi384ELi32ELb0ELb0ELb1ELb0ELb1ELb1EEEEEEEEEvNT_6ParamsE)
        /*0098*/ 	.word	0x00000080


	//----- nvinfo : EIATTR_FRAME_SIZE
	.align		4
.L_47:
        /*009c*/ 	.byte	0x04, 0x11
        /*009e*/ 	.short	(.L_49 - .L_48)
	.align		4
.L_48:
        /*00a0*/ 	.word	index@(_ZN7cutlass13device_kernelIN5flash11enable_sm90INS1_16FlashAttnFwdSm90INS1_25CollectiveMainloopFwdSm90ILi2EN4cute5tupleIJNS5_1CILi1EEES8_S8_EEENS6_IJNS7_ILi192EEESA_NS7_ILi64EEEEEELi64ENS_6half_tEfNS_4arch4Sm90ELb0ELb0ELb1ELb1ELb0ELb1ELb0ELb0ELb1ELb0ELb0ELb0EEENS1_21CollectiveEpilogueFwdINS6_IJSA_SB_SA_EEES9_SD_SF_Li384ELb1ELb0ELb0ELb0EEENS1_36VarlenDynamicPersistentTileSchedulerILi192ELi192ELi384ELi32ELb0ELb0ELb1ELb0ELb1ELb1EEEEEEEEEvNT_6ParamsE)
        /*00a4*/ 	.word	0x00000090


	//----- nvinfo : EIATTR_REGCOUNT
	.align		4
.L_49:
        /*00a8*/ 	.byte	0x04, 0x2f
        /*00aa*/ 	.short	(.L_51 - .L_50)
	.align		4
.L_50:
        /*00ac*/ 	.word	index@(_ZN7cutlass13device_kernelIN5flash11enable_sm90INS1_16FlashAttnFwdSm90INS1_25CollectiveMainloopFwdSm90ILi2EN4cute5tupleIJNS5_1CILi1EEES8_S8_EEENS6_IJNS7_ILi192EEESA_NS7_ILi64EEEEEELi64ENS_6half_tEfNS_4arch4Sm90ELb0ELb0ELb1ELb1ELb0ELb0ELb0ELb0ELb1ELb0ELb0ELb0EEENS1_21CollectiveEpilogueFwdINS6_IJSA_SB_SA_EEES9_SD_SF_Li384ELb1ELb0ELb0ELb0EEENS1_36VarlenDynamicPersistentTileSchedulerILi192ELi192ELi384ELi32ELb0ELb0ELb1ELb0ELb1ELb1EEEEEEEEEvNT_6ParamsE)
        /*00b0*/ 	.word	0x00000080


	//----- nvinfo : EIATTR_FRAME_SIZE
	.align		4
.L_51:
        /*00b4*/ 	.byte	0x04, 0x11
        /*00b6*/ 	.short	(.L_53 - .L_52)
	.align		4
.L_52:
        /*00b8*/ 	.word	index@(_ZN7cutlass13device_kernelIN5flash11enable_sm90INS1_16FlashAttnFwdSm90INS1_25CollectiveMainloopFwdSm90ILi2EN4cute5tupleIJNS5_1CILi1EEES8_S8_EEENS6_IJNS7_ILi192EEESA_NS7_ILi64EEEEEELi64ENS_6half_tEfNS_4arch4Sm90ELb0ELb0ELb1ELb1ELb0ELb0ELb0ELb0ELb1ELb0ELb0ELb0EEENS1_21CollectiveEpilogueFwdINS6_IJSA_SB_SA_EEES9_SD_SF_Li384ELb1ELb0ELb0ELb0EEENS1_36VarlenDynamicPersistentTileSchedulerILi192ELi192ELi384ELi32ELb0ELb0ELb1ELb0ELb1ELb1EEEEEEEEEvNT_6ParamsE)
        /*00bc*/ 	.word	0x00000020


	//----- nvinfo : EIATTR_REGCOUNT
	.align		4
.L_53:
        /*00c0*/ 	.byte	0x04, 0x2f
        /*00c2*/ 	.short	(.L_55 - .L_54)
	.align		4
.L_54:
        /*00c4*/ 	.word	index@(_ZN7cutlass13device_kernelIN5flash11enable_sm90INS1_16FlashAttnFwdSm90INS1_25CollectiveMainloopFwdSm90ILi2EN4cute5tupleIJNS5_1CILi1EEES8_S8_EEENS6_IJNS7_ILi192EEESA_NS7_ILi64EEEEEELi64ENS_6half_tEfNS_4arch4Sm90ELb0ELb0ELb1ELb0ELb0ELb0ELb0ELb0ELb1ELb0ELb0ELb0EEENS1_21CollectiveEpilogueFwdINS6_IJSA_SB_SA_EEES9_SD_SF_Li384ELb0ELb0ELb0ELb0EEENS1_29StaticPersistentTileSchedulerILb0EEEEEEEEEvNT_6ParamsE)
        /*00c8*/ 	.word	0x00000080


	//----- nvinfo : EIATTR_FRAME_SIZE
	.align		4
.L_55:
        /*00cc*/ 	.byte	0x04, 0x11
        /*00ce*/ 	.short	(.L_57 - .L_56)
	.align		4
.L_56:
        /*00d0*/ 	.word	index@(_ZN7cutlass13device_kernelIN5flash11enable_sm90INS1_16FlashAttnFwdSm90INS1_25CollectiveMainloopFwdSm90ILi2EN4cute5tupleIJNS5_1CILi1EEES8_S8_EEENS6_IJNS7_ILi192EEESA_NS7_ILi64EEEEEELi64ENS_6half_tEfNS_4arch4Sm90ELb0ELb0ELb1ELb0ELb0ELb0ELb0ELb0ELb1ELb0ELb0ELb0EEENS1_21CollectiveEpilogueFwdINS6_IJSA_SB_SA_EEES9_SD_SF_Li384ELb0ELb0ELb0ELb0EEENS1_29StaticPersistentTileSchedulerILb0EEEEEEEEEvNT_6ParamsE)
        /*00d4*/ 	.word	0x00000018


	//----- nvinfo : EIATTR_MIN_STACK_SIZE
	.align		4
.L_57:
        /*00d8*/ 	.byte	0x04, 0x12
        /*00da*/ 	.short	(.L_59 - .L_58)
	.align		4
.L_58:
        /*00dc*/ 	.word	index@(_ZN7cutlass13device_kernelIN5flash11enable_sm90INS1_16FlashAttnFwdSm90INS1_25CollectiveMainloopFwdSm90ILi2EN4cute5tupleIJNS5_1CILi1EEES8_S8_EEENS6_IJNS7_ILi192EEESA_NS7_ILi64EEEEEELi64ENS_6half_tEfNS_4arch4Sm90ELb0ELb0ELb1ELb0ELb0ELb0ELb0ELb0ELb1ELb0ELb0ELb0EEENS1_21CollectiveEpilogueFwdINS6_IJSA_SB_SA_EEES9_SD_SF_Li384ELb0ELb0ELb0ELb0EEENS1_29StaticPersistentTileSchedulerILb0EEEEEEEEEvNT_6ParamsE)
        /*00e0*/ 	.word	0x00000018


	//----- nvinfo : EIATTR_MIN_STACK_SIZE
	.align		4
.L_59:
        /*00e4*/ 	.byte	0x04, 0x12
        /*00e6*/ 	.short	(.L_61 - .L_60)
	.align		4
.L_60:
        /*00e8*/ 	.word	index@(_ZN7cutlass13device_kernelIN5flash11enable_sm90INS1_16FlashAttnFwdSm90INS1_25CollectiveMainloopFwdSm90ILi2EN4cute5tupleIJNS5_1CILi1EEES8_S8_EEENS6_IJNS7_ILi192EEESA_NS7_ILi64EEEEEELi64ENS_6half_tEfNS_4arch4Sm90ELb0ELb0ELb1ELb1ELb0ELb0ELb0ELb0ELb1ELb0ELb0ELb0EEENS1_21CollectiveEpilogueFwdINS6_IJSA_SB_SA_EEES9_SD_SF_Li384ELb1ELb0ELb0ELb0EEENS1_36VarlenDynamicPersistentTileSchedulerILi192ELi192ELi384ELi32ELb0ELb0ELb1ELb0ELb1ELb1EEEEEEEEEvNT_6ParamsE)
        /*00ec*/ 	.word	0x00000020


	//----- nvinfo : EIATTR_MIN_STACK_SIZE
	.align		4
.L_61:
        /*00f0*/ 	.byte	0x04, 0x12
        /*00f2*/ 	.short	(.L_63 - .L_62)
	.align		4
.L_62:
        /*00f4*/ 	.word	index@(_ZN7cutlass13device_kernelIN5flash11enable_sm90INS1_16FlashAttnFwdSm90INS1_25CollectiveMainloopFwdSm90ILi2EN4cute5tupleIJNS5_1CILi1EEES8_S8_EEENS6_IJNS7_ILi192EEESA_NS7_ILi64EEEEEELi64ENS_6half_tEfNS_4arch4Sm90ELb0ELb0ELb1ELb1ELb0ELb1ELb0ELb0ELb1ELb0ELb0ELb0EEENS1_21CollectiveEpilogueFwdINS6_IJSA_SB_SA_EEES9_SD_SF_Li384ELb1ELb0ELb0ELb0EEENS1_36VarlenDynamicPersistentTileSchedulerILi192ELi192ELi384ELi32ELb0ELb0ELb1ELb0ELb1ELb1EEEEEEEEEvNT_6ParamsE)
        /*00f8*/ 	.word	0x00000090


	//----- nvinfo : EIATTR_MIN_STACK_SIZE
	.align		4
.L_63:
        /*00fc*/ 	.byte	0x04, 0x12
        /*00fe*/ 	.short	(.L_65 - .L_64)
	.align		4
.L_64:
        /*0100*/ 	.word	index@(_ZN7cutlass13device_kernelIN5flash11enable_sm90INS1_16FlashAttnFwdSm90INS1_25CollectiveMainloopFwdSm90ILi2EN4cute5tupleIJNS5_1CILi1EEES8_S8_EEENS6_IJNS7_ILi192EEENS7_ILi128EEENS7_ILi64EEEEEELi64ENS_6half_tEfNS_4arch4Sm90ELb0ELb1ELb1ELb0ELb0ELb0ELb0ELb1ELb1ELb0ELb0ELb0EEENS1_21CollectiveEpilogueFwdINS6_IJSA_SC_SB_EEES9_SE_SG_Li384ELb0ELb0ELb0ELb0EEENS1_30DynamicPersistentTileSchedulerILi384ELi32ELb0ELb0ELb1EEEEEEEEEvNT_6ParamsE)
        /*0104*/ 	.word	0x00000000


	//----- nvinfo : EIATTR_MIN_STACK_SIZE
	.align		4
.L_65:
        /*0108*/ 	.byte	0x04, 0x12
        /*010a*/ 	.short	(.L_67 - .L_66)
	.align		4
.L_66:
        /*010c*/ 	.word	index@(_ZN7cutlass13device_kernelIN5flash11enable_sm90INS1_16FlashAttnFwdSm90INS1_25CollectiveMainloopFwdSm90ILi2EN4cute5tupleIJNS5_1CILi1EEES8_S8_EEENS6_IJNS7_ILi192EEENS7_ILi128EEENS7_ILi64EEEEEELi64ENS_6half_tEfNS_4arch4Sm90ELb0ELb1ELb1ELb1ELb0ELb0ELb0ELb1ELb1ELb0ELb0ELb0EEENS1_21CollectiveEpilogueFwdINS6_IJSA_SC_SB_EEES9_SE_SG_Li384ELb1ELb0ELb0ELb0EEENS1_36VarlenDynamicPersistentTileSchedulerILi192ELi128ELi384ELi32ELb0ELb0ELb1ELb1ELb0ELb1EEEEEEEEEvNT_6ParamsE)
        /*0110*/ 	.word	0x00000010


	//----- nvinfo : EIATTR_MIN_STACK_SIZE
	.align		4
.L_67:
        /*0114*/ 	.byte	0x04, 0x12
        /*0116*/ 	.short	(.L_69 - .L_68)
	.align		4
.L_68:
        /*0118*/ 	.word	index@(_ZN7cutlass13device_kernelIN5flash11enable_sm90INS1_16FlashAttnFwdSm90INS1_25CollectiveMainloopFwdSm90ILi2EN4cute5tupleIJNS5_1CILi1EEES8_S8_EEENS6_IJNS7_ILi192EEENS7_ILi128EEENS7_ILi64EEEEEELi64ENS_6half_tEfNS_4arch4Sm90ELb0ELb1ELb1ELb1ELb0ELb1ELb0ELb1ELb1ELb0ELb0ELb0EEENS1_21CollectiveEpilogueFwdINS6_IJSA_SC_SB_EEES9_SE_SG_Li384ELb1ELb0ELb0ELb0EEENS1_36VarlenDynamicPersistentTileSchedulerILi192ELi128ELi384ELi32ELb0ELb0ELb1ELb1ELb0ELb1EEEEEEEEEvNT_6ParamsE)
        /*011c*/ 	.word	0x00000040


	//----- nvinfo : EIATTR_MIN_STACK_SIZE
	.align		4
.L_69:
        /*0120*/ 	.byte	0x04, 0x12
        /*0122*/ 	.short	(.L_71 - .L_70)
	.align		4
.L_70:
        /*0124*/ 	.word	index@(_ZN7cutlass13device_kernelIN5flash11enable_sm90INS1_16FlashAttnFwdSm90INS1_25CollectiveMainloopFwdSm90ILi2EN4cute5tupleIJNS5_1CILi1EEES8_S8_EEENS6_IJNS7_ILi192EEENS7_ILi128EEENS7_ILi64EEEEEELi64ENS_6half_tEfNS_4arch4Sm90ELb1ELb0ELb1ELb0ELb0ELb0ELb0ELb1ELb1ELb0ELb0ELb0EEENS1_21CollectiveEpilogueFwdINS6_IJSA_SC_SB_EEES9_SE_SG_Li384ELb0ELb0ELb0ELb0EEENS1_30DynamicPersistentTileSchedulerILi384ELi32ELb0ELb0ELb1EEEEEEEEEvNT_6ParamsE)
        /*0128*/ 	.word	0x00000000


	//----- nvinfo : EIATTR_MIN_STACK_SIZE
	.align		4
.L_71:
        /*012c*/ 	.byte	0x04, 0x12
        /*012e*/ 	.short	(.L_73 - .L_72)
	.align		4
.L_72:
        /*0130*/ 	.word	index@(_ZN7cutlass13device_kernelIN5flash11enable_sm90INS1_16FlashAttnFwdSm90INS1_25CollectiveMainloopFwdSm90ILi2EN4cute5tupleIJNS5_1CILi1EEES8_S8_EEENS6_IJNS7_ILi192EEENS7_ILi128EEENS7_ILi64EEEEEELi64ENS_6half_tEfNS_4arch4Sm90ELb1ELb0ELb1ELb1ELb0ELb0ELb0ELb1ELb1ELb0ELb0ELb0EEENS1_21CollectiveEpilogueFwdINS6_IJSA_SC_SB_EEES9_SE_SG_Li384ELb1ELb0ELb0ELb0EEENS1_36VarlenDynamicPersistentTileSchedulerILi192ELi128ELi384ELi32ELb0ELb0ELb1ELb1ELb1ELb1EEEEEEEEEvNT_6ParamsE)
        /*0134*/ 	.word	0x00000010


	//----- nvinfo : EIATTR_MIN_STACK_SIZE
	.align		4
.L_73:
        /*0138*/ 	.byte	0x04, 0x12
        /*013a*/ 	.short	(.L_75 - .L_74)
	.align		4
.L_74:
        /*013c*/ 	.word	index@(_ZN7cutlass13device_kernelIN5flash11enable_sm90INS1_16FlashAttnFwdSm90INS1_25CollectiveMainloopFwdSm90ILi2EN4cute5tupleIJNS5_1CILi1EEES8_S8_EEENS6_IJNS7_ILi192EEENS7_ILi128EEENS7_ILi64EEEEEELi64ENS_6half_tEfNS_4arch4Sm90ELb1ELb0ELb1ELb1ELb0ELb1ELb0ELb1ELb1ELb0ELb0ELb0EEENS1_21CollectiveEpilogueFwdINS6_IJSA_SC_SB_EEES9_SE_SG_Li384ELb1ELb0ELb0ELb0EEENS1_36VarlenDynamicPersistentTileSchedulerILi192ELi128ELi384ELi32ELb0ELb0ELb1ELb1ELb1ELb1EEEEEEEEEvNT_6ParamsE)
        /*0140*/ 	.word	0x00000048
.L_75:


//--------------------- .nv.compat                --------------------------
	.section	.nv.compat,"",@"SHT_CUDA_COMPAT_INFO"
	.align	4
        /*0000*/ 	.byte	0x02, 0x09, 0x01, 0x00, 0x02, 0x02, 0x04, 0x00, 0x02, 0x05, 0x05, 0x00, 0x03, 0x07, 0x01, 0x01
        /*0010*/ 	.byte	0x02, 0x03, 0x01, 0x00, 0x02, 0x06, 0x01, 0x00, 0x04, 0x0b, 0x08, 0x00, 0x00, 0x00, 0x00, 0x00
        /*0020*/ 	.byte	0x00, 0x00, 0x00, 0x00


//--------------------- .nv.info._ZN7cutlass13device_kernelIN5flash11enable_sm90INS1_16FlashAttnFwdSm90INS1_25CollectiveMainloopFwdSm90ILi2EN4cute5tupleIJNS5_1CILi1EEES8_S8_EEENS6_IJNS7_ILi192EEESA_NS7_ILi64EEEEEELi64ENS_6half_tEfNS_4arch4Sm90ELb0ELb0ELb1ELb0ELb0ELb0ELb0ELb0ELb1ELb0ELb0ELb0EEENS1_21CollectiveEpilogueFwdINS6_IJSA_SB_SA_EEES9_SD_SF_Li384ELb0ELb0ELb0ELb0EEENS1_29StaticPersistentTileSchedulerILb0EEEEEEEEEvNT_6ParamsE --------------------------
	.section	.nv.info._ZN7cutlass13device_kernelIN5flash11enable_sm90INS1_16FlashAttnFwdSm90INS1_25CollectiveMainloopFwdSm90ILi2EN4cute5tupleIJNS5_1CILi1EEES8_S8_EEENS6_IJNS7_ILi192EEESA_NS7_ILi64EEEEEELi64ENS_6half_tEfNS_4arch4Sm90ELb0ELb0ELb1ELb0ELb0ELb0ELb0ELb0ELb1ELb0ELb0ELb0EEENS1_21CollectiveEpilogueFwdINS6_IJSA_SB_SA_EEES9_SD_SF_Li384ELb0ELb0ELb0ELb0EEENS1_29StaticPersistentTileSchedulerILb0EEEEEEEEEvNT_6ParamsE,"",@"SHT_CUDA_INFO"
	.sectionflags	@""
	.align	4


	//----- nvinfo : EIATTR_CUDA_API_VERSION
	.align		4
        /*0000*/ 	.byte	0x04, 0x37
        /*0002*/ 	.short	(.L_77 - .L_76)
.L_76:
        /*0004*/ 	.word	0x00000082


	//----- nvinfo : EIATTR_KPARAM_INFO
	.align		4
.L_77:
        /*0008*/ 	.byte	0x04, 0x17
        /*000a*/ 	.short	(.L_79 - .L_78)
.L_78:
        /*000c*/ 	.word	0x00000000
        /*0010*/ 	.short	0x0000
        /*0012*/ 	.short	0x0070
        /*0014*/ 	.byte	0x00, 0xf0, 0x01, 0x2e


	//----- nvinfo : EIATTR_SPARSE_MMA_MASK
	.align		4
.L_79:
        /*0018*/ 	.byte	0x03, 0x50
        /*001a*/ 	.short	0x0000


	//----- nvinfo : EIATTR_MAXREG_COUNT
	.align		4
        /*001c*/ 	.byte	0x03, 0x1b
        /*001e*/ 	.short	0x0080


	//----- nvinfo : EIATTR_NUM_BARRIERS
	.align		4
        /*0020*/ 	.byte	0x02, 0x4c
        /*0022*/ 	.byte	0x10
	.zero		1


	//----- nvinfo : EIATTR_EXTERNS
	.align		4
        /*0024*/ 	.byte	0x04, 0x0f
        /*0026*/ 	.short	(.L_81 - .L_80)


	//   ....[0]....
	.align		4
.L_80:
        /*0028*/ 	.word	index@(__assertfail)


	//----- nvinfo : EIATTR_ANNOTATIONS
	.align		4
.L_81:
        /*002c*/ 	.byte	0x04, 0x55
        /*002e*/ 	.short	(.L_83 - .L_82)


	//   ....[0]....
.L_82:
        /*0030*/ 	.word	0x00000001
        /*0034*/ 	.byte	0x30, 0x0e, 0x00, 0x00, 0x01, 0x00, 0x00, 0x00, 0x60, 0x0e, 0x00, 0x00, 0x01, 0x00, 0x00, 0x00
        /*0044*/ 	.byte	0x40, 0x11, 0x00, 0x00, 0x01, 0x00, 0x00, 0x00, 0x60, 0x12, 0x00, 0x00, 0x01, 0x00, 0x00, 0x00
        /*0054*/ 	.byte	0xd0, 0x4a, 0x00, 0x00, 0x01, 0x00, 0x00, 0x00, 0xe0, 0x82, 0x00, 0x00, 0x01, 0x00, 0x00, 0x00
        /*0064*/ 	.byte	0x70, 0x96, 0x00, 0x00, 0x01, 0x00, 0x00, 0x00, 0x50, 0x9a, 0x00, 0x00, 0x01, 0x00, 0x00, 0x00
        /*0074*/ 	.byte	0x40, 0x9d, 0x00, 0x00, 0x01, 0x00, 0x00, 0x00, 0x80, 0x9e, 0x00, 0x00, 0x01, 0x00, 0x00, 0x00
        /*0084*/ 	.byte	0x40, 0x9f, 0x00, 0x00, 0x01, 0x00, 0x00, 0x00, 0x60, 0xa6, 0x00, 0x00, 0x01, 0x00, 0x00, 0x00
        /*0094*/ 	.byte	0xe0, 0xa6, 0x00, 0x00, 0x01, 0x00, 0x00, 0x00, 0x40, 0xac, 0x00, 0x00, 0x01, 0x00, 0x00, 0x00
        /*00a4*/ 	.byte	0xf0, 0xac, 0x00, 0x00, 0x01, 0x00, 0x00, 0x00, 0xa0, 0xb1, 0x00, 0x00, 0x01, 0x00, 0x00, 0x00
        /*00b4*/ 	.byte	0x50, 0xb2, 0x00, 0x00, 0x01, 0x00, 0x00, 0x00, 0xf0, 0xb3, 0x00, 0x00


	//----- nvinfo : EIATTR_MERCURY_ISA_VERSION
	.align		4
.L_83:
        /*00c0*/ 	.byte	0x03, 0x5f
        /*00c2*/ 	.short	0x0101


	//----- nvinfo : EIATTR_INT_WARP_WIDE_INSTR_OFFSETS
	.align		4
        /*00c4*/ 	.byte	0x04, 0x31
        /*00c6*/ 	.short	(.L_85 - .L_84)


	//   ....[0]....
.L_84:
        /*00c8*/ 	.word	0x00000180


	//   ....[1]....
        /*00cc*/ 	.word	0x000001c0


	//   ....[2]....
        /*00d0*/ 	.word	0x00000250


	//   ....[3]....
        /*00d4*/ 	.word	0x00009b40


	//   ....[4]....
        /*00d8*/ 	.word	0x00009b80


	//----- nvinfo : EIATTR_COOP_GROUP_MASK_REGIDS
	.align		4
.L_85:
        /*00dc*/ 	.byte	0x04, 0x29
        /*00de*/ 	.short	(.L_87 - .L_86)


	//   ....[0]....
.L_86:
        /*00e0*/ 	.word	0xffffffff


	//   ....[1]....
        /*00e4*/ 	.word	0xffffffff


	//   ....[2]....
        /*00e8*/ 	.word	0xffffffff


	//   ....[3]....
        /*00ec*/ 	.word	0xffffffff


	//   ....[4]....
        /*00f0*/ 	.word	0xffffffff


	//   ....[5]....
        /*00f4*/ 	.word	0xffffffff


	//   ....[6]....
        /*00f8*/ 	.word	0xffffffff


	//   ....[7]....
        /*00fc*/ 	.word	0xffffffff


	//   ....[8]....
        /*0100*/ 	.word	0xffffffff


	//   ....[9]....
        /*0104*/ 	.word	0xffffffff


	//   ....[10]....
        /*0108*/ 	.word	0xffffffff


	//   ....[11]....
        /*010c*/ 	.word	0xffffffff


	//   ....[12]....
        /*0110*/ 	.word	0xffffffff


	//   ....[13]....
        /*0114*/ 	.word	0xffffffff


	//   ....[14]....
        /*0118*/ 	.word	0xffffffff


	//   ....[15]....
        /*011c*/ 	.word	0xffffffff


	//   ....[16]....
        /*0120*/ 	.word	0xffffffff


	//   ....[17]....
        /*0124*/ 	.word	0xffffffff


	//   ....[18]....
        /*0128*/ 	.word	0xffffffff


	//   ....[19]....
        /*012c*/ 	.word	0xffffffff


	//   ....[20]....
        /*0130*/ 	.word	0xffffffff


	//   ....[21]....
        /*0134*/ 	.word	0xffffffff


	//   ....[22]....
        /*0138*/ 	.word	0xffffffff


	//   ....[23]....
        /*013c*/ 	.word	0xffffffff


	//   ....[24]....
        /*0140*/ 	.word	0xffffffff


	//   ....[25]....
        /*0144*/ 	.word	0x0500000f


	//   ....[26]....
        /*0148*/ 	.word	0x0500000f


	//----- nvinfo : EIATTR_COOP_GROUP_INSTR_OFFSETS
	.align		4
.L_87:
        /*014c*/ 	.byte	0x04, 0x28
        /*014e*/ 	.short	(.L_89 - .L_88)


	//   ....[0]....
.L_88:
        /*0150*/ 	.word	0x00000060


	//   ....[1]....
        /*0154*/ 	.word	0x00000190


	//   ....[2]....
        /*0158*/ 	.word	0x00000230


	//   ....[3]....
        /*015c*/ 	.word	0x000003c0


	//   ....[4]....
        /*0160*/ 	.word	0x00000520


	//   ....[5]....
        /*0164*/ 	.word	0x00000640


	//   ....[6]....
        /*0168*/ 	.word	0x000007a0


	//   ....[7]....
        /*016c*/ 	.word	0x00000fe0


	//   ....[8]....
        /*0170*/ 	.word	0x00002f50


	//   ....[9]....
        /*0174*/ 	.word	0x00002f90


	//   ....[10]....
        /*0178*/ 	.word	0x00003770


	//   ....[11]....
        /*017c*/ 	.word	0x000037d0


	//   ....[12]....
        /*0180*/ 	.word	0x00004ab0


	//   ....[13]....
        /*0184*/ 	.word	0x00005d80


	//   ....[14]....
        /*0188*/ 	.word	0x00005e00


	//   ....[15]....
        /*018c*/ 	.word	0x00006bf0


	//   ....[16]....
        /*0190*/ 	.word	0x00006c50


	//   ....[17]....
        /*0194*/ 	.word	0x000081e0


	//   ....[18]....
        /*0198*/ 	.word	0x00008320


	//   ....[19]....
        /*019c*/ 	.word	0x00008360


	//   ....[20]....
        /*01a0*/ 	.word	0x000084b0


	//   ....[21]....
        /*01a4*/ 	.word	0x000084c0


	//   ....[22]....
        /*01a8*/ 	.word	0x00009060


	//   ....[23]....
        /*01ac*/ 	.word	0x000093f0


	//   ....[24]....
        /*01b0*/ 	.word	0x0000b660


	//   ....[25]....
        /*01b4*/ 	.word	0x0000bb00


	//   ....[26]....
        /*01b8*/ 	.word	0x0000bf40


	//----- nvinfo : EIATTR_REG_RECONFIG
	.align		4
.L_89:
        /*01bc*/ 	.byte	0x01, 0x54
	.zero		2


	//----- nvinfo : EIATTR_SYSCALL_OFFSETS
	.align		4
        /*01c0*/ 	.byte	0x04, 0x46
        /*01c2*/ 	.short	(.L_91 - .L_90)


	//   ....[0]....
.L_90:
        /*01c4*/ 	.word	0x00001250


	//   ....[1]....
        /*01c8*/ 	.word	0x00009810


	//   ....[2]....
        /*01cc*/ 	.word	0x00009940


	//   ....[3]....
        /*01d0*/ 	.word	0x00009a40


	//----- nvinfo : EIATTR_MBARRIER_INSTR_OFFSETS
	.align		4
.L_91:
        /*01d4*/ 	.byte	0x04, 0x39
        /*01d6*/ 	.short	(.L_93 - .L_92)


	//   ....[0]....
.L_92:
        /*01d8*/ 	.word	0x00000270
        /*01dc*/ 	.word	0x000000ff
        /*01e0*/ 	.word	0x00030800
        /*01e4*/ 	.short	0x0100
        /*01e6*/ 	.byte	0x06
	.zero		1


	//   ....[1]....
        /*01e8*/ 	.word	0x00000280
        /*01ec*/ 	.word	0x000000ff
        /*01f0*/ 	.word	0x00030820
        /*01f4*/ 	.short	0x0100
        /*01f6*/ 	.byte	0x06
	.zero		1


	//   ....[2]....
        /*01f8*/ 	.word	0x00000370
        /*01fc*/ 	.word	0x000000ff
        /*0200*/ 	.word	0x00030830
        /*0204*/ 	.short	0x0100
        /*0206*/ 	.byte	0x08
	.zero		1


	//   ....[3]....
        /*0208*/ 	.word	0x00000380
        /*020c*/ 	.word	0x000000ff
        /*0210*/ 	.word	0x00030840
        /*0214*/ 	.short	0x0100
        /*0216*/ 	.byte	0x08
	.zero		1


	//   ....[4]....
        /*0218*/ 	.word	0x00000390
        /*021c*/ 	.word	0x000000ff
        /*0220*/ 	.word	0x00030838
        /*0224*/ 	.short	0x0100
        /*0226*/ 	.byte	0x08
	.zero		1


	//   ....[5]....
        /*0228*/ 	.word	0x000003a0
        /*022c*/ 	.word	0x000000ff
        /*0230*/ 	.word	0x00030848
        /*0234*/ 	.short	0x0100
        /*0236*/ 	.byte	0x08
	.zero		1


	//   ....[6]....
        /*0238*/ 	.word	0x000004d0
        /*023c*/ 	.word	0x000000ff
        /*0240*/ 	.word	0x00030850
        /*0244*/ 	.short	0x0100
        /*0246*/ 	.byte	0x08
	.zero		1


	//   ....[7]....
        /*0248*/ 	.word	0x000004e0
        /*024c*/ 	.word	0x000000ff
        /*0250*/ 	.word	0x00030860
        /*0254*/ 	.short	0x0100
        /*0256*/ 	.byte	0x08
	.zero		1


	//   ....[8]....
        /*0258*/ 	.word	0x000004f0
        /*025c*/ 	.word	0x000000ff
        /*0260*/ 	.word	0x00030858
        /*0264*/ 	.short	0x0100
        /*0266*/ 	.byte	0x08
	.zero		1


	//   ....[9]....
        /*0268*/ 	.word	0x00000500
        /*026c*/ 	.word	0x000000ff
        /*0270*/ 	.word	0x00030868
        /*0274*/ 	.short	0x0100
        /*0276*/ 	.byte	0x08
	.zero		1


	//   ....[10]....
        /*0278*/ 	.word	0x000005f0
        /*027c*/ 	.word	0x000000ff
        /*0280*/ 	.word	0x00030870
        /*0284*/ 	.short	0x0100
        /*0286*/ 	.byte	0x06
	.zero		1


	//   ....[11]....
        /*0288*/ 	.word	0x00000600
        /*028c*/ 	.word	0x000000ff
        /*0290*/ 	.word	0x00030880
        /*0294*/ 	.short	0x0100
        /*0296*/ 	.byte	0x06
	.zero		1


	//   ....[12]....
        /*0298*/ 	.word	0x00000610
        /*029c*/ 	.word	0x000000ff
        /*02a0*/ 	.word	0x00030878
        /*02a4*/ 	.short	0x0100
        /*02a6*/ 	.byte	0x06
	.zero		1


	//   ....[13]....
        /*02a8*/ 	.word	0x00000620
        /*02ac*/ 	.word	0x000000ff
        /*02b0*/ 	.word	0x00030888
        /*02b4*/ 	.short	0x0100
        /*02b6*/ 	.byte	0x06
	.zero		1


	//   ....[14]....
        /*02b8*/ 	.word	0x00000750
        /*02bc*/ 	.word	0x000000ff
        /*02c0*/ 	.word	0x00030890
        /*02c4*/ 	.short	0x0100
        /*02c6*/ 	.byte	0x08
	.zero		1


	//   ....[15]....
        /*02c8*/ 	.word	0x00000760
        /*02cc*/ 	.word	0x000000ff
        /*02d0*/ 	.word	0x000308a0
        /*02d4*/ 	.short	0x0100
        /*02d6*/ 	.byte	0x08
	.zero		1


	//   ....[16]....
        /*02d8*/ 	.word	0x00000770
        /*02dc*/ 	.word	0x000000ff
        /*02e0*/ 	.word	0x00030898
        /*02e4*/ 	.short	0x0100
        /*02e6*/ 	.byte	0x08
	.zero		1


	//   ....[17]....
        /*02e8*/ 	.word	0x00000780
        /*02ec*/ 	.word	0x000000ff
        /*02f0*/ 	.word	0x000308a8
        /*02f4*/ 	.short	0x0100
        /*02f6*/ 	.byte	0x08
	.zero		1


	//   ....[18]....
        /*02f8*/ 	.word	0x000008b0
        /*02fc*/ 	.word	0x000000ff
        /*0300*/ 	.word	0x000308b0
        /*0304*/ 	.short	0x0100
        /*0306*/ 	.byte	0x08
	.zero		1


	//   ....[19]....
        /*0308*/ 	.word	0x000008c0
        /*030c*/ 	.word	0x000000ff
        /*0310*/ 	.word	0x000308c0
        /*0314*/ 	.short	0x0100
        /*0316*/ 	.byte	0x08
	.zero		1


	//   ....[20]....
        /*0318*/ 	.word	0x000008d0
        /*031c*/ 	.word	0x000000ff
        /*0320*/ 	.word	0x000308b8
        /*0324*/ 	.short	0x0100
        /*0326*/ 	.byte	0x08
	.zero		1


	//   ....[21]....
        /*0328*/ 	.word	0x000008e0
        /*032c*/ 	.word	0x000000ff
        /*0330*/ 	.word	0x000308c8
        /*0334*/ 	.short	0x0100
        /*0336*/ 	.byte	0x08
	.zero		1


	//   ....[22]....
        /*0338*/ 	.word	0x00001290
        /*033c*/ 	.word	0x000000ff
        /*0340*/ 	.word	0x00030800
        /*0344*/ 	.short	0x010a
        /*0346*/ 	.byte	0x28
	.zero		1


	//   ....[23]....
        /*0348*/ 	.word	0x00001320
        /*034c*/ 	.word	0x00000003
        /*0350*/ 	.word	0x00030830
        /*0354*/ 	.short	0x010a
        /*0356*/ 	.byte	0x3f
	.zero		1


	//   ....[24]....
        /*0358*/ 	.word	0x000013b0
        /*035c*/ 	.word	0x00000003
        /*0360*/ 	.word	0x00030830
        /*0364*/ 	.short	0x010a
        /*0366*/ 	.byte	0x3f
	.zero		1


	//   ....[25]....
        /*0368*/ 	.word	0x000039e0
        /*036c*/ 	.word	0x00000005
        /*0370*/ 	.word	0x00000000
        /*0374*/ 	.short	0x0101
        /*0376*/ 	.byte	0x3f
	.zero		1


	//   ....[26]....
        /*0378*/ 	.word	0x00004d00
        /*037c*/ 	.word	0x000000ff
        /*0380*/ 	.word	0x00030830
        /*0384*/ 	.short	0x010a
        /*0386*/ 	.byte	0x0a
	.zero		1


	//   ....[27]....
        /*0388*/ 	.word	0x00004d40
        /*038c*/ 	.word	0x000000ff
        /*0390*/ 	.word	0x00030830
        /*0394*/ 	.short	0x010a
        /*0396*/ 	.byte	0x0a
	.zero		1


	//   ....[28]....
        /*0398*/ 	.word	0x00004f40
        /*039c*/ 	.word	0x000000ff
        /*03a0*/ 	.word	0x00030850
        /*03a4*/ 	.short	0x010a
        /*03a6*/ 	.byte	0x0a
	.zero		1


	//   ....[29]....
        /*03a8*/ 	.word	0x00004f80
        /*03ac*/ 	.word	0x000000ff
        /*03b0*/ 	.word	0x00030850
        /*03b4*/ 	.short	0x010a
        /*03b6*/ 	.byte	0x0a
	.zero		1


	//   ....[30]....
        /*03b8*/ 	.word	0x000070e0
        /*03bc*/ 	.word	0x00000067
        /*03c0*/ 	.word	0x00000000
        /*03c4*/ 	.short	0x0101
        /*03c6*/ 	.byte	0x3f
	.zero		1


	//   ....[31]....
        /*03c8*/ 	.word	0x00007270
        /*03cc*/ 	.word	0x0000000a
        /*03d0*/ 	.word	0x00000000
        /*03d4*/ 	.short	0x0101
        /*03d6*/ 	.byte	0x3f
	.zero		1


	//   ....[32]....
        /*03d8*/ 	.word	0x00008260
        /*03dc*/ 	.word	0x000000ff
        /*03e0*/ 	.word	0x00030850
        /*03e4*/ 	.short	0x010a
        /*03e6*/ 	.byte	0x0c
	.zero		1


	//   ....[33]....
        /*03e8*/ 	.word	0x000082a0
        /*03ec*/ 	.word	0x000000ff
        /*03f0*/ 	.word	0x00030850
        /*03f4*/ 	.short	0x010a
        /*03f6*/ 	.byte	0x0c
	.zero		1


	//   ....[34]....
        /*03f8*/ 	.word	0x00008dc0
        /*03fc*/ 	.word	0x0000000c
        /*0400*/ 	.word	0x00000000
        /*0404*/ 	.short	0x0101
        /*0406*/ 	.byte	0x3f
	.zero		1


	//   ....[35]....
        /*0408*/ 	.word	0x00009300
        /*040c*/ 	.word	0x000000ff
        /*0410*/ 	.word	0x00000000
        /*0414*/ 	.short	0x0101
        /*0416*/ 	.byte	0x06
	.zero		1


	//   ....[36]....
        /*0418*/ 	.word	0x00009ec0
        /*041c*/ 	.word	0x00000007
        /*0420*/ 	.word	0x00030840
        /*0424*/ 	.short	0x010a
        /*0426*/ 	.byte	0x3f
	.zero		1


	//   ....[37]....
        /*0428*/ 	.word	0x0000a1a0
        /*042c*/ 	.word	0x00000019
        /*0430*/ 	.word	0x00030820
        /*0434*/ 	.short	0x010a
        /*0436*/ 	.byte	0x3f
	.zero		1


	//   ....[38]....
        /*0438*/ 	.word	0x0000a430
        /*043c*/ 	.word	0x00000005
        /*0440*/ 	.word	0x00030840
        /*0444*/ 	.short	0x010a
        /*0446*/ 	.byte	0x3f
	.zero		1


	//   ....[39]....
        /*0448*/ 	.word	0x0000a5d0
        /*044c*/ 	.word	0x00000004
        /*0450*/ 	.word	0x00000060
        /*0454*/ 	.short	0x010a
        /*0456*/ 	.byte	0x3f
	.zero		1


	//   ....[40]....
        /*0458*/ 	.word	0x0000aa20
        /*045c*/ 	.word	0x00000006
        /*0460*/ 	.word	0x00030840
        /*0464*/ 	.short	0x010a
        /*0466*/ 	.byte	0x3f
	.zero		1


	//   ....[41]....
        /*0468*/ 	.word	0x0000abc0
        /*046c*/ 	.word	0x00000006
        /*0470*/ 	.word	0x00000060
        /*0474*/ 	.short	0x010a
        /*0476*/ 	.byte	0x3f
	.zero		1


	//   ....[42]....
        /*0478*/ 	.word	0x0000af70
        /*047c*/ 	.word	0x00000005
        /*0480*/ 	.word	0x00030840
        /*0484*/ 	.short	0x010a
        /*0486*/ 	.byte	0x3f
	.zero		1


	//   ....[43]....
        /*0488*/ 	.word	0x0000b120
        /*048c*/ 	.word	0x00000005
        /*0490*/ 	.word	0x00000060
        /*0494*/ 	.short	0x010a
        /*0496*/ 	.byte	0x3f
	.zero		1


	//   ....[44]....
        /*0498*/ 	.word	0x0000b370
        /*049c*/ 	.word	0x00000005
        /*04a0*/ 	.word	0x00030860
        /*04a4*/ 	.short	0x010a
        /*04a6*/ 	.byte	0x3f
	.zero		1


	//   ....[45]....
        /*04a8*/ 	.word	0x0000b610
        /*04ac*/ 	.word	0x00000008
        /*04b0*/ 	.word	0x00030820
        /*04b4*/ 	.short	0x010a
        /*04b6*/ 	.byte	0x3f
	.zero		1


	//   ....[46]....
        /*04b8*/ 	.word	0x0000b770
        /*04bc*/ 	.word	0x00000005
        /*04c0*/ 	.word	0x00000000
        /*04c4*/ 	.short	0x010a
        /*04c6*/ 	.byte	0x3f
	.zero		1


	//   ....[47]....
        /*04c8*/ 	.word	0x0000b7e0
        /*04cc*/ 	.word	0x00000003
        /*04d0*/ 	.word	0x00000000
        /*04d4*/ 	.short	0x010a
        /*04d6*/ 	.byte	0x3f
	.zero		1


	//   ....[48]....
        /*04d8*/ 	.word	0x0000b840
        /*04dc*/ 	.word	0x00000005
        /*04e0*/ 	.word	0x00000000
        /*04e4*/ 	.short	0x010a
        /*04e6*/ 	.byte	0x3f
	.zero		1


	//   ....[49]....
        /*04e8*/ 	.word	0x0000b870
        /*04ec*/ 	.word	0x00000003
        /*04f0*/ 	.word	0x00000000
        /*04f4*/ 	.short	0x010a
        /*04f6*/ 	.byte	0x3f
	.zero		1


	//   ....[50]....
        /*04f8*/ 	.word	0x0000b8e0
        /*04fc*/ 	.word	0x00000003
        /*0500*/ 	.word	0x00030800
        /*0504*/ 	.short	0x010a
        /*0506*/ 	.byte	0x3f
	.zero		1


	//   ....[51]....
        /*0508*/ 	.word	0x0000b930
        /*050c*/ 	.word	0x00000003
        /*0510*/ 	.word	0x00030830
        /*0514*/ 	.short	0x010a
        /*0516*/ 	.byte	0x3f
	.zero		1


	//   ....[52]....
        /*0518*/ 	.word	0x0000b990
        /*051c*/ 	.word	0x0000000b
        /*0520*/ 	.word	0x00030830
        /*0524*/ 	.short	0x010a
        /*0526*/ 	.byte	0x3f
	.zero		1


	//   ....[53]....
        /*0528*/ 	.word	0x0000b9f0
        /*052c*/ 	.word	0x0000000b
        /*0530*/ 	.word	0x00030850
        /*0534*/ 	.short	0x010a
        /*0536*/ 	.byte	0x3f
	.zero		1


	//   ....[54]....
        /*0538*/ 	.word	0x0000ba50
        /*053c*/ 	.word	0x00000004
        /*0540*/ 	.word	0x00030850
        /*0544*/ 	.short	0x010a
        /*0546*/ 	.byte	0x3f
	.zero		1


	//   ....[55]....
        /*0548*/ 	.word	0x0000bbc0
        /*054c*/ 	.word	0x00000007
        /*0550*/ 	.word	0x00030840
        /*0554*/ 	.short	0x010a
        /*0556*/ 	.byte	0x3f
	.zero		1


	//   ....[56]....
        /*0558*/ 	.word	0x0000bc10
        /*055c*/ 	.word	0x00000019
        /*0560*/ 	.word	0x00030820
        /*0564*/ 	.short	0x010a
        /*0566*/ 	.byte	0x3f
	.zero		1


	//   ....[57]....
        /*0568*/ 	.word	0x0000bc60
        /*056c*/ 	.word	0x00000005
        /*0570*/ 	.word	0x00030840
        /*0574*/ 	.short	0x010a
        /*0576*/ 	.byte	0x3f
	.zero		1


	//   ....[58]....
        /*0578*/ 	.word	0x0000bcb0
        /*057c*/ 	.word	0x00000004
        /*0580*/ 	.word	0x00000060
        /*0584*/ 	.short	0x010a
        /*0586*/ 	.byte	0x3f
	.zero		1


	//   ....[59]....
        /*0588*/ 	.word	0x0000bd00
        /*058c*/ 	.word	0x00000006
        /*0590*/ 	.word	0x00030840
        /*0594*/ 	.short	0x010a
        /*0596*/ 	.byte	0x3f
	.zero		1


	//   ....[60]....
        /*0598*/ 	.word	0x0000bd50
        /*059c*/ 	.word	0x00000006
        /*05a0*/ 	.word	0x00000060
        /*05a4*/ 	.short	0x010a
        /*05a6*/ 	.byte	0x3f
	.zero		1


	//   ....[61]....
        /*05a8*/ 	.word	0x0000bda0
        /*05ac*/ 	.word	0x00000005
        /*05b0*/ 	.word	0x00030840
        /*05b4*/ 	.short	0x010a
        /*05b6*/ 	.byte	0x3f
	.zero		1


	//   ....[62]....
        /*05b8*/ 	.word	0x0000bdf0
        /*05bc*/ 	.word	0x00000005
        /*05c0*/ 	.word	0x00000060
        /*05c4*/ 	.short	0x010a
        /*05c6*/ 	.byte	0x3f
	.zero		1


	//   ....[63]....
        /*05c8*/ 	.word	0x0000be40
        /*05cc*/ 	.word	0x00000005
        /*05d0*/ 	.word	0x00030860
        /*05d4*/ 	.short	0x010a
        /*05d6*/ 	.byte	0x3f
	.zero		1


	//   ....[64]....
        /*05d8*/ 	.word	0x0000be90
        /*05dc*/ 	.word	0x00000008
        /*05e0*/ 	.word	0x00030820
        /*05e4*/ 	.short	0x010a
        /*05e6*/ 	.byte	0x3f
	.zero		1


	//   ....[65]....
        /*05e8*/ 	.word	0x0000c000
        /*05ec*/ 	.word	0x00000005
        /*05f0*/ 	.word	0x00000000
        /*05f4*/ 	.short	0x010a
        /*05f6*/ 	.byte	0x3f
	.zero		1


	//   ....[66]....
        /*05f8*/ 	.word	0x0000c050
        /*05fc*/ 	.word	0x00000003
        /*0600*/ 	.word	0x00000000
        /*0604*/ 	.short	0x010a
        /*0606*/ 	.byte	0x3f
	.zero		1


	//   ....[67]....
        /*0608*/ 	.word	0x0000c0a0
        /*060c*/ 	.word	0x00000005
        /*0610*/ 	.word	0x00000000
        /*0614*/ 	.short	0x010a
        /*0616*/ 	.byte	0x3f
	.zero		1


	//----- nvinfo : EIATTR_NUM_MBARRIERS
	.align		4
.L_93:
        /*0618*/ 	.byte	0x03, 0x38
        /*061a*/ 	.short	0x0016


	//----- nvinfo : EIATTR_EXIT_INSTR_OFFSETS
	.align		4
        /*061c*/ 	.byte	0x04, 0x1c
        /*061e*/ 	.short	(.L_95 - .L_94)


	//   ....[0]....
.L_94:
        /*0620*/ 	.word	0x00000a30


	//   ....[1]....
        /*0624*/ 	.word	0x000093b0


	//   ....[2]....
        /*0628*/ 	.word	0x00009410


	//   ....[3]....
        /*062c*/ 	.word	0x0000b8c0


	//----- nvinfo : EIATTR_MAX_THREADS
	.align		4
.L_95:
        /*0630*/ 	.byte	0x04, 0x05
        /*0632*/ 	.short	(.L_97 - .L_96)
.L_96:
        /*0634*/ 	.word	0x00000200
        /*0638*/ 	.word	0x00000001
        /*063c*/ 	.word	0x00000001


	//----- nvinfo : EIATTR_CRS_STACK_SIZE
	.align		4
.L_97:
        /*0640*/ 	.byte	0x04, 0x1e
        /*0642*/ 	.short	(.L_99 - .L_98)
.L_98:
        /*0644*/ 	.word	0x00000000


	//----- nvinfo : EIATTR_CBANK_PARAM_SIZE
	.align		4
.L_99:
        /*0648*/ 	.byte	0x03, 0x19
        /*064a*/ 	.short	0x0bf0


	//----- nvinfo : EIATTR_PARAM_CBANK
	.align		4
        /*064c*/ 	.byte	0x04, 0x0a
        /*064e*/ 	.short	(.L_101 - .L_100)
	.align		4
.L_100:
        /*0650*/ 	.word	index@(.nv.constant0._ZN7cutlass13device_kernelIN5flash11enable_sm90INS1_16FlashAttnFwdSm90INS1_25CollectiveMainloopFwdSm90ILi2EN4cute5tupleIJNS5_1CILi1EEES8_S8_EEENS6_IJNS7_ILi192EEESA_NS7_ILi64EEEEEELi64ENS_6half_tEfNS_4arch4Sm90ELb0ELb0ELb1ELb0ELb0ELb0ELb0ELb0ELb1ELb0ELb0ELb0EEENS1_21CollectiveEpilogueFwdINS6_IJSA_SB_SA_EEES9_SD_SF_Li384ELb0ELb0ELb0ELb0EEENS1_29StaticPersistentTileSchedulerILb0EEEEEEEEEvNT_6ParamsE)
        /*0654*/ 	.short	0x0210
        /*0656*/ 	.short	0x0bf0


	//----- nvinfo : EIATTR_SW_WAR
	.align		4
.L_101:
        /*0658*/ 	.byte	0x04, 0x36
        /*065a*/ 	.short	(.L_103 - .L_102)
.L_102:
        /*065c*/ 	.word	0x00000008
.L_103:


//--------------------- .nv.info._ZN7cutlass13device_kernelIN5flash11enable_sm90INS1_16FlashAttnFwdSm90INS1_25CollectiveMainloopFwdSm90ILi2EN4cute5tupleIJNS5_1CILi1EEES8_S8_EEENS6_IJNS7_ILi192EEESA_NS7_ILi64EEEEEELi64ENS_6half_tEfNS_4arch4Sm90ELb0ELb0ELb1ELb1ELb0ELb0ELb0ELb0ELb1ELb0ELb0ELb0EEENS1_21CollectiveEpilogueFwdINS6_IJSA_SB_SA_EEES9_SD_SF_Li384ELb1ELb0ELb0ELb0EEENS1_36VarlenDynamicPersistentTileSchedulerILi192ELi192ELi384ELi32ELb0ELb0ELb1ELb0ELb1ELb1EEEEEEEEEvNT_6ParamsE --------------------------
	.section	.nv.info._ZN7cutlass13device_kernelIN5flash11enable_sm90INS1_16FlashAttnFwdSm90INS1_25CollectiveMainloopFwdSm90ILi2EN4cute5tupleIJNS5_1CILi1EEES8_S8_EEENS6_IJNS7_ILi192EEESA_NS7_ILi64EEEEEELi64ENS_6half_tEfNS_4arch4Sm90ELb0ELb0ELb1ELb1ELb0ELb0ELb0ELb0ELb1ELb0ELb0ELb0EEENS1_21CollectiveEpilogueFwdINS6_IJSA_SB_SA_EEES9_SD_SF_Li384ELb1ELb0ELb0ELb0EEENS1_36VarlenDynamicPersistentTileSchedulerILi192ELi192ELi384ELi32ELb0ELb0ELb1ELb0ELb1ELb1EEEEEEEEEvNT_6ParamsE,"",@"SHT_CUDA_INFO"
	.sectionflags	@""
	.align	4


	//----- nvinfo : EIATTR_CUDA_API_VERSION
	.align		4
        /*0000*/ 	.byte	0x04, 0x37
        /*0002*/ 	.short	(.L_105 - .L_104)
.L_104:
        /*0004*/ 	.word	0x00000082


	//----- nvinfo : EIATTR_KPARAM_INFO
	.align		4
.L_105:
        /*0008*/ 	.byte	0x04, 0x17
        /*000a*/ 	.short	(.L_107 - .L_106)
.L_106:
        /*000c*/ 	.word	0x00000000
        /*0010*/ 	.short	0x0000
        /*0012*/ 	.short	0x0070
        /*0014*/ 	.byte	0x00, 0xf0, 0x01, 0x28


	//----- nvinfo : EIATTR_SPARSE_MMA_MASK
	.align		4
.L_107:
        /*0018*/ 	.byte	0x03, 0x50
        /*001a*/ 	.short	0x0000


	//----- nvinfo : EIATTR_MAXREG_COUNT
	.align		4
        /*001c*/ 	.byte	0x03, 0x1b
        /*001e*/ 	.short	0x0080


	//----- nvinfo : EIATTR_NUM_BARRIERS
	.align		4
        /*0020*/ 	.byte	0x02, 0x4c
        /*0022*/ 	.byte	0x10
	.zero		1


	//----- nvinfo : EIATTR_EXTERNS
	.align		4
        /*0024*/ 	.byte	0x04, 0x0f
        /*0026*/ 	.short	(.L_109 - .L_108)


	//   ....[0]....
	.align		4
.L_108:
        /*0028*/ 	.word	index@(__assertfail)


	//----- nvinfo : EIATTR_ANNOTATIONS
	.align		4
.L_109:
        /*002c*/ 	.byte	0x04, 0x55
        /*002e*/ 	.short	(.L_111 - .L_110)


	//   ....[0]....
.L_110:
        /* <DEDUP_REMOVED lines=16> */
        /*0124*/ 	.byte	0xb0, 0xe4, 0x00, 0x00


	//----- nvinfo : EIATTR_MERCURY_ISA_VERSION
	.align		4
.L_111:
        /*0128*/ 	.byte	0x03, 0x5f
        /*012a*/ 	.short	0x0101


	//----- nvinfo : EIATTR_UNUSED_LOAD_BYTE_OFFSET
	.align		4
        /*012c*/ 	.byte	0x04, 0x44
        /*012e*/ 	.short	(.L_113 - .L_112)


	//   ....[0]....
.L_112:
        /*0130*/ 	.word	0x00000a80
        /*0134*/ 	.word	0x0000fff0


	//   ....[1]....
        /*0138*/ 	.word	0x00009120
        /*013c*/ 	.word	0x0000fff0


	//----- nvinfo : EIATTR_INT_WARP_WIDE_INSTR_OFFSETS
	.align		4
.L_113:
        /*0140*/ 	.byte	0x04, 0x31
        /*0142*/ 	.short	(.L_115 - .L_114)


	//   ....[0]....
.L_114:
        /*0144*/ 	.word	0x00000160


	//   ....[1]....
        /*0148*/ 	.word	0x000001a0


	//   ....[2]....
        /*014c*/ 	.word	0x00000210


	//   ....[3]....
        /*0150*/ 	.word	0x0000b8a0


	//   ....[4]....
        /*0154*/ 	.word	0x0000b930


	//   ....[5]....
        /*0158*/ 	.word	0x0000bd80


	//   ....[6]....
        /*015c*/ 	.word	0x0000bdb0


	//   ....[7]....
        /*0160*/ 	.word	0x0000d810


	//   ....[8]....
        /*0164*/ 	.word	0x0000d8a0


	//----- nvinfo : EIATTR_COOP_GROUP_MASK_REGIDS
	.align		4
.L_115:
        /*0168*/ 	.byte	0x04, 0x29
        /*016a*/ 	.short	(.L_117 - .L_116)


	//   ....[0]....
.L_116:
        /*016c*/ 	.word	0xffffffff


	//   ....[1]....
        /*0170*/ 	.word	0xffffffff


	//   ....[2]....
        /*0174*/ 	.word	0xffffffff


	//   ....[3]....
        /*0178*/ 	.word	0xffffffff


	//   ....[4]....
        /*017c*/ 	.word	0xffffffff


	//   ....[5]....
        /*0180*/ 	.word	0xffffffff


	//   ....[6]....
        /*0184*/ 	.word	0xffffffff


	//   ....[7]....
        /*0188*/ 	.word	0xffffffff


	//   ....[8]....
        /*018c*/ 	.word	0xffffffff


	//   ....[9]....
        /*0190*/ 	.word	0xffffffff


	//   ....[10]....
        /*0194*/ 	.word	0xffffffff


	//   ....[11]....
        /*0198*/ 	.word	0xffffffff


	//   ....[12]....
        /*019c*/ 	.word	0xffffffff


	//   ....[13]....
        /*01a0*/ 	.word	0xffffffff


	//   ....[14]....
        /*01a4*/ 	.word	0xffffffff


	//   ....[15]....
        /*01a8*/ 	.word	0xffffffff


	//   ....[16]....
        /*01ac*/ 	.word	0xffffffff


	//   ....[17]....
        /*01b0*/ 	.word	0xffffffff


	//   ....[18]....
        /*01b4*/ 	.word	0xffffffff


	//   ....[19]....
        /*01b8*/ 	.word	0xffffffff


	//   ....[20]....
        /*01bc*/ 	.word	0xffffffff


	//   ....[21]....
        /*01c0*/ 	.word	0xffffffff


	//   ....[22]....
        /*01c4*/ 	.word	0xffffffff


	//   ....[23]....
        /*01c8*/ 	.word	0xffffffff


	//   ....[24]....
        /*01cc*/ 	.word	0xffffffff


	//   ....[25]....
        /*01d0*/ 	.word	0xffffffff


	//   ....[26]....
        /*01d4*/ 	.word	0xffffffff


	//   ....[27]....
        /*01d8*/ 	.word	0xffffffff


	//   ....[28]....
        /*01dc*/ 	.word	0xffffffff


	//   ....[29]....
        /*01e0*/ 	.word	0xffffffff


	//   ....[30]....
        /*01e4*/ 	.word	0xffffffff


	//   ....[31]....
        /*01e8*/ 	.word	0xffffffff


	//   ....[32]....
        /*01ec*/ 	.word	0xffffffff


	//   ....[33]....
        /*01f0*/ 	.word	0xffffffff


	//   ....[34]....
        /*01f4*/ 	.word	0xffffffff


	//   ....[35]....
        /*01f8*/ 	.word	0xffffffff


	//   ....[36]....
        /*01fc*/ 	.word	0xffffffff


	//   ....[37]....
        /*0200*/ 	.word	0xffffffff


	//   ....[38]....
        /*0204*/ 	.word	0xffffffff


	//   ....[39]....
        /*0208*/ 	.word	0xffffffff


	//   ....[40]....
        /*020c*/ 	.word	0xffffffff


	//   ....[41]....
        /*0210*/ 	.word	0xffffffff


	//   ....[42]....
        /*0214*/ 	.word	0xffffffff


	//   ....[43]....
        /*0218*/ 	.word	0xffffffff


	//   ....[44]....
        /*021c*/ 	.word	0xffffffff


	//   ....[45]....
        /*0220*/ 	.word	0xffffffff


	//   ....[46]....
        /*0224*/ 	.word	0xffffffff


	//   ....[47]....
        /*0228*/ 	.word	0xffffffff


	//   ....[48]....
        /*022c*/ 	.word	0xffffffff


	//   ....[49]....
        /*0230*/ 	.word	0xffffffff


	//   ....[50]....
        /*0234*/ 	.word	0xffffffff


	//   ....[51]....
        /*0238*/ 	.word	0xffffffff


	//   ....[52]....
        /*023c*/ 	.word	0xffffffff


	//   ....[53]....
        /*0240*/ 	.word	0xffffffff


	//   ....[54]....
        /*0244*/ 	.word	0xffffffff


	//   ....[55]....
        /*0248*/ 	.word	0xffffffff


	//   ....[56]....
        /*024c*/ 	.word	0x0500000f


	//   ....[57]....
        /*0250*/ 	.word	0x0500000f


	//   ....[58]....
        /*0254*/ 	.word	0x0500000f


	//   ....[59]....
        /*0258*/ 	.word	0x0500000f


	//   ....[60]....
        /*025c*/ 	.word	0x0500000f


	//   ....[61]....
        /*0260*/ 	.word	0x0500000f


	//   ....[62]....
        /*0264*/ 	.word	0x0500000f


	//   ....[63]....
        /*0268*/ 	.word	0x0500000f


	//   ....[64]....
        /*026c*/ 	.word	0x0500000f


	//   ....[65]....
        /*0270*/ 	.word	0x0500000f


	//   ....[66]....
        /*0274*/ 	.word	0x0500000f


	//   ....[67]....
        /*0278*/ 	.word	0x0500000f


	//   ....[68]....
        /*027c*/ 	.word	0x0500000f


	//   ....[69]....
        /*0280*/ 	.word	0x0500000f


	//   ....[70]....
        /*0284*/ 	.word	0x0500000f


	//   ....[71]....
        /*0288*/ 	.word	0x0500000f


	//   ....[72]....
        /*028c*/ 	.word	0x0500000f


	//   ....[73]....
        /*0290*/ 	.word	0x0500000f


	//   ....[74]....
        /*0294*/ 	.word	0x0500000f


	//----- nvinfo : EIATTR_COOP_GROUP_INSTR_OFFSETS
	.align		4
.L_117:
        /*0298*/ 	.byte	0x04, 0x28
        /*029a*/ 	.short	(.L_119 - .L_118)


	//   ....[0]....
.L_118:
        /*029c*/ 	.word	0x00000070


	//   ....[1]....
        /*02a0*/ 	.word	0x00000170


	//   ....[2]....
        /*02a4*/ 	.word	0x000001c0


	//   ....[3]....
        /*02a8*/ 	.word	0x000003f0


	//   ....[4]....
        /*02ac*/ 	.word	0x00000550


	//   ....[5]....
        /*02b0*/ 	.word	0x00000670


	//   ....[6]....
        /*02b4*/ 	.word	0x000007d0


	//   ....[7]....
        /*02b8*/ 	.word	0x000014f0


	//   ....[8]....
        /*02bc*/ 	.word	0x000031a0


	//   ....[9]....
        /*02c0*/ 	.word	0x000031c0


	//   ....[10]....
        /*02c4*/ 	.word	0x000036d0


	//   ....[11]....
        /*02c8*/ 	.word	0x00003740


	//   ....[12]....
        /*02cc*/ 	.word	0x00004e80


	//   ....[13]....
        /*02d0*/ 	.word	0x00006990


	//   ....[14]....
        /*02d4*/ 	.word	0x00006ae0


	//   ....[15]....
        /*02d8*/ 	.word	0x00006b00


	//   ....[16]....
        /*02dc*/ 	.word	0x00006bf0


	//   ....[17]....
        /*02e0*/ 	.word	0x000085e0


	//   ....[18]....
        /*02e4*/ 	.word	0x000086f0


	//   ....[19]....
        /*02e8*/ 	.word	0x00008730


	//   ....[20]....
        /*02ec*/ 	.word	0x00008870


	//   ....[21]....
        /*02f0*/ 	.word	0x000088a0


	//   ....[22]....
        /*02f4*/ 	.word	0x0000aac0


	//   ....[23]....
        /*02f8*/ 	.word	0x0000ac40


	//   ....[24]....
        /*02fc*/ 	.word	0x0000ac70


	//   ....[25]....
        /*0300*/ 	.word	0x0000acb0


	//   ....[26]....
        /*0304*/ 	.word	0x0000ad20


	//   ....[27]....
        /*0308*/ 	.word	0x0000ad80


	//   ....[28]....
        /*030c*/ 	.word	0x0000adc0


	//   ....[29]....
        /*0310*/ 	.word	0x0000af40


	//   ....[30]....
        /*0314*/ 	.word	0x0000afa0


	//   ....[31]....
        /*0318*/ 	.word	0x0000afe0


	//   ....[32]....
        /*031c*/ 	.word	0x0000b020


	//   ....[33]....
        /*0320*/ 	.word	0x0000b050


	//   ....[34]....
        /*0324*/ 	.word	0x0000b080


	//   ....[35]....
        /*0328*/ 	.word	0x0000b100


	//   ....[36]....
        /*032c*/ 	.word	0x0000b130


	//   ....[37]....
        /*0330*/ 	.word	0x0000b1b0


	//   ....[38]....
        /*0334*/ 	.word	0x0000db60


	//   ....[39]....
        /*0338*/ 	.word	0x0000db70


	//   ....[40]....
        /*033c*/ 	.word	0x0000dc60


	//   ....[41]....
        /*0340*/ 	.word	0x0000dcc0


	//   ....[42]....
        /*0344*/ 	.word	0x0000dd00


	//   ....[43]....
        /*0348*/ 	.word	0x0000dd40


	//   ....[44]....
        /*034c*/ 	.word	0x0000dd70


	//   ....[45]....
        /*0350*/ 	.word	0x0000dda0


	//   ....[46]....
        /*0354*/ 	.word	0x0000df10


	//   ....[47]....
        /*0358*/ 	.word	0x0000df70


	//   ....[48]....
        /*035c*/ 	.word	0x0000dfb0


	//   ....[49]....
        /*0360*/ 	.word	0x0000dff0


	//   ....[50]....
        /*0364*/ 	.word	0x0000e020


	//   ....[51]....
        /*0368*/ 	.word	0x0000e050


	//   ....[52]....
        /*036c*/ 	.word	0x0000e110


	//   ....[53]....
        /*0370*/ 	.word	0x0000e130


	//   ....[54]....
        /*0374*/ 	.word	0x0000e1a0


	//   ....[55]....
        /*0378*/ 	.word	0x0000e5d0


	//   ....[56]....
        /*037c*/ 	.word	0x0000eab0


	//   ....[57]....
        /*0380*/ 	.word	0x0000eea0


	//   ....[58]....
        /*0384*/ 	.word	0x0000ef30


	//   ....[59]....
        /*0388*/ 	.word	0x0000efd0


	//   ....[60]....
        /*038c*/ 	.word	0x0000f080


	//   ....[61]....
        /*0390*/ 	.word	0x0000f100


	//   ....[62]....
        /*0394*/ 	.word	0x0000f180


	//   ....[63]....
        /*0398*/ 	.word	0x0000f200


	//   ....[64]....
        /*039c*/ 	.word	0x0000f280


	//   ....[65]....
        /*03a0*/ 	.word	0x0000f310


	//   ....[66]....
        /*03a4*/ 	.word	0x0000f3c0


	//   ....[67]....
        /*03a8*/ 	.word	0x0000f440


	//   ....[68]....
        /*03ac*/ 	.word	0x0000f4c0


	//   ....[69]....
        /*03b0*/ 	.word	0x0000f540


	//   ....[70]....
        /*03b4*/ 	.word	0x0000f5c0


	//   ....[71]....
        /*03b8*/ 	.word	0x0000f630


	//   ....[72]....
        /*03bc*/ 	.word	0x0000f6d0


	//   ....[73]....
        /*03c0*/ 	.word	0x0000f760


	//   ....[74]....
        /*03c4*/ 	.word	0x0000f880


	//----- nvinfo : EIATTR_REG_RECONFIG
	.align		4
.L_119:
        /*03c8*/ 	.byte	0x01, 0x54
	.zero		2


	//----- nvinfo : EIATTR_SYSCALL_OFFSETS
	.align		4
        /*03cc*/ 	.byte	0x04, 0x46
        /*03ce*/ 	.short	(.L_121 - .L_120)


	//   ....[0]....
.L_120:
        /*03d0*/ 	.word	0x00001640


	//   ....[1]....
        /*03d4*/ 	.word	0x0000bab0


	//   ....[2]....
        /*03d8*/ 	.word	0x0000bbe0


	//   ....[3]....
        /*03dc*/ 	.word	0x0000bce0


	//----- nvinfo : EIATTR_MBARRIER_INSTR_OFFSETS
	.align		4
.L_121:
        /*03e0*/ 	.byte	0x04, 0x39
        /*03e2*/ 	.short	(.L_123 - .L_122)


	//   ....[0]....
.L_122:
        /*03e4*/ 	.word	0x000002a0
        /*03e8*/ 	.word	0x000000ff
        /*03ec*/ 	.word	0x00030800
        /*03f0*/ 	.short	0x0100
        /*03f2*/ 	.byte	0x08
	.zero		1


	//   ....[1]....
        /*03f4*/ 	.word	0x000002b0
        /*03f8*/ 	.word	0x000000ff
        /*03fc*/ 	.word	0x00030820
        /*0400*/ 	.short	0x0100
        /*0402*/ 	.byte	0x08
	.zero		1


	//   ....[2]....
        /*0404*/ 	.word	0x000003a0
        /*0408*/ 	.word	0x000000ff
        /*040c*/ 	.word	0x00030830
        /*0410*/ 	.short	0x0100
        /*0412*/ 	.byte	0x08
	.zero		1


	//   ....[3]....
        /*0414*/ 	.word	0x000003b0
        /*0418*/ 	.word	0x000000ff
        /*041c*/ 	.word	0x00030840
        /*0420*/ 	.short	0x0100
        /*0422*/ 	.byte	0x08
	.zero		1


	//   ....[4]....
        /*0424*/ 	.word	0x000003c0
        /*0428*/ 	.word	0x000000ff
        /*042c*/ 	.word	0x00030838
        /*0430*/ 	.short	0x0100
        /*0432*/ 	.byte	0x08
	.zero		1


	//   ....[5]....
        /*0434*/ 	.word	0x000003d0
        /*0438*/ 	.word	0x000000ff
        /*043c*/ 	.word	0x00030848
        /*0440*/ 	.short	0x0100
        /*0442*/ 	.byte	0x08
	.zero		1


	//   ....[6]....
        /*0444*/ 	.word	0x00000500
        /*0448*/ 	.word	0x000000ff
        /*044c*/ 	.word	0x00030850
        /*0450*/ 	.short	0x0100
        /*0452*/ 	.byte	0x08
	.zero		1


	//   ....[7]....
        /*0454*/ 	.word	0x00000510
        /*0458*/ 	.word	0x000000ff
        /*045c*/ 	.word	0x00030860
        /*0460*/ 	.short	0x0100
        /*0462*/ 	.byte	0x08
	.zero		1


	//   ....[8]....
        /*0464*/ 	.word	0x00000520
        /*0468*/ 	.word	0x000000ff
        /*046c*/ 	.word	0x00030858
        /*0470*/ 	.short	0x0100
        /*0472*/ 	.byte	0x08
	.zero		1


	//   ....[9]....
        /*0474*/ 	.word	0x00000530
        /*0478*/ 	.word	0x000000ff
        /*047c*/ 	.word	0x00030868
        /*0480*/ 	.short	0x0100
        /*0482*/ 	.byte	0x08
	.zero		1


	//   ....[10]....
        /*0484*/ 	.word	0x00000620
        /*0488*/ 	.word	0x000000ff
        /*048c*/ 	.word	0x00030870
        /*0490*/ 	.short	0x0100
        /*0492*/ 	.byte	0x06
	.zero		1


	//   ....[11]....
        /*0494*/ 	.word	0x00000630
        /*0498*/ 	.word	0x000000ff
        /*049c*/ 	.word	0x00030880
        /*04a0*/ 	.short	0x0100
        /*04a2*/ 	.byte	0x06
	.zero		1


	//   ....[12]....
        /*04a4*/ 	.word	0x00000640
        /*04a8*/ 	.word	0x000000ff
        /*04ac*/ 	.word	0x00030878
        /*04b0*/ 	.short	0x0100
        /*04b2*/ 	.byte	0x06
	.zero		1


	//   ....[13]....
        /*04b4*/ 	.word	0x00000650
        /*04b8*/ 	.word	0x000000ff
        /*04bc*/ 	.word	0x00030888
        /*04c0*/ 	.short	0x0100
        /*04c2*/ 	.byte	0x06
	.zero		1


	//   ....[14]....
        /*04c4*/ 	.word	0x00000780
        /*04c8*/ 	.word	0x000000ff
        /*04cc*/ 	.word	0x00030890
        /*04d0*/ 	.short	0x0100
        /*04d2*/ 	.byte	0x08
	.zero		1


	//   ....[15]....
        /*04d4*/ 	.word	0x00000790
        /*04d8*/ 	.word	0x000000ff
        /*04dc*/ 	.word	0x000308a0
        /*04e0*/ 	.short	0x0100
        /*04e2*/ 	.byte	0x08
	.zero		1


	//   ....[16]....
        /*04e4*/ 	.word	0x000007a0
        /*04e8*/ 	.word	0x000000ff
        /*04ec*/ 	.word	0x00030898
        /*04f0*/ 	.short	0x0100
        /*04f2*/ 	.byte	0x08
	.zero		1


	//   ....[17]....
        /*04f4*/ 	.word	0x000007b0
        /*04f8*/ 	.word	0x000000ff
        /*04fc*/ 	.word	0x000308a8
        /*0500*/ 	.short	0x0100
        /*0502*/ 	.byte	0x08
	.zero		1


	//   ....[18]....
        /*0504*/ 	.word	0x000008e0
        /*0508*/ 	.word	0x000000ff
        /*050c*/ 	.word	0x000308b0
        /*0510*/ 	.short	0x0100
        /*0512*/ 	.byte	0x08
	.zero		1


	//   ....[19]....
        /*0514*/ 	.word	0x000008f0
        /*0518*/ 	.word	0x000000ff
        /*051c*/ 	.word	0x000308c0
        /*0520*/ 	.short	0x0100
        /*0522*/ 	.byte	0x08
	.zero		1


	//   ....[20]....
        /*0524*/ 	.word	0x00000900
        /*0528*/ 	.word	0x000000ff
        /*052c*/ 	.word	0x000308b8
        /*0530*/ 	.short	0x0100
        /*0532*/ 	.byte	0x08
	.zero		1


	//   ....[21]....
        /*0534*/ 	.word	0x00000910
        /*0538*/ 	.word	0x000000ff
        /*053c*/ 	.word	0x000308c8
        /*0540*/ 	.short	0x0100
        /*0542*/ 	.byte	0x08
	.zero		1


	//   ....[22]....
        /*0544*/ 	.word	0x000016c0
        /*0548*/ 	.word	0x000000ff
        /*054c*/ 	.word	0x00030800
        /*0550*/ 	.short	0x010a
        /*0552*/ 	.byte	0x28
	.zero		1


	//   ....[23]....
        /*0554*/ 	.word	0x00001740
        /*0558*/ 	.word	0x00000000
        /*055c*/ 	.word	0x00030830
        /*0560*/ 	.short	0x010a
        /*0562*/ 	.byte	0x3f
	.zero		1


	//   ....[24]....
        /*0564*/ 	.word	0x000017b0
        /*0568*/ 	.word	0x00000000
        /*056c*/ 	.word	0x00030830
        /*0570*/ 	.short	0x010a
        /*0572*/ 	.byte	0x3f
	.zero		1


	//   ....[25]....
        /*0574*/ 	.word	0x00003b70
        /*0578*/ 	.word	0x00000006
        /*057c*/ 	.word	0x00000000
        /*0580*/ 	.short	0x0101
        /*0582*/ 	.byte	0x3f
	.zero		1


	//   ....[26]....
        /*0584*/ 	.word	0x000050d0
        /*0588*/ 	.word	0x000000ff
        /*058c*/ 	.word	0x00030830
        /*0590*/ 	.short	0x010a
        /*0592*/ 	.byte	0x06
	.zero		1


	//   ....[27]....
        /*0594*/ 	.word	0x00005110
        /*0598*/ 	.word	0x000000ff
        /*059c*/ 	.word	0x00030830
        /*05a0*/ 	.short	0x010a
        /*05a2*/ 	.byte	0x06
	.zero		1


	//   ....[28]....
        /*05a4*/ 	.word	0x00005310
        /*05a8*/ 	.word	0x000000ff
        /*05ac*/ 	.word	0x00030850
        /*05b0*/ 	.short	0x010a
        /*05b2*/ 	.byte	0x06
	.zero		1


	//   ....[29]....
        /*05b4*/ 	.word	0x00005350
        /*05b8*/ 	.word	0x000000ff
        /*05bc*/ 	.word	0x00030850
        /*05c0*/ 	.short	0x010a
        /*05c2*/ 	.byte	0x06
	.zero		1


	//   ....[30]....
        /*05c4*/ 	.word	0x00006cc0
        /*05c8*/ 	.word	0x00000067
        /*05cc*/ 	.word	0x00000000
        /*05d0*/ 	.short	0x0101
        /*05d2*/ 	.byte	0x3f
	.zero		1


	//   ....[31]....
        /*05d4*/ 	.word	0x00006d10
        /*05d8*/ 	.word	0x00000007
        /*05dc*/ 	.word	0x00000000
        /*05e0*/ 	.short	0x0101
        /*05e2*/ 	.byte	0x3f
	.zero		1


	//   ....[32]....
        /*05e4*/ 	.word	0x00008660
        /*05e8*/ 	.word	0x000000ff
        /*05ec*/ 	.word	0x00030850
        /*05f0*/ 	.short	0x010a
        /*05f2*/ 	.byte	0x05
	.zero		1


	//   ....[33]....
        /*05f4*/ 	.word	0x000086a0
        /*05f8*/ 	.word	0x000000ff
        /*05fc*/ 	.word	0x00030850
        /*0600*/ 	.short	0x010a
        /*0602*/ 	.byte	0x05
	.zero		1


	//   ....[34]....
        /*0604*/ 	.word	0x00008ec0
        /*0608*/ 	.word	0x00000006
        /*060c*/ 	.word	0x00000000
        /*0610*/ 	.short	0x0101
        /*0612*/ 	.byte	0x3f
	.zero		1


	//   ....[35]....
        /*0614*/ 	.word	0x00009ca0
        /*0618*/ 	.word	0x000000ff
        /*061c*/ 	.word	0x00000000
        /*0620*/ 	.short	0x0101
        /*0622*/ 	.byte	0x04
	.zero		1


	//   ....[36]....
        /*0624*/ 	.word	0x0000c1a0
        /*0628*/ 	.word	0x00000005
        /*062c*/ 	.word	0x00030840
        /*0630*/ 	.short	0x010a
        /*0632*/ 	.byte	0x3f
	.zero		1


	//   ....[37]....
        /*0634*/ 	.word	0x0000c4f0
        /*0638*/ 	.word	0x0000001a
        /*063c*/ 	.word	0x00030820
        /*0640*/ 	.short	0x010a
        /*0642*/ 	.byte	0x3f
	.zero		1


	//   ....[38]....
        /*0644*/ 	.word	0x0000c7e0
        /*0648*/ 	.word	0x00000003
        /*064c*/ 	.word	0x00030840
        /*0650*/ 	.short	0x010a
        /*0652*/ 	.byte	0x3f
	.zero		1


	//   ....[39]....
        /*0654*/ 	.word	0x0000c9c0
        /*0658*/ 	.word	0x00000002
        /*065c*/ 	.word	0x00000060
        /*0660*/ 	.short	0x010a
        /*0662*/ 	.byte	0x3f
	.zero		1


	//   ....[40]....
        /*0664*/ 	.word	0x0000ce30
        /*0668*/ 	.word	0x00000003
        /*066c*/ 	.word	0x00030840
        /*0670*/ 	.short	0x010a
        /*0672*/ 	.byte	0x3f
	.zero		1


	//   ....[41]....
        /*0674*/ 	.word	0x0000d010
        /*0678*/ 	.word	0x00000003
        /*067c*/ 	.word	0x00000060
        /*0680*/ 	.short	0x010a
        /*0682*/ 	.byte	0x3f
	.zero		1


	//   ....[42]....
        /*0684*/ 	.word	0x0000d3d0
        /*0688*/ 	.word	0x00000002
        /*068c*/ 	.word	0x00030840
        /*0690*/ 	.short	0x010a
        /*0692*/ 	.byte	0x3f
	.zero		1


	//   ....[43]....
        /*0694*/ 	.word	0x0000d5c0
        /*0698*/ 	.word	0x00000002
        /*069c*/ 	.word	0x00000060
        /*06a0*/ 	.short	0x010a
        /*06a2*/ 	.byte	0x3f
	.zero		1


	//   ....[44]....
        /*06a4*/ 	.word	0x0000d910
        /*06a8*/ 	.word	0x00000003
        /*06ac*/ 	.word	0x00030860
        /*06b0*/ 	.short	0x010a
        /*06b2*/ 	.byte	0x3f
	.zero		1


	//   ....[45]....
        /*06b4*/ 	.word	0x0000e550
        /*06b8*/ 	.word	0x00000009
        /*06bc*/ 	.word	0x00030820
        /*06c0*/ 	.short	0x010a
        /*06c2*/ 	.byte	0x3f
	.zero		1


	//   ....[46]....
        /*06c4*/ 	.word	0x0000e6f0
        /*06c8*/ 	.word	0x00000007
        /*06cc*/ 	.word	0x00000000
        /*06d0*/ 	.short	0x010a
        /*06d2*/ 	.byte	0x3f
	.zero		1


	//   ....[47]....
        /*06d4*/ 	.word	0x0000e760
        /*06d8*/ 	.word	0x00000003
        /*06dc*/ 	.word	0x00000000
        /*06e0*/ 	.short	0x010a
        /*06e2*/ 	.byte	0x3f
	.zero		1


	//   ....[48]....
        /*06e4*/ 	.word	0x0000e7c0
        /*06e8*/ 	.word	0x00000005
        /*06ec*/ 	.word	0x00000000
        /*06f0*/ 	.short	0x010a
        /*06f2*/ 	.byte	0x3f
	.zero		1


	//   ....[49]....
        /*06f4*/ 	.word	0x0000e7f0
        /*06f8*/ 	.word	0x00000003
        /*06fc*/ 	.word	0x00000000
        /*0700*/ 	.short	0x010a
        /*0702*/ 	.byte	0x3f
	.zero		1


	//   ....[50]....
        /*0704*/ 	.word	0x0000e860
        /*0708*/ 	.word	0x00000003
        /*070c*/ 	.word	0x00030800
        /*0710*/ 	.short	0x010a
        /*0712*/ 	.byte	0x3f
	.zero		1


	//   ....[51]....
        /*0714*/ 	.word	0x0000e8b0
        /*0718*/ 	.word	0x00000000
        /*071c*/ 	.word	0x00030830
        /*0720*/ 	.short	0x010a
        /*0722*/ 	.byte	0x3f
	.zero		1


	//   ....[52]....
        /*0724*/ 	.word	0x0000e910
        /*0728*/ 	.word	0x00000007
        /*072c*/ 	.word	0x00030830
        /*0730*/ 	.short	0x010a
        /*0732*/ 	.byte	0x3f
	.zero		1


	//   ....[53]....
        /*0734*/ 	.word	0x0000e970
        /*0738*/ 	.word	0x00000007
        /*073c*/ 	.word	0x00030850
        /*0740*/ 	.short	0x010a
        /*0742*/ 	.byte	0x3f
	.zero		1


	//   ....[54]....
        /*0744*/ 	.word	0x0000e9d0
        /*0748*/ 	.word	0x00000003
        /*074c*/ 	.word	0x00030850
        /*0750*/ 	.short	0x010a
        /*0752*/ 	.byte	0x3f
	.zero		1


	//   ....[55]....
        /*0754*/ 	.word	0x0000eb70
        /*0758*/ 	.word	0x00000005
        /*075c*/ 	.word	0x00030840
        /*0760*/ 	.short	0x010a
        /*0762*/ 	.byte	0x3f
	.zero		1


	//   ....[56]....
        /*0764*/ 	.word	0x0000ebc0
        /*0768*/ 	.word	0x0000001a
        /*076c*/ 	.word	0x00030820
        /*0770*/ 	.short	0x010a
        /*0772*/ 	.byte	0x3f
	.zero		1


	//   ....[57]....
        /*0774*/ 	.word	0x0000ec10
        /*0778*/ 	.word	0x00000003
        /*077c*/ 	.word	0x00030840
        /*0780*/ 	.short	0x010a
        /*0782*/ 	.byte	0x3f
	.zero		1


	//   ....[58]....
        /*0784*/ 	.word	0x0000ec60
        /*0788*/ 	.word	0x00000002
        /*078c*/ 	.word	0x00000060
        /*0790*/ 	.short	0x010a
        /*0792*/ 	.byte	0x3f
	.zero		1


	//   ....[59]....
        /*0794*/ 	.word	0x0000ecb0
        /*0798*/ 	.word	0x00000003
        /*079c*/ 	.word	0x00030840
        /*07a0*/ 	.short	0x010a
        /*07a2*/ 	.byte	0x3f
	.zero		1


	//   ....[60]....
        /*07a4*/ 	.word	0x0000ed00
        /*07a8*/ 	.word	0x00000003
        /*07ac*/ 	.word	0x00000060
        /*07b0*/ 	.short	0x010a
        /*07b2*/ 	.byte	0x3f
	.zero		1


	//   ....[61]....
        /*07b4*/ 	.word	0x0000ed50
        /*07b8*/ 	.word	0x00000002
        /*07bc*/ 	.word	0x00030840
        /*07c0*/ 	.short	0x010a
        /*07c2*/ 	.byte	0x3f
	.zero		1


	//   ....[62]....
        /*07c4*/ 	.word	0x0000eda0
        /*07c8*/ 	.word	0x00000002
        /*07cc*/ 	.word	0x00000060
        /*07d0*/ 	.short	0x010a
        /*07d2*/ 	.byte	0x3f
	.zero		1


	//   ....[63]....
        /*07d4*/ 	.word	0x0000edf0
        /*07d8*/ 	.word	0x00000003
        /*07dc*/ 	.word	0x00030860
        /*07e0*/ 	.short	0x010a
        /*07e2*/ 	.byte	0x3f
	.zero		1


	//   ....[64]....
        /*07e4*/ 	.word	0x0000f7a0
        /*07e8*/ 	.word	0x00000009
        /*07ec*/ 	.word	0x00030820
        /*07f0*/ 	.short	0x010a
        /*07f2*/ 	.byte	0x3f
	.zero		1


	//   ....[65]....
        /*07f4*/ 	.word	0x0000f940
        /*07f8*/ 	.word	0x00000007
        /*07fc*/ 	.word	0x00000000
        /*0800*/ 	.short	0x010a
        /*0802*/ 	.byte	0x3f
	.zero		1


	//   ....[66]....
        /*0804*/ 	.word	0x0000f990
        /*0808*/ 	.word	0x00000003
        /*080c*/ 	.word	0x00000000
        /*0810*/ 	.short	0x010a
        /*0812*/ 	.byte	0x3f
	.zero		1


	//   ....[67]....
        /*0814*/ 	.word	0x0000f9e0
        /*0818*/ 	.word	0x00000005
        /*081c*/ 	.word	0x00000000
        /*0820*/ 	.short	0x010a
        /*0822*/ 	.byte	0x3f
	.zero		1


	//----- nvinfo : EIATTR_NUM_MBARRIERS
	.align		4
.L_123:
        /*0824*/ 	.byte	0x03, 0x38
        /*0826*/ 	.short	0x0016


	//----- nvinfo : EIATTR_EXIT_INSTR_OFFSETS
	.align		4
        /*0828*/ 	.byte	0x04, 0x1c
        /*082a*/ 	.short	(.L_125 - .L_124)


	//   ....[0]....
.L_124:
        /*082c*/ 	.word	0x00000ab0


	//   ....[1]....
        /*0830*/ 	.word	0x0000aa80


	//   ....[2]....
        /*0834*/ 	.word	0x0000aae0


	//   ....[3]....
        /*0838*/ 	.word	0x0000e840


	//----- nvinfo : EIATTR_MAX_THREADS
	.align		4
.L_125:
        /*083c*/ 	.byte	0x04, 0x05
        /*083e*/ 	.short	(.L_127 - .L_126)
.L_126:
        /*0840*/ 	.word	0x00000200
        /*0844*/ 	.word	0x00000001
        /*0848*/ 	.word	0x00000001


	//----- nvinfo : EIATTR_CRS_STACK_SIZE
	.align		4
.L_127:
        /*084c*/ 	.byte	0x04, 0x1e
        /*084e*/ 	.short	(.L_129 - .L_128)
.L_128:
        /*0850*/ 	.word	0x00000000


	//----- nvinfo : EIATTR_CBANK_PARAM_SIZE
	.align		4
.L_129:
        /*0854*/ 	.byte	0x03, 0x19
        /*0856*/ 	.short	0x0a70


	//----- nvinfo : EIATTR_PARAM_CBANK
	.align		4
        /*0858*/ 	.byte	0x04, 0x0a
        /*085a*/ 	.short	(.L_131 - .L_130)
	.align		4
.L_130:
        /*085c*/ 	.word	index@(.nv.constant0._ZN7cutlass13device_kernelIN5flash11enable_sm90INS1_16FlashAttnFwdSm90INS1_25CollectiveMainloopFwdSm90ILi2EN4cute5tupleIJNS5_1CILi1EEES8_S8_EEENS6_IJNS7_ILi192EEESA_NS7_ILi64EEEEEELi64ENS_6half_tEfNS_4arch4Sm90ELb0ELb0ELb1ELb1ELb0ELb0ELb0ELb0ELb1ELb0ELb0ELb0EEENS1_21CollectiveEpilogueFwdINS6_IJSA_SB_SA_EEES9_SD_SF_Li384ELb1ELb0ELb0ELb0EEENS1_36VarlenDynamicPersistentTileSchedulerILi192ELi192ELi384ELi32ELb0ELb0ELb1ELb0ELb1ELb1EEEEEEEEEvNT_6ParamsE)
        /*0860*/ 	.short	0x0210
        /*0862*/ 	.short	0x0a70


	//----- nvinfo : EIATTR_SW_WAR
	.align		4
.L_131:
        /*0864*/ 	.byte	0x04, 0x36
        /*0866*/ 	.short	(.L_133 - .L_132)
.L_132:
        /*0868*/ 	.word	0x00000008
.L_133:


//--------------------- .nv.info._ZN7cutlass13device_kernelIN5flash11enable_sm90INS1_16FlashAttnFwdSm90INS1_25CollectiveMainloopFwdSm90ILi2EN4cute5tupleIJNS5_1CILi1EEES8_S8_EEENS6_IJNS7_ILi192EEESA_NS7_ILi64EEEEEELi64ENS_6half_tEfNS_4arch4Sm90ELb0ELb0ELb1ELb1ELb0ELb1ELb0ELb0ELb1ELb0ELb0ELb0EEENS1_21CollectiveEpilogueFwdINS6_IJSA_SB_SA_EEES9_SD_SF_Li384ELb1ELb0ELb0ELb0EEENS1_36VarlenDynamicPersistentTileSchedulerILi192ELi192ELi384ELi32ELb0ELb0ELb1ELb0ELb1ELb1EEEEEEEEEvNT_6ParamsE --------------------------
	.section	.nv.info._ZN7cutlass13device_kernelIN5flash11enable_sm90INS1_16FlashAttnFwdSm90INS1_25CollectiveMainloopFwdSm90ILi2EN4cute5tupleIJNS5_1CILi1EEES8_S8_EEENS6_IJNS7_ILi192EEESA_NS7_ILi64EEEEEELi64ENS_6half_tEfNS_4arch4Sm90ELb0ELb0ELb1ELb1ELb0ELb1ELb0ELb0ELb1ELb0ELb0ELb0EEENS1_21CollectiveEpilogueFwdINS6_IJSA_SB_SA_EEES9_SD_SF_Li384ELb1ELb0ELb0ELb0EEENS1_36VarlenDynamicPersistentTileSchedulerILi192ELi192ELi384ELi32ELb0ELb0ELb1ELb0ELb1ELb1EEEEEEEEEvNT_6ParamsE,"",@"SHT_CUDA_INFO"
	.sectionflags	@""
	.align	4


	//----- nvinfo : EIATTR_CUDA_API_VERSION
	.align		4
        /*0000*/ 	.byte	0x04, 0x37
        /*0002*/ 	.short	(.L_135 - .L_134)
.L_134:
        /*0004*/ 	.word	0x00000082


	//----- nvinfo : EIATTR_KPARAM_INFO
	.align		4
.L_135:
        /*0008*/ 	.byte	0x04, 0x17
        /*000a*/ 	.short	(.L_137 - .L_136)
.L_136:
        /*000c*/ 	.word	0x00000000
        /*0010*/ 	.short	0x0000
        /*0012*/ 	.short	0x0070
        /*0014*/ 	.byte	0x00, 0xf0, 0x01, 0x28


	//----- nvinfo : EIATTR_SPARSE_MMA_MASK
	.align		4
.L_137:
        /*0018*/ 	.byte	0x03, 0x50
        /*001a*/ 	.short	0x0000


	//----- nvinfo : EIATTR_MAXREG_COUNT
	.align		4
        /*001c*/ 	.byte	0x03, 0x1b
        /*001e*/ 	.short	0x0080


	//----- nvinfo : EIATTR_NUM_BARRIERS
	.align		4
        /*0020*/ 	.byte	0x02, 0x4c
        /*0022*/ 	.byte	0x10
	.zero		1


	//----- nvinfo : EIATTR_EXTERNS
	.align		4
        /*0024*/ 	.byte	0x04, 0x0f
        /*0026*/ 	.short	(.L_139 - .L_138)


	//   ....[0]....
	.align		4
.L_138:
        /*0028*/ 	.word	index@(__assertfail)


	//----- nvinfo : EIATTR_ANNOTATIONS
	.align		4
.L_139:
        /*002c*/ 	.byte	0x04, 0x55
        /*002e*/ 	.short	(.L_141 - .L_140)


	//   ....[0]....
.L_140:
        /* <DEDUP_REMOVED lines=59> */


	//----- nvinfo : EIATTR_MERCURY_ISA_VERSION
	.align		4
.L_141:
        /*03d0*/ 	.byte	0x03, 0x5f
        /*03d2*/ 	.short	0x0101


	//----- nvinfo : EIATTR_UNUSED_LOAD_BYTE_OFFSET
	.align		4
        /*03d4*/ 	.byte	0x04, 0x44
        /*03d6*/ 	.short	(.L_143 - .L_142)


	//   ....[0]....
.L_142:
        /*03d8*/ 	.word	0x00000b00
        /*03dc*/ 	.word	0x0000fff0


	//   ....[1]....
        /*03e0*/ 	.word	0x00010740
        /*03e4*/ 	.word	0x0000fff0


	//----- nvinfo : EIATTR_INT_WARP_WIDE_INSTR_OFFSETS
	.align		4
.L_143:
        /*03e8*/ 	.byte	0x04, 0x31
        /*03ea*/ 	.short	(.L_145 - .L_144)


	//   ....[0]....
.L_144:
        /*03ec*/ 	.word	0x000001b0


	//   ....[1]....
        /*03f0*/ 	.word	0x00000250


	//   ....[2]....
        /*03f4*/ 	.word	0x000002c0


	//   ....[3]....
        /*03f8*/ 	.word	0x00013a10


	//   ....[4]....
        /*03fc*/ 	.word	0x00013aa0


	//   ....[5]....
        /*0400*/ 	.word	0x00013ee0


	//   ....[6]....
        /*0404*/ 	.word	0x00013f10


	//   ....[7]....
        /*0408*/ 	.word	0x000159b0


	//   ....[8]....
        /*040c*/ 	.word	0x00015a40


	//----- nvinfo : EIATTR_COOP_GROUP_MASK_REGIDS
	.align		4
.L_145:
        /*0410*/ 	.byte	0x04, 0x29
        /*0412*/ 	.short	(.L_147 - .L_146)


	//   ....[0]....
.L_146:
        /*0414*/ 	.word	0xffffffff


	//   ....[1]....
        /*0418*/ 	.word	0xffffffff


	//   ....[2]....
        /*041c*/ 	.word	0xffffffff


	//   ....[3]....
        /*0420*/ 	.word	0xffffffff


	//   ....[4]....
        /*0424*/ 	.word	0xffffffff


	//   ....[5]....
        /*0428*/ 	.word	0xffffffff


	//   ....[6]....
        /*042c*/ 	.word	0xffffffff


	//   ....[7]....
        /*0430*/ 	.word	0xffffffff


	//   ....[8]....
        /*0434*/ 	.word	0xffffffff


	//   ....[9]....
        /*0438*/ 	.word	0xffffffff


	//   ....[10]....
        /*043c*/ 	.word	0xffffffff


	//   ....[11]....
        /*0440*/ 	.word	0xffffffff


	//   ....[12]....
        /*0444*/ 	.word	0xffffffff


	//   ....[13]....
        /*0448*/ 	.word	0xffffffff


	//   ....[14]....
        /*044c*/ 	.word	0xffffffff


	//   ....[15]....
        /*0450*/ 	.word	0xffffffff


	//   ....[16]....
        /*0454*/ 	.word	0xffffffff


	//   ....[17]....
        /*0458*/ 	.word	0xffffffff


	//   ....[18]....
        /*045c*/ 	.word	0xffffffff


	//   ....[19]....
        /*0460*/ 	.word	0xffffffff


	//   ....[20]....
        /*0464*/ 	.word	0xffffffff


	//   ....[21]....
        /*0468*/ 	.word	0xffffffff


	//   ....[22]....
        /*046c*/ 	.word	0xffffffff


	//   ....[23]....
        /*0470*/ 	.word	0xffffffff


	//   ....[24]....
        /*0474*/ 	.word	0xffffffff


	//   ....[25]....
        /*0478*/ 	.word	0xffffffff


	//   ....[26]....
        /*047c*/ 	.word	0xffffffff


	//   ....[27]....
        /*0480*/ 	.word	0xffffffff


	//   ....[28]....
        /*0484*/ 	.word	0xffffffff


	//   ....[29]....
        /*0488*/ 	.word	0xffffffff


	//   ....[30]....
        /*048c*/ 	.word	0xffffffff


	//   ....[31]....
        /*0490*/ 	.word	0xffffffff


	//   ....[32]....
        /*0494*/ 	.word	0xffffffff


	//   ....[33]....
        /*0498*/ 	.word	0xffffffff


	//   ....[34]....
        /*049c*/ 	.word	0xffffffff


	//   ....[35]....
        /*04a0*/ 	.word	0xffffffff


	//   ....[36]....
        /*04a4*/ 	.word	0xffffffff


	//   ....[37]....
        /*04a8*/ 	.word	0xffffffff


	//   ....[38]....
        /*04ac*/ 	.word	0xffffffff


	//   ....[39]....
        /*04b0*/ 	.word	0xffffffff


	//   ....[40]....
        /*04b4*/ 	.word	0xffffffff


	//   ....[41]....
        /*04b8*/ 	.word	0xffffffff


	//   ....[42]....
        /*04bc*/ 	.word	0xffffffff


	//   ....[43]....
        /*04c0*/ 	.word	0xffffffff


	//   ....[44]....
        /*04c4*/ 	.word	0xffffffff


	//   ....[45]....
        /*04c8*/ 	.word	0xffffffff


	//   ....[46]....
        /*04cc*/ 	.word	0xffffffff


	//   ....[47]....
        /*04d0*/ 	.word	0xffffffff


	//   ....[48]....
        /*04d4*/ 	.word	0xffffffff


	//   ....[49]....
        /*04d8*/ 	.word	0xffffffff


	//   ....[50]....
        /*04dc*/ 	.word	0xffffffff


	//   ....[51]....
        /*04e0*/ 	.word	0xffffffff


	//   ....[52]....
        /*04e4*/ 	.word	0xffffffff


	//   ....[53]....
        /*04e8*/ 	.word	0xffffffff


	//   ....[54]....
        /*04ec*/ 	.word	0xffffffff


	//   ....[55]....
        /*04f0*/ 	.word	0xffffffff


	//   ....[56]....
        /*04f4*/ 	.word	0x0500000f


	//   ....[57]....
        /*04f8*/ 	.word	0x0500000f


	//   ....[58]....
        /*04fc*/ 	.word	0x0500000f


	//   ....[59]....
        /*0500*/ 	.word	0x0500000f


	//   ....[60]....
        /*0504*/ 	.word	0x0500000f


	//   ....[61]....
        /*0508*/ 	.word	0x0500000f


	//   ....[62]....
        /*050c*/ 	.word	0x0500000f


	//   ....[63]....
        /*0510*/ 	.word	0x0500000f


	//   ....[64]....
        /*0514*/ 	.word	0x0500000f


	//   ....[65]....
        /*0518*/ 	.word	0x0500000f


	//   ....[66]....
        /*051c*/ 	.word	0x0500000f


	//   ....[67]....
        /*0520*/ 	.word	0x0500000f


	//   ....[68]....
        /*0524*/ 	.word	0x0500000f


	//   ....[69]....
        /*0528*/ 	.word	0x0500000f


	//   ....[70]....
        /*052c*/ 	.word	0x0500000f


	//   ....[71]....
        /*0530*/ 	.word	0x0500000f


	//   ....[72]....
        /*0534*/ 	.word	0x0500000f


	//   ....[73]....
        /*0538*/ 	.word	0x0500000f


	//   ....[74]....
        /*053c*/ 	.word	0x0500000f


	//   ....[75]....
        /*0540*/ 	.word	0x0500000f


	//   ....[76]....
        /*0544*/ 	.word	0x0500000f


	//   ....[77]....
        /*0548*/ 	.word	0x0500000f


	//   ....[78]....
        /*054c*/ 	.word	0x0500000f


	//   ....[79]....
        /*0550*/ 	.word	0x0500000f


	//   ....[80]....
        /*0554*/ 	.word	0x0500000f


	//   ....[81]....
        /*0558*/ 	.word	0x0500000f


	//   ....[82]....
        /*055c*/ 	.word	0x0500000f


	//   ....[83]....
        /*0560*/ 	.word	0x0500000f


	//   ....[84]....
        /*0564*/ 	.word	0x0500000f


	//----- nvinfo : EIATTR_COOP_GROUP_INSTR_OFFSETS
	.align		4
.L_147:
        /*0568*/ 	.byte	0x04, 0x28
        /*056a*/ 	.short	(.L_149 - .L_148)


	//   ....[0]....
.L_148:
        /*056c*/ 	.word	0x00000060


	//   ....[1]....
        /*0570*/ 	.word	0x000001c0


	//   ....[2]....
        /*0574*/ 	.word	0x00000270


	//   ....[3]....
        /*0578*/ 	.word	0x00000430


	//   ....[4]....
        /*057c*/ 	.word	0x00000590


	//   ....[5]....
        /*0580*/ 	.word	0x000006b0


	//   ....[6]....
        /*0584*/ 	.word	0x00000810


	//   ....[7]....
        /*0588*/ 	.word	0x00005930


	//   ....[8]....
        /*058c*/ 	.word	0x00009d70


	//   ....[9]....
        /*0590*/ 	.word	0x00009df0


	//   ....[10]....
        /*0594*/ 	.word	0x0000a5a0


	//   ....[11]....
        /*0598*/ 	.word	0x0000a600


	//   ....[12]....
        /*059c*/ 	.word	0x0000ba00


	//   ....[13]....
        /*05a0*/ 	.word	0x0000cd00


	//   ....[14]....
        /*05a4*/ 	.word	0x0000cd60


	//   ....[15]....
        /*05a8*/ 	.word	0x0000d910


	//   ....[16]....
        /*05ac*/ 	.word	0x0000d930


	//   ....[17]....
        /*05b0*/ 	.word	0x0000f820


	//   ....[18]....
        /*05b4*/ 	.word	0x0000fa70


	//   ....[19]....
        /*05b8*/ 	.word	0x0000fd90


	//   ....[20]....
        /*05bc*/ 	.word	0x00010200


	//   ....[21]....
        /*05c0*/ 	.word	0x00010230


	//   ....[22]....
        /*05c4*/ 	.word	0x00012050


	//   ....[23]....
        /*05c8*/ 	.word	0x000121e0


	//   ....[24]....
        /*05cc*/ 	.word	0x00012210


	//   ....[25]....
        /*05d0*/ 	.word	0x00012240


	//   ....[26]....
        /*05d4*/ 	.word	0x00012280


	//   ....[27]....
        /*05d8*/ 	.word	0x000122d0


	//   ....[28]....
        /*05dc*/ 	.word	0x00012330


	//   ....[29]....
        /*05e0*/ 	.word	0x000124f0


	//   ....[30]....
        /*05e4*/ 	.word	0x00012550


	//   ....[31]....
        /*05e8*/ 	.word	0x00012590


	//   ....[32]....
        /*05ec*/ 	.word	0x000125d0


	//   ....[33]....
        /*05f0*/ 	.word	0x00012600


	//   ....[34]....
        /*05f4*/ 	.word	0x00012630


	//   ....[35]....
        /*05f8*/ 	.word	0x000126b0


	//   ....[36]....
        /*05fc*/ 	.word	0x000126e0


	//   ....[37]....
        /*0600*/ 	.word	0x00012760


	//   ....[38]....
        /*0604*/ 	.word	0x00015d00


	//   ....[39]....
        /*0608*/ 	.word	0x00015d10


	//   ....[40]....
        /*060c*/ 	.word	0x00015e00


	//   ....[41]....
        /*0610*/ 	.word	0x00015e60


	//   ....[42]....
        /*0614*/ 	.word	0x00015ea0


	//   ....[43]....
        /*0618*/ 	.word	0x00015ee0


	//   ....[44]....
        /*061c*/ 	.word	0x00015f10


	//   ....[45]....
        /*0620*/ 	.word	0x00015f40


	//   ....[46]....
        /*0624*/ 	.word	0x000160b0


	//   ....[47]....
        /*0628*/ 	.word	0x00016110


	//   ....[48]....
        /*062c*/ 	.word	0x00016150


	//   ....[49]....
        /*0630*/ 	.word	0x00016190


	//   ....[50]....
        /*0634*/ 	.word	0x000161c0


	//   ....[51]....
        /*0638*/ 	.word	0x000161f0


	//   ....[52]....
        /*063c*/ 	.word	0x000162b0


	//   ....[53]....
        /*0640*/ 	.word	0x000162d0


	//   ....[54]....
        /*0644*/ 	.word	0x00016340


	//   ....[55]....
        /*0648*/ 	.word	0x00016770


	//   ....[56]....
        /*064c*/ 	.word	0x00016bd0


	//   ....[57]....
        /*0650*/ 	.word	0x00016c80


	//   ....[58]....
        /*0654*/ 	.word	0x00016d20


	//   ....[59]....
        /*0658*/ 	.word	0x00016dc0


	//   ....[60]....
        /*065c*/ 	.word	0x00016e60


	//   ....[61]....
        /*0660*/ 	.word	0x00016f50


	//   ....[62]....
        /*0664*/ 	.word	0x00016ff0


	//   ....[63]....
        /*0668*/ 	.word	0x00017090


	//   ....[64]....
        /*066c*/ 	.word	0x00017130


	//   ....[65]....
        /*0670*/ 	.word	0x00017390


	//   ....[66]....
        /*0674*/ 	.word	0x00017670


	//   ....[67]....
        /*0678*/ 	.word	0x00017a60


	//   ....[68]....
        /*067c*/ 	.word	0x00017af0


	//   ....[69]....
        /*0680*/ 	.word	0x00017b90


	//   ....[70]....
        /*0684*/ 	.word	0x00017c40


	//   ....[71]....
        /*0688*/ 	.word	0x00017cc0


	//   ....[72]....
        /*068c*/ 	.word	0x00017d40


	//   ....[73]....
        /*0690*/ 	.word	0x00017dc0


	//   ....[74]....
        /*0694*/ 	.word	0x00017e40


	//   ....[75]....
        /*0698*/ 	.word	0x00017ed0


	//   ....[76]....
        /*069c*/ 	.word	0x00017f80


	//   ....[77]....
        /*06a0*/ 	.word	0x00018000


	//   ....[78]....
        /*06a4*/ 	.word	0x00018080


	//   ....[79]....
        /*06a8*/ 	.word	0x00018100


	//   ....[80]....
        /*06ac*/ 	.word	0x00018180


	//   ....[81]....
        /*06b0*/ 	.word	0x000181f0


	//   ....[82]....
        /*06b4*/ 	.word	0x00018290


	//   ....[83]....
        /*06b8*/ 	.word	0x00018320


	//   ....[84]....
        /*06bc*/ 	.word	0x00018440


	//----- nvinfo : EIATTR_REG_RECONFIG
	.align		4
.L_149:
        /*06c0*/ 	.byte	0x01, 0x54
	.zero		2


	//----- nvinfo : EIATTR_SYSCALL_OFFSETS
	.align		4
        /*06c4*/ 	.byte	0x04, 0x46
        /*06c6*/ 	.short	(.L_151 - .L_150)


	//   ....[0]....
.L_150:
        /*06c8*/ 	.word	0x000018c0


	//   ....[1]....
        /*06cc*/ 	.word	0x00001a10


	//   ....[2]....
        /*06d0*/ 	.word	0x00005ac0


	//   ....[3]....
        /*06d4*/ 	.word	0x00005fe0


	//   ....[4]....
        /*06d8*/ 	.word	0x00013c20


	//   ....[5]....
        /*06dc*/ 	.word	0x00013d50


	//   ....[6]....
        /*06e0*/ 	.word	0x00013e50


	//----- nvinfo : EIATTR_MBARRIER_INSTR_OFFSETS
	.align		4
.L_151:
        /*06e4*/ 	.byte	0x04, 0x39
        /*06e6*/ 	.short	(.L_153 - .L_152)


	//   ....[0]....
.L_152:
        /*06e8*/ 	.word	0x000002e0
        /*06ec*/ 	.word	0x000000ff
        /*06f0*/ 	.word	0x00030800
        /*06f4*/ 	.short	0x0100
        /*06f6*/ 	.byte	0x08
	.zero		1


	//   ....[1]....
        /*06f8*/ 	.word	0x000002f0
        /*06fc*/ 	.word	0x000000ff
        /*0700*/ 	.word	0x00030820
        /*0704*/ 	.short	0x0100
        /*0706*/ 	.byte	0x08
	.zero		1


	//   ....[2]....
        /*0708*/ 	.word	0x000003e0
        /*070c*/ 	.word	0x000000ff
        /*0710*/ 	.word	0x00030830
        /*0714*/ 	.short	0x0100
        /*0716*/ 	.byte	0x08
	.zero		1


	//   ....[3]....
        /*0718*/ 	.word	0x000003f0
        /*071c*/ 	.word	0x000000ff
        /*0720*/ 	.word	0x00030840
        /*0724*/ 	.short	0x0100
        /*0726*/ 	.byte	0x08
	.zero		1


	//   ....[4]....
        /*0728*/ 	.word	0x00000400
        /*072c*/ 	.word	0x000000ff
        /*0730*/ 	.word	0x00030838
        /*0734*/ 	.short	0x0100
        /*0736*/ 	.byte	0x08
	.zero		1


	//   ....[5]....
        /*0738*/ 	.word	0x00000410
        /*073c*/ 	.word	0x000000ff
        /*0740*/ 	.word	0x00030848
        /*0744*/ 	.short	0x0100
        /*0746*/ 	.byte	0x08
	.zero		1


	//   ....[6]....
        /*0748*/ 	.word	0x00000540
        /*074c*/ 	.word	0x000000ff
        /*0750*/ 	.word	0x00030850
        /*0754*/ 	.short	0x0100
        /*0756*/ 	.byte	0x08
	.zero		1


	//   ....[7]....
        /*0758*/ 	.word	0x00000550
        /*075c*/ 	.word	0x000000ff
        /*0760*/ 	.word	0x00030860
        /*0764*/ 	.short	0x0100
        /*0766*/ 	.byte	0x08
	.zero		1


	//   ....[8]....
        /*0768*/ 	.word	0x00000560
        /*076c*/ 	.word	0x000000ff
        /*0770*/ 	.word	0x00030858
        /*0774*/ 	.short	0x0100
        /*0776*/ 	.byte	0x08
	.zero		1


	//   ....[9]....
        /*0778*/ 	.word	0x00000570
        /*077c*/ 	.word	0x000000ff
        /*0780*/ 	.word	0x00030868
        /*0784*/ 	.short	0x0100
        /*0786*/ 	.byte	0x08
	.zero		1


	//   ....[10]....
        /*0788*/ 	.word	0x00000660
        /*078c*/ 	.word	0x000000ff
        /*0790*/ 	.word	0x00030870
        /*0794*/ 	.short	0x0100
        /*0796*/ 	.byte	0x06
	.zero		1


	//   ....[11]....
        /*0798*/ 	.word	0x00000670
        /*079c*/ 	.word	0x000000ff
        /*07a0*/ 	.word	0x00030880
        /*07a4*/ 	.short	0x0100
        /*07a6*/ 	.byte	0x06
	.zero		1


	//   ....[12]....
        /*07a8*/ 	.word	0x00000680
        /*07ac*/ 	.word	0x000000ff
        /*07b0*/ 	.word	0x00030878
        /*07b4*/ 	.short	0x0100
        /*07b6*/ 	.byte	0x06
	.zero		1


	//   ....[13]....
        /*07b8*/ 	.word	0x00000690
        /*07bc*/ 	.word	0x000000ff
        /*07c0*/ 	.word	0x00030888
        /*07c4*/ 	.short	0x0100
        /*07c6*/ 	.byte	0x06
	.zero		1


	//   ....[14]....
        /*07c8*/ 	.word	0x000007c0
        /*07cc*/ 	.word	0x000000ff
        /*07d0*/ 	.word	0x00030890
        /*07d4*/ 	.short	0x0100
        /*07d6*/ 	.byte	0x08
	.zero		1


	//   ....[15]....
        /*07d8*/ 	.word	0x000007d0
        /*07dc*/ 	.word	0x000000ff
        /*07e0*/ 	.word	0x000308a0
        /*07e4*/ 	.short	0x0100
        /*07e6*/ 	.byte	0x08
	.zero		1


	//   ....[16]....
        /*07e8*/ 	.word	0x000007e0
        /*07ec*/ 	.word	0x000000ff
        /*07f0*/ 	.word	0x00030898
        /*07f4*/ 	.short	0x0100
        /*07f6*/ 	.byte	0x08
	.zero		1


	//   ....[17]....
        /*07f8*/ 	.word	0x000007f0
        /*07fc*/ 	.word	0x000000ff
        /*0800*/ 	.word	0x000308a8
        /*0804*/ 	.short	0x0100
        /*0806*/ 	.byte	0x08
	.zero		1


	//   ....[18]....
        /*0808*/ 	.word	0x00000920
        /*080c*/ 	.word	0x000000ff
        /*0810*/ 	.word	0x000308b0
        /*0814*/ 	.short	0x0100
        /*0816*/ 	.byte	0x08
	.zero		1


	//   ....[19]....
        /*0818*/ 	.word	0x00000930
        /*081c*/ 	.word	0x000000ff
        /*0820*/ 	.word	0x000308c0
        /*0824*/ 	.short	0x0100
        /*0826*/ 	.byte	0x08
	.zero		1


	//   ....[20]....
        /*0828*/ 	.word	0x00000940
        /*082c*/ 	.word	0x000000ff
        /*0830*/ 	.word	0x000308b8
        /*0834*/ 	.short	0x0100
        /*0836*/ 	.byte	0x08
	.zero		1


	//   ....[21]....
        /*0838*/ 	.word	0x00000950
        /*083c*/ 	.word	0x000000ff
        /*0840*/ 	.word	0x000308c8
        /*0844*/ 	.short	0x0100
        /*0846*/ 	.byte	0x08
	.zero		1


	//   ....[22]....
        /*0848*/ 	.word	0x00002d00
        /*084c*/ 	.word	0x00000054
        /*0850*/ 	.word	0x00030890
        /*0854*/ 	.short	0x010a
        /*0856*/ 	.byte	0x3f
	.zero		1


	//   ....[23]....
        /*0858*/ 	.word	0x00003f30
        /*085c*/ 	.word	0x00000054
        /*0860*/ 	.word	0x00030890
        /*0864*/ 	.short	0x010a
        /*0866*/ 	.byte	0x3f
	.zero		1


	//   ....[24]....
        /*0868*/ 	.word	0x00005030
        /*086c*/ 	.word	0x00000054
        /*0870*/ 	.word	0x00030890
        /*0874*/ 	.short	0x010a
        /*0876*/ 	.byte	0x3f
	.zero		1


	//   ....[25]....
        /*0878*/ 	.word	0x00005250
        /*087c*/ 	.word	0x00000024
        /*0880*/ 	.word	0x00000000
        /*0884*/ 	.short	0x0101
        /*0886*/ 	.byte	0x3f
	.zero		1


	//   ....[26]....
        /*0888*/ 	.word	0x00005290
        /*088c*/ 	.word	0x00000054
        /*0890*/ 	.word	0x000308b0
        /*0894*/ 	.short	0x010a
        /*0896*/ 	.byte	0x3f
	.zero		1


	//   ....[27]....
        /*0898*/ 	.word	0x00005650
        /*089c*/ 	.word	0x00000054
        /*08a0*/ 	.word	0x00000000
        /*08a4*/ 	.short	0x0101
        /*08a6*/ 	.byte	0x3f
	.zero		1


	//   ....[28]....
        /*08a8*/ 	.word	0x00005b60
        /*08ac*/ 	.word	0x00000002
        /*08b0*/ 	.word	0x00030800
        /*08b4*/ 	.short	0x010a
        /*08b6*/ 	.byte	0x3f
	.zero		1


	//   ....[29]....
        /*08b8*/ 	.word	0x00005bb0
        /*08bc*/ 	.word	0x00000002
        /*08c0*/ 	.word	0x00030800
        /*08c4*/ 	.short	0x010a
        /*08c6*/ 	.byte	0x3f
	.zero		1


	//   ....[30]....
        /*08c8*/ 	.word	0x000062d0
        /*08cc*/ 	.word	0x00000002
        /*08d0*/ 	.word	0x00030800
        /*08d4*/ 	.short	0x010a
        /*08d6*/ 	.byte	0x3f
	.zero		1


	//   ....[31]....
        /*08d8*/ 	.word	0x000071b0
        /*08dc*/ 	.word	0x00000002
        /*08e0*/ 	.word	0x00030800
        /*08e4*/ 	.short	0x010a
        /*08e6*/ 	.byte	0x3f
	.zero		1


	//   ....[32]....
        /*08e8*/ 	.word	0x00008070
        /*08ec*/ 	.word	0x00000000
        /*08f0*/ 	.word	0x00030830
        /*08f4*/ 	.short	0x010a
        /*08f6*/ 	.byte	0x3f
	.zero		1


	//   ....[33]....
        /*08f8*/ 	.word	0x00008150
        /*08fc*/ 	.word	0x00000000
        /*0900*/ 	.word	0x00030830
        /*0904*/ 	.short	0x010a
        /*0906*/ 	.byte	0x3f
	.zero		1


	//   ....[34]....
        /*0908*/ 	.word	0x0000a8a0
        /*090c*/ 	.word	0x0000000c
        /*0910*/ 	.word	0x00000000
        /*0914*/ 	.short	0x0101
        /*0916*/ 	.byte	0x3f
	.zero		1


	//   ....[35]....
        /*0918*/ 	.word	0x0000bc60
        /*091c*/ 	.word	0x00000005
        /*0920*/ 	.word	0x00030830
        /*0924*/ 	.short	0x010a
        /*0926*/ 	.byte	0x3f
	.zero		1


	//   ....[36]....
        /*0928*/ 	.word	0x0000bcb0
        /*092c*/ 	.word	0x00000005
        /*0930*/ 	.word	0x00030830
        /*0934*/ 	.short	0x010a
        /*0936*/ 	.byte	0x3f
	.zero		1


	//   ....[37]....
        /*0938*/ 	.word	0x0000c000
        /*093c*/ 	.word	0x00000006
        /*0940*/ 	.word	0x00030850
        /*0944*/ 	.short	0x010a
        /*0946*/ 	.byte	0x3f
	.zero		1


	//   ....[38]....
        /*0948*/ 	.word	0x0000c040
        /*094c*/ 	.word	0x00000006
        /*0950*/ 	.word	0x00030850
        /*0954*/ 	.short	0x010a
        /*0956*/ 	.byte	0x3f
	.zero		1


	//   ....[39]....
        /*0958*/ 	.word	0x0000e660
        /*095c*/ 	.word	0x00000042
        /*0960*/ 	.word	0x00000000
        /*0964*/ 	.short	0x0101
        /*0966*/ 	.byte	0x3f
	.zero		1


	//   ....[40]....
        /*0968*/ 	.word	0x0000e690
        /*096c*/ 	.word	0x00000000
        /*0970*/ 	.word	0x00000000
        /*0974*/ 	.short	0x0101
        /*0976*/ 	.byte	0x3f
	.zero		1


	//   ....[41]....
        /*0978*/ 	.word	0x0000f8b0
        /*097c*/ 	.word	0x0000000b
        /*0980*/ 	.word	0x00030850
        /*0984*/ 	.short	0x010a
        /*0986*/ 	.byte	0x3f
	.zero		1


	//   ....[42]....
        /*0988*/ 	.word	0x0000f960
        /*098c*/ 	.word	0x0000000b
        /*0990*/ 	.word	0x00030850
        /*0994*/ 	.short	0x010a
        /*0996*/ 	.byte	0x3f
	.zero		1


	//   ....[43]....
        /*0998*/ 	.word	0x00010400
        /*099c*/ 	.word	0x00000009
        /*09a0*/ 	.word	0x00000000
        /*09a4*/ 	.short	0x0101
        /*09a6*/ 	.byte	0x3f
	.zero		1


	//   ....[44]....
        /*09a8*/ 	.word	0x00011300
        /*09ac*/ 	.word	0x00000000
        /*09b0*/ 	.word	0x00000000
        /*09b4*/ 	.short	0x0101
        /*09b6*/ 	.byte	0x3f
	.zero		1


	//   ....[45]....
        /*09b8*/ 	.word	0x00013170
        /*09bc*/ 	.word	0x00000006
        /*09c0*/ 	.word	0x00030820
        /*09c4*/ 	.short	0x010a
        /*09c6*/ 	.byte	0x3f
	.zero		1


	//   ....[46]....
        /*09c8*/ 	.word	0x000131e0
        /*09cc*/ 	.word	0x00000007
        /*09d0*/ 	.word	0x000308a0
        /*09d4*/ 	.short	0x010a
        /*09d6*/ 	.byte	0x3f
	.zero		1


	//   ....[47]....
        /*09d8*/ 	.word	0x00013390
        /*09dc*/ 	.word	0x00000007
        /*09e0*/ 	.word	0x000308c0
        /*09e4*/ 	.short	0x010a
        /*09e6*/ 	.byte	0x3f
	.zero		1


	//   ....[48]....
        /*09e8*/ 	.word	0x000135e0
        /*09ec*/ 	.word	0x00000007
        /*09f0*/ 	.word	0x000308a0
        /*09f4*/ 	.short	0x010a
        /*09f6*/ 	.byte	0x3f
	.zero		1


	//   ....[49]....
        /*09f8*/ 	.word	0x00013780
        /*09fc*/ 	.word	0x00000007
        /*0a00*/ 	.word	0x000308c0
        /*0a04*/ 	.short	0x010a
        /*0a06*/ 	.byte	0x3f
	.zero		1


	//   ....[50]....
        /*0a08*/ 	.word	0x00014320
        /*0a0c*/ 	.word	0x00000005
        /*0a10*/ 	.word	0x00030840
        /*0a14*/ 	.short	0x010a
        /*0a16*/ 	.byte	0x3f
	.zero		1


	//   ....[51]....
        /*0a18*/ 	.word	0x00014670
        /*0a1c*/ 	.word	0x0000001c
        /*0a20*/ 	.word	0x00030820
        /*0a24*/ 	.short	0x010a
        /*0a26*/ 	.byte	0x3f
	.zero		1


	//   ....[52]....
        /*0a28*/ 	.word	0x00014970
        /*0a2c*/ 	.word	0x00000003
        /*0a30*/ 	.word	0x00030840
        /*0a34*/ 	.short	0x010a
        /*0a36*/ 	.byte	0x3f
	.zero		1


	//   ....[53]....
        /*0a38*/ 	.word	0x00014b50
        /*0a3c*/ 	.word	0x00000002
        /*0a40*/ 	.word	0x00000060
        /*0a44*/ 	.short	0x010a
        /*0a46*/ 	.byte	0x3f
	.zero		1


	//   ....[54]....
        /*0a48*/ 	.word	0x00014fd0
        /*0a4c*/ 	.word	0x00000003
        /*0a50*/ 	.word	0x00030840
        /*0a54*/ 	.short	0x010a
        /*0a56*/ 	.byte	0x3f
	.zero		1


	//   ....[55]....
        /*0a58*/ 	.word	0x000151b0
        /*0a5c*/ 	.word	0x00000003
        /*0a60*/ 	.word	0x00000060
        /*0a64*/ 	.short	0x010a
        /*0a66*/ 	.byte	0x3f
	.zero		1


	//   ....[56]....
        /*0a68*/ 	.word	0x00015570
        /*0a6c*/ 	.word	0x00000002
        /*0a70*/ 	.word	0x00030840
        /*0a74*/ 	.short	0x010a
        /*0a76*/ 	.byte	0x3f
	.zero		1


	//   ....[57]....
        /*0a78*/ 	.word	0x00015760
        /*0a7c*/ 	.word	0x00000002
        /*0a80*/ 	.word	0x00000060
        /*0a84*/ 	.short	0x010a
        /*0a86*/ 	.byte	0x3f
	.zero		1


	//   ....[58]....
        /*0a88*/ 	.word	0x00015ab0
        /*0a8c*/ 	.word	0x00000003
        /*0a90*/ 	.word	0x00030860
        /*0a94*/ 	.short	0x010a
        /*0a96*/ 	.byte	0x3f
	.zero		1


	//   ....[59]....
        /*0a98*/ 	.word	0x000166f0
        /*0a9c*/ 	.word	0x00000009
        /*0aa0*/ 	.word	0x00030820
        /*0aa4*/ 	.short	0x010a
        /*0aa6*/ 	.byte	0x3f
	.zero		1


	//   ....[60]....
        /*0aa8*/ 	.word	0x00016880
        /*0aac*/ 	.word	0x00000007
        /*0ab0*/ 	.word	0x00000000
        /*0ab4*/ 	.short	0x010a
        /*0ab6*/ 	.byte	0x3f
	.zero		1


	//   ....[61]....
        /*0ab8*/ 	.word	0x000168f0
        /*0abc*/ 	.word	0x00000003
        /*0ac0*/ 	.word	0x00000000
        /*0ac4*/ 	.short	0x010a
        /*0ac6*/ 	.byte	0x3f
	.zero		1


	//   ....[62]....
        /*0ac8*/ 	.word	0x00016950
        /*0acc*/ 	.word	0x00000005
        /*0ad0*/ 	.word	0x00000000
        /*0ad4*/ 	.short	0x010a
        /*0ad6*/ 	.byte	0x3f
	.zero		1


	//   ....[63]....
        /*0ad8*/ 	.word	0x00016980
        /*0adc*/ 	.word	0x00000003
        /*0ae0*/ 	.word	0x00000000
        /*0ae4*/ 	.short	0x010a
        /*0ae6*/ 	.byte	0x3f
	.zero		1


	//   ....[64]....
        /*0ae8*/ 	.word	0x000169e0
        /*0aec*/ 	.word	0x00000054
        /*0af0*/ 	.word	0x00030890
        /*0af4*/ 	.short	0x010a
        /*0af6*/ 	.byte	0x3f
	.zero		1


	//   ....[65]....
        /*0af8*/ 	.word	0x00016a30
        /*0afc*/ 	.word	0x00000054
        /*0b00*/ 	.word	0x00030890
        /*0b04*/ 	.short	0x010a
        /*0b06*/ 	.byte	0x3f
	.zero		1


	//   ....[66]....
        /*0b08*/ 	.word	0x00016a80
        /*0b0c*/ 	.word	0x00000054
        /*0b10*/ 	.word	0x00030890
        /*0b14*/ 	.short	0x010a
        /*0b16*/ 	.byte	0x3f
	.zero		1


	//   ....[67]....
        /*0b18*/ 	.word	0x00016ad0
        /*0b1c*/ 	.word	0x00000054
        /*0b20*/ 	.word	0x000308b0
        /*0b24*/ 	.short	0x010a
        /*0b26*/ 	.byte	0x3f
	.zero		1


	//   ....[68]....
        /*0b28*/ 	.word	0x00016ea0
        /*0b2c*/ 	.word	0x00000002
        /*0b30*/ 	.word	0x00030800
        /*0b34*/ 	.short	0x010a
        /*0b36*/ 	.byte	0x3f
	.zero		1


	//   ....[69]....
        /*0b38*/ 	.word	0x00017170
        /*0b3c*/ 	.word	0x00000002
        /*0b40*/ 	.word	0x00030800
        /*0b44*/ 	.short	0x010a
        /*0b46*/ 	.byte	0x3f
	.zero		1


	//   ....[70]....
        /*0b48*/ 	.word	0x000171c0
        /*0b4c*/ 	.word	0x00000000
        /*0b50*/ 	.word	0x00030830
        /*0b54*/ 	.short	0x010a
        /*0b56*/ 	.byte	0x3f
	.zero		1


	//   ....[71]....
        /*0b58*/ 	.word	0x00017210
        /*0b5c*/ 	.word	0x00000005
        /*0b60*/ 	.word	0x00030830
        /*0b64*/ 	.short	0x010a
        /*0b66*/ 	.byte	0x3f
	.zero		1


	//   ....[72]....
        /*0b68*/ 	.word	0x00017260
        /*0b6c*/ 	.word	0x00000006
        /*0b70*/ 	.word	0x00030850
        /*0b74*/ 	.short	0x010a
        /*0b76*/ 	.byte	0x3f
	.zero		1


	//   ....[73]....
        /*0b78*/ 	.word	0x000172b0
        /*0b7c*/ 	.word	0x0000000b
        /*0b80*/ 	.word	0x00030850
        /*0b84*/ 	.short	0x010a
        /*0b86*/ 	.byte	0x3f
	.zero		1


	//   ....[74]....
        /*0b88*/ 	.word	0x00017450
        /*0b8c*/ 	.word	0x00000006
        /*0b90*/ 	.word	0x00030820
        /*0b94*/ 	.short	0x010a
        /*0b96*/ 	.byte	0x3f
	.zero		1


	//   ....[75]....
        /*0b98*/ 	.word	0x000174a0
        /*0b9c*/ 	.word	0x00000007
        /*0ba0*/ 	.word	0x000308a0
        /*0ba4*/ 	.short	0x010a
        /*0ba6*/ 	.byte	0x3f
	.zero		1


	//   ....[76]....
        /*0ba8*/ 	.word	0x000174f0
        /*0bac*/ 	.word	0x00000007
        /*0bb0*/ 	.word	0x000308c0
        /*0bb4*/ 	.short	0x010a
        /*0bb6*/ 	.byte	0x3f
	.zero		1


	//   ....[77]....
        /*0bb8*/ 	.word	0x00017540
        /*0bbc*/ 	.word	0x00000007
        /*0bc0*/ 	.word	0x000308a0
        /*0bc4*/ 	.short	0x010a
        /*0bc6*/ 	.byte	0x3f
	.zero		1


	//   ....[78]....
        /*0bc8*/ 	.word	0x00017590
        /*0bcc*/ 	.word	0x00000007
        /*0bd0*/ 	.word	0x000308c0
        /*0bd4*/ 	.short	0x010a
        /*0bd6*/ 	.byte	0x3f
	.zero		1


	//   ....[79]....
        /*0bd8*/ 	.word	0x00017730
        /*0bdc*/ 	.word	0x00000005
        /*0be0*/ 	.word	0x00030840
        /*0be4*/ 	.short	0x010a
        /*0be6*/ 	.byte	0x3f
	.zero		1


	//   ....[80]....
        /*0be8*/ 	.word	0x00017780
        /*0bec*/ 	.word	0x0000001c
        /*0bf0*/ 	.word	0x00030820
        /*0bf4*/ 	.short	0x010a
        /*0bf6*/ 	.byte	0x3f
	.zero		1


	//   ....[81]....
        /*0bf8*/ 	.word	0x000177d0
        /*0bfc*/ 	.word	0x00000003
        /*0c00*/ 	.word	0x00030840
        /*0c04*/ 	.short	0x010a
        /*0c06*/ 	.byte	0x3f
	.zero		1


	//   ....[82]....
        /*0c08*/ 	.word	0x00017820
        /*0c0c*/ 	.word	0x00000002
        /*0c10*/ 	.word	0x00000060
        /*0c14*/ 	.short	0x010a
        /*0c16*/ 	.byte	0x3f
	.zero		1


	//   ....[83]....
        /*0c18*/ 	.word	0x00017870
        /*0c1c*/ 	.word	0x00000003
        /*0c20*/ 	.word	0x00030840
        /*0c24*/ 	.short	0x010a
        /*0c26*/ 	.byte	0x3f
	.zero		1


	//   ....[84]....
        /*0c28*/ 	.word	0x000178c0
        /*0c2c*/ 	.word	0x00000003
        /*0c30*/ 	.word	0x00000060
        /*0c34*/ 	.short	0x010a
        /*0c36*/ 	.byte	0x3f
	.zero		1


	//   ....[85]....
        /*0c38*/ 	.word	0x00017910
        /*0c3c*/ 	.word	0x00000002
        /*0c40*/ 	.word	0x00030840
        /*0c44*/ 	.short	0x010a
        /*0c46*/ 	.byte	0x3f
	.zero		1


	//   ....[86]....
        /*0c48*/ 	.word	0x00017960
        /*0c4c*/ 	.word	0x00000002
        /*0c50*/ 	.word	0x00000060
        /*0c54*/ 	.short	0x010a
        /*0c56*/ 	.byte	0x3f
	.zero		1


	//   ....[87]....
        /*0c58*/ 	.word	0x000179b0
        /*0c5c*/ 	.word	0x00000003
        /*0c60*/ 	.word	0x00030860
        /*0c64*/ 	.short	0x010a
        /*0c66*/ 	.byte	0x3f
	.zero		1


	//   ....[88]....
        /*0c68*/ 	.word	0x00018360
        /*0c6c*/ 	.word	0x00000009
        /*0c70*/ 	.word	0x00030820
        /*0c74*/ 	.short	0x010a
        /*0c76*/ 	.byte	0x3f
	.zero		1


	//   ....[89]....
        /*0c78*/ 	.word	0x00018500
        /*0c7c*/ 	.word	0x00000007
        /*0c80*/ 	.word	0x00000000
        /*0c84*/ 	.short	0x010a
        /*0c86*/ 	.byte	0x3f
	.zero		1


	//   ....[90]....
        /*0c88*/ 	.word	0x00018550
        /*0c8c*/ 	.word	0x00000003
        /*0c90*/ 	.word	0x00000000
        /*0c94*/ 	.short	0x010a
        /*0c96*/ 	.byte	0x3f
	.zero		1


	//   ....[91]....
        /*0c98*/ 	.word	0x000185a0
        /*0c9c*/ 	.word	0x00000005
        /*0ca0*/ 	.word	0x00000000
        /*0ca4*/ 	.short	0x010a
        /*0ca6*/ 	.byte	0x3f
	.zero		1


	//----- nvinfo : EIATTR_NUM_MBARRIERS
	.align		4
.L_153:
        /*0ca8*/ 	.byte	0x03, 0x38
        /*0caa*/ 	.short	0x0016


	//----- nvinfo : EIATTR_EXIT_INSTR_OFFSETS
	.align		4
        /*0cac*/ 	.byte	0x04, 0x1c
        /*0cae*/ 	.short	(.L_155 - .L_154)


	//   ....[0]....
.L_154:
        /*0cb0*/ 	.word	0x000169d0


	//----- nvinfo : EIATTR_MAX_THREADS
	.align		4
.L_155:
        /*0cb4*/ 	.byte	0x04, 0x05
        /*0cb6*/ 	.short	(.L_157 - .L_156)
.L_156:
        /*0cb8*/ 	.word	0x00000200
        /*0cbc*/ 	.word	0x00000001
        /*0cc0*/ 	.word	0x00000001


	//----- nvinfo : EIATTR_CRS_STACK_SIZE
	.align		4
.L_157:
        /*0cc4*/ 	.byte	0x04, 0x1e
        /*0cc6*/ 	.short	(.L_159 - .L_158)
.L_158:
        /*0cc8*/ 	.word	0x00000000


	//----- nvinfo : EIATTR_CBANK_PARAM_SIZE
	.align		4
.L_159:
        /*0ccc*/ 	.byte	0x03, 0x19
        /*0cce*/ 	.short	0x0a70


	//----- nvinfo : EIATTR_PARAM_CBANK
	.align		4
        /*0cd0*/ 	.byte	0x04, 0x0a
        /*0cd2*/ 	.short	(.L_161 - .L_160)
	.align		4
.L_160:
        /*0cd4*/ 	.word	index@(.nv.constant0._ZN7cutlass13device_kernelIN5flash11enable_sm90INS1_16FlashAttnFwdSm90INS1_25CollectiveMainloopFwdSm90ILi2EN4cute5tupleIJNS5_1CILi1EEES8_S8_EEENS6_IJNS7_ILi192EEESA_NS7_ILi64EEEEEELi64ENS_6half_tEfNS_4arch4Sm90ELb0ELb0ELb1ELb1ELb0ELb1ELb0ELb0ELb1ELb0ELb0ELb0EEENS1_21CollectiveEpilogueFwdINS6_IJSA_SB_SA_EEES9_SD_SF_Li384ELb1ELb0ELb0ELb0EEENS1_36VarlenDynamicPersistentTileSchedulerILi192ELi192ELi384ELi32ELb0ELb0ELb1ELb0ELb1ELb1EEEEEEEEEvNT_6ParamsE)
        /*0cd8*/ 	.short	0x0210
        /*0cda*/ 	.short	0x0a70


	//----- nvinfo : EIATTR_SW_WAR
	.align		4
.L_161:
        /*0cdc*/ 	.byte	0x04, 0x36
        /*0cde*/ 	.short	(.L_163 - .L_162)
.L_162:
        /*0ce0*/ 	.word	0x00000008
.L_163:


//--------------------- .nv.info._ZN7cutlass13device_kernelIN5flash11enable_sm90INS1_16FlashAttnFwdSm90INS1_25CollectiveMainloopFwdSm90ILi2EN4cute5tupleIJNS5_1CILi1EEES8_S8_EEENS6_IJNS7_ILi192EEENS7_ILi128EEENS7_ILi64EEEEEELi64ENS_6half_tEfNS_4arch4Sm90ELb0ELb1ELb1ELb0ELb0ELb0ELb0ELb1ELb1ELb0ELb0ELb0EEENS1_21CollectiveEpilogueFwdINS6_IJSA_SC_SB_EEES9_SE_SG_Li384ELb0ELb0ELb0ELb0EEENS1_30DynamicPersistentTileSchedulerILi384ELi32ELb0ELb0ELb1EEEEEEEEEvNT_6ParamsE --------------------------
	.section	.nv.info._ZN7cutlass13device_kernelIN5flash11enable_sm90INS1_16FlashAttnFwdSm90INS1_25CollectiveMainloopFwdSm90ILi2EN4cute5tupleIJNS5_1CILi1EEES8_S8_EEENS6_IJNS7_ILi192EEENS7_ILi128EEENS7_ILi64EEEEEELi64ENS_6half_tEfNS_4arch4Sm90ELb0ELb1ELb1ELb0ELb0ELb0ELb0ELb1ELb1ELb0ELb0ELb0EEENS1_21CollectiveEpilogueFwdINS6_IJSA_SC_SB_EEES9_SE_SG_Li384ELb0ELb0ELb0ELb0EEENS1_30DynamicPersistentTileSchedulerILi384ELi32ELb0ELb0ELb1EEEEEEEEEvNT_6ParamsE,"",@"SHT_CUDA_INFO"
	.sectionflags	@""
	.align	4


	//----- nvinfo : EIATTR_CUDA_API_VERSION
	.align		4
        /*0000*/ 	.byte	0x04, 0x37
        /*0002*/ 	.short	(.L_165 - .L_164)
.L_164:
        /*0004*/ 	.word	0x00000082


	//----- nvinfo : EIATTR_KPARAM_INFO
	.align		4
.L_165:
        /*0008*/ 	.byte	0x04, 0x17
        /*000a*/ 	.short	(.L_167 - .L_166)
.L_166:
        /*000c*/ 	.word	0x00000000
        /*0010*/ 	.short	0x0000
        /*0012*/ 	.short	0x0070
        /*0014*/ 	.byte	0x00, 0xf0, 0x01, 0x2e


	//----- nvinfo : EIATTR_SPARSE_MMA_MASK
	.align		4
.L_167:
        /*0018*/ 	.byte	0x03, 0x50
        /*001a*/ 	.short	0x0000


	//----- nvinfo : EIATTR_MAXREG_COUNT
	.align		4
        /*001c*/ 	.byte	0x03, 0x1b
        /*001e*/ 	.short	0x0080


	//----- nvinfo : EIATTR_NUM_BARRIERS
	.align		4
        /*0020*/ 	.byte	0x02, 0x4c
        /*0022*/ 	.byte	0x10
	.zero		1


	//----- nvinfo : EIATTR_EXTERNS
	.align		4
        /*0024*/ 	.byte	0x04, 0x0f
        /*0026*/ 	.short	(.L_169 - .L_168)


	//   ....[0]....
	.align		4
.L_168:
        /*0028*/ 	.word	index@(__assertfail)


	//----- nvinfo : EIATTR_MERCURY_ISA_VERSION
	.align		4
.L_169:
        /*002c*/ 	.byte	0x03, 0x5f
        /*002e*/ 	.short	0x0101


	//----- nvinfo : EIATTR_INT_WARP_WIDE_INSTR_OFFSETS
	.align		4
        /*0030*/ 	.byte	0x04, 0x31
        /*0032*/ 	.short	(.L_171 - .L_170)


	//   ....[0]....
.L_170:
        /*0034*/ 	.word	0x00000180


	//   ....[1]....
        /*0038*/ 	.word	0x000001b0


	//   ....[2]....
        /*003c*/ 	.word	0x000001c0


	//   ....[3]....
        /*0040*/ 	.word	0x00010170


	//   ....[4]....
        /*0044*/ 	.word	0x00010200


	//   ....[5]....
        /*0048*/ 	.word	0x000106b0


	//   ....[6]....
        /*004c*/ 	.word	0x00011e00


	//   ....[7]....
        /*0050*/ 	.word	0x00011e90


	//----- nvinfo : EIATTR_COOP_GROUP_MASK_REGIDS
	.align		4
.L_171:
        /*0054*/ 	.byte	0x04, 0x29
        /*0056*/ 	.short	(.L_173 - .L_172)


	//   ....[0]....
.L_172:
        /*0058*/ 	.word	0xffffffff


	//   ....[1]....
        /*005c*/ 	.word	0xffffffff


	//   ....[2]....
        /*0060*/ 	.word	0xffffffff


	//   ....[3]....
        /*0064*/ 	.word	0xffffffff


	//   ....[4]....
        /*0068*/ 	.word	0xffffffff


	//   ....[5]....
        /*006c*/ 	.word	0xffffffff


	//   ....[6]....
        /*0070*/ 	.word	0xffffffff


	//   ....[7]....
        /*0074*/ 	.word	0xffffffff


	//   ....[8]....
        /*0078*/ 	.word	0xffffffff


	//   ....[9]....
        /*007c*/ 	.word	0xffffffff


	//   ....[10]....
        /*0080*/ 	.word	0xffffffff


	//   ....[11]....
        /*0084*/ 	.word	0xffffffff


	//   ....[12]....
        /*0088*/ 	.word	0xffffffff


	//   ....[13]....
        /*008c*/ 	.word	0xffffffff


	//   ....[14]....
        /*0090*/ 	.word	0xffffffff


	//   ....[15]....
        /*0094*/ 	.word	0xffffffff


	//   ....[16]....
        /*0098*/ 	.word	0xffffffff


	//   ....[17]....
        /*009c*/ 	.word	0xffffffff


	//   ....[18]....
        /*00a0*/ 	.word	0xffffffff


	//   ....[19]....
        /*00a4*/ 	.word	0xffffffff


	//   ....[20]....
        /*00a8*/ 	.word	0xffffffff


	//   ....[21]....
        /*00ac*/ 	.word	0xffffffff


	//   ....[22]....
        /*00b0*/ 	.word	0xffffffff


	//   ....[23]....
        /*00b4*/ 	.word	0xffffffff


	//   ....[24]....
        /*00b8*/ 	.word	0xffffffff


	//   ....[25]....
        /*00bc*/ 	.word	0xffffffff


	//   ....[26]....
        /*00c0*/ 	.word	0xffffffff


	//   ....[27]....
        /*00c4*/ 	.word	0xffffffff


	//   ....[28]....
        /*00c8*/ 	.word	0xffffffff


	//   ....[29]....
        /*00cc*/ 	.word	0xffffffff


	//   ....[30]....
        /*00d0*/ 	.word	0xffffffff


	//   ....[31]....
        /*00d4*/ 	.word	0xffffffff


	//   ....[32]....
        /*00d8*/ 	.word	0x0500000f


	//   ....[33]....
        /*00dc*/ 	.word	0x0500000f


	//----- nvinfo : EIATTR_COOP_GROUP_INSTR_OFFSETS
	.align		4
.L_173:
        /*00e0*/ 	.byte	0x04, 0x28
        /*00e2*/ 	.short	(.L_175 - .L_174)


	//   ....[0]....
.L_174:
        /*00e4*/ 	.word	0x00000060


	//   ....[1]....
        /*00e8*/ 	.word	0x00000190


	//   ....[2]....
        /*00ec*/ 	.word	0x000001e0


	//   ....[3]....
        /*00f0*/ 	.word	0x000003d0


	//   ....[4]....
        /*00f4*/ 	.word	0x00000530


	//   ....[5]....
        /*00f8*/ 	.word	0x00000650


	//   ....[6]....
        /*00fc*/ 	.word	0x000007b0


	//   ....[7]....
        /*0100*/ 	.word	0x00001600


	//   ....[8]....
        /*0104*/ 	.word	0x00003980


	//   ....[9]....
        /*0108*/ 	.word	0x00003a60


	//   ....[10]....
        /*010c*/ 	.word	0x000042d0


	//   ....[11]....
        /*0110*/ 	.word	0x00004330


	//   ....[12]....
        /*0114*/ 	.word	0x00006dd0


	//   ....[13]....
        /*0118*/ 	.word	0x00006e70


	//   ....[14]....
        /*011c*/ 	.word	0x00007730


	//   ....[15]....
        /*0120*/ 	.word	0x000077b0


	//   ....[16]....
        /*0124*/ 	.word	0x00009550


	//   ....[17]....
        /*0128*/ 	.word	0x000095d0


	//   ....[18]....
        /*012c*/ 	.word	0x00009ca0


	//   ....[19]....
        /*0130*/ 	.word	0x00009d10


	//   ....[20]....
        /*0134*/ 	.word	0x0000c9c0


	//   ....[21]....
        /*0138*/ 	.word	0x0000c9e0


	//   ....[22]....
        /*013c*/ 	.word	0x0000d3c0


	//   ....[23]....
        /*0140*/ 	.word	0x0000d420


	//   ....[24]....
        /*0144*/ 	.word	0x0000e2d0


	//   ....[25]....
        /*0148*/ 	.word	0x0000e310


	//   ....[26]....
        /*014c*/ 	.word	0x0000e400


	//   ....[27]....
        /*0150*/ 	.word	0x0000e410


	//   ....[28]....
        /*0154*/ 	.word	0x0000ef60


	//   ....[29]....
        /*0158*/ 	.word	0x0000f8e0


	//   ....[30]....
        /*015c*/ 	.word	0x00012130


	//   ....[31]....
        /*0160*/ 	.word	0x000122b0


	//   ....[32]....
        /*0164*/ 	.word	0x000128b0


	//   ....[33]....
        /*0168*/ 	.word	0x00012c90


	//----- nvinfo : EIATTR_REG_RECONFIG
	.align		4
.L_175:
        /*016c*/ 	.byte	0x01, 0x54
	.zero		2


	//----- nvinfo : EIATTR_SYSCALL_OFFSETS
	.align		4
        /*0170*/ 	.byte	0x04, 0x46
        /*0172*/ 	.short	(.L_177 - .L_176)


	//   ....[0]....
.L_176:
        /*0174*/ 	.word	0x000017b0


	//   ....[1]....
        /*0178*/ 	.word	0x00010390


	//   ....[2]....
        /*017c*/ 	.word	0x000104d0


	//   ....[3]....
        /*0180*/ 	.word	0x000105c0


	//----- nvinfo : EIATTR_MBARRIER_INSTR_OFFSETS
	.align		4
.L_177:
        /*0184*/ 	.byte	0x04, 0x39
        /*0186*/ 	.short	(.L_179 - .L_178)


	//   ....[0]....
.L_178:
        /*0188*/ 	.word	0x00000280
        /*018c*/ 	.word	0x000000ff
        /*0190*/ 	.word	0x00016800
        /*0194*/ 	.short	0x0100
        /*0196*/ 	.byte	0x06
	.zero		1


	//   ....[1]....
        /*0198*/ 	.word	0x00000290
        /*019c*/ 	.word	0x000000ff
        /*01a0*/ 	.word	0x00016820
        /*01a4*/ 	.short	0x0100
        /*01a6*/ 	.byte	0x06
	.zero		1


	//   ....[2]....
        /*01a8*/ 	.word	0x00000380
        /*01ac*/ 	.word	0x000000ff
        /*01b0*/ 	.word	0x00016830
        /*01b4*/ 	.short	0x0100
        /*01b6*/ 	.byte	0x08
	.zero		1


	//   ....[3]....
        /*01b8*/ 	.word	0x00000390
        /*01bc*/ 	.word	0x000000ff
        /*01c0*/ 	.word	0x00016840
        /*01c4*/ 	.short	0x0100
        /*01c6*/ 	.byte	0x08
	.zero		1


	//   ....[4]....
        /*01c8*/ 	.word	0x000003a0
        /*01cc*/ 	.word	0x000000ff
        /*01d0*/ 	.word	0x00016838
        /*01d4*/ 	.short	0x0100
        /*01d6*/ 	.byte	0x08
	.zero		1


	//   ....[5]....
        /*01d8*/ 	.word	0x000003b0
        /*01dc*/ 	.word	0x000000ff
        /*01e0*/ 	.word	0x00016848
        /*01e4*/ 	.short	0x0100
        /*01e6*/ 	.byte	0x08
	.zero		1


	//   ....[6]....
        /*01e8*/ 	.word	0x000004e0
        /*01ec*/ 	.word	0x000000ff
        /*01f0*/ 	.word	0x00016850
        /*01f4*/ 	.short	0x0100
        /*01f6*/ 	.byte	0x08
	.zero		1


	//   ....[7]....
        /*01f8*/ 	.word	0x000004f0
        /*01fc*/ 	.word	0x000000ff
        /*0200*/ 	.word	0x00016860
        /*0204*/ 	.short	0x0100
        /*0206*/ 	.byte	0x08
	.zero		1


	//   ....[8]....
        /*0208*/ 	.word	0x00000500
        /*020c*/ 	.word	0x000000ff
        /*0210*/ 	.word	0x00016858
        /*0214*/ 	.short	0x0100
        /*0216*/ 	.byte	0x08
	.zero		1


	//   ....[9]....
        /*0218*/ 	.word	0x00000510
        /*021c*/ 	.word	0x000000ff
        /*0220*/ 	.word	0x00016868
        /*0224*/ 	.short	0x0100
        /*0226*/ 	.byte	0x08
	.zero		1


	//   ....[10]....
        /*0228*/ 	.word	0x00000600
        /*022c*/ 	.word	0x000000ff
        /*0230*/ 	.word	0x00016870
        /*0234*/ 	.short	0x0100
        /*0236*/ 	.byte	0x06
	.zero		1


	//   ....[11]....
        /*0238*/ 	.word	0x00000610
        /*023c*/ 	.word	0x000000ff
        /*0240*/ 	.word	0x00016880
        /*0244*/ 	.short	0x0100
        /*0246*/ 	.byte	0x06
	.zero		1


	//   ....[12]....
        /*0248*/ 	.word	0x00000620
        /*024c*/ 	.word	0x000000ff
        /*0250*/ 	.word	0x00016878
        /*0254*/ 	.short	0x0100
        /*0256*/ 	.byte	0x06
	.zero		1


	//   ....[13]....
        /*0258*/ 	.word	0x00000630
        /*025c*/ 	.word	0x000000ff
        /*0260*/ 	.word	0x00016888
        /*0264*/ 	.short	0x0100
        /*0266*/ 	.byte	0x06
	.zero		1


	//   ....[14]....
        /*0268*/ 	.word	0x00000760
        /*026c*/ 	.word	0x000000ff
        /*0270*/ 	.word	0x00016890
        /*0274*/ 	.short	0x0100
        /*0276*/ 	.byte	0x08
	.zero		1


	//   ....[15]....
        /*0278*/ 	.word	0x00000770
        /*027c*/ 	.word	0x000000ff
        /*0280*/ 	.word	0x000168a0
        /*0284*/ 	.short	0x0100
        /*0286*/ 	.byte	0x08
	.zero		1


	//   ....[16]....
        /*0288*/ 	.word	0x00000780
        /*028c*/ 	.word	0x000000ff
        /*0290*/ 	.word	0x00016898
        /*0294*/ 	.short	0x0100
        /*0296*/ 	.byte	0x08
	.zero		1


	//   ....[17]....
        /*0298*/ 	.word	0x00000790
        /*029c*/ 	.word	0x000000ff
        /*02a0*/ 	.word	0x000168a8
        /*02a4*/ 	.short	0x0100
        /*02a6*/ 	.byte	0x08
	.zero		1


	//   ....[18]....
        /*02a8*/ 	.word	0x000008c0
        /*02ac*/ 	.word	0x000000ff
        /*02b0*/ 	.word	0x000168b0
        /*02b4*/ 	.short	0x0100
        /*02b6*/ 	.byte	0x08
	.zero		1


	//   ....[19]....
        /*02b8*/ 	.word	0x000008d0
        /*02bc*/ 	.word	0x000000ff
        /*02c0*/ 	.word	0x000168c0
        /*02c4*/ 	.short	0x0100
        /*02c6*/ 	.byte	0x08
	.zero		1


	//   ....[20]....
        /*02c8*/ 	.word	0x000008e0
        /*02cc*/ 	.word	0x000000ff
        /*02d0*/ 	.word	0x000168b8
        /*02d4*/ 	.short	0x0100
        /*02d6*/ 	.byte	0x08
	.zero		1


	//   ....[21]....
        /*02d8*/ 	.word	0x000008f0
        /*02dc*/ 	.word	0x000000ff
        /*02e0*/ 	.word	0x000168c8
        /*02e4*/ 	.short	0x0100
        /*02e6*/ 	.byte	0x08
	.zero		1


	//   ....[22]....
        /*02e8*/ 	.word	0x00001830
        /*02ec*/ 	.word	0x000000ff
        /*02f0*/ 	.word	0x00016800
        /*02f4*/ 	.short	0x010a
        /*02f6*/ 	.byte	0x28
	.zero		1


	//   ....[23]....
        /*02f8*/ 	.word	0x000018b0
        /*02fc*/ 	.word	0x00000003
        /*0300*/ 	.word	0x00016830
        /*0304*/ 	.short	0x010a
        /*0306*/ 	.byte	0x3f
	.zero		1


	//   ....[24]....
        /*0308*/ 	.word	0x00001900
        /*030c*/ 	.word	0x00000003
        /*0310*/ 	.word	0x00016830
        /*0314*/ 	.short	0x010a
        /*0316*/ 	.byte	0x3f
	.zero		1


	//   ....[25]....
        /*0318*/ 	.word	0x00002010
        /*031c*/ 	.word	0x00000003
        /*0320*/ 	.word	0x00000000
        /*0324*/ 	.short	0x0101
        /*0326*/ 	.byte	0x3f
	.zero		1


	//   ....[26]....
        /*0328*/ 	.word	0x00005200
        /*032c*/ 	.word	0x000000ff
        /*0330*/ 	.word	0x00016830
        /*0334*/ 	.short	0x010a
        /*0336*/ 	.byte	0x06
	.zero		1


	//   ....[27]....
        /*0338*/ 	.word	0x00005240
        /*033c*/ 	.word	0x000000ff
        /*0340*/ 	.word	0x00016830
        /*0344*/ 	.short	0x010a
        /*0346*/ 	.byte	0x06
	.zero		1


	//   ....[28]....
        /*0348*/ 	.word	0x00005420
        /*034c*/ 	.word	0x000000ff
        /*0350*/ 	.word	0x00016850
        /*0354*/ 	.short	0x010a
        /*0356*/ 	.byte	0x06
	.zero		1


	//   ....[29]....
        /*0358*/ 	.word	0x00005460
        /*035c*/ 	.word	0x000000ff
        /*0360*/ 	.word	0x00016850
        /*0364*/ 	.short	0x010a
        /*0366*/ 	.byte	0x06
	.zero		1


	//   ....[30]....
        /*0368*/ 	.word	0x00006070
        /*036c*/ 	.word	0x00000027
        /*0370*/ 	.word	0x00000000
        /*0374*/ 	.short	0x0101
        /*0376*/ 	.byte	0x3f
	.zero		1


	//   ....[31]....
        /*0378*/ 	.word	0x00007d90
        /*037c*/ 	.word	0x0000001b
        /*0380*/ 	.word	0x00000000
        /*0384*/ 	.short	0x0101
        /*0386*/ 	.byte	0x3f
	.zero		1


	//   ....[32]....
        /*0388*/ 	.word	0x00008920
        /*038c*/ 	.word	0x000000ff
        /*0390*/ 	.word	0x00016830
        /*0394*/ 	.short	0x010a
        /*0396*/ 	.byte	0x06
	.zero		1


	//   ....[33]....
        /*0398*/ 	.word	0x00008960
        /*039c*/ 	.word	0x000000ff
        /*03a0*/ 	.word	0x00016830
        /*03a4*/ 	.short	0x010a
        /*03a6*/ 	.byte	0x06
	.zero		1


	//   ....[34]....
        /*03a8*/ 	.word	0x00008b40
        /*03ac*/ 	.word	0x000000ff
        /*03b0*/ 	.word	0x00016850
        /*03b4*/ 	.short	0x010a
        /*03b6*/ 	.byte	0x06
	.zero		1


	//   ....[35]....
        /*03b8*/ 	.word	0x00008b80
        /*03bc*/ 	.word	0x000000ff
        /*03c0*/ 	.word	0x00016850
        /*03c4*/ 	.short	0x010a
        /*03c6*/ 	.byte	0x06
	.zero		1


	//   ....[36]....
        /*03c8*/ 	.word	0x0000a200
        /*03cc*/ 	.word	0x0000001b
        /*03d0*/ 	.word	0x00000000
        /*03d4*/ 	.short	0x0101
        /*03d6*/ 	.byte	0x3f
	.zero		1


	//   ....[37]....
        /*03d8*/ 	.word	0x0000a3b0
        /*03dc*/ 	.word	0x00000023
        /*03e0*/ 	.word	0x00000000
        /*03e4*/ 	.short	0x0101
        /*03e6*/ 	.byte	0x3f
	.zero		1


	//   ....[38]....
        /*03e8*/ 	.word	0x0000ae30
        /*03ec*/ 	.word	0x000000ff
        /*03f0*/ 	.word	0x00016830
        /*03f4*/ 	.short	0x010a
        /*03f6*/ 	.byte	0x06
	.zero		1


	//   ....[39]....
        /*03f8*/ 	.word	0x0000ae70
        /*03fc*/ 	.word	0x000000ff
        /*0400*/ 	.word	0x00016830
        /*0404*/ 	.short	0x010a
        /*0406*/ 	.byte	0x06
	.zero		1


	//   ....[40]....
        /*0408*/ 	.word	0x0000b050
        /*040c*/ 	.word	0x000000ff
        /*0410*/ 	.word	0x00016850
        /*0414*/ 	.short	0x010a
        /*0416*/ 	.byte	0x06
	.zero		1


	//   ....[41]....
        /*0418*/ 	.word	0x0000b090
        /*041c*/ 	.word	0x000000ff
        /*0420*/ 	.word	0x00016850
        /*0424*/ 	.short	0x010a
        /*0426*/ 	.byte	0x06
	.zero		1


	//   ....[42]....
        /*0428*/ 	.word	0x0000bc70
        /*042c*/ 	.word	0x00000042
        /*0430*/ 	.word	0x00000000
        /*0434*/ 	.short	0x0101
        /*0436*/ 	.byte	0x3f
	.zero		1


	//   ....[43]....
        /*0438*/ 	.word	0x0000d820
        /*043c*/ 	.word	0x00000028
        /*0440*/ 	.word	0x00000000
        /*0444*/ 	.short	0x0101
        /*0446*/ 	.byte	0x3f
	.zero		1


	//   ....[44]....
        /*0448*/ 	.word	0x0000e240
        /*044c*/ 	.word	0x000000ff
        /*0450*/ 	.word	0x00016850
        /*0454*/ 	.short	0x010a
        /*0456*/ 	.byte	0x05
	.zero		1


	//   ....[45]....
        /*0458*/ 	.word	0x0000e280
        /*045c*/ 	.word	0x000000ff
        /*0460*/ 	.word	0x00016850
        /*0464*/ 	.short	0x010a
        /*0466*/ 	.byte	0x05
	.zero		1


	//   ....[46]....
        /*0468*/ 	.word	0x0000e7b0
        /*046c*/ 	.word	0x00000005
        /*0470*/ 	.word	0x00000000
        /*0474*/ 	.short	0x0101
        /*0476*/ 	.byte	0x3f
	.zero		1


	//   ....[47]....
        /*0478*/ 	.word	0x0000f0b0
        /*047c*/ 	.word	0x000000ff
        /*0480*/ 	.word	0x00000000
        /*0484*/ 	.short	0x0101
        /*0486*/ 	.byte	0x05
	.zero		1


	//   ....[48]....
        /*0488*/ 	.word	0x00010950
        /*048c*/ 	.word	0x0000000d
        /*0490*/ 	.word	0x00016840
        /*0494*/ 	.short	0x010a
        /*0496*/ 	.byte	0x3f
	.zero		1


	//   ....[49]....
        /*0498*/ 	.word	0x00010c40
        /*049c*/ 	.word	0x000000ff
        /*04a0*/ 	.word	0x00016820
        /*04a4*/ 	.short	0x010a
        /*04a6*/ 	.byte	0x27
	.zero		1


	//   ....[50]....
        /*04a8*/ 	.word	0x00010f10
        /*04ac*/ 	.word	0x00000003
        /*04b0*/ 	.word	0x00016840
        /*04b4*/ 	.short	0x010a
        /*04b6*/ 	.byte	0x3f
	.zero		1


	//   ....[51]....
        /*04b8*/ 	.word	0x000110b0
        /*04bc*/ 	.word	0x00000002
        /*04c0*/ 	.word	0x00000060
        /*04c4*/ 	.short	0x010a
        /*04c6*/ 	.byte	0x3f
	.zero		1


	//   ....[52]....
        /*04c8*/ 	.word	0x00011500
        /*04cc*/ 	.word	0x00000004
        /*04d0*/ 	.word	0x00016840
        /*04d4*/ 	.short	0x010a
        /*04d6*/ 	.byte	0x3f
	.zero		1


	//   ....[53]....
        /*04d8*/ 	.word	0x000116a0
        /*04dc*/ 	.word	0x00000003
        /*04e0*/ 	.word	0x00000060
        /*04e4*/ 	.short	0x010a
        /*04e6*/ 	.byte	0x3f
	.zero		1


	//   ....[54]....
        /*04e8*/ 	.word	0x00011a40
        /*04ec*/ 	.word	0x00000003
        /*04f0*/ 	.word	0x00016840
        /*04f4*/ 	.short	0x010a
        /*04f6*/ 	.byte	0x3f
	.zero		1


	//   ....[55]....
        /*04f8*/ 	.word	0x00011be0
        /*04fc*/ 	.word	0x00000003
        /*0500*/ 	.word	0x00000060
        /*0504*/ 	.short	0x010a
        /*0506*/ 	.byte	0x3f
	.zero		1


	//   ....[56]....
        /*0508*/ 	.word	0x00011f10
        /*050c*/ 	.word	0x00000003
        /*0510*/ 	.word	0x00016860
        /*0514*/ 	.short	0x010a
        /*0516*/ 	.byte	0x3f
	.zero		1


	//   ....[57]....
        /*0518*/ 	.word	0x00012290
        /*051c*/ 	.word	0x00000009
        /*0520*/ 	.word	0x00016820
        /*0524*/ 	.short	0x010a
        /*0526*/ 	.byte	0x3f
	.zero		1


	//   ....[58]....
        /*0528*/ 	.word	0x000123b0
        /*052c*/ 	.word	0x00000005
        /*0530*/ 	.word	0x00000000
        /*0534*/ 	.short	0x010a
        /*0536*/ 	.byte	0x3f
	.zero		1


	//   ....[59]....
        /*0538*/ 	.word	0x00012420
        /*053c*/ 	.word	0x00000003
        /*0540*/ 	.word	0x00000000
        /*0544*/ 	.short	0x010a
        /*0546*/ 	.byte	0x3f
	.zero		1


	//   ....[60]....
        /*0548*/ 	.word	0x00012480
        /*054c*/ 	.word	0x00000013
        /*0550*/ 	.word	0x00000000
        /*0554*/ 	.short	0x010a
        /*0556*/ 	.byte	0x3f
	.zero		1


	//   ....[61]....
        /*0558*/ 	.word	0x000124b0
        /*055c*/ 	.word	0x00000007
        /*0560*/ 	.word	0x00000000
        /*0564*/ 	.short	0x010a
        /*0566*/ 	.byte	0x3f
	.zero		1


	//   ....[62]....
        /*0568*/ 	.word	0x00012520
        /*056c*/ 	.word	0x00000003
        /*0570*/ 	.word	0x00016800
        /*0574*/ 	.short	0x010a
        /*0576*/ 	.byte	0x3f
	.zero		1


	//   ....[63]....
        /*0578*/ 	.word	0x00012570
        /*057c*/ 	.word	0x00000003
        /*0580*/ 	.word	0x00016830
        /*0584*/ 	.short	0x010a
        /*0586*/ 	.byte	0x3f
	.zero		1


	//   ....[64]....
        /*0588*/ 	.word	0x000125d0
        /*058c*/ 	.word	0x0000000c
        /*0590*/ 	.word	0x00016830
        /*0594*/ 	.short	0x010a
        /*0596*/ 	.byte	0x3f
	.zero		1


	//   ....[65]....
        /*0598*/ 	.word	0x00012630
        /*059c*/ 	.word	0x0000000c
        /*05a0*/ 	.word	0x00016850
        /*05a4*/ 	.short	0x010a
        /*05a6*/ 	.byte	0x3f
	.zero		1


	//   ....[66]....
        /*05a8*/ 	.word	0x00012690
        /*05ac*/ 	.word	0x0000000d
        /*05b0*/ 	.word	0x00016830
        /*05b4*/ 	.short	0x010a
        /*05b6*/ 	.byte	0x3f
	.zero		1


	//   ....[67]....
        /*05b8*/ 	.word	0x000126f0
        /*05bc*/ 	.word	0x0000000d
        /*05c0*/ 	.word	0x00016850
        /*05c4*/ 	.short	0x010a
        /*05c6*/ 	.byte	0x3f
	.zero		1


	//   ....[68]....
        /*05c8*/ 	.word	0x00012750
        /*05cc*/ 	.word	0x0000000d
        /*05d0*/ 	.word	0x00016830
        /*05d4*/ 	.short	0x010a
        /*05d6*/ 	.byte	0x3f
	.zero		1


	//   ....[69]....
        /*05d8*/ 	.word	0x000127b0
        /*05dc*/ 	.word	0x0000000d
        /*05e0*/ 	.word	0x00016850
        /*05e4*/ 	.short	0x010a
        /*05e6*/ 	.byte	0x3f
	.zero		1


	//   ....[70]....
        /*05e8*/ 	.word	0x00012810
        /*05ec*/ 	.word	0x00000003
        /*05f0*/ 	.word	0x00016850
        /*05f4*/ 	.short	0x010a
        /*05f6*/ 	.byte	0x3f
	.zero		1


	//   ....[71]....
        /*05f8*/ 	.word	0x00012960
        /*05fc*/ 	.word	0x0000000d
        /*0600*/ 	.word	0x00016840
        /*0604*/ 	.short	0x010a
        /*0606*/ 	.byte	0x3f
	.zero		1


	//   ....[72]....
        /*0608*/ 	.word	0x000129c0
        /*060c*/ 	.word	0x00000005
        /*0610*/ 	.word	0x00016820
        /*0614*/ 	.short	0x010a
        /*0616*/ 	.byte	0x3f
	.zero		1


	//   ....[73]....
        /*0618*/ 	.word	0x00012a10
        /*061c*/ 	.word	0x00000003
        /*0620*/ 	.word	0x00016840
        /*0624*/ 	.short	0x010a
        /*0626*/ 	.byte	0x3f
	.zero		1


	//   ....[74]....
        /*0628*/ 	.word	0x00012a60
        /*062c*/ 	.word	0x00000002
        /*0630*/ 	.word	0x00000060
        /*0634*/ 	.short	0x010a
        /*0636*/ 	.byte	0x3f
	.zero		1


	//   ....[75]....
        /*0638*/ 	.word	0x00012ab0
        /*063c*/ 	.word	0x00000004
        /*0640*/ 	.word	0x00016840
        /*0644*/ 	.short	0x010a
        /*0646*/ 	.byte	0x3f
	.zero		1


	//   ....[76]....
        /*0648*/ 	.word	0x00012b00
        /*064c*/ 	.word	0x00000003
        /*0650*/ 	.word	0x00000060
        /*0654*/ 	.short	0x010a
        /*0656*/ 	.byte	0x3f
	.zero		1


	//   ....[77]....
        /*0658*/ 	.word	0x00012b50
        /*065c*/ 	.word	0x00000003
        /*0660*/ 	.word	0x00016840
        /*0664*/ 	.short	0x010a
        /*0666*/ 	.byte	0x3f
	.zero		1


	//   ....[78]....
        /*0668*/ 	.word	0x00012ba0
        /*066c*/ 	.word	0x00000003
        /*0670*/ 	.word	0x00000060
        /*0674*/ 	.short	0x010a
        /*0676*/ 	.byte	0x3f
	.zero		1


	//   ....[79]....
        /*0678*/ 	.word	0x00012bf0
        /*067c*/ 	.word	0x00000003
        /*0680*/ 	.word	0x00016860
        /*0684*/ 	.short	0x010a
        /*0686*/ 	.byte	0x3f
	.zero		1


	//   ....[80]....
        /*0688*/ 	.word	0x00012cd0
        /*068c*/ 	.word	0x00000009
        /*0690*/ 	.word	0x00016820
        /*0694*/ 	.short	0x010a
        /*0696*/ 	.byte	0x3f
	.zero		1


	//   ....[81]....
        /*0698*/ 	.word	0x00012d20
        /*069c*/ 	.word	0x00000005
        /*06a0*/ 	.word	0x00000000
        /*06a4*/ 	.short	0x010a
        /*06a6*/ 	.byte	0x3f
	.zero		1


	//   ....[82]....
        /*06a8*/ 	.word	0x00012d70
        /*06ac*/ 	.word	0x00000003
        /*06b0*/ 	.word	0x00000000
        /*06b4*/ 	.short	0x010a
        /*06b6*/ 	.byte	0x3f
	.zero		1


	//   ....[83]....
        /*06b8*/ 	.word	0x00012dc0
        /*06bc*/ 	.word	0x00000013
        /*06c0*/ 	.word	0x00000000
        /*06c4*/ 	.short	0x010a
        /*06c6*/ 	.byte	0x3f
	.zero		1


	//----- nvinfo : EIATTR_NUM_MBARRIERS
	.align		4
.L_179:
        /*06c8*/ 	.byte	0x03, 0x38
        /*06ca*/ 	.short	0x0016


	//----- nvinfo : EIATTR_EXIT_INSTR_OFFSETS
	.align		4
        /*06cc*/ 	.byte	0x04, 0x1c
        /*06ce*/ 	.short	(.L_181 - .L_180)


	//   ....[0]....
.L_180:
        /*06d0*/ 	.word	0x00000a50


	//   ....[1]....
        /*06d4*/ 	.word	0x0000f8a0


	//   ....[2]....
        /*06d8*/ 	.word	0x0000f900


	//   ....[3]....
        /*06dc*/ 	.word	0x000122d0


	//   ....[4]....
        /*06e0*/ 	.word	0x00012500


	//----- nvinfo : EIATTR_MAX_THREADS
	.align		4
.L_181:
        /*06e4*/ 	.byte	0x04, 0x05
        /*06e6*/ 	.short	(.L_183 - .L_182)
.L_182:
        /*06e8*/ 	.word	0x00000200
        /*06ec*/ 	.word	0x00000001
        /*06f0*/ 	.word	0x00000001


	//----- nvinfo : EIATTR_CRS_STACK_SIZE
	.align		4
.L_183:
        /*06f4*/ 	.byte	0x04, 0x1e
        /*06f6*/ 	.short	(.L_185 - .L_184)
.L_184:
        /*06f8*/ 	.word	0x00000000


	//----- nvinfo : EIATTR_CBANK_PARAM_SIZE
	.align		4
.L_185:
        /*06fc*/ 	.byte	0x03, 0x19
        /*06fe*/ 	.short	0x0bf0


	//----- nvinfo : EIATTR_PARAM_CBANK
	.align		4
        /*0700*/ 	.byte	0x04, 0x0a
        /*0702*/ 	.short	(.L_187 - .L_186)
	.align		4
.L_186:
        /*0704*/ 	.word	index@(.nv.constant0._ZN7cutlass13device_kernelIN5flash11enable_sm90INS1_16FlashAttnFwdSm90INS1_25CollectiveMainloopFwdSm90ILi2EN4cute5tupleIJNS5_1CILi1EEES8_S8_EEENS6_IJNS7_ILi192EEENS7_ILi128EEENS7_ILi64EEEEEELi64ENS_6half_tEfNS_4arch4Sm90ELb0ELb1ELb1ELb0ELb0ELb0ELb0ELb1ELb1ELb0ELb0ELb0EEENS1_21CollectiveEpilogueFwdINS6_IJSA_SC_SB_EEES9_SE_SG_Li384ELb0ELb0ELb0ELb0EEENS1_30DynamicPersistentTileSchedulerILi384ELi32ELb0ELb0ELb1EEEEEEEEEvNT_6ParamsE)
        /*0708*/ 	.short	0x0210
        /*070a*/ 	.short	0x0bf0


	//----- nvinfo : EIATTR_SW_WAR
	.align		4
.L_187:
        /*070c*/ 	.byte	0x04, 0x36
        /*070e*/ 	.short	(.L_189 - .L_188)
.L_188:
        /*0710*/ 	.word	0x00000008
.L_189:


//--------------------- .nv.info._ZN7cutlass13device_kernelIN5flash11enable_sm90INS1_16FlashAttnFwdSm90INS1_25CollectiveMainloopFwdSm90ILi2EN4cute5tupleIJNS5_1CILi1EEES8_S8_EEENS6_IJNS7_ILi192EEENS7_ILi128EEENS7_ILi64EEEEEELi64ENS_6half_tEfNS_4arch4Sm90ELb0ELb1ELb1ELb1ELb0ELb0ELb0ELb1ELb1ELb0ELb0ELb0EEENS1_21CollectiveEpilogueFwdINS6_IJSA_SC_SB_EEES9_SE_SG_Li384ELb1ELb0ELb0ELb0EEENS1_36VarlenDynamicPersistentTileSchedulerILi192ELi128ELi384ELi32ELb0ELb0ELb1ELb1ELb0ELb1EEEEEEEEEvNT_6ParamsE --------------------------
	.section	.nv.info._ZN7cutlass13device_kernelIN5flash11enable_sm90INS1_16FlashAttnFwdSm90INS1_25CollectiveMainloopFwdSm90ILi2EN4cute5tupleIJNS5_1CILi1EEES8_S8_EEENS6_IJNS7_ILi192EEENS7_ILi128EEENS7_ILi64EEEEEELi64ENS_6half_tEfNS_4arch4Sm90ELb0ELb1ELb1ELb1ELb0ELb0ELb0ELb1ELb1ELb0ELb0ELb0EEENS1_21CollectiveEpilogueFwdINS6_IJSA_SC_SB_EEES9_SE_SG_Li384ELb1ELb0ELb0ELb0EEENS1_36VarlenDynamicPersistentTileSchedulerILi192ELi128ELi384ELi32ELb0ELb0ELb1ELb1ELb0ELb1EEEEEEEEEvNT_6ParamsE,"",@"SHT_CUDA_INFO"
	.sectionflags	@""
	.align	4


	//----- nvinfo : EIATTR_CUDA_API_VERSION
	.align		4
        /*0000*/ 	.byte	0x04, 0x37
        /*0002*/ 	.short	(.L_191 - .L_190)
.L_190:
        /*0004*/ 	.word	0x00000082


	//----- nvinfo : EIATTR_KPARAM_INFO
	.align		4
.L_191:
        /*0008*/ 	.byte	0x04, 0x17
        /*000a*/ 	.short	(.L_193 - .L_192)
.L_192:
        /*000c*/ 	.word	0x00000000
        /*0010*/ 	.short	0x0000
        /*0012*/ 	.short	0x0070
        /*0014*/ 	.byte	0x00, 0xf0, 0x01, 0x28


	//----- nvinfo : EIATTR_SPARSE_MMA_MASK
	.align		4
.L_193:
        /*0018*/ 	.byte	0x03, 0x50
        /*001a*/ 	.short	0x0000


	//----- nvinfo : EIATTR_MAXREG_COUNT
	.align		4
        /*001c*/ 	.byte	0x03, 0x1b
        /*001e*/ 	.short	0x0080


	//----- nvinfo : EIATTR_NUM_BARRIERS
	.align		4
        /*0020*/ 	.byte	0x02, 0x4c
        /*0022*/ 	.byte	0x10
	.zero		1


	//----- nvinfo : EIATTR_EXTERNS
	.align		4
        /*0024*/ 	.byte	0x04, 0x0f
        /*0026*/ 	.short	(.L_195 - .L_194)


	//   ....[0]....
	.align		4
.L_194:
        /*0028*/ 	.word	index@(__assertfail)


	//----- nvinfo : EIATTR_ANNOTATIONS
	.align		4
.L_195:
        /*002c*/ 	.byte	0x04, 0x55
        /*002e*/ 	.short	(.L_197 - .L_196)


	//   ....[0]....
.L_196:
        /*0030*/ 	.word	0x00000001
        /*0034*/ 	.byte	0x70, 0x0d, 0x00, 0x00, 0x01, 0x00, 0x00, 0x00, 0x90, 0x0d, 0x00, 0x00, 0x01, 0x00, 0x00, 0x00
        /*0044*/ 	.byte	0xb0, 0x1a, 0x00, 0x00, 0x01, 0x00, 0x00, 0x00, 0xd0, 0xec, 0x00, 0x00, 0x01, 0x00, 0x00, 0x00
        /*0054*/ 	.byte	0x80, 0xf1, 0x00, 0x00, 0x01, 0x00, 0x00, 0x00, 0x80, 0x13, 0x01, 0x00, 0x01, 0x00, 0x00, 0x00
        /*0064*/ 	.byte	0x10, 0x1e, 0x01, 0x00


	//----- nvinfo : EIATTR_MERCURY_ISA_VERSION
	.align		4
.L_197:
        /*0068*/ 	.byte	0x03, 0x5f
        /*006a*/ 	.short	0x0101


	//----- nvinfo : EIATTR_UNUSED_LOAD_BYTE_OFFSET
	.align		4
        /*006c*/ 	.byte	0x04, 0x44
        /*006e*/ 	.short	(.L_199 - .L_198)


	//   ....[0]....
.L_198:
        /*0070*/ 	.word	0x00000a70
        /*0074*/ 	.word	0x0000fff0


	//   ....[1]....
        /*0078*/ 	.word	0x0000ec80
        /*007c*/ 	.word	0x0000fff0


	//----- nvinfo : EIATTR_INT_WARP_WIDE_INSTR_OFFSETS
	.align		4
.L_199:
        /*0080*/ 	.byte	0x04, 0x31
        /*0082*/ 	.short	(.L_201 - .L_200)


	//   ....[0]....
.L_200:
        /*0084*/ 	.word	0x00000160


	//   ....[1]....
        /*0088*/ 	.word	0x000001a0


	//   ....[2]....
        /*008c*/ 	.word	0x00000210


	//   ....[3]....
        /*0090*/ 	.word	0x000119c0


	//   ....[4]....
        /*0094*/ 	.word	0x00011a50


	//   ....[5]....
        /*0098*/ 	.word	0x00011f00


	//   ....[6]....
        /*009c*/ 	.word	0x00011f40


	//   ....[7]....
        /*00a0*/ 	.word	0x000138e0


	//   ....[8]....
        /*00a4*/ 	.word	0x00013970


	//----- nvinfo : EIATTR_COOP_GROUP_MASK_REGIDS
	.align		4
.L_201:
        /*00a8*/ 	.byte	0x04, 0x29
        /*00aa*/ 	.short	(.L_203 - .L_202)


	//   ....[0]....
.L_202:
        /*00ac*/ 	.word	0xffffffff


	//   ....[1]....
        /*00b0*/ 	.word	0xffffffff


	//   ....[2]....
        /*00b4*/ 	.word	0xffffffff


	//   ....[3]....
        /*00b8*/ 	.word	0xffffffff


	//   ....[4]....
        /*00bc*/ 	.word	0xffffffff


	//   ....[5]....
        /*00c0*/ 	.word	0xffffffff


	//   ....[6]....
        /*00c4*/ 	.word	0xffffffff


	//   ....[7]....
        /*00c8*/ 	.word	0xffffffff


	//   ....[8]....
        /*00cc*/ 	.word	0xffffffff


	//   ....[9]....
        /*00d0*/ 	.word	0xffffffff


	//   ....[10]....
        /*00d4*/ 	.word	0xffffffff


	//   ....[11]....
        /*00d8*/ 	.word	0xffffffff


	//   ....[12]....
        /*00dc*/ 	.word	0xffffffff


	//   ....[13]....
        /*00e0*/ 	.word	0xffffffff


	//   ....[14]....
        /*00e4*/ 	.word	0xffffffff


	//   ....[15]....
        /*00e8*/ 	.word	0xffffffff


	//   ....[16]....
        /*00ec*/ 	.word	0xffffffff


	//   ....[17]....
        /*00f0*/ 	.word	0xffffffff


	//   ....[18]....
        /*00f4*/ 	.word	0xffffffff


	//   ....[19]....
        /*00f8*/ 	.word	0xffffffff


	//   ....[20]....
        /*00fc*/ 	.word	0xffffffff


	//   ....[21]....
        /*0100*/ 	.word	0xffffffff


	//   ....[22]....
        /*0104*/ 	.word	0xffffffff


	//   ....[23]....
        /*0108*/ 	.word	0xffffffff


	//   ....[24]....
        /*010c*/ 	.word	0xffffffff


	//   ....[25]....
        /*0110*/ 	.word	0xffffffff


	//   ....[26]....
        /*0114*/ 	.word	0xffffffff


	//   ....[27]....
        /*0118*/ 	.word	0xffffffff


	//   ....[28]....
        /*011c*/ 	.word	0xffffffff


	//   ....[29]....
        /*0120*/ 	.word	0xffffffff


	//   ....[30]....
        /*0124*/ 	.word	0xffffffff


	//   ....[31]....
        /*0128*/ 	.word	0xffffffff


	//   ....[32]....
        /*012c*/ 	.word	0xffffffff


	//   ....[33]....
        /*0130*/ 	.word	0xffffffff


	//   ....[34]....
        /*0134*/ 	.word	0xffffffff


	//   ....[35]....
        /*0138*/ 	.word	0xffffffff


	//   ....[36]....
        /*013c*/ 	.word	0xffffffff


	//   ....[37]....
        /*0140*/ 	.word	0xffffffff


	//   ....[38]....
        /*0144*/ 	.word	0xffffffff


	//   ....[39]....
        /*0148*/ 	.word	0xffffffff


	//   ....[40]....
        /*014c*/ 	.word	0xffffffff


	//   ....[41]....
        /*0150*/ 	.word	0xffffffff


	//   ....[42]....
        /*0154*/ 	.word	0xffffffff


	//   ....[43]....
        /*0158*/ 	.word	0xffffffff


	//   ....[44]....
        /*015c*/ 	.word	0xffffffff


	//   ....[45]....
        /*0160*/ 	.word	0xffffffff


	//   ....[46]....
        /*0164*/ 	.word	0xffffffff


	//   ....[47]....
        /*0168*/ 	.word	0xffffffff


	//   ....[48]....
        /*016c*/ 	.word	0xffffffff


	//   ....[49]....
        /*0170*/ 	.word	0xffffffff


	//   ....[50]....
        /*0174*/ 	.word	0xffffffff


	//   ....[51]....
        /*0178*/ 	.word	0xffffffff


	//   ....[52]....
        /*017c*/ 	.word	0xffffffff


	//   ....[53]....
        /*0180*/ 	.word	0xffffffff


	//   ....[54]....
        /*0184*/ 	.word	0xffffffff


	//   ....[55]....
        /*0188*/ 	.word	0xffffffff


	//   ....[56]....
        /*018c*/ 	.word	0xffffffff


	//   ....[57]....
        /*0190*/ 	.word	0xffffffff


	//   ....[58]....
        /*0194*/ 	.word	0xffffffff


	//   ....[59]....
        /*0198*/ 	.word	0xffffffff


	//   ....[60]....
        /*019c*/ 	.word	0xffffffff


	//   ....[61]....
        /*01a0*/ 	.word	0xffffffff


	//   ....[62]....
        /*01a4*/ 	.word	0x0500000f


	//   ....[63]....
        /*01a8*/ 	.word	0x0500000f


	//   ....[64]....
        /*01ac*/ 	.word	0x0500000f


	//   ....[65]....
        /*01b0*/ 	.word	0x0500000f


	//   ....[66]....
        /*01b4*/ 	.word	0x0500000f


	//   ....[67]....
        /*01b8*/ 	.word	0x0500000f


	//   ....[68]....
        /*01bc*/ 	.word	0x0500000f


	//   ....[69]....
        /*01c0*/ 	.word	0x0500000f


	//   ....[70]....
        /*01c4*/ 	.word	0x0500000f


	//   ....[71]....
        /*01c8*/ 	.word	0x0500000f


	//   ....[72]....
        /*01cc*/ 	.word	0x0500000f


	//   ....[73]....
        /*01d0*/ 	.word	0x0500000f


	//   ....[74]....
        /*01d4*/ 	.word	0x0500000f


	//   ....[75]....
        /*01d8*/ 	.word	0x0500000f


	//   ....[76]....
        /*01dc*/ 	.word	0x0500000f


	//   ....[77]....
        /*01e0*/ 	.word	0x0500000f


	//   ....[78]....
        /*01e4*/ 	.word	0x0500000f


	//   ....[79]....
        /*01e8*/ 	.word	0x0500000f


	//   ....[80]....
        /*01ec*/ 	.word	0x0500000f


	//----- nvinfo : EIATTR_COOP_GROUP_INSTR_OFFSETS
	.align		4
.L_203:
        /*01f0*/ 	.byte	0x04, 0x28
        /*01f2*/ 	.short	(.L_205 - .L_204)


	//   ....[0]....
.L_204:
        /*01f4*/ 	.word	0x00000070


	//   ....[1]....
        /*01f8*/ 	.word	0x00000170


	//   ....[2]....
        /*01fc*/ 	.word	0x000001c0


	//   ....[3]....
        /*0200*/ 	.word	0x000003f0


	//   ....[4]....
        /*0204*/ 	.word	0x00000550


	//   ....[5]....
        /*0208*/ 	.word	0x00000670


	//   ....[6]....
        /*020c*/ 	.word	0x000007d0


	//   ....[7]....
        /*0210*/ 	.word	0x00001760


	//   ....[8]....
        /*0214*/ 	.word	0x00003ac0


	//   ....[9]....
        /*0218*/ 	.word	0x00003b80


	//   ....[10]....
        /*021c*/ 	.word	0x000043c0


	//   ....[11]....
        /*0220*/ 	.word	0x00004430


	//   ....[12]....
        /*0224*/ 	.word	0x00006f60


	//   ....[13]....
        /*0228*/ 	.word	0x00007010


	//   ....[14]....
        /*022c*/ 	.word	0x00007ad0


	//   ....[15]....
        /*0230*/ 	.word	0x00007b70


	//   ....[16]....
        /*0234*/ 	.word	0x00009780


	//   ....[17]....
        /*0238*/ 	.word	0x000097f0


	//   ....[18]....
        /*023c*/ 	.word	0x00009ed0


	//   ....[19]....
        /*0240*/ 	.word	0x00009f50


	//   ....[20]....
        /*0244*/ 	.word	0x0000cc00


	//   ....[21]....
        /*0248*/ 	.word	0x0000cc20


	//   ....[22]....
        /*024c*/ 	.word	0x0000d7a0


	//   ....[23]....
        /*0250*/ 	.word	0x0000d820


	//   ....[24]....
        /*0254*/ 	.word	0x0000e540


	//   ....[25]....
        /*0258*/ 	.word	0x0000e580


	//   ....[26]....
        /*025c*/ 	.word	0x0000e680


	//   ....[27]....
        /*0260*/ 	.word	0x0000e690


	//   ....[28]....
        /*0264*/ 	.word	0x000105c0


	//   ....[29]....
        /*0268*/ 	.word	0x00010740


	//   ....[30]....
        /*026c*/ 	.word	0x00010770


	//   ....[31]....
        /*0270*/ 	.word	0x000107b0


	//   ....[32]....
        /*0274*/ 	.word	0x00010820


	//   ....[33]....
        /*0278*/ 	.word	0x00010880


	//   ....[34]....
        /*027c*/ 	.word	0x000108c0


	//   ....[35]....
        /*0280*/ 	.word	0x00010a40


	//   ....[36]....
        /*0284*/ 	.word	0x00010aa0


	//   ....[37]....
        /*0288*/ 	.word	0x00010ae0


	//   ....[38]....
        /*028c*/ 	.word	0x00010b20


	//   ....[39]....
        /*0290*/ 	.word	0x00010b50


	//   ....[40]....
        /*0294*/ 	.word	0x00010b80


	//   ....[41]....
        /*0298*/ 	.word	0x00010c20


	//   ....[42]....
        /*029c*/ 	.word	0x00010c80


	//   ....[43]....
        /*02a0*/ 	.word	0x00010d10


	//   ....[44]....
        /*02a4*/ 	.word	0x00013c30


	//   ....[45]....
        /*02a8*/ 	.word	0x00013c40


	//   ....[46]....
        /*02ac*/ 	.word	0x00013d30


	//   ....[47]....
        /*02b0*/ 	.word	0x00013d90


	//   ....[48]....
        /*02b4*/ 	.word	0x00013dd0


	//   ....[49]....
        /*02b8*/ 	.word	0x00013e10


	//   ....[50]....
        /*02bc*/ 	.word	0x00013e40


	//   ....[51]....
        /*02c0*/ 	.word	0x00013e70


	//   ....[52]....
        /*02c4*/ 	.word	0x00013fe0


	//   ....[53]....
        /*02c8*/ 	.word	0x00014040


	//   ....[54]....
        /*02cc*/ 	.word	0x00014080


	//   ....[55]....
        /*02d0*/ 	.word	0x000140c0


	//   ....[56]....
        /*02d4*/ 	.word	0x000140f0


	//   ....[57]....
        /*02d8*/ 	.word	0x00014120


	//   ....[58]....
        /*02dc*/ 	.word	0x000141e0


	//   ....[59]....
        /*02e0*/ 	.word	0x00014200


	//   ....[60]....
        /*02e4*/ 	.word	0x00014270


	//   ....[61]....
        /*02e8*/ 	.word	0x000148c0


	//   ....[62]....
        /*02ec*/ 	.word	0x00014f20


	//   ....[63]....
        /*02f0*/ 	.word	0x00015310


	//   ....[64]....
        /*02f4*/ 	.word	0x000153a0


	//   ....[65]....
        /*02f8*/ 	.word	0x00015440


	//   ....[66]....
        /*02fc*/ 	.word	0x000154f0


	//   ....[67]....
        /*0300*/ 	.word	0x00015570


	//   ....[68]....
        /*0304*/ 	.word	0x000155f0


	//   ....[69]....
        /*0308*/ 	.word	0x00015670


	//   ....[70]....
        /*030c*/ 	.word	0x000156f0


	//   ....[71]....
        /*0310*/ 	.word	0x00015780


	//   ....[72]....
        /*0314*/ 	.word	0x00015830


	//   ....[73]....
        /*0318*/ 	.word	0x000158b0


	//   ....[74]....
        /*031c*/ 	.word	0x00015930


	//   ....[75]....
        /*0320*/ 	.word	0x000159b0


	//   ....[76]....
        /*0324*/ 	.word	0x00015a30


	//   ....[77]....
        /*0328*/ 	.word	0x00015aa0


	//   ....[78]....
        /*032c*/ 	.word	0x00015b40


	//   ....[79]....
        /*0330*/ 	.word	0x00015bd0


	//   ....[80]....
        /*0334*/ 	.word	0x00015cf0


	//----- nvinfo : EIATTR_REG_RECONFIG
	.align		4
.L_205:
        /*0338*/ 	.byte	0x01, 0x54
	.zero		2


	//----- nvinfo : EIATTR_SYSCALL_OFFSETS
	.align		4
        /*033c*/ 	.byte	0x04, 0x46
        /*033e*/ 	.short	(.L_207 - .L_206)


	//   ....[0]....
.L_206:
        /*0340*/ 	.word	0x00001910


	//   ....[1]....
        /*0344*/ 	.word	0x00011bd0


	//   ....[2]....
        /*0348*/ 	.word	0x00011d00


	//   ....[3]....
        /*034c*/ 	.word	0x00011e00


	//----- nvinfo : EIATTR_MBARRIER_INSTR_OFFSETS
	.align		4
.L_207:
        /*0350*/ 	.byte	0x04, 0x39
        /*0352*/ 	.short	(.L_209 - .L_208)


	//   ....[0]....
.L_208:
        /*0354*/ 	.word	0x000002a0
        /*0358*/ 	.word	0x000000ff
        /*035c*/ 	.word	0x00016800
        /*0360*/ 	.short	0x0100
        /*0362*/ 	.byte	0x08
	.zero		1


	//   ....[1]....
        /*0364*/ 	.word	0x000002b0
        /*0368*/ 	.word	0x000000ff
        /*036c*/ 	.word	0x00016820
        /*0370*/ 	.short	0x0100
        /*0372*/ 	.byte	0x08
	.zero		1


	//   ....[2]....
        /*0374*/ 	.word	0x000003a0
        /*0378*/ 	.word	0x000000ff
        /*037c*/ 	.word	0x00016830
        /*0380*/ 	.short	0x0100
        /*0382*/ 	.byte	0x08
	.zero		1


	//   ....[3]....
        /*0384*/ 	.word	0x000003b0
        /*0388*/ 	.word	0x000000ff
        /*038c*/ 	.word	0x00016840
        /*0390*/ 	.short	0x0100
        /*0392*/ 	.byte	0x08
	.zero		1


	//   ....[4]....
        /*0394*/ 	.word	0x000003c0
        /*0398*/ 	.word	0x000000ff
        /*039c*/ 	.word	0x00016838
        /*03a0*/ 	.short	0x0100
        /*03a2*/ 	.byte	0x08
	.zero		1


	//   ....[5]....
        /*03a4*/ 	.word	0x000003d0
        /*03a8*/ 	.word	0x000000ff
        /*03ac*/ 	.word	0x00016848
        /*03b0*/ 	.short	0x0100
        /*03b2*/ 	.byte	0x08
	.zero		1


	//   ....[6]....
        /*03b4*/ 	.word	0x00000500
        /*03b8*/ 	.word	0x000000ff
        /*03bc*/ 	.word	0x00016850
        /*03c0*/ 	.short	0x0100
        /*03c2*/ 	.byte	0x08
	.zero		1


	//   ....[7]....
        /*03c4*/ 	.word	0x00000510
        /*03c8*/ 	.word	0x000000ff
        /*03cc*/ 	.word	0x00016860
        /*03d0*/ 	.short	0x0100
        /*03d2*/ 	.byte	0x08
	.zero		1


	//   ....[8]....
        /*03d4*/ 	.word	0x00000520
        /*03d8*/ 	.word	0x000000ff
        /*03dc*/ 	.word	0x00016858
        /*03e0*/ 	.short	0x0100
        /*03e2*/ 	.byte	0x08
	.zero		1


	//   ....[9]....
        /*03e4*/ 	.word	0x00000530
        /*03e8*/ 	.word	0x000000ff
        /*03ec*/ 	.word	0x00016868
        /*03f0*/ 	.short	0x0100
        /*03f2*/ 	.byte	0x08
	.zero		1


	//   ....[10]....
        /*03f4*/ 	.word	0x00000620
        /*03f8*/ 	.word	0x000000ff
        /*03fc*/ 	.word	0x00016870
        /*0400*/ 	.short	0x0100
        /*0402*/ 	.byte	0x06
	.zero		1


	//   ....[11]....
        /*0404*/ 	.word	0x00000630
        /*0408*/ 	.word	0x000000ff
        /*040c*/ 	.word	0x00016880
        /*0410*/ 	.short	0x0100
        /*0412*/ 	.byte	0x06
	.zero		1


	//   ....[12]....
        /*0414*/ 	.word	0x00000640
        /*0418*/ 	.word	0x000000ff
        /*041c*/ 	.word	0x00016878
        /*0420*/ 	.short	0x0100
        /*0422*/ 	.byte	0x06
	.zero		1


	//   ....[13]....
        /*0424*/ 	.word	0x00000650
        /*0428*/ 	.word	0x000000ff
        /*042c*/ 	.word	0x00016888
        /*0430*/ 	.short	0x0100
        /*0432*/ 	.byte	0x06
	.zero		1


	//   ....[14]....
        /*0434*/ 	.word	0x00000780
        /*0438*/ 	.word	0x000000ff
        /*043c*/ 	.word	0x00016890
        /*0440*/ 	.short	0x0100
        /*0442*/ 	.byte	0x08
	.zero		1


	//   ....[15]....
        /*0444*/ 	.word	0x00000790
        /*0448*/ 	.word	0x000000ff
        /*044c*/ 	.word	0x000168a0
        /*0450*/ 	.short	0x0100
        /*0452*/ 	.byte	0x08
	.zero		1


	//   ....[16]....
        /*0454*/ 	.word	0x000007a0
        /*0458*/ 	.word	0x000000ff
        /*045c*/ 	.word	0x00016898
        /*0460*/ 	.short	0x0100
        /*0462*/ 	.byte	0x08
	.zero		1


	//   ....[17]....
        /*0464*/ 	.word	0x000007b0
        /*0468*/ 	.word	0x000000ff
        /*046c*/ 	.word	0x000168a8
        /*0470*/ 	.short	0x0100
        /*0472*/ 	.byte	0x08
	.zero		1


	//   ....[18]....
        /*0474*/ 	.word	0x000008e0
        /*0478*/ 	.word	0x000000ff
        /*047c*/ 	.word	0x000168b0
        /*0480*/ 	.short	0x0100
        /*0482*/ 	.byte	0x08
	.zero		1


	//   ....[19]....
        /*0484*/ 	.word	0x000008f0
        /*0488*/ 	.word	0x000000ff
        /*048c*/ 	.word	0x000168c0
        /*0490*/ 	.short	0x0100
        /*0492*/ 	.byte	0x08
	.zero		1


	//   ....[20]....
        /*0494*/ 	.word	0x00000900
        /*0498*/ 	.word	0x000000ff
        /*049c*/ 	.word	0x000168b8
        /*04a0*/ 	.short	0x0100
        /*04a2*/ 	.byte	0x08
	.zero		1


	//   ....[21]....
        /*04a4*/ 	.word	0x00000910
        /*04a8*/ 	.word	0x000000ff
        /*04ac*/ 	.word	0x000168c8
        /*04b0*/ 	.short	0x0100
        /*04b2*/ 	.byte	0x08
	.zero		1


	//   ....[22]....
        /*04b4*/ 	.word	0x00001990
        /*04b8*/ 	.word	0x000000ff
        /*04bc*/ 	.word	0x00016800
        /*04c0*/ 	.short	0x010a
        /*04c2*/ 	.byte	0x2d
	.zero		1


	//   ....[23]....
        /*04c4*/ 	.word	0x00001a10
        /*04c8*/ 	.word	0x00000004
        /*04cc*/ 	.word	0x00016830
        /*04d0*/ 	.short	0x010a
        /*04d2*/ 	.byte	0x3f
	.zero		1


	//   ....[24]....
        /*04d4*/ 	.word	0x00001a70
        /*04d8*/ 	.word	0x00000004
        /*04dc*/ 	.word	0x00016830
        /*04e0*/ 	.short	0x010a
        /*04e2*/ 	.byte	0x3f
	.zero		1


	//   ....[25]....
        /*04e4*/ 	.word	0x00002160
        /*04e8*/ 	.word	0x00000004
        /*04ec*/ 	.word	0x00000000
        /*04f0*/ 	.short	0x0101
        /*04f2*/ 	.byte	0x3f
	.zero		1


	//   ....[26]....
        /*04f4*/ 	.word	0x00005380
        /*04f8*/ 	.word	0x000000ff
        /*04fc*/ 	.word	0x00016830
        /*0500*/ 	.short	0x010a
        /*0502*/ 	.byte	0x06
	.zero		1


	//   ....[27]....
        /*0504*/ 	.word	0x000053c0
        /*0508*/ 	.word	0x000000ff
        /*050c*/ 	.word	0x00016830
        /*0510*/ 	.short	0x010a
        /*0512*/ 	.byte	0x06
	.zero		1


	//   ....[28]....
        /*0514*/ 	.word	0x000055c0
        /*0518*/ 	.word	0x000000ff
        /*051c*/ 	.word	0x00016850
        /*0520*/ 	.short	0x010a
        /*0522*/ 	.byte	0x06
	.zero		1


	//   ....[29]....
        /*0524*/ 	.word	0x00005600
        /*0528*/ 	.word	0x000000ff
        /*052c*/ 	.word	0x00016850
        /*0530*/ 	.short	0x010a
        /*0532*/ 	.byte	0x06
	.zero		1


	//   ....[30]....
        /*0534*/ 	.word	0x000061f0
        /*0538*/ 	.word	0x00000027
        /*053c*/ 	.word	0x00000000
        /*0540*/ 	.short	0x0101
        /*0542*/ 	.byte	0x3f
	.zero		1


	//   ....[31]....
        /*0544*/ 	.word	0x00007b00
        /*0548*/ 	.word	0x00000026
        /*054c*/ 	.word	0x00000000
        /*0550*/ 	.short	0x0101
        /*0552*/ 	.byte	0x3f
	.zero		1


	//   ....[32]....
        /*0554*/ 	.word	0x00008af0
        /*0558*/ 	.word	0x000000ff
        /*055c*/ 	.word	0x00016830
        /*0560*/ 	.short	0x010a
        /*0562*/ 	.byte	0x06
	.zero		1


	//   ....[33]....
        /*0564*/ 	.word	0x00008b30
        /*0568*/ 	.word	0x000000ff
        /*056c*/ 	.word	0x00016830
        /*0570*/ 	.short	0x010a
        /*0572*/ 	.byte	0x06
	.zero		1


	//   ....[34]....
        /*0574*/ 	.word	0x00008d30
        /*0578*/ 	.word	0x000000ff
        /*057c*/ 	.word	0x00016850
        /*0580*/ 	.short	0x010a
        /*0582*/ 	.byte	0x06
	.zero		1


	//   ....[35]....
        /*0584*/ 	.word	0x00008d70
        /*0588*/ 	.word	0x000000ff
        /*058c*/ 	.word	0x00016850
        /*0590*/ 	.short	0x010a
        /*0592*/ 	.byte	0x06
	.zero		1


	//   ....[36]....
        /*0594*/ 	.word	0x0000a440
        /*0598*/ 	.word	0x00000019
        /*059c*/ 	.word	0x00000000
        /*05a0*/ 	.short	0x0101
        /*05a2*/ 	.byte	0x3f
	.zero		1


	//   ....[37]....
        /*05a4*/ 	.word	0x0000a610
        /*05a8*/ 	.word	0x00000021
        /*05ac*/ 	.word	0x00000000
        /*05b0*/ 	.short	0x0101
        /*05b2*/ 	.byte	0x3f
	.zero		1


	//   ....[38]....
        /*05b4*/ 	.word	0x0000b080
        /*05b8*/ 	.word	0x000000ff
        /*05bc*/ 	.word	0x00016830
        /*05c0*/ 	.short	0x010a
        /*05c2*/ 	.byte	0x06
	.zero		1


	//   ....[39]....
        /*05c4*/ 	.word	0x0000b0c0
        /*05c8*/ 	.word	0x000000ff
        /*05cc*/ 	.word	0x00016830
        /*05d0*/ 	.short	0x010a
        /*05d2*/ 	.byte	0x06
	.zero		1


	//   ....[40]....
        /*05d4*/ 	.word	0x0000b2c0
        /*05d8*/ 	.word	0x000000ff
        /*05dc*/ 	.word	0x00016850
        /*05e0*/ 	.short	0x010a
        /*05e2*/ 	.byte	0x06
	.zero		1


	//   ....[41]....
        /*05e4*/ 	.word	0x0000b300
        /*05e8*/ 	.word	0x000000ff
        /*05ec*/ 	.word	0x00016850
        /*05f0*/ 	.short	0x010a
        /*05f2*/ 	.byte	0x06
	.zero		1


	//   ....[42]....
        /*05f4*/ 	.word	0x0000bea0
        /*05f8*/ 	.word	0x00000051
        /*05fc*/ 	.word	0x00000000
        /*0600*/ 	.short	0x0101
        /*0602*/ 	.byte	0x3f
	.zero		1


	//   ....[43]....
        /*0604*/ 	.word	0x0000dd00
        /*0608*/ 	.word	0x0000001d
        /*060c*/ 	.word	0x00000000
        /*0610*/ 	.short	0x0101
        /*0612*/ 	.byte	0x3f
	.zero		1


	//   ....[44]....
        /*0614*/ 	.word	0x0000e4b0
        /*0618*/ 	.word	0x000000ff
        /*061c*/ 	.word	0x00016850
        /*0620*/ 	.short	0x010a
        /*0622*/ 	.byte	0x05
	.zero		1


	//   ....[45]....
        /*0624*/ 	.word	0x0000e4f0
        /*0628*/ 	.word	0x000000ff
        /*062c*/ 	.word	0x00016850
        /*0630*/ 	.short	0x010a
        /*0632*/ 	.byte	0x05
	.zero		1


	//   ....[46]....
        /*0634*/ 	.word	0x0000ea20
        /*0638*/ 	.word	0x0000000a
        /*063c*/ 	.word	0x00000000
        /*0640*/ 	.short	0x0101
        /*0642*/ 	.byte	0x3f
	.zero		1


	//   ....[47]....
        /*0644*/ 	.word	0x0000f7c0
        /*0648*/ 	.word	0x00000003
        /*064c*/ 	.word	0x00000000
        /*0650*/ 	.short	0x0101
        /*0652*/ 	.byte	0x3f
	.zero		1


	//   ....[48]....
        /*0654*/ 	.word	0x00012290
        /*0658*/ 	.word	0x00000005
        /*065c*/ 	.word	0x00016840
        /*0660*/ 	.short	0x010a
        /*0662*/ 	.byte	0x3f
	.zero		1


	//   ....[49]....
        /*0664*/ 	.word	0x000125c0
        /*0668*/ 	.word	0x00000019
        /*066c*/ 	.word	0x00016820
        /*0670*/ 	.short	0x010a
        /*0672*/ 	.byte	0x3f
	.zero		1


	//   ....[50]....
        /*0674*/ 	.word	0x000128a0
        /*0678*/ 	.word	0x00000003
        /*067c*/ 	.word	0x00016840
        /*0680*/ 	.short	0x010a
        /*0682*/ 	.byte	0x3f
	.zero		1


	//   ....[51]....
        /*0684*/ 	.word	0x00012a80
        /*0688*/ 	.word	0x00000002
        /*068c*/ 	.word	0x00000060
        /*0690*/ 	.short	0x010a
        /*0692*/ 	.byte	0x3f
	.zero		1


	//   ....[52]....
        /*0694*/ 	.word	0x00012f00
        /*0698*/ 	.word	0x00000003
        /*069c*/ 	.word	0x00016840
        /*06a0*/ 	.short	0x010a
        /*06a2*/ 	.byte	0x3f
	.zero		1


	//   ....[53]....
        /*06a4*/ 	.word	0x000130e0
        /*06a8*/ 	.word	0x00000003
        /*06ac*/ 	.word	0x00000060
        /*06b0*/ 	.short	0x010a
        /*06b2*/ 	.byte	0x3f
	.zero		1


	//   ....[54]....
        /*06b4*/ 	.word	0x000134b0
        /*06b8*/ 	.word	0x00000002
        /*06bc*/ 	.word	0x00016840
        /*06c0*/ 	.short	0x010a
        /*06c2*/ 	.byte	0x3f
	.zero		1


	//   ....[55]....
        /*06c4*/ 	.word	0x000136a0
        /*06c8*/ 	.word	0x00000002
        /*06cc*/ 	.word	0x00000060
        /*06d0*/ 	.short	0x010a
        /*06d2*/ 	.byte	0x3f
	.zero		1


	//   ....[56]....
        /*06d4*/ 	.word	0x000139e0
        /*06d8*/ 	.word	0x00000003
        /*06dc*/ 	.word	0x00016860
        /*06e0*/ 	.short	0x010a
        /*06e2*/ 	.byte	0x3f
	.zero		1


	//   ....[57]....
        /*06e4*/ 	.word	0x00014840
        /*06e8*/ 	.word	0x00000009
        /*06ec*/ 	.word	0x00016820
        /*06f0*/ 	.short	0x010a
        /*06f2*/ 	.byte	0x3f
	.zero		1


	//   ....[58]....
        /*06f4*/ 	.word	0x000149e0
        /*06f8*/ 	.word	0x00000007
        /*06fc*/ 	.word	0x00000000
        /*0700*/ 	.short	0x010a
        /*0702*/ 	.byte	0x3f
	.zero		1


	//   ....[59]....
        /*0704*/ 	.word	0x00014a50
        /*0708*/ 	.word	0x00000003
        /*070c*/ 	.word	0x00000000
        /*0710*/ 	.short	0x010a
        /*0712*/ 	.byte	0x3f
	.zero		1


	//   ....[60]....
        /*0714*/ 	.word	0x00014ab0
        /*0718*/ 	.word	0x00000005
        /*071c*/ 	.word	0x00000000
        /*0720*/ 	.short	0x010a
        /*0722*/ 	.byte	0x3f
	.zero		1


	//   ....[61]....
        /*0724*/ 	.word	0x00014ae0
        /*0728*/ 	.word	0x00000003
        /*072c*/ 	.word	0x00000000
        /*0730*/ 	.short	0x010a
        /*0732*/ 	.byte	0x3f
	.zero		1


	//   ....[62]....
        /*0734*/ 	.word	0x00014b50
        /*0738*/ 	.word	0x00000003
        /*073c*/ 	.word	0x00016800
        /*0740*/ 	.short	0x010a
        /*0742*/ 	.byte	0x3f
	.zero		1


	//   ....[63]....
        /*0744*/ 	.word	0x00014ba0
        /*0748*/ 	.word	0x00000004
        /*074c*/ 	.word	0x00016830
        /*0750*/ 	.short	0x010a
        /*0752*/ 	.byte	0x3f
	.zero		1


	//   ....[64]....
        /*0754*/ 	.word	0x00014c00
        /*0758*/ 	.word	0x00000015
        /*075c*/ 	.word	0x00016830
        /*0760*/ 	.short	0x010a
        /*0762*/ 	.byte	0x3f
	.zero		1


	//   ....[65]....
        /*0764*/ 	.word	0x00014c60
        /*0768*/ 	.word	0x00000015
        /*076c*/ 	.word	0x00016850
        /*0770*/ 	.short	0x010a
        /*0772*/ 	.byte	0x3f
	.zero		1


	//   ....[66]....
        /*0774*/ 	.word	0x00014cc0
        /*0778*/ 	.word	0x00000007
        /*077c*/ 	.word	0x00016830
        /*0780*/ 	.short	0x010a
        /*0782*/ 	.byte	0x3f
	.zero		1


	//   ....[67]....
        /*0784*/ 	.word	0x00014d20
        /*0788*/ 	.word	0x00000007
        /*078c*/ 	.word	0x00016850
        /*0790*/ 	.short	0x010a
        /*0792*/ 	.byte	0x3f
	.zero		1


	//   ....[68]....
        /*0794*/ 	.word	0x00014d80
        /*0798*/ 	.word	0x00000007
        /*079c*/ 	.word	0x00016830
        /*07a0*/ 	.short	0x010a
        /*07a2*/ 	.byte	0x3f
	.zero		1


	//   ....[69]....
        /*07a4*/ 	.word	0x00014de0
        /*07a8*/ 	.word	0x00000007
        /*07ac*/ 	.word	0x00016850
        /*07b0*/ 	.short	0x010a
        /*07b2*/ 	.byte	0x3f
	.zero		1


	//   ....[70]....
        /*07b4*/ 	.word	0x00014e40
        /*07b8*/ 	.word	0x00000005
        /*07bc*/ 	.word	0x00016850
        /*07c0*/ 	.short	0x010a
        /*07c2*/ 	.byte	0x3f
	.zero		1


	//   ....[71]....
        /*07c4*/ 	.word	0x00014fe0
        /*07c8*/ 	.word	0x00000005
        /*07cc*/ 	.word	0x00016840
        /*07d0*/ 	.short	0x010a
        /*07d2*/ 	.byte	0x3f
	.zero		1


	//   ....[72]....
        /*07d4*/ 	.word	0x00015030
        /*07d8*/ 	.word	0x00000019
        /*07dc*/ 	.word	0x00016820
        /*07e0*/ 	.short	0x010a
        /*07e2*/ 	.byte	0x3f
	.zero		1


	//   ....[73]....
        /*07e4*/ 	.word	0x00015080
        /*07e8*/ 	.word	0x00000003
        /*07ec*/ 	.word	0x00016840
        /*07f0*/ 	.short	0x010a
        /*07f2*/ 	.byte	0x3f
	.zero		1


	//   ....[74]....
        /*07f4*/ 	.word	0x000150d0
        /*07f8*/ 	.word	0x00000002
        /*07fc*/ 	.word	0x00000060
        /*0800*/ 	.short	0x010a
        /*0802*/ 	.byte	0x3f
	.zero		1


	//   ....[75]....
        /*0804*/ 	.word	0x00015120
        /*0808*/ 	.word	0x00000003
        /*080c*/ 	.word	0x00016840
        /*0810*/ 	.short	0x010a
        /*0812*/ 	.byte	0x3f
	.zero		1


	//   ....[76]....
        /*0814*/ 	.word	0x00015170
        /*0818*/ 	.word	0x00000003
        /*081c*/ 	.word	0x00000060
        /*0820*/ 	.short	0x010a
        /*0822*/ 	.byte	0x3f
	.zero		1


	//   ....[77]....
        /*0824*/ 	.word	0x000151c0
        /*0828*/ 	.word	0x00000002
        /*082c*/ 	.word	0x00016840
        /*0830*/ 	.short	0x010a
        /*0832*/ 	.byte	0x3f
	.zero		1


	//   ....[78]....
        /*0834*/ 	.word	0x00015210
        /*0838*/ 	.word	0x00000002
        /*083c*/ 	.word	0x00000060
        /*0840*/ 	.short	0x010a
        /*0842*/ 	.byte	0x3f
	.zero		1


	//   ....[79]....
        /*0844*/ 	.word	0x00015260
        /*0848*/ 	.word	0x00000003
        /*084c*/ 	.word	0x00016860
        /*0850*/ 	.short	0x010a
        /*0852*/ 	.byte	0x3f
	.zero		1


	//   ....[80]....
        /*0854*/ 	.word	0x00015c10
        /*0858*/ 	.word	0x00000009
        /*085c*/ 	.word	0x00016820
        /*0860*/ 	.short	0x010a
        /*0862*/ 	.byte	0x3f
	.zero		1


	//   ....[81]....
        /*0864*/ 	.word	0x00015db0
        /*0868*/ 	.word	0x00000007
        /*086c*/ 	.word	0x00000000
        /*0870*/ 	.short	0x010a
        /*0872*/ 	.byte	0x3f
	.zero		1


	//   ....[82]....
        /*0874*/ 	.word	0x00015e00
        /*0878*/ 	.word	0x00000003
        /*087c*/ 	.word	0x00000000
        /*0880*/ 	.short	0x010a
        /*0882*/ 	.byte	0x3f
	.zero		1


	//   ....[83]....
        /*0884*/ 	.word	0x00015e50
        /*0888*/ 	.word	0x00000005
        /*088c*/ 	.word	0x00000000
        /*0890*/ 	.short	0x010a
        /*0892*/ 	.byte	0x3f
	.zero		1


	//----- nvinfo : EIATTR_NUM_MBARRIERS
	.align		4
.L_209:
        /*0894*/ 	.byte	0x03, 0x38
        /*0896*/ 	.short	0x0016


	//----- nvinfo : EIATTR_EXIT_INSTR_OFFSETS
	.align		4
        /*0898*/ 	.byte	0x04, 0x1c
        /*089a*/ 	.short	(.L_211 - .L_210)


	//   ....[0]....
.L_210:
        /*089c*/ 	.word	0x00000ab0


	//   ....[1]....
        /*08a0*/ 	.word	0x00010580


	//   ....[2]....
        /*08a4*/ 	.word	0x000105e0


	//   ....[3]....
        /*08a8*/ 	.word	0x00014b30


	//----- nvinfo : EIATTR_MAX_THREADS
	.align		4
.L_211:
        /*08ac*/ 	.byte	0x04, 0x05
        /*08ae*/ 	.short	(.L_213 - .L_212)
.L_212:
        /*08b0*/ 	.word	0x00000200
        /*08b4*/ 	.word	0x00000001
        /*08b8*/ 	.word	0x00000001


	//----- nvinfo : EIATTR_CRS_STACK_SIZE
	.align		4
.L_213:
        /*08bc*/ 	.byte	0x04, 0x1e
        /*08be*/ 	.short	(.L_215 - .L_214)
.L_214:
        /*08c0*/ 	.word	0x00000000


	//----- nvinfo : EIATTR_CBANK_PARAM_SIZE
	.align		4
.L_215:
        /*08c4*/ 	.byte	0x03, 0x19
        /*08c6*/ 	.short	0x0a70


	//----- nvinfo : EIATTR_PARAM_CBANK
	.align		4
        /*08c8*/ 	.byte	0x04, 0x0a
        /*08ca*/ 	.short	(.L_217 - .L_216)
	.align		4
.L_216:
        /*08cc*/ 	.word	index@(.nv.constant0._ZN7cutlass13device_kernelIN5flash11enable_sm90INS1_16FlashAttnFwdSm90INS1_25CollectiveMainloopFwdSm90ILi2EN4cute5tupleIJNS5_1CILi1EEES8_S8_EEENS6_IJNS7_ILi192EEENS7_ILi128EEENS7_ILi64EEEEEELi64ENS_6half_tEfNS_4arch4Sm90ELb0ELb1ELb1ELb1ELb0ELb0ELb0ELb1ELb1ELb0ELb0ELb0EEENS1_21CollectiveEpilogueFwdINS6_IJSA_SC_SB_EEES9_SE_SG_Li384ELb1ELb0ELb0ELb0EEENS1_36VarlenDynamicPersistentTileSchedulerILi192ELi128ELi384ELi32ELb0ELb0ELb1ELb1ELb0ELb1EEEEEEEEEvNT_6ParamsE)
        /*08d0*/ 	.short	0x0210
        /*08d2*/ 	.short	0x0a70


	//----- nvinfo : EIATTR_SW_WAR
	.align		4
.L_217:
        /*08d4*/ 	.byte	0x04, 0x36
        /*08d6*/ 	.short	(.L_219 - .L_218)
.L_218:
        /*08d8*/ 	.word	0x00000008
.L_219:


//--------------------- .nv.info._ZN7cutlass13device_kernelIN5flash11enable_sm90INS1_16FlashAttnFwdSm90INS1_25CollectiveMainloopFwdSm90ILi2EN4cute5tupleIJNS5_1CILi1EEES8_S8_EEENS6_IJNS7_ILi192EEENS7_ILi128EEENS7_ILi64EEEEEELi64ENS_6half_tEfNS_4arch4Sm90ELb0ELb1ELb1ELb1ELb0ELb1ELb0ELb1ELb1ELb0ELb0ELb0EEENS1_21CollectiveEpilogueFwdINS6_IJSA_SC_SB_EEES9_SE_SG_Li384ELb1ELb0ELb0ELb0EEENS1_36VarlenDynamicPersistentTileSchedulerILi192ELi128ELi384ELi32ELb0ELb0ELb1ELb1ELb0ELb1EEEEEEEEEvNT_6ParamsE --------------------------
	.section	.nv.info._ZN7cutlass13device_kernelIN5flash11enable_sm90INS1_16FlashAttnFwdSm90INS1_25CollectiveMainloopFwdSm90ILi2EN4cute5tupleIJNS5_1CILi1EEES8_S8_EEENS6_IJNS7_ILi192EEENS7_ILi128EEENS7_ILi64EEEEEELi64ENS_6half_tEfNS_4arch4Sm90ELb0ELb1ELb1ELb1ELb0ELb1ELb0ELb1ELb1ELb0ELb0ELb0EEENS1_21CollectiveEpilogueFwdINS6_IJSA_SC_SB_EEES9_SE_SG_Li384ELb1ELb0ELb0ELb0EEENS1_36VarlenDynamicPersistentTileSchedulerILi192ELi128ELi384ELi32ELb0ELb0ELb1ELb1ELb0ELb1EEEEEEEEEvNT_6ParamsE,"",@"SHT_CUDA_INFO"
	.sectionflags	@""
	.align	4


	//----- nvinfo : EIATTR_CUDA_API_VERSION
	.align		4
        /*0000*/ 	.byte	0x04, 0x37
        /*0002*/ 	.short	(.L_221 - .L_220)
.L_220:
        /*0004*/ 	.word	0x00000082


	//----- nvinfo : EIATTR_KPARAM_INFO
	.align		4
.L_221:
        /*0008*/ 	.byte	0x04, 0x17
        /*000a*/ 	.short	(.L_223 - .L_222)
.L_222:
        /*000c*/ 	.word	0x00000000
        /*0010*/ 	.short	0x0000
        /*0012*/ 	.short	0x0070
        /*0014*/ 	.byte	0x00, 0xf0, 0x01, 0x28


	//----- nvinfo : EIATTR_SPARSE_MMA_MASK
	.align		4
.L_223:
        /*0018*/ 	.byte	0x03, 0x50
        /*001a*/ 	.short	0x0000


	//----- nvinfo : EIATTR_MAXREG_COUNT
	.align		4
        /*001c*/ 	.byte	0x03, 0x1b
        /*001e*/ 	.short	0x0080


	//----- nvinfo : EIATTR_NUM_BARRIERS
	.align		4
        /*0020*/ 	.byte	0x02, 0x4c
        /*0022*/ 	.byte	0x10
	.zero		1


	//----- nvinfo : EIATTR_EXTERNS
	.align		4
        /*0024*/ 	.byte	0x04, 0x0f
        /*0026*/ 	.short	(.L_225 - .L_224)


	//   ....[0]....
	.align		4
.L_224:
        /*0028*/ 	.word	index@(__assertfail)


	//----- nvinfo : EIATTR_ANNOTATIONS
	.align		4
.L_225:
        /*002c*/ 	.byte	0x04, 0x55
        /*002e*/ 	.short	(.L_227 - .L_226)


	//   ....[0]....
.L_226:
        /* <DEDUP_REMOVED lines=47> */


	//----- nvinfo : EIATTR_MERCURY_ISA_VERSION
	.align		4
.L_227:
        /*0310*/ 	.byte	0x03, 0x5f
        /*0312*/ 	.short	0x0101


	//----- nvinfo : EIATTR_UNUSED_LOAD_BYTE_OFFSET
	.align		4
        /*0314*/ 	.byte	0x04, 0x44
        /*0316*/ 	.short	(.L_229 - .L_228)


	//   ....[0]....
.L_228:
        /*0318*/ 	.word	0x00000b20
        /*031c*/ 	.word	0x0000fff0


	//   ....[1]....
        /*0320*/ 	.word	0x00016c90
        /*0324*/ 	.word	0x0000fff0


	//----- nvinfo : EIATTR_INT_WARP_WIDE_INSTR_OFFSETS
	.align		4
.L_229:
        /*0328*/ 	.byte	0x04, 0x31
        /*032a*/ 	.short	(.L_231 - .L_230)


	//   ....[0]....
.L_230:
        /*032c*/ 	.word	0x000001c0


	//   ....[1]....
        /*0330*/ 	.word	0x00000200


	//   ....[2]....
        /*0334*/ 	.word	0x00000270


	//   ....[3]....
        /*0338*/ 	.word	0x0001a9f0


	//   ....[4]....
        /*033c*/ 	.word	0x0001aa80


	//   ....[5]....
        /*0340*/ 	.word	0x0001af30


	//   ....[6]....
        /*0344*/ 	.word	0x0001af70


	//   ....[7]....
        /*0348*/ 	.word	0x0001c960


	//   ....[8]....
        /*034c*/ 	.word	0x0001c9f0


	//----- nvinfo : EIATTR_COOP_GROUP_MASK_REGIDS
	.align		4
.L_231:
        /*0350*/ 	.byte	0x04, 0x29
        /*0352*/ 	.short	(.L_233 - .L_232)


	//   ....[0]....
.L_232:
        /*0354*/ 	.word	0xffffffff


	//   ....[1]....
        /*0358*/ 	.word	0xffffffff


	//   ....[2]....
        /*035c*/ 	.word	0xffffffff


	//   ....[3]....
        /*0360*/ 	.word	0xffffffff


	//   ....[4]....
        /*0364*/ 	.word	0xffffffff


	//   ....[5]....
        /*0368*/ 	.word	0xffffffff


	//   ....[6]....
        /*036c*/ 	.word	0xffffffff


	//   ....[7]....
        /*0370*/ 	.word	0xffffffff


	//   ....[8]....
        /*0374*/ 	.word	0xffffffff


	//   ....[9]....
        /*0378*/ 	.word	0xffffffff


	//   ....[10]....
        /*037c*/ 	.word	0xffffffff


	//   ....[11]....
        /*0380*/ 	.word	0xffffffff


	//   ....[12]....
        /*0384*/ 	.word	0xffffffff


	//   ....[13]....
        /*0388*/ 	.word	0xffffffff


	//   ....[14]....
        /*038c*/ 	.word	0xffffffff


	//   ....[15]....
        /*0390*/ 	.word	0xffffffff


	//   ....[16]....
        /*0394*/ 	.word	0xffffffff


	//   ....[17]....
        /*0398*/ 	.word	0xffffffff


	//   ....[18]....
        /*039c*/ 	.word	0xffffffff


	//   ....[19]....
        /*03a0*/ 	.word	0xffffffff


	//   ....[20]....
        /*03a4*/ 	.word	0xffffffff


	//   ....[21]....
        /*03a8*/ 	.word	0xffffffff


	//   ....[22]....
        /*03ac*/ 	.word	0xffffffff


	//   ....[23]....
        /*03b0*/ 	.word	0xffffffff


	//   ....[24]....
        /*03b4*/ 	.word	0xffffffff


	//   ....[25]....
        /*03b8*/ 	.word	0xffffffff


	//   ....[26]....
        /*03bc*/ 	.word	0xffffffff


	//   ....[27]....
        /*03c0*/ 	.word	0xffffffff


	//   ....[28]....
        /*03c4*/ 	.word	0xffffffff


	//   ....[29]....
        /*03c8*/ 	.word	0xffffffff


	//   ....[30]....
        /*03cc*/ 	.word	0xffffffff


	//   ....[31]....
        /*03d0*/ 	.word	0xffffffff


	//   ....[32]....
        /*03d4*/ 	.word	0xffffffff


	//   ....[33]....
        /*03d8*/ 	.word	0xffffffff


	//   ....[34]....
        /*03dc*/ 	.word	0xffffffff


	//   ....[35]....
        /*03e0*/ 	.word	0xffffffff


	//   ....[36]....
        /*03e4*/ 	.word	0xffffffff


	//   ....[37]....
        /*03e8*/ 	.word	0xffffffff


	//   ....[38]....
        /*03ec*/ 	.word	0xffffffff


	//   ....[39]....
        /*03f0*/ 	.word	0xffffffff


	//   ....[40]....
        /*03f4*/ 	.word	0xffffffff


	//   ....[41]....
        /*03f8*/ 	.word	0xffffffff


	//   ....[42]....
        /*03fc*/ 	.word	0xffffffff


	//   ....[43]....
        /*0400*/ 	.word	0xffffffff


	//   ....[44]....
        /*0404*/ 	.word	0xffffffff


	//   ....[45]....
        /*0408*/ 	.word	0xffffffff


	//   ....[46]....
        /*040c*/ 	.word	0xffffffff


	//   ....[47]....
        /*0410*/ 	.word	0xffffffff


	//   ....[48]....
        /*0414*/ 	.word	0xffffffff


	//   ....[49]....
        /*0418*/ 	.word	0xffffffff


	//   ....[50]....
        /*041c*/ 	.word	0xffffffff


	//   ....[51]....
        /*0420*/ 	.word	0xffffffff


	//   ....[52]....
        /*0424*/ 	.word	0xffffffff


	//   ....[53]....
        /*0428*/ 	.word	0xffffffff


	//   ....[54]....
        /*042c*/ 	.word	0xffffffff


	//   ....[55]....
        /*0430*/ 	.word	0xffffffff


	//   ....[56]....
        /*0434*/ 	.word	0xffffffff


	//   ....[57]....
        /*0438*/ 	.word	0xffffffff


	//   ....[58]....
        /*043c*/ 	.word	0xffffffff


	//   ....[59]....
        /*0440*/ 	.word	0xffffffff


	//   ....[60]....
        /*0444*/ 	.word	0xffffffff


	//   ....[61]....
        /*0448*/ 	.word	0xffffffff


	//   ....[62]....
        /*044c*/ 	.word	0x0500000f


	//   ....[63]....
        /*0450*/ 	.word	0x0500000f


	//   ....[64]....
        /*0454*/ 	.word	0x0500000f


	//   ....[65]....
        /*0458*/ 	.word	0x0500000f


	//   ....[66]....
        /*045c*/ 	.word	0x0500000f


	//   ....[67]....
        /*0460*/ 	.word	0x0500000f


	//   ....[68]....
        /*0464*/ 	.word	0x0500000f


	//   ....[69]....
        /*0468*/ 	.word	0x0500000f


	//   ....[70]....
        /*046c*/ 	.word	0x0500000f


	//   ....[71]....
        /*0470*/ 	.word	0x0500000f


	//   ....[72]....
        /*0474*/ 	.word	0x0500000f


	//   ....[73]....
        /*0478*/ 	.word	0x0500000f


	//   ....[74]....
        /*047c*/ 	.word	0x0500000f


	//   ....[75]....
        /*0480*/ 	.word	0x0500000f


	//   ....[76]....
        /*0484*/ 	.word	0x0500000f


	//   ....[77]....
        /*0488*/ 	.word	0x0500000f


	//   ....[78]....
        /*048c*/ 	.word	0x0500000f


	//   ....[79]....
        /*0490*/ 	.word	0x0500000f


	//   ....[80]....
        /*0494*/ 	.word	0x0500000f


	//   ....[81]....
        /*0498*/ 	.word	0x0500000f


	//   ....[82]....
        /*049c*/ 	.word	0x0500000f


	//   ....[83]....
        /*04a0*/ 	.word	0x0500000f


	//   ....[84]....
        /*04a4*/ 	.word	0x0500000f


	//   ....[85]....
        /*04a8*/ 	.word	0x0500000f


	//   ....[86]....
        /*04ac*/ 	.word	0x0500000f


	//   ....[87]....
        /*04b0*/ 	.word	0x0500000f


	//   ....[88]....
        /*04b4*/ 	.word	0x0500000f


	//   ....[89]....
        /*04b8*/ 	.word	0x0500000f


	//   ....[90]....
        /*04bc*/ 	.word	0x0500000f


	//   ....[91]....
        /*04c0*/ 	.word	0x0500000f


	//   ....[92]....
        /*04c4*/ 	.word	0x0500000f


	//   ....[93]....
        /*04c8*/ 	.word	0x0500000f


	//   ....[94]....
        /*04cc*/ 	.word	0x0500000f


	//   ....[95]....
        /*04d0*/ 	.word	0x0500000f


	//   ....[96]....
        /*04d4*/ 	.word	0x0500000f


	//   ....[97]....
        /*04d8*/ 	.word	0x0500000f


	//   ....[98]....
        /*04dc*/ 	.word	0x0500000f


	//----- nvinfo : EIATTR_COOP_GROUP_INSTR_OFFSETS
	.align		4
.L_233:
        /*04e0*/ 	.byte	0x04, 0x28
        /*04e2*/ 	.short	(.L_235 - .L_234)


	//   ....[0]....
.L_234:
        /*04e4*/ 	.word	0x00000070


	//   ....[1]....
        /*04e8*/ 	.word	0x000001d0


	//   ....[2]....
        /*04ec*/ 	.word	0x00000220


	//   ....[3]....
        /*04f0*/ 	.word	0x00000450


	//   ....[4]....
        /*04f4*/ 	.word	0x000005b0


	//   ....[5]....
        /*04f8*/ 	.word	0x000006d0


	//   ....[6]....
        /*04fc*/ 	.word	0x00000830


	//   ....[7]....
        /*0500*/ 	.word	0x00005bc0


	//   ....[8]....
        /*0504*/ 	.word	0x0000b250


	//   ....[9]....
        /*0508*/ 	.word	0x0000b300


	//   ....[10]....
        /*050c*/ 	.word	0x0000bb50


	//   ....[11]....
        /*0510*/ 	.word	0x0000bba0


	//   ....[12]....
        /*0514*/ 	.word	0x0000e9f0


	//   ....[13]....
        /*0518*/ 	.word	0x0000eaf0


	//   ....[14]....
        /*051c*/ 	.word	0x0000f360


	//   ....[15]....
        /*0520*/ 	.word	0x0000f3e0


	//   ....[16]....
        /*0524*/ 	.word	0x000113f0


	//   ....[17]....
        /*0528*/ 	.word	0x00011460


	//   ....[18]....
        /*052c*/ 	.word	0x00011aa0


	//   ....[19]....
        /*0530*/ 	.word	0x00011b50


	//   ....[20]....
        /*0534*/ 	.word	0x00014b40


	//   ....[21]....
        /*0538*/ 	.word	0x00014c40


	//   ....[22]....
        /*053c*/ 	.word	0x00015480


	//   ....[23]....
        /*0540*/ 	.word	0x00015520


	//   ....[24]....
        /*0544*/ 	.word	0x000164b0


	//   ....[25]....
        /*0548*/ 	.word	0x000164f0


	//   ....[26]....
        /*054c*/ 	.word	0x000165c0


	//   ....[27]....
        /*0550*/ 	.word	0x00016880


	//   ....[28]....
        /*0554*/ 	.word	0x000186e0


	//   ....[29]....
        /*0558*/ 	.word	0x00018870


	//   ....[30]....
        /*055c*/ 	.word	0x000188a0


	//   ....[31]....
        /*0560*/ 	.word	0x000188e0


	//   ....[32]....
        /*0564*/ 	.word	0x00018940


	//   ....[33]....
        /*0568*/ 	.word	0x000189a0


	//   ....[34]....
        /*056c*/ 	.word	0x000189e0


	//   ....[35]....
        /*0570*/ 	.word	0x00018b70


	//   ....[36]....
        /*0574*/ 	.word	0x00018bd0


	//   ....[37]....
        /*0578*/ 	.word	0x00018c10


	//   ....[38]....
        /*057c*/ 	.word	0x00018c50


	//   ....[39]....
        /*0580*/ 	.word	0x00018c80


	//   ....[40]....
        /*0584*/ 	.word	0x00018cb0


	//   ....[41]....
        /*0588*/ 	.word	0x00018d50


	//   ....[42]....
        /*058c*/ 	.word	0x00018db0


	//   ....[43]....
        /*0590*/ 	.word	0x00018e40


	//   ....[44]....
        /*0594*/ 	.word	0x0001ccb0


	//   ....[45]....
        /*0598*/ 	.word	0x0001ccc0


	//   ....[46]....
        /*059c*/ 	.word	0x0001cdb0


	//   ....[47]....
        /*05a0*/ 	.word	0x0001ce10


	//   ....[48]....
        /*05a4*/ 	.word	0x0001ce50


	//   ....[49]....
        /*05a8*/ 	.word	0x0001ce90


	//   ....[50]....
        /*05ac*/ 	.word	0x0001cec0


	//   ....[51]....
        /*05b0*/ 	.word	0x0001cef0


	//   ....[52]....
        /*05b4*/ 	.word	0x0001d060


	//   ....[53]....
        /*05b8*/ 	.word	0x0001d0c0


	//   ....[54]....
        /*05bc*/ 	.word	0x0001d100


	//   ....[55]....
        /*05c0*/ 	.word	0x0001d140


	//   ....[56]....
        /*05c4*/ 	.word	0x0001d170


	//   ....[57]....
        /*05c8*/ 	.word	0x0001d1a0


	//   ....[58]....
        /*05cc*/ 	.word	0x0001d260


	//   ....[59]....
        /*05d0*/ 	.word	0x0001d280


	//   ....[60]....
        /*05d4*/ 	.word	0x0001d2f0


	//   ....[61]....
        /*05d8*/ 	.word	0x0001d960


	//   ....[62]....
        /*05dc*/ 	.word	0x0001dd70


	//   ....[63]....
        /*05e0*/ 	.word	0x0001de20


	//   ....[64]....
        /*05e4*/ 	.word	0x0001dec0


	//   ....[65]....
        /*05e8*/ 	.word	0x0001df60


	//   ....[66]....
        /*05ec*/ 	.word	0x0001e000


	//   ....[67]....
        /*05f0*/ 	.word	0x0001e0a0


	//   ....[68]....
        /*05f4*/ 	.word	0x0001e140


	//   ....[69]....
        /*05f8*/ 	.word	0x0001e1e0


	//   ....[70]....
        /*05fc*/ 	.word	0x0001e280


	//   ....[71]....
        /*0600*/ 	.word	0x0001e370


	//   ....[72]....
        /*0604*/ 	.word	0x0001e410


	//   ....[73]....
        /*0608*/ 	.word	0x0001e4b0


	//   ....[74]....
        /*060c*/ 	.word	0x0001e550


	//   ....[75]....
        /*0610*/ 	.word	0x0001e5f0


	//   ....[76]....
        /*0614*/ 	.word	0x0001e690


	//   ....[77]....
        /*0618*/ 	.word	0x0001e730


	//   ....[78]....
        /*061c*/ 	.word	0x0001e7d0


	//   ....[79]....
        /*0620*/ 	.word	0x0001eb60


	//   ....[80]....
        /*0624*/ 	.word	0x0001ee40


	//   ....[81]....
        /*0628*/ 	.word	0x0001f230


	//   ....[82]....
        /*062c*/ 	.word	0x0001f2c0


	//   ....[83]....
        /*0630*/ 	.word	0x0001f360


	//   ....[84]....
        /*0634*/ 	.word	0x0001f410


	//   ....[85]....
        /*0638*/ 	.word	0x0001f490


	//   ....[86]....
        /*063c*/ 	.word	0x0001f510


	//   ....[87]....
        /*0640*/ 	.word	0x0001f590


	//   ....[88]....
        /*0644*/ 	.word	0x0001f610


	//   ....[89]....
        /*0648*/ 	.word	0x0001f6a0


	//   ....[90]....
        /*064c*/ 	.word	0x0001f750


	//   ....[91]....
        /*0650*/ 	.word	0x0001f7d0


	//   ....[92]....
        /*0654*/ 	.word	0x0001f850


	//   ....[93]....
        /*0658*/ 	.word	0x0001f8d0


	//   ....[94]....
        /*065c*/ 	.word	0x0001f950


	//   ....[95]....
        /*0660*/ 	.word	0x0001f9c0


	//   ....[96]....
        /*0664*/ 	.word	0x0001fa60


	//   ....[97]....
        /*0668*/ 	.word	0x0001faf0


	//   ....[98]....
        /*066c*/ 	.word	0x0001fc10


	//----- nvinfo : EIATTR_REG_RECONFIG
	.align		4
.L_235:
        /*0670*/ 	.byte	0x01, 0x54
	.zero		2


	//----- nvinfo : EIATTR_SYSCALL_OFFSETS
	.align		4
        /*0674*/ 	.byte	0x04, 0x46
        /*0676*/ 	.short	(.L_237 - .L_236)


	//   ....[0]....
.L_236:
        /*0678*/ 	.word	0x000018c0


	//   ....[1]....
        /*067c*/ 	.word	0x00001a10


	//   ....[2]....
        /*0680*/ 	.word	0x00005da0


	//   ....[3]....
        /*0684*/ 	.word	0x00006260


	//   ....[4]....
        /*0688*/ 	.word	0x0001ac00


	//   ....[5]....
        /*068c*/ 	.word	0x0001ad30


	//   ....[6]....
        /*0690*/ 	.word	0x0001ae30


	//----- nvinfo : EIATTR_MBARRIER_INSTR_OFFSETS
	.align		4
.L_237:
        /*0694*/ 	.byte	0x04, 0x39
        /*0696*/ 	.short	(.L_239 - .L_238)


	//   ....[0]....
.L_238:
        /*0698*/ 	.word	0x00000300
        /*069c*/ 	.word	0x000000ff
        /*06a0*/ 	.word	0x00016800
        /*06a4*/ 	.short	0x0100
        /*06a6*/ 	.byte	0x08
	.zero		1


	//   ....[1]....
        /*06a8*/ 	.word	0x00000310
        /*06ac*/ 	.word	0x000000ff
        /*06b0*/ 	.word	0x00016820
        /*06b4*/ 	.short	0x0100
        /*06b6*/ 	.byte	0x08
	.zero		1


	//   ....[2]....
        /*06b8*/ 	.word	0x00000400
        /*06bc*/ 	.word	0x000000ff
        /*06c0*/ 	.word	0x00016830
        /*06c4*/ 	.short	0x0100
        /*06c6*/ 	.byte	0x08
	.zero		1


	//   ....[3]....
        /*06c8*/ 	.word	0x00000410
        /*06cc*/ 	.word	0x000000ff
        /*06d0*/ 	.word	0x00016840
        /*06d4*/ 	.short	0x0100
        /*06d6*/ 	.byte	0x08
	.zero		1


	//   ....[4]....
        /*06d8*/ 	.word	0x00000420
        /*06dc*/ 	.word	0x000000ff
        /*06e0*/ 	.word	0x00016838
        /*06e4*/ 	.short	0x0100
        /*06e6*/ 	.byte	0x08
	.zero		1


	//   ....[5]....
        /*06e8*/ 	.word	0x00000430
        /*06ec*/ 	.word	0x000000ff
        /*06f0*/ 	.word	0x00016848
        /*06f4*/ 	.short	0x0100
        /*06f6*/ 	.byte	0x08
	.zero		1


	//   ....[6]....
        /*06f8*/ 	.word	0x00000560
        /*06fc*/ 	.word	0x000000ff
        /*0700*/ 	.word	0x00016850
        /*0704*/ 	.short	0x0100
        /*0706*/ 	.byte	0x08
	.zero		1


	//   ....[7]....
        /*0708*/ 	.word	0x00000570
        /*070c*/ 	.word	0x000000ff
        /*0710*/ 	.word	0x00016860
        /*0714*/ 	.short	0x0100
        /*0716*/ 	.byte	0x08
	.zero		1


	//   ....[8]....
        /*0718*/ 	.word	0x00000580
        /*071c*/ 	.word	0x000000ff
        /*0720*/ 	.word	0x00016858
        /*0724*/ 	.short	0x0100
        /*0726*/ 	.byte	0x08
	.zero		1


	//   ....[9]....
        /*0728*/ 	.word	0x00000590
        /*072c*/ 	.word	0x000000ff
        /*0730*/ 	.word	0x00016868
        /*0734*/ 	.short	0x0100
        /*0736*/ 	.byte	0x08
	.zero		1


	//   ....[10]....
        /*0738*/ 	.word	0x00000680
        /*073c*/ 	.word	0x000000ff
        /*0740*/ 	.word	0x00016870
        /*0744*/ 	.short	0x0100
        /*0746*/ 	.byte	0x06
	.zero		1


	//   ....[11]....
        /*0748*/ 	.word	0x00000690
        /*074c*/ 	.word	0x000000ff
        /*0750*/ 	.word	0x00016880
        /*0754*/ 	.short	0x0100
        /*0756*/ 	.byte	0x06
	.zero		1


	//   ....[12]....
        /*0758*/ 	.word	0x000006a0
        /*075c*/ 	.word	0x000000ff
        /*0760*/ 	.word	0x00016878
        /*0764*/ 	.short	0x0100
        /*0766*/ 	.byte	0x06
	.zero		1


	//   ....[13]....
        /*0768*/ 	.word	0x000006b0
        /*076c*/ 	.word	0x000000ff
        /*0770*/ 	.word	0x00016888
        /*0774*/ 	.short	0x0100
        /*0776*/ 	.byte	0x06
	.zero		1


	//   ....[14]....
        /*0778*/ 	.word	0x000007e0
        /*077c*/ 	.word	0x000000ff
        /*0780*/ 	.word	0x00016890
        /*0784*/ 	.short	0x0100
        /*0786*/ 	.byte	0x08
	.zero		1


	//   ....[15]....
        /*0788*/ 	.word	0x000007f0
        /*078c*/ 	.word	0x000000ff
        /*0790*/ 	.word	0x000168a0
        /*0794*/ 	.short	0x0100
        /*0796*/ 	.byte	0x08
	.zero		1


	//   ....[16]....
        /*0798*/ 	.word	0x00000800
        /*079c*/ 	.word	0x000000ff
        /*07a0*/ 	.word	0x00016898
        /*07a4*/ 	.short	0x0100
        /*07a6*/ 	.byte	0x08
	.zero		1


	//   ....[17]....
        /*07a8*/ 	.word	0x00000810
        /*07ac*/ 	.word	0x000000ff
        /*07b0*/ 	.word	0x000168a8
        /*07b4*/ 	.short	0x0100
        /*07b6*/ 	.byte	0x08
	.zero		1


	//   ....[18]....
        /*07b8*/ 	.word	0x00000940
        /*07bc*/ 	.word	0x000000ff
        /*07c0*/ 	.word	0x000168b0
        /*07c4*/ 	.short	0x0100
        /*07c6*/ 	.byte	0x08
	.zero		1


	//   ....[19]....
        /*07c8*/ 	.word	0x00000950
        /*07cc*/ 	.word	0x000000ff
        /*07d0*/ 	.word	0x000168c0
        /*07d4*/ 	.short	0x0100
        /*07d6*/ 	.byte	0x08
	.zero		1


	//   ....[20]....
        /*07d8*/ 	.word	0x00000960
        /*07dc*/ 	.word	0x000000ff
        /*07e0*/ 	.word	0x000168b8
        /*07e4*/ 	.short	0x0100
        /*07e6*/ 	.byte	0x08
	.zero		1


	//   ....[21]....
        /*07e8*/ 	.word	0x00000970
        /*07ec*/ 	.word	0x000000ff
        /*07f0*/ 	.word	0x000168c8
        /*07f4*/ 	.short	0x0100
        /*07f6*/ 	.byte	0x08
	.zero		1


	//   ....[22]....
        /*07f8*/ 	.word	0x00002c90
        /*07fc*/ 	.word	0x00000056
        /*0800*/ 	.word	0x00016890
        /*0804*/ 	.short	0x010a
        /*0806*/ 	.byte	0x3f
	.zero		1


	//   ....[23]....
        /*0808*/ 	.word	0x00003f00
        /*080c*/ 	.word	0x00000056
        /*0810*/ 	.word	0x00016890
        /*0814*/ 	.short	0x010a
        /*0816*/ 	.byte	0x3f
	.zero		1


	//   ....[24]....
        /*0818*/ 	.word	0x00004f90
        /*081c*/ 	.word	0x00000056
        /*0820*/ 	.word	0x00016890
        /*0824*/ 	.short	0x010a
        /*0826*/ 	.byte	0x3f
	.zero		1


	//   ....[25]....
        /*0828*/ 	.word	0x000051a0
        /*082c*/ 	.word	0x00000020
        /*0830*/ 	.word	0x00000000
        /*0834*/ 	.short	0x0101
        /*0836*/ 	.byte	0x3f
	.zero		1


	//   ....[26]....
        /*0838*/ 	.word	0x000051e0
        /*083c*/ 	.word	0x00000056
        /*0840*/ 	.word	0x000168b0
        /*0844*/ 	.short	0x010a
        /*0846*/ 	.byte	0x3f
	.zero		1


	//   ....[27]....
        /*0848*/ 	.word	0x000055c0
        /*084c*/ 	.word	0x00000056
        /*0850*/ 	.word	0x00000000
        /*0854*/ 	.short	0x0101
        /*0856*/ 	.byte	0x3f
	.zero		1


	//   ....[28]....
        /*0858*/ 	.word	0x00005e40
        /*085c*/ 	.word	0x00000002
        /*0860*/ 	.word	0x00016800
        /*0864*/ 	.short	0x010a
        /*0866*/ 	.byte	0x3f
	.zero		1


	//   ....[29]....
        /*0868*/ 	.word	0x00005e90
        /*086c*/ 	.word	0x00000002
        /*0870*/ 	.word	0x00016800
        /*0874*/ 	.short	0x010a
        /*0876*/ 	.byte	0x3f
	.zero		1


	//   ....[30]....
        /*0878*/ 	.word	0x00006bd0
        /*087c*/ 	.word	0x00000002
        /*0880*/ 	.word	0x00016800
        /*0884*/ 	.short	0x010a
        /*0886*/ 	.byte	0x3f
	.zero		1


	//   ....[31]....
        /*0888*/ 	.word	0x00007fc0
        /*088c*/ 	.word	0x00000002
        /*0890*/ 	.word	0x00016800
        /*0894*/ 	.short	0x010a
        /*0896*/ 	.byte	0x3f
	.zero		1


	//   ....[32]....
        /*0898*/ 	.word	0x00008f20
        /*089c*/ 	.word	0x00000059
        /*08a0*/ 	.word	0x00016830
        /*08a4*/ 	.short	0x010a
        /*08a6*/ 	.byte	0x3f
	.zero		1


	//   ....[33]....
        /*08a8*/ 	.word	0x000090a0
        /*08ac*/ 	.word	0x00000059
        /*08b0*/ 	.word	0x00016830
        /*08b4*/ 	.short	0x010a
        /*08b6*/ 	.byte	0x3f
	.zero		1


	//   ....[34]....
        /*08b8*/ 	.word	0x000098d0
        /*08bc*/ 	.word	0x00000059
        /*08c0*/ 	.word	0x00000000
        /*08c4*/ 	.short	0x0101
        /*08c6*/ 	.byte	0x3f
	.zero		1


	//   ....[35]....
        /*08c8*/ 	.word	0x0000cba0
        /*08cc*/ 	.word	0x00000015
        /*08d0*/ 	.word	0x00016830
        /*08d4*/ 	.short	0x010a
        /*08d6*/ 	.byte	0x3f
	.zero		1


	//   ....[36]....
        /*08d8*/ 	.word	0x0000cbf0
        /*08dc*/ 	.word	0x00000015
        /*08e0*/ 	.word	0x00016830
        /*08e4*/ 	.short	0x010a
        /*08e6*/ 	.byte	0x3f
	.zero		1


	//   ....[37]....
        /*08e8*/ 	.word	0x0000cf00
        /*08ec*/ 	.word	0x00000014
        /*08f0*/ 	.word	0x00016850
        /*08f4*/ 	.short	0x010a
        /*08f6*/ 	.byte	0x3f
	.zero		1


	//   ....[38]....
        /*08f8*/ 	.word	0x0000cf40
        /*08fc*/ 	.word	0x00000014
        /*0900*/ 	.word	0x00016850
        /*0904*/ 	.short	0x010a
        /*0906*/ 	.byte	0x3f
	.zero		1


	//   ....[39]....
        /*0908*/ 	.word	0x0000dbe0
        /*090c*/ 	.word	0x00000019
        /*0910*/ 	.word	0x00000000
        /*0914*/ 	.short	0x0101
        /*0916*/ 	.byte	0x3f
	.zero		1


	//   ....[40]....
        /*0918*/ 	.word	0x0000f740
        /*091c*/ 	.word	0x0000002e
        /*0920*/ 	.word	0x00000000
        /*0924*/ 	.short	0x0101
        /*0926*/ 	.byte	0x3f
	.zero		1


	//   ....[41]....
        /*0928*/ 	.word	0x00010560
        /*092c*/ 	.word	0x0000000e
        /*0930*/ 	.word	0x00016830
        /*0934*/ 	.short	0x010a
        /*0936*/ 	.byte	0x3f
	.zero		1


	//   ....[42]....
        /*0938*/ 	.word	0x000105b0
        /*093c*/ 	.word	0x0000000e
        /*0940*/ 	.word	0x00016830
        /*0944*/ 	.short	0x010a
        /*0946*/ 	.byte	0x3f
	.zero		1


	//   ....[43]....
        /*0948*/ 	.word	0x000108c0
        /*094c*/ 	.word	0x0000000f
        /*0950*/ 	.word	0x00016850
        /*0954*/ 	.short	0x010a
        /*0956*/ 	.byte	0x3f
	.zero		1


	//   ....[44]....
        /*0958*/ 	.word	0x00010900
        /*095c*/ 	.word	0x0000000f
        /*0960*/ 	.word	0x00016850
        /*0964*/ 	.short	0x010a
        /*0966*/ 	.byte	0x3f
	.zero		1


	//   ....[45]....
        /*0968*/ 	.word	0x00012010
        /*096c*/ 	.word	0x00000019
        /*0970*/ 	.word	0x00000000
        /*0974*/ 	.short	0x0101
        /*0976*/ 	.byte	0x3f
	.zero		1


	//   ....[46]....
        /*0978*/ 	.word	0x000122b0
        /*097c*/ 	.word	0x00000004
        /*0980*/ 	.word	0x00000000
        /*0984*/ 	.short	0x0101
        /*0986*/ 	.byte	0x3f
	.zero		1


	//   ....[47]....
        /*0988*/ 	.word	0x00012d20
        /*098c*/ 	.word	0x0000000e
        /*0990*/ 	.word	0x00016830
        /*0994*/ 	.short	0x010a
        /*0996*/ 	.byte	0x3f
	.zero		1


	//   ....[48]....
        /*0998*/ 	.word	0x00012d70
        /*099c*/ 	.word	0x0000000e
        /*09a0*/ 	.word	0x00016830
        /*09a4*/ 	.short	0x010a
        /*09a6*/ 	.byte	0x3f
	.zero		1


	//   ....[49]....
        /*09a8*/ 	.word	0x00013080
        /*09ac*/ 	.word	0x0000000f
        /*09b0*/ 	.word	0x00016850
        /*09b4*/ 	.short	0x010a
        /*09b6*/ 	.byte	0x3f
	.zero		1


	//   ....[50]....
        /*09b8*/ 	.word	0x000130c0
        /*09bc*/ 	.word	0x0000000f
        /*09c0*/ 	.word	0x00016850
        /*09c4*/ 	.short	0x010a
        /*09c6*/ 	.byte	0x3f
	.zero		1


	//   ....[51]....
        /*09c8*/ 	.word	0x00013da0
        /*09cc*/ 	.word	0x00000056
        /*09d0*/ 	.word	0x00000000
        /*09d4*/ 	.short	0x0101
        /*09d6*/ 	.byte	0x3f
	.zero		1


	//   ....[52]....
        /*09d8*/ 	.word	0x00015a00
        /*09dc*/ 	.word	0x0000002a
        /*09e0*/ 	.word	0x00000000
        /*09e4*/ 	.short	0x0101
        /*09e6*/ 	.byte	0x3f
	.zero		1


	//   ....[53]....
        /*09e8*/ 	.word	0x000163a0
        /*09ec*/ 	.word	0x00000009
        /*09f0*/ 	.word	0x00016850
        /*09f4*/ 	.short	0x010a
        /*09f6*/ 	.byte	0x3f
	.zero		1


	//   ....[54]....
        /*09f8*/ 	.word	0x00016410
        /*09fc*/ 	.word	0x00000009
        /*0a00*/ 	.word	0x00016850
        /*0a04*/ 	.short	0x010a
        /*0a06*/ 	.byte	0x3f
	.zero		1


	//   ....[55]....
        /*0a08*/ 	.word	0x00016a00
        /*0a0c*/ 	.word	0x00000002
        /*0a10*/ 	.word	0x00000000
        /*0a14*/ 	.short	0x0101
        /*0a16*/ 	.byte	0x3f
	.zero		1


	//   ....[56]....
        /*0a18*/ 	.word	0x00017950
        /*0a1c*/ 	.word	0x00000000
        /*0a20*/ 	.word	0x00000000
        /*0a24*/ 	.short	0x0101
        /*0a26*/ 	.byte	0x3f
	.zero		1


	//   ....[57]....
        /*0a28*/ 	.word	0x00019df0
        /*0a2c*/ 	.word	0x00000008
        /*0a30*/ 	.word	0x00016820
        /*0a34*/ 	.short	0x010a
        /*0a36*/ 	.byte	0x3f
	.zero		1


	//   ....[58]....
        /*0a38*/ 	.word	0x00019e60
        /*0a3c*/ 	.word	0x00000009
        /*0a40*/ 	.word	0x000168a0
        /*0a44*/ 	.short	0x010a
        /*0a46*/ 	.byte	0x3f
	.zero		1


	//   ....[59]....
        /*0a48*/ 	.word	0x0001a010
        /*0a4c*/ 	.word	0x00000009
        /*0a50*/ 	.word	0x000168c0
        /*0a54*/ 	.short	0x010a
        /*0a56*/ 	.byte	0x3f
	.zero		1


	//   ....[60]....
        /*0a58*/ 	.word	0x0001a280
        /*0a5c*/ 	.word	0x0000000c
        /*0a60*/ 	.word	0x000168a0
        /*0a64*/ 	.short	0x010a
        /*0a66*/ 	.byte	0x3f
	.zero		1


	//   ....[61]....
        /*0a68*/ 	.word	0x0001a420
        /*0a6c*/ 	.word	0x0000000c
        /*0a70*/ 	.word	0x000168c0
        /*0a74*/ 	.short	0x010a
        /*0a76*/ 	.byte	0x3f
	.zero		1


	//   ....[62]....
        /*0a78*/ 	.word	0x0001b2c0
        /*0a7c*/ 	.word	0x00000005
        /*0a80*/ 	.word	0x00016840
        /*0a84*/ 	.short	0x010a
        /*0a86*/ 	.byte	0x3f
	.zero		1


	//   ....[63]....
        /*0a88*/ 	.word	0x0001b610
        /*0a8c*/ 	.word	0x0000001b
        /*0a90*/ 	.word	0x00016820
        /*0a94*/ 	.short	0x010a
        /*0a96*/ 	.byte	0x3f
	.zero		1


	//   ....[64]....
        /*0a98*/ 	.word	0x0001b900
        /*0a9c*/ 	.word	0x00000003
        /*0aa0*/ 	.word	0x00016840
        /*0aa4*/ 	.short	0x010a
        /*0aa6*/ 	.byte	0x3f
	.zero		1


	//   ....[65]....
        /*0aa8*/ 	.word	0x0001bae0
        /*0aac*/ 	.word	0x00000002
        /*0ab0*/ 	.word	0x00000060
        /*0ab4*/ 	.short	0x010a
        /*0ab6*/ 	.byte	0x3f
	.zero		1


	//   ....[66]....
        /*0ab8*/ 	.word	0x0001bf80
        /*0abc*/ 	.word	0x00000003
        /*0ac0*/ 	.word	0x00016840
        /*0ac4*/ 	.short	0x010a
        /*0ac6*/ 	.byte	0x3f
	.zero		1


	//   ....[67]....
        /*0ac8*/ 	.word	0x0001c160
        /*0acc*/ 	.word	0x00000003
        /*0ad0*/ 	.word	0x00000060
        /*0ad4*/ 	.short	0x010a
        /*0ad6*/ 	.byte	0x3f
	.zero		1


	//   ....[68]....
        /*0ad8*/ 	.word	0x0001c530
        /*0adc*/ 	.word	0x00000002
        /*0ae0*/ 	.word	0x00016840
        /*0ae4*/ 	.short	0x010a
        /*0ae6*/ 	.byte	0x3f
	.zero		1


	//   ....[69]....
        /*0ae8*/ 	.word	0x0001c720
        /*0aec*/ 	.word	0x00000002
        /*0af0*/ 	.word	0x00000060
        /*0af4*/ 	.short	0x010a
        /*0af6*/ 	.byte	0x3f
	.zero		1


	//   ....[70]....
        /*0af8*/ 	.word	0x0001ca60
        /*0afc*/ 	.word	0x00000003
        /*0b00*/ 	.word	0x00016860
        /*0b04*/ 	.short	0x010a
        /*0b06*/ 	.byte	0x3f
	.zero		1


	//   ....[71]....
        /*0b08*/ 	.word	0x0001d8e0
        /*0b0c*/ 	.word	0x00000009
        /*0b10*/ 	.word	0x00016820
        /*0b14*/ 	.short	0x010a
        /*0b16*/ 	.byte	0x3f
	.zero		1


	//   ....[72]....
        /*0b18*/ 	.word	0x0001da70
        /*0b1c*/ 	.word	0x00000007
        /*0b20*/ 	.word	0x00000000
        /*0b24*/ 	.short	0x010a
        /*0b26*/ 	.byte	0x3f
	.zero		1


	//   ....[73]....
        /*0b28*/ 	.word	0x0001dae0
        /*0b2c*/ 	.word	0x00000003
        /*0b30*/ 	.word	0x00000000
        /*0b34*/ 	.short	0x010a
        /*0b36*/ 	.byte	0x3f
	.zero		1


	//   ....[74]....
        /*0b38*/ 	.word	0x0001db40
        /*0b3c*/ 	.word	0x00000005
        /*0b40*/ 	.word	0x00000000
        /*0b44*/ 	.short	0x010a
        /*0b46*/ 	.byte	0x3f
	.zero		1


	//   ....[75]....
        /*0b48*/ 	.word	0x0001db70
        /*0b4c*/ 	.word	0x00000003
        /*0b50*/ 	.word	0x00000000
        /*0b54*/ 	.short	0x010a
        /*0b56*/ 	.byte	0x3f
	.zero		1


	//   ....[76]....
        /*0b58*/ 	.word	0x0001dbd0
        /*0b5c*/ 	.word	0x00000056
        /*0b60*/ 	.word	0x00016890
        /*0b64*/ 	.short	0x010a
        /*0b66*/ 	.byte	0x3f
	.zero		1


	//   ....[77]....
        /*0b68*/ 	.word	0x0001dc20
        /*0b6c*/ 	.word	0x00000056
        /*0b70*/ 	.word	0x00016890
        /*0b74*/ 	.short	0x010a
        /*0b76*/ 	.byte	0x3f
	.zero		1


	//   ....[78]....
        /*0b78*/ 	.word	0x0001dc70
        /*0b7c*/ 	.word	0x00000056
        /*0b80*/ 	.word	0x00016890
        /*0b84*/ 	.short	0x010a
        /*0b86*/ 	.byte	0x3f
	.zero		1


	//   ....[79]....
        /*0b88*/ 	.word	0x0001dcc0
        /*0b8c*/ 	.word	0x00000056
        /*0b90*/ 	.word	0x000168b0
        /*0b94*/ 	.short	0x010a
        /*0b96*/ 	.byte	0x3f
	.zero		1


	//   ....[80]....
        /*0b98*/ 	.word	0x0001e2c0
        /*0b9c*/ 	.word	0x00000002
        /*0ba0*/ 	.word	0x00016800
        /*0ba4*/ 	.short	0x010a
        /*0ba6*/ 	.byte	0x3f
	.zero		1


	//   ....[81]....
        /*0ba8*/ 	.word	0x0001e810
        /*0bac*/ 	.word	0x00000002
        /*0bb0*/ 	.word	0x00016800
        /*0bb4*/ 	.short	0x010a
        /*0bb6*/ 	.byte	0x3f
	.zero		1


	//   ....[82]....
        /*0bb8*/ 	.word	0x0001e860
        /*0bbc*/ 	.word	0x00000059
        /*0bc0*/ 	.word	0x00016830
        /*0bc4*/ 	.short	0x010a
        /*0bc6*/ 	.byte	0x3f
	.zero		1


	//   ....[83]....
        /*0bc8*/ 	.word	0x0001e8b0
        /*0bcc*/ 	.word	0x00000015
        /*0bd0*/ 	.word	0x00016830
        /*0bd4*/ 	.short	0x010a
        /*0bd6*/ 	.byte	0x3f
	.zero		1


	//   ....[84]....
        /*0bd8*/ 	.word	0x0001e900
        /*0bdc*/ 	.word	0x00000014
        /*0be0*/ 	.word	0x00016850
        /*0be4*/ 	.short	0x010a
        /*0be6*/ 	.byte	0x3f
	.zero		1


	//   ....[85]....
        /*0be8*/ 	.word	0x0001e950
        /*0bec*/ 	.word	0x0000000e
        /*0bf0*/ 	.word	0x00016830
        /*0bf4*/ 	.short	0x010a
        /*0bf6*/ 	.byte	0x3f
	.zero		1


	//   ....[86]....
        /*0bf8*/ 	.word	0x0001e9a0
        /*0bfc*/ 	.word	0x0000000f
        /*0c00*/ 	.word	0x00016850
        /*0c04*/ 	.short	0x010a
        /*0c06*/ 	.byte	0x3f
	.zero		1


	//   ....[87]....
        /*0c08*/ 	.word	0x0001e9f0
        /*0c0c*/ 	.word	0x0000000e
        /*0c10*/ 	.word	0x00016830
        /*0c14*/ 	.short	0x010a
        /*0c16*/ 	.byte	0x3f
	.zero		1


	//   ....[88]....
        /*0c18*/ 	.word	0x0001ea40
        /*0c1c*/ 	.word	0x0000000f
        /*0c20*/ 	.word	0x00016850
        /*0c24*/ 	.short	0x010a
        /*0c26*/ 	.byte	0x3f
	.zero		1


	//   ....[89]....
        /*0c28*/ 	.word	0x0001ea90
        /*0c2c*/ 	.word	0x00000009
        /*0c30*/ 	.word	0x00016850
        /*0c34*/ 	.short	0x010a
        /*0c36*/ 	.byte	0x3f
	.zero		1


	//   ....[90]....
        /*0c38*/ 	.word	0x0001ec20
        /*0c3c*/ 	.word	0x00000008
        /*0c40*/ 	.word	0x00016820
        /*0c44*/ 	.short	0x010a
        /*0c46*/ 	.byte	0x3f
	.zero		1


	//   ....[91]....
        /*0c48*/ 	.word	0x0001ec70
        /*0c4c*/ 	.word	0x00000009
        /*0c50*/ 	.word	0x000168a0
        /*0c54*/ 	.short	0x010a
        /*0c56*/ 	.byte	0x3f
	.zero		1


	//   ....[92]....
        /*0c58*/ 	.word	0x0001ecc0
        /*0c5c*/ 	.word	0x00000009
        /*0c60*/ 	.word	0x000168c0
        /*0c64*/ 	.short	0x010a
        /*0c66*/ 	.byte	0x3f
	.zero		1


	//   ....[93]....
        /*0c68*/ 	.word	0x0001ed10
        /*0c6c*/ 	.word	0x0000000c
        /*0c70*/ 	.word	0x000168a0
        /*0c74*/ 	.short	0x010a
        /*0c76*/ 	.byte	0x3f
	.zero		1


	//   ....[94]....
        /*0c78*/ 	.word	0x0001ed60
        /*0c7c*/ 	.word	0x0000000c
        /*0c80*/ 	.word	0x000168c0
        /*0c84*/ 	.short	0x010a
        /*0c86*/ 	.byte	0x3f
	.zero		1


	//   ....[95]....
        /*0c88*/ 	.word	0x0001ef00
        /*0c8c*/ 	.word	0x00000005
        /*0c90*/ 	.word	0x00016840
        /*0c94*/ 	.short	0x010a
        /*0c96*/ 	.byte	0x3f
	.zero		1


	//   ....[96]....
        /*0c98*/ 	.word	0x0001ef50
        /*0c9c*/ 	.word	0x0000001b
        /*0ca0*/ 	.word	0x00016820
        /*0ca4*/ 	.short	0x010a
        /*0ca6*/ 	.byte	0x3f
	.zero		1


	//   ....[97]....
        /*0ca8*/ 	.word	0x0001efa0
        /*0cac*/ 	.word	0x00000003
        /*0cb0*/ 	.word	0x00016840
        /*0cb4*/ 	.short	0x010a
        /*0cb6*/ 	.byte	0x3f
	.zero		1


	//   ....[98]....
        /*0cb8*/ 	.word	0x0001eff0
        /*0cbc*/ 	.word	0x00000002
        /*0cc0*/ 	.word	0x00000060
        /*0cc4*/ 	.short	0x010a
        /*0cc6*/ 	.byte	0x3f
	.zero		1


	//   ....[99]....
        /*0cc8*/ 	.word	0x0001f040
        /*0ccc*/ 	.word	0x00000003
        /*0cd0*/ 	.word	0x00016840
        /*0cd4*/ 	.short	0x010a
        /*0cd6*/ 	.byte	0x3f
	.zero		1


	//   ....[100]....
        /*0cd8*/ 	.word	0x0001f090
        /*0cdc*/ 	.word	0x00000003
        /*0ce0*/ 	.word	0x00000060
        /*0ce4*/ 	.short	0x010a
        /*0ce6*/ 	.byte	0x3f
	.zero		1


	//   ....[101]....
        /*0ce8*/ 	.word	0x0001f0e0
        /*0cec*/ 	.word	0x00000002
        /*0cf0*/ 	.word	0x00016840
        /*0cf4*/ 	.short	0x010a
        /*0cf6*/ 	.byte	0x3f
	.zero		1


	//   ....[102]....
        /*0cf8*/ 	.word	0x0001f130
        /*0cfc*/ 	.word	0x00000002
        /*0d00*/ 	.word	0x00000060
        /*0d04*/ 	.short	0x010a
        /*0d06*/ 	.byte	0x3f
	.zero		1


	//   ....[103]....
        /*0d08*/ 	.word	0x0001f180
        /*0d0c*/ 	.word	0x00000003
        /*0d10*/ 	.word	0x00016860
        /*0d14*/ 	.short	0x010a
        /*0d16*/ 	.byte	0x3f
	.zero		1


	//   ....[104]....
        /*0d18*/ 	.word	0x0001fb30
        /*0d1c*/ 	.word	0x00000009
        /*0d20*/ 	.word	0x00016820
        /*0d24*/ 	.short	0x010a
        /*0d26*/ 	.byte	0x3f
	.zero		1


	//   ....[105]....
        /*0d28*/ 	.word	0x0001fcd0
        /*0d2c*/ 	.word	0x00000007
        /*0d30*/ 	.word	0x00000000
        /*0d34*/ 	.short	0x010a
        /*0d36*/ 	.byte	0x3f
	.zero		1


	//   ....[106]....
        /*0d38*/ 	.word	0x0001fd20
        /*0d3c*/ 	.word	0x00000003
        /*0d40*/ 	.word	0x00000000
        /*0d44*/ 	.short	0x010a
        /*0d46*/ 	.byte	0x3f
	.zero		1


	//   ....[107]....
        /*0d48*/ 	.word	0x0001fd70
        /*0d4c*/ 	.word	0x00000005
        /*0d50*/ 	.word	0x00000000
        /*0d54*/ 	.short	0x010a
        /*0d56*/ 	.byte	0x3f
	.zero		1


	//----- nvinfo : EIATTR_NUM_MBARRIERS
	.align		4
.L_239:
        /*0d58*/ 	.byte	0x03, 0x38
        /*0d5a*/ 	.short	0x0016


	//----- nvinfo : EIATTR_EXIT_INSTR_OFFSETS
	.align		4
        /*0d5c*/ 	.byte	0x04, 0x1c
        /*0d5e*/ 	.short	(.L_241 - .L_240)


	//   ....[0]....
.L_240:
        /*0d60*/ 	.word	0x0001dbc0


	//----- nvinfo : EIATTR_MAX_THREADS
	.align		4
.L_241:
        /*0d64*/ 	.byte	0x04, 0x05
        /*0d66*/ 	.short	(.L_243 - .L_242)
.L_242:
        /*0d68*/ 	.word	0x00000200
        /*0d6c*/ 	.word	0x00000001
        /*0d70*/ 	.word	0x00000001


	//----- nvinfo : EIATTR_CRS_STACK_SIZE
	.align		4
.L_243:
        /*0d74*/ 	.byte	0x04, 0x1e
        /*0d76*/ 	.short	(.L_245 - .L_244)
.L_244:
        /*0d78*/ 	.word	0x00000000


	//----- nvinfo : EIATTR_CBANK_PARAM_SIZE
	.align		4
.L_245:
        /*0d7c*/ 	.byte	0x03, 0x19
        /*0d7e*/ 	.short	0x0a70


	//----- nvinfo : EIATTR_PARAM_CBANK
	.align		4
        /*0d80*/ 	.byte	0x04, 0x0a
        /*0d82*/ 	.short	(.L_247 - .L_246)
	.align		4
.L_246:
        /*0d84*/ 	.word	index@(.nv.constant0._ZN7cutlass13device_kernelIN5flash11enable_sm90INS1_16FlashAttnFwdSm90INS1_25CollectiveMainloopFwdSm90ILi2EN4cute5tupleIJNS5_1CILi1EEES8_S8_EEENS6_IJNS7_ILi192EEENS7_ILi128EEENS7_ILi64EEEEEELi64ENS_6half_tEfNS_4arch4Sm90ELb0ELb1ELb1ELb1ELb0ELb1ELb0ELb1ELb1ELb0ELb0ELb0EEENS1_21CollectiveEpilogueFwdINS6_IJSA_SC_SB_EEES9_SE_SG_Li384ELb1ELb0ELb0ELb0EEENS1_36VarlenDynamicPersistentTileSchedulerILi192ELi128ELi384ELi32ELb0ELb0ELb1ELb1ELb0ELb1EEEEEEEEEvNT_6ParamsE)
        /*0d88*/ 	.short	0x0210
        /*0d8a*/ 	.short	0x0a70


	//----- nvinfo : EIATTR_SW_WAR
	.align		4
.L_247:
        /*0d8c*/ 	.byte	0x04, 0x36
        /*0d8e*/ 	.short	(.L_249 - .L_248)
.L_248:
        /*0d90*/ 	.word	0x00000008
.L_249:


//--------------------- .nv.info._ZN7cutlass13device_kernelIN5flash11enable_sm90INS1_16FlashAttnFwdSm90INS1_25CollectiveMainloopFwdSm90ILi2EN4cute5tupleIJNS5_1CILi1EEES8_S8_EEENS6_IJNS7_ILi192EEENS7_ILi128EEENS7_ILi64EEEEEELi64ENS_6half_tEfNS_4arch4Sm90ELb1ELb0ELb1ELb0ELb0ELb0ELb0ELb1ELb1ELb0ELb0ELb0EEENS1_21CollectiveEpilogueFwdINS6_IJSA_SC_SB_EEES9_SE_SG_Li384ELb0ELb0ELb0ELb0EEENS1_30DynamicPersistentTileSchedulerILi384ELi32ELb0ELb0ELb1EEEEEEEEEvNT_6ParamsE --------------------------
	.section	.nv.info._ZN7cutlass13device_kernelIN5flash11enable_sm90INS1_16FlashAttnFwdSm90INS1_25CollectiveMainloopFwdSm90ILi2EN4cute5tupleIJNS5_1CILi1EEES8_S8_EEENS6_IJNS7_ILi192EEENS7_ILi128EEENS7_ILi64EEEEEELi64ENS_6half_tEfNS_4arch4Sm90ELb1ELb0ELb1ELb0ELb0ELb0ELb0ELb1ELb1ELb0ELb0ELb0EEENS1_21CollectiveEpilogueFwdINS6_IJSA_SC_SB_EEES9_SE_SG_Li384ELb0ELb0ELb0ELb0EEENS1_30DynamicPersistentTileSchedulerILi384ELi32ELb0ELb0ELb1EEEEEEEEEvNT_6ParamsE,"",@"SHT_CUDA_INFO"
	.sectionflags	@""
	.align	4


	//----- nvinfo : EIATTR_CUDA_API_VERSION
	.align		4
        /*0000*/ 	.byte	0x04, 0x37
        /*0002*/ 	.short	(.L_251 - .L_250)
.L_250:
        /*0004*/ 	.word	0x00000082


	//----- nvinfo : EIATTR_KPARAM_INFO
	.align		4
.L_251:
        /*0008*/ 	.byte	0x04, 0x17
        /*000a*/ 	.short	(.L_253 - .L_252)
.L_252:
        /*000c*/ 	.word	0x00000000
        /*0010*/ 	.short	0x0000
        /*0012*/ 	.short	0x0070
        /*0014*/ 	.byte	0x00, 0xf0, 0x01, 0x2e


	//----- nvinfo : EIATTR_SPARSE_MMA_MASK
	.align		4
.L_253:
        /*0018*/ 	.byte	0x03, 0x50
        /*001a*/ 	.short	0x0000


	//----- nvinfo : EIATTR_MAXREG_COUNT
	.align		4
        /*001c*/ 	.byte	0x03, 0x1b
        /*001e*/ 	.short	0x0080


	//----- nvinfo : EIATTR_NUM_BARRIERS
	.align		4
        /*0020*/ 	.byte	0x02, 0x4c
        /*0022*/ 	.byte	0x10
	.zero		1


	//----- nvinfo : EIATTR_EXTERNS
	.align		4
        /*0024*/ 	.byte	0x04, 0x0f
        /*0026*/ 	.short	(.L_255 - .L_254)


	//   ....[0]....
	.align		4
.L_254:
        /*0028*/ 	.word	index@(__assertfail)


	//----- nvinfo : EIATTR_MERCURY_ISA_VERSION
	.align		4
.L_255:
        /*002c*/ 	.byte	0x03, 0x5f
        /*002e*/ 	.short	0x0101


	//----- nvinfo : EIATTR_INT_WARP_WIDE_INSTR_OFFSETS
	.align		4
        /*0030*/ 	.byte	0x04, 0x31
        /*0032*/ 	.short	(.L_257 - .L_256)


	//   ....[0]....
.L_256:
        /*0034*/ 	.word	0x00000180


	//   ....[1]....
        /*0038*/ 	.word	0x000001b0


	//   ....[2]....
        /*003c*/ 	.word	0x000001c0


	//   ....[3]....
        /*0040*/ 	.word	0x0000aef0


	//   ....[4]....
        /*0044*/ 	.word	0x0000af80


	//   ....[5]....
        /*0048*/ 	.word	0x0000b430


	//   ....[6]....
        /*004c*/ 	.word	0x0000cb50


	//   ....[7]....
        /*0050*/ 	.word	0x0000cbe0


	//----- nvinfo : EIATTR_COOP_GROUP_MASK_REGIDS
	.align		4
.L_257:
        /*0054*/ 	.byte	0x04, 0x29
        /*0056*/ 	.short	(.L_259 - .L_258)


	//   ....[0]....
.L_258:
        /*0058*/ 	.word	0xffffffff


	//   ....[1]....
        /*005c*/ 	.word	0xffffffff


	//   ....[2]....
        /*0060*/ 	.word	0xffffffff


	//   ....[3]....
        /*0064*/ 	.word	0xffffffff


	//   ....[4]....
        /*0068*/ 	.word	0xffffffff


	//   ....[5]....
        /*006c*/ 	.word	0xffffffff


	//   ....[6]....
        /*0070*/ 	.word	0xffffffff


	//   ....[7]....
        /*0074*/ 	.word	0xffffffff


	//   ....[8]....
        /*0078*/ 	.word	0xffffffff


	//   ....[9]....
        /*007c*/ 	.word	0xffffffff


	//   ....[10]....
        /*0080*/ 	.word	0xffffffff


	//   ....[11]....
        /*0084*/ 	.word	0xffffffff


	//   ....[12]....
        /*0088*/ 	.word	0xffffffff


	//   ....[13]....
        /*008c*/ 	.word	0xffffffff


	//   ....[14]....
        /*0090*/ 	.word	0xffffffff


	//   ....[15]....
        /*0094*/ 	.word	0xffffffff


	//   ....[16]....
        /*0098*/ 	.word	0xffffffff


	//   ....[17]....
        /*009c*/ 	.word	0xffffffff


	//   ....[18]....
        /*00a0*/ 	.word	0xffffffff


	//   ....[19]....
        /*00a4*/ 	.word	0xffffffff


	//   ....[20]....
        /*00a8*/ 	.word	0xffffffff


	//   ....[21]....
        /*00ac*/ 	.word	0xffffffff


	//   ....[22]....
        /*00b0*/ 	.word	0xffffffff


	//   ....[23]....
        /*00b4*/ 	.word	0xffffffff


	//   ....[24]....
        /*00b8*/ 	.word	0xffffffff


	//   ....[25]....
        /*00bc*/ 	.word	0xffffffff


	//   ....[26]....
        /*00c0*/ 	.word	0xffffffff


	//   ....[27]....
        /*00c4*/ 	.word	0xffffffff


	//   ....[28]....
        /*00c8*/ 	.word	0x0500000f


	//   ....[29]....
        /*00cc*/ 	.word	0x0500000f


	//----- nvinfo : EIATTR_COOP_GROUP_INSTR_OFFSETS
	.align		4
.L_259:
        /*00d0*/ 	.byte	0x04, 0x28
        /*00d2*/ 	.short	(.L_261 - .L_260)


	//   ....[0]....
.L_260:
        /*00d4*/ 	.word	0x00000060


	//   ....[1]....
        /*00d8*/ 	.word	0x00000190


	//   ....[2]....
        /*00dc*/ 	.word	0x000001e0


	//   ....[3]....
        /*00e0*/ 	.word	0x000003d0


	//   ....[4]....
        /*00e4*/ 	.word	0x00000530


	//   ....[5]....
        /*00e8*/ 	.word	0x00000650


	//   ....[6]....
        /*00ec*/ 	.word	0x000007b0


	//   ....[7]....
        /*00f0*/ 	.word	0x000012f0


	//   ....[8]....
        /*00f4*/ 	.word	0x00002700


	//   ....[9]....
        /*00f8*/ 	.word	0x000027a0


	//   ....[10]....
        /*00fc*/ 	.word	0x00003210


	//   ....[11]....
        /*0100*/ 	.word	0x000032a0


	//   ....[12]....
        /*0104*/ 	.word	0x00005300


	//   ....[13]....
        /*0108*/ 	.word	0x000053a0


	//   ....[14]....
        /*010c*/ 	.word	0x00005e00


	//   ....[15]....
        /*0110*/ 	.word	0x00005ea0


	//   ....[16]....
        /*0114*/ 	.word	0x00007b60


	//   ....[17]....
        /*0118*/ 	.word	0x00007bd0


	//   ....[18]....
        /*011c*/ 	.word	0x000082c0


	//   ....[19]....
        /*0120*/ 	.word	0x00008360


	//   ....[20]....
        /*0124*/ 	.word	0x000093a0


	//   ....[21]....
        /*0128*/ 	.word	0x000093e0


	//   ....[22]....
        /*012c*/ 	.word	0x000094c0


	//   ....[23]....
        /*0130*/ 	.word	0x000094d0


	//   ....[24]....
        /*0134*/ 	.word	0x00009fd0


	//   ....[25]....
        /*0138*/ 	.word	0x0000a990


	//   ....[26]....
        /*013c*/ 	.word	0x0000ce80


	//   ....[27]....
        /*0140*/ 	.word	0x0000d000


	//   ....[28]....
        /*0144*/ 	.word	0x0000d540


	//   ....[29]....
        /*0148*/ 	.word	0x0000d930


	//----- nvinfo : EIATTR_REG_RECONFIG
	.align		4
.L_261:
        /*014c*/ 	.byte	0x01, 0x54
	.zero		2


	//----- nvinfo : EIATTR_SYSCALL_OFFSETS
	.align		4
        /*0150*/ 	.byte	0x04, 0x46
        /*0152*/ 	.short	(.L_263 - .L_262)


	//   ....[0]....
.L_262:
        /*0154*/ 	.word	0x000014a0


	//   ....[1]....
        /*0158*/ 	.word	0x0000b110


	//   ....[2]....
        /*015c*/ 	.word	0x0000b250


	//   ....[3]....
        /*0160*/ 	.word	0x0000b340


	//----- nvinfo : EIATTR_MBARRIER_INSTR_OFFSETS
	.align		4
.L_263:
        /*0164*/ 	.byte	0x04, 0x39
        /*0166*/ 	.short	(.L_265 - .L_264)


	//   ....[0]....
.L_264:
        /*0168*/ 	.word	0x00000280
        /*016c*/ 	.word	0x000000ff
        /*0170*/ 	.word	0x00016800
        /*0174*/ 	.short	0x0100
        /*0176*/ 	.byte	0x06
	.zero		1


	//   ....[1]....
        /*0178*/ 	.word	0x00000290
        /*017c*/ 	.word	0x000000ff
        /*0180*/ 	.word	0x00016820
        /*0184*/ 	.short	0x0100
        /*0186*/ 	.byte	0x06
	.zero		1


	//   ....[2]....
        /*0188*/ 	.word	0x00000380
        /*018c*/ 	.word	0x000000ff
        /*0190*/ 	.word	0x00016830
        /*0194*/ 	.short	0x0100
        /*0196*/ 	.byte	0x08
	.zero		1


	//   ....[3]....
        /*0198*/ 	.word	0x00000390
        /*019c*/ 	.word	0x000000ff
        /*01a0*/ 	.word	0x00016840
        /*01a4*/ 	.short	0x0100
        /*01a6*/ 	.byte	0x08
	.zero		1


	//   ....[4]....
        /*01a8*/ 	.word	0x000003a0
        /*01ac*/ 	.word	0x000000ff
        /*01b0*/ 	.word	0x00016838
        /*01b4*/ 	.short	0x0100
        /*01b6*/ 	.byte	0x08
	.zero		1


	//   ....[5]....
        /*01b8*/ 	.word	0x000003b0
        /*01bc*/ 	.word	0x000000ff
        /*01c0*/ 	.word	0x00016848
        /*01c4*/ 	.short	0x0100
        /*01c6*/ 	.byte	0x08
	.zero		1


	//   ....[6]....
        /*01c8*/ 	.word	0x000004e0
        /*01cc*/ 	.word	0x000000ff
        /*01d0*/ 	.word	0x00016850
        /*01d4*/ 	.short	0x0100
        /*01d6*/ 	.byte	0x08
	.zero		1


	//   ....[7]....
        /*01d8*/ 	.word	0x000004f0
        /*01dc*/ 	.word	0x000000ff
        /*01e0*/ 	.word	0x00016860
        /*01e4*/ 	.short	0x0100
        /*01e6*/ 	.byte	0x08
	.zero		1


	//   ....[8]....
        /*01e8*/ 	.word	0x00000500
        /*01ec*/ 	.word	0x000000ff
        /*01f0*/ 	.word	0x00016858
        /*01f4*/ 	.short	0x0100
        /*01f6*/ 	.byte	0x08
	.zero		1


	//   ....[9]....
        /*01f8*/ 	.word	0x00000510
        /*01fc*/ 	.word	0x000000ff
        /*0200*/ 	.word	0x00016868
        /*0204*/ 	.short	0x0100
        /*0206*/ 	.byte	0x08
	.zero		1


	//   ....[10]....
        /*0208*/ 	.word	0x00000600
        /*020c*/ 	.word	0x000000ff
        /*0210*/ 	.word	0x00016870
        /*0214*/ 	.short	0x0100
        /*0216*/ 	.byte	0x06
	.zero		1


	//   ....[11]....
        /*0218*/ 	.word	0x00000610
        /*021c*/ 	.word	0x000000ff
        /*0220*/ 	.word	0x00016880
        /*0224*/ 	.short	0x0100
        /*0226*/ 	.byte	0x06
	.zero		1


	//   ....[12]....
        /*0228*/ 	.word	0x00000620
        /*022c*/ 	.word	0x000000ff
        /*0230*/ 	.word	0x00016878
        /*0234*/ 	.short	0x0100
        /*0236*/ 	.byte	0x06
	.zero		1


	//   ....[13]....
        /*0238*/ 	.word	0x00000630
        /*023c*/ 	.word	0x000000ff
        /*0240*/ 	.word	0x00016888
        /*0244*/ 	.short	0x0100
        /*0246*/ 	.byte	0x06
	.zero		1


	//   ....[14]....
        /*0248*/ 	.word	0x00000760
        /*024c*/ 	.word	0x000000ff
        /*0250*/ 	.word	0x00016890
        /*0254*/ 	.short	0x0100
        /*0256*/ 	.byte	0x08
	.zero		1


	//   ....[15]....
        /*0258*/ 	.word	0x00000770
        /*025c*/ 	.word	0x000000ff
        /*0260*/ 	.word	0x000168a0
        /*0264*/ 	.short	0x0100
        /*0266*/ 	.byte	0x08
	.zero		1


	//   ....[16]....
        /*0268*/ 	.word	0x00000780
        /*026c*/ 	.word	0x000000ff
        /*0270*/ 	.word	0x00016898
        /*0274*/ 	.short	0x0100
        /*0276*/ 	.byte	0x08
	.zero		1


	//   ....[17]....
        /*0278*/ 	.word	0x00000790
        /*027c*/ 	.word	0x000000ff
        /*0280*/ 	.word	0x000168a8
        /*0284*/ 	.short	0x0100
        /*0286*/ 	.byte	0x08
	.zero		1


	//   ....[18]....
        /*0288*/ 	.word	0x000008c0
        /*028c*/ 	.word	0x000000ff
        /*0290*/ 	.word	0x000168b0
        /*0294*/ 	.short	0x0100
        /*0296*/ 	.byte	0x08
	.zero		1


	//   ....[19]....
        /*0298*/ 	.word	0x000008d0
        /*029c*/ 	.word	0x000000ff
        /*02a0*/ 	.word	0x000168c0
        /*02a4*/ 	.short	0x0100
        /*02a6*/ 	.byte	0x08
	.zero		1


	//   ....[20]....
        /*02a8*/ 	.word	0x000008e0
        /*02ac*/ 	.word	0x000000ff
        /*02b0*/ 	.word	0x000168b8
        /*02b4*/ 	.short	0x0100
        /*02b6*/ 	.byte	0x08
	.zero		1


	//   ....[21]....
        /*02b8*/ 	.word	0x000008f0
        /*02bc*/ 	.word	0x000000ff
        /*02c0*/ 	.word	0x000168c8
        /*02c4*/ 	.short	0x0100
        /*02c6*/ 	.byte	0x08
	.zero		1


	//   ....[22]....
        /*02c8*/ 	.word	0x00001520
        /*02cc*/ 	.word	0x000000ff
        /*02d0*/ 	.word	0x00016800
        /*02d4*/ 	.short	0x010a
        /*02d6*/ 	.byte	0x28
	.zero		1


	//   ....[23]....
        /*02d8*/ 	.word	0x000015a0
        /*02dc*/ 	.word	0x00000000
        /*02e0*/ 	.word	0x00016830
        /*02e4*/ 	.short	0x010a
        /*02e6*/ 	.byte	0x3f
	.zero		1


	//   ....[24]....
        /*02e8*/ 	.word	0x00001600
        /*02ec*/ 	.word	0x00000000
        /*02f0*/ 	.word	0x00016830
        /*02f4*/ 	.short	0x010a
        /*02f6*/ 	.byte	0x3f
	.zero		1


	//   ....[25]....
        /*02f8*/ 	.word	0x000021d0
        /*02fc*/ 	.word	0x00000000
        /*0300*/ 	.word	0x00000000
        /*0304*/ 	.short	0x0101
        /*0306*/ 	.byte	0x3f
	.zero		1


	//   ....[26]....
        /*0308*/ 	.word	0x00004100
        /*030c*/ 	.word	0x000000ff
        /*0310*/ 	.word	0x00016830
        /*0314*/ 	.short	0x010a
        /*0316*/ 	.byte	0x06
	.zero		1


	//   ....[27]....
        /*0318*/ 	.word	0x00004140
        /*031c*/ 	.word	0x000000ff
        /*0320*/ 	.word	0x00016830
        /*0324*/ 	.short	0x010a
        /*0326*/ 	.byte	0x06
	.zero		1


	//   ....[28]....
        /*0328*/ 	.word	0x00004320
        /*032c*/ 	.word	0x000000ff
        /*0330*/ 	.word	0x00016850
        /*0334*/ 	.short	0x010a
        /*0336*/ 	.byte	0x06
	.zero		1


	//   ....[29]....
        /*0338*/ 	.word	0x00004360
        /*033c*/ 	.word	0x000000ff
        /*0340*/ 	.word	0x00016850
        /*0344*/ 	.short	0x010a
        /*0346*/ 	.byte	0x06
	.zero		1


	//   ....[30]....
        /*0348*/ 	.word	0x00006480
        /*034c*/ 	.word	0x0000001b
        /*0350*/ 	.word	0x00000000
        /*0354*/ 	.short	0x0101
        /*0356*/ 	.byte	0x3f
	.zero		1


	//   ....[31]....
        /*0358*/ 	.word	0x00006500
        /*035c*/ 	.word	0x00000027
        /*0360*/ 	.word	0x00000000
        /*0364*/ 	.short	0x0101
        /*0366*/ 	.byte	0x3f
	.zero		1


	//   ....[32]....
        /*0368*/ 	.word	0x00006f00
        /*036c*/ 	.word	0x000000ff
        /*0370*/ 	.word	0x00016830
        /*0374*/ 	.short	0x010a
        /*0376*/ 	.byte	0x06
	.zero		1


	//   ....[33]....
        /*0378*/ 	.word	0x00006f40
        /*037c*/ 	.word	0x000000ff
        /*0380*/ 	.word	0x00016830
        /*0384*/ 	.short	0x010a
        /*0386*/ 	.byte	0x06
	.zero		1


	//   ....[34]....
        /*0388*/ 	.word	0x00007120
        /*038c*/ 	.word	0x000000ff
        /*0390*/ 	.word	0x00016850
        /*0394*/ 	.short	0x010a
        /*0396*/ 	.byte	0x06
	.zero		1


	//   ....[35]....
        /*0398*/ 	.word	0x00007160
        /*039c*/ 	.word	0x000000ff
        /*03a0*/ 	.word	0x00016850
        /*03a4*/ 	.short	0x010a
        /*03a6*/ 	.byte	0x06
	.zero		1


	//   ....[36]....
        /*03a8*/ 	.word	0x000087f0
        /*03ac*/ 	.word	0x00000021
        /*03b0*/ 	.word	0x00000000
        /*03b4*/ 	.short	0x0101
        /*03b6*/ 	.byte	0x3f
	.zero		1


	//   ....[37]....
        /*03b8*/ 	.word	0x000089a0
        /*03bc*/ 	.word	0x00000021
        /*03c0*/ 	.word	0x00000000
        /*03c4*/ 	.short	0x0101
        /*03c6*/ 	.byte	0x3f
	.zero		1


	//   ....[38]....
        /*03c8*/ 	.word	0x00009310
        /*03cc*/ 	.word	0x000000ff
        /*03d0*/ 	.word	0x00016850
        /*03d4*/ 	.short	0x010a
        /*03d6*/ 	.byte	0x05
	.zero		1


	//   ....[39]....
        /*03d8*/ 	.word	0x00009350
        /*03dc*/ 	.word	0x000000ff
        /*03e0*/ 	.word	0x00016850
        /*03e4*/ 	.short	0x010a
        /*03e6*/ 	.byte	0x05
	.zero		1


	//   ....[40]....
        /*03e8*/ 	.word	0x00009950
        /*03ec*/ 	.word	0x00000000
        /*03f0*/ 	.word	0x00000000
        /*03f4*/ 	.short	0x0101
        /*03f6*/ 	.byte	0x3f
	.zero		1


	//   ....[41]....
        /*03f8*/ 	.word	0x0000a160
        /*03fc*/ 	.word	0x000000ff
        /*0400*/ 	.word	0x00000000
        /*0404*/ 	.short	0x0101
        /*0406*/ 	.byte	0x05
	.zero		1


	//   ....[42]....
        /*0408*/ 	.word	0x0000b6d0
        /*040c*/ 	.word	0x0000000d
        /*0410*/ 	.word	0x00016840
        /*0414*/ 	.short	0x010a
        /*0416*/ 	.byte	0x3f
	.zero		1


	//   ....[43]....
        /*0418*/ 	.word	0x0000b9c0
        /*041c*/ 	.word	0x000000ff
        /*0420*/ 	.word	0x00016820
        /*0424*/ 	.short	0x010a
        /*0426*/ 	.byte	0x27
	.zero		1


	//   ....[44]....
        /*0428*/ 	.word	0x0000bc90
        /*042c*/ 	.word	0x00000003
        /*0430*/ 	.word	0x00016840
        /*0434*/ 	.short	0x010a
        /*0436*/ 	.byte	0x3f
	.zero		1


	//   ....[45]....
        /*0438*/ 	.word	0x0000be30
        /*043c*/ 	.word	0x00000002
        /*0440*/ 	.word	0x00000060
        /*0444*/ 	.short	0x010a
        /*0446*/ 	.byte	0x3f
	.zero		1


	//   ....[46]....
        /*0448*/ 	.word	0x0000c260
        /*044c*/ 	.word	0x00000004
        /*0450*/ 	.word	0x00016840
        /*0454*/ 	.short	0x010a
        /*0456*/ 	.byte	0x3f
	.zero		1


	//   ....[47]....
        /*0458*/ 	.word	0x0000c400
        /*045c*/ 	.word	0x00000004
        /*0460*/ 	.word	0x00000060
        /*0464*/ 	.short	0x010a
        /*0466*/ 	.byte	0x3f
	.zero		1


	//   ....[48]....
        /*0468*/ 	.word	0x0000c790
        /*046c*/ 	.word	0x00000003
        /*0470*/ 	.word	0x00016840
        /*0474*/ 	.short	0x010a
        /*0476*/ 	.byte	0x3f
	.zero		1


	//   ....[49]....
        /*0478*/ 	.word	0x0000c930
        /*047c*/ 	.word	0x00000003
        /*0480*/ 	.word	0x00000060
        /*0484*/ 	.short	0x010a
        /*0486*/ 	.byte	0x3f
	.zero		1


	//   ....[50]....
        /*0488*/ 	.word	0x0000cc60
        /*048c*/ 	.word	0x00000003
        /*0490*/ 	.word	0x00016860
        /*0494*/ 	.short	0x010a
        /*0496*/ 	.byte	0x3f
	.zero		1


	//   ....[51]....
        /*0498*/ 	.word	0x0000cfe0
        /*049c*/ 	.word	0x00000007
        /*04a0*/ 	.word	0x00016820
        /*04a4*/ 	.short	0x010a
        /*04a6*/ 	.byte	0x3f
	.zero		1


	//   ....[52]....
        /*04a8*/ 	.word	0x0000d100
        /*04ac*/ 	.word	0x00000005
        /*04b0*/ 	.word	0x00000000
        /*04b4*/ 	.short	0x010a
        /*04b6*/ 	.byte	0x3f
	.zero		1


	//   ....[53]....
        /*04b8*/ 	.word	0x0000d170
        /*04bc*/ 	.word	0x00000003
        /*04c0*/ 	.word	0x00000000
        /*04c4*/ 	.short	0x010a
        /*04c6*/ 	.byte	0x3f
	.zero		1


	//   ....[54]....
        /*04c8*/ 	.word	0x0000d1d0
        /*04cc*/ 	.word	0x00000005
        /*04d0*/ 	.word	0x00000000
        /*04d4*/ 	.short	0x010a
        /*04d6*/ 	.byte	0x3f
	.zero		1


	//   ....[55]....
        /*04d8*/ 	.word	0x0000d200
        /*04dc*/ 	.word	0x00000003
        /*04e0*/ 	.word	0x00000000
        /*04e4*/ 	.short	0x010a
        /*04e6*/ 	.byte	0x3f
	.zero		1


	//   ....[56]....
        /*04e8*/ 	.word	0x0000d270
        /*04ec*/ 	.word	0x00000003
        /*04f0*/ 	.word	0x00016800
        /*04f4*/ 	.short	0x010a
        /*04f6*/ 	.byte	0x3f
	.zero		1


	//   ....[57]....
        /*04f8*/ 	.word	0x0000d2c0
        /*04fc*/ 	.word	0x00000000
        /*0500*/ 	.word	0x00016830
        /*0504*/ 	.short	0x010a
        /*0506*/ 	.byte	0x3f
	.zero		1


	//   ....[58]....
        /*0508*/ 	.word	0x0000d320
        /*050c*/ 	.word	0x00000007
        /*0510*/ 	.word	0x00016830
        /*0514*/ 	.short	0x010a
        /*0516*/ 	.byte	0x3f
	.zero		1


	//   ....[59]....
        /*0518*/ 	.word	0x0000d380
        /*051c*/ 	.word	0x00000007
        /*0520*/ 	.word	0x00016850
        /*0524*/ 	.short	0x010a
        /*0526*/ 	.byte	0x3f
	.zero		1


	//   ....[60]....
        /*0528*/ 	.word	0x0000d3e0
        /*052c*/ 	.word	0x00000007
        /*0530*/ 	.word	0x00016830
        /*0534*/ 	.short	0x010a
        /*0536*/ 	.byte	0x3f
	.zero		1


	//   ....[61]....
        /*0538*/ 	.word	0x0000d440
        /*053c*/ 	.word	0x00000007
        /*0540*/ 	.word	0x00016850
        /*0544*/ 	.short	0x010a
        /*0546*/ 	.byte	0x3f
	.zero		1


	//   ....[62]....
        /*0548*/ 	.word	0x0000d4a0
        /*054c*/ 	.word	0x00000005
        /*0550*/ 	.word	0x00016850
        /*0554*/ 	.short	0x010a
        /*0556*/ 	.byte	0x3f
	.zero		1


	//   ....[63]....
        /*0558*/ 	.word	0x0000d600
        /*055c*/ 	.word	0x0000000d
        /*0560*/ 	.word	0x00016840
        /*0564*/ 	.short	0x010a
        /*0566*/ 	.byte	0x3f
	.zero		1


	//   ....[64]....
        /*0568*/ 	.word	0x0000d660
        /*056c*/ 	.word	0x00000005
        /*0570*/ 	.word	0x00016820
        /*0574*/ 	.short	0x010a
        /*0576*/ 	.byte	0x3f
	.zero		1


	//   ....[65]....
        /*0578*/ 	.word	0x0000d6b0
        /*057c*/ 	.word	0x00000003
        /*0580*/ 	.word	0x00016840
        /*0584*/ 	.short	0x010a
        /*0586*/ 	.byte	0x3f
	.zero		1


	//   ....[66]....
        /*0588*/ 	.word	0x0000d700
        /*058c*/ 	.word	0x00000002
        /*0590*/ 	.word	0x00000060
        /*0594*/ 	.short	0x010a
        /*0596*/ 	.byte	0x3f
	.zero		1


	//   ....[67]....
        /*0598*/ 	.word	0x0000d750
        /*059c*/ 	.word	0x00000004
        /*05a0*/ 	.word	0x00016840
        /*05a4*/ 	.short	0x010a
        /*05a6*/ 	.byte	0x3f
	.zero		1


	//   ....[68]....
        /*05a8*/ 	.word	0x0000d7a0
        /*05ac*/ 	.word	0x00000004
        /*05b0*/ 	.word	0x00000060
        /*05b4*/ 	.short	0x010a
        /*05b6*/ 	.byte	0x3f
	.zero		1


	//   ....[69]....
        /*05b8*/ 	.word	0x0000d7f0
        /*05bc*/ 	.word	0x00000003
        /*05c0*/ 	.word	0x00016840
        /*05c4*/ 	.short	0x010a
        /*05c6*/ 	.byte	0x3f
	.zero		1


	//   ....[70]....
        /*05c8*/ 	.word	0x0000d840
        /*05cc*/ 	.word	0x00000003
        /*05d0*/ 	.word	0x00000060
        /*05d4*/ 	.short	0x010a
        /*05d6*/ 	.byte	0x3f
	.zero		1


	//   ....[71]....
        /*05d8*/ 	.word	0x0000d890
        /*05dc*/ 	.word	0x00000003
        /*05e0*/ 	.word	0x00016860
        /*05e4*/ 	.short	0x010a
        /*05e6*/ 	.byte	0x3f
	.zero		1


	//   ....[72]....
        /*05e8*/ 	.word	0x0000d970
        /*05ec*/ 	.word	0x00000007
        /*05f0*/ 	.word	0x00016820
        /*05f4*/ 	.short	0x010a
        /*05f6*/ 	.byte	0x3f
	.zero		1


	//   ....[73]....
        /*05f8*/ 	.word	0x0000d9c0
        /*05fc*/ 	.word	0x00000005
        /*0600*/ 	.word	0x00000000
        /*0604*/ 	.short	0x010a
        /*0606*/ 	.byte	0x3f
	.zero		1


	//   ....[74]....
        /*0608*/ 	.word	0x0000da10
        /*060c*/ 	.word	0x00000003
        /*0610*/ 	.word	0x00000000
        /*0614*/ 	.short	0x010a
        /*0616*/ 	.byte	0x3f
	.zero		1


	//   ....[75]....
        /*0618*/ 	.word	0x0000da60
        /*061c*/ 	.word	0x00000005
        /*0620*/ 	.word	0x00000000
        /*0624*/ 	.short	0x010a
        /*0626*/ 	.byte	0x3f
	.zero		1


	//----- nvinfo : EIATTR_NUM_MBARRIERS
	.align		4
.L_265:
        /*0628*/ 	.byte	0x03, 0x38
        /*062a*/ 	.short	0x0016


	//----- nvinfo : EIATTR_EXIT_INSTR_OFFSETS
	.align		4
        /*062c*/ 	.byte	0x04, 0x1c
        /*062e*/ 	.short	(.L_267 - .L_266)


	//   ....[0]....
.L_266:
        /*0630*/ 	.word	0x00000a50


	//   ....[1]....
        /*0634*/ 	.word	0x0000a950


	//   ....[2]....
        /*0638*/ 	.word	0x0000a9b0


	//   ....[3]....
        /*063c*/ 	.word	0x0000d020


	//   ....[4]....
        /*0640*/ 	.word	0x0000d250


	//----- nvinfo : EIATTR_MAX_THREADS
	.align		4
.L_267:
        /*0644*/ 	.byte	0x04, 0x05
        /*0646*/ 	.short	(.L_269 - .L_268)
.L_268:
        /*0648*/ 	.word	0x00000200
        /*064c*/ 	.word	0x00000001
        /*0650*/ 	.word	0x00000001


	//----- nvinfo : EIATTR_CRS_STACK_SIZE
	.align		4
.L_269:
        /*0654*/ 	.byte	0x04, 0x1e
        /*0656*/ 	.short	(.L_271 - .L_270)
.L_270:
        /*0658*/ 	.word	0x00000000


	//----- nvinfo : EIATTR_CBANK_PARAM_SIZE
	.align		4
.L_271:
        /*065c*/ 	.byte	0x03, 0x19
        /*065e*/ 	.short	0x0bf0


	//----- nvinfo : EIATTR_PARAM_CBANK
	.align		4
        /*0660*/ 	.byte	0x04, 0x0a
        /*0662*/ 	.short	(.L_273 - .L_272)
	.align		4
.L_272:
        /*0664*/ 	.word	index@(.nv.constant0._ZN7cutlass13device_kernelIN5flash11enable_sm90INS1_16FlashAttnFwdSm90INS1_25CollectiveMainloopFwdSm90ILi2EN4cute5tupleIJNS5_1CILi1EEES8_S8_EEENS6_IJNS7_ILi192EEENS7_ILi128EEENS7_ILi64EEEEEELi64ENS_6half_tEfNS_4arch4Sm90ELb1ELb0ELb1ELb0ELb0ELb0ELb0ELb1ELb1ELb0ELb0ELb0EEENS1_21CollectiveEpilogueFwdINS6_IJSA_SC_SB_EEES9_SE_SG_Li384ELb0ELb0ELb0ELb0EEENS1_30DynamicPersistentTileSchedulerILi384ELi32ELb0ELb0ELb1EEEEEEEEEvNT_6ParamsE)
        /*0668*/ 	.short	0x0210
        /*066a*/ 	.short	0x0bf0


	//----- nvinfo : EIATTR_SW_WAR
	.align		4
.L_273:
        /*066c*/ 	.byte	0x04, 0x36
        /*066e*/ 	.short	(.L_275 - .L_274)
.L_274:
        /*0670*/ 	.word	0x00000008
.L_275:


//--------------------- .nv.info._ZN7cutlass13device_kernelIN5flash11enable_sm90INS1_16FlashAttnFwdSm90INS1_25CollectiveMainloopFwdSm90ILi2EN4cute5tupleIJNS5_1CILi1EEES8_S8_EEENS6_IJNS7_ILi192EEENS7_ILi128EEENS7_ILi64EEEEEELi64ENS_6half_tEfNS_4arch4Sm90ELb1ELb0ELb1ELb1ELb0ELb0ELb0ELb1ELb1ELb0ELb0ELb0EEENS1_21CollectiveEpilogueFwdINS6_IJSA_SC_SB_EEES9_SE_SG_Li384ELb1ELb0ELb0ELb0EEENS1_36VarlenDynamicPersistentTileSchedulerILi192ELi128ELi384ELi32ELb0ELb0ELb1ELb1ELb1ELb1EEEEEEEEEvNT_6ParamsE --------------------------
	.section	.nv.info._ZN7cutlass13device_kernelIN5flash11enable_sm90INS1_16FlashAttnFwdSm90INS1_25CollectiveMainloopFwdSm90ILi2EN4cute5tupleIJNS5_1CILi1EEES8_S8_EEENS6_IJNS7_ILi192EEENS7_ILi128EEENS7_ILi64EEEEEELi64ENS_6half_tEfNS_4arch4Sm90ELb1ELb0ELb1ELb1ELb0ELb0ELb0ELb1ELb1ELb0ELb0ELb0EEENS1_21CollectiveEpilogueFwdINS6_IJSA_SC_SB_EEES9_SE_SG_Li384ELb1ELb0ELb0ELb0EEENS1_36VarlenDynamicPersistentTileSchedulerILi192ELi128ELi384ELi32ELb0ELb0ELb1ELb1ELb1ELb1EEEEEEEEEvNT_6ParamsE,"",@"SHT_CUDA_INFO"
	.sectionflags	@""
	.align	4


	//----- nvinfo : EIATTR_CUDA_API_VERSION
	.align		4
        /*0000*/ 	.byte	0x04, 0x37
        /*0002*/ 	.short	(.L_277 - .L_276)
.L_276:
        /*0004*/ 	.word	0x00000082


	//----- nvinfo : EIATTR_KPARAM_INFO
	.align		4
.L_277:
        /*0008*/ 	.byte	0x04, 0x17
        /*000a*/ 	.short	(.L_279 - .L_278)
.L_278:
        /*000c*/ 	.word	0x00000000
        /*0010*/ 	.short	0x0000
        /*0012*/ 	.short	0x0070
        /*0014*/ 	.byte	0x00, 0xf0, 0x01, 0x28


	//----- nvinfo : EIATTR_SPARSE_MMA_MASK
	.align		4
.L_279:
        /*0018*/ 	.byte	0x03, 0x50
        /*001a*/ 	.short	0x0000


	//----- nvinfo : EIATTR_MAXREG_COUNT
	.align		4
        /*001c*/ 	.byte	0x03, 0x1b
        /*001e*/ 	.short	0x0080


	//----- nvinfo : EIATTR_NUM_BARRIERS
	.align		4
        /*0020*/ 	.byte	0x02, 0x4c
        /*0022*/ 	.byte	0x10
	.zero		1


	//----- nvinfo : EIATTR_EXTERNS
	.align		4
        /*0024*/ 	.byte	0x04, 0x0f
        /*0026*/ 	.short	(.L_281 - .L_280)


	//   ....[0]....
	.align		4
.L_280:
        /*0028*/ 	.word	index@(__assertfail)


	//----- nvinfo : EIATTR_ANNOTATIONS
	.align		4
.L_281:
        /*002c*/ 	.byte	0x04, 0x55
        /*002e*/ 	.short	(.L_283 - .L_282)


	//   ....[0]....
.L_282:
        /*0030*/ 	.word	0x00000001
        /*0034*/ 	.byte	0xf0, 0xc0, 0x00, 0x00, 0x01, 0x00, 0x00, 0x00, 0x90, 0xc1, 0x00, 0x00, 0x01, 0x00, 0x00, 0x00
        /*0044*/ 	.byte	0x10, 0xc3, 0x00, 0x00, 0x01, 0x00, 0x00, 0x00, 0xe0, 0xc3, 0x00, 0x00, 0x01, 0x00, 0x00, 0x00
        /*0054*/ 	.byte	0x50, 0xcb, 0x00, 0x00, 0x01, 0x00, 0x00, 0x00, 0x80, 0xcb, 0x00, 0x00, 0x01, 0x00, 0x00, 0x00
        /*0064*/ 	.byte	0xa0, 0xd1, 0x00, 0x00, 0x01, 0x00, 0x00, 0x00, 0xf0, 0xd2, 0x00, 0x00, 0x01, 0x00, 0x00, 0x00
        /*0074*/ 	.byte	0xe0, 0xf4, 0x00, 0x00


	//----- nvinfo : EIATTR_MERCURY_ISA_VERSION
	.align		4
.L_283:
        /*0078*/ 	.byte	0x03, 0x5f
        /*007a*/ 	.short	0x0101


	//----- nvinfo : EIATTR_UNUSED_LOAD_BYTE_OFFSET
	.align		4
        /*007c*/ 	.byte	0x04, 0x44
        /*007e*/ 	.short	(.L_285 - .L_284)


	//   ....[0]....
.L_284:
        /*0080*/ 	.word	0x00000a70
        /*0084*/ 	.word	0x0000fff0


	//   ....[1]....
        /*0088*/ 	.word	0x00009c40
        /*008c*/ 	.word	0x0000fff0


	//----- nvinfo : EIATTR_INT_WARP_WIDE_INSTR_OFFSETS
	.align		4
.L_285:
        /*0090*/ 	.byte	0x04, 0x31
        /*0092*/ 	.short	(.L_287 - .L_286)


	//   ....[0]....
.L_286:
        /*0094*/ 	.word	0x00000160


	//   ....[1]....
        /*0098*/ 	.word	0x000001a0


	//   ....[2]....
        /*009c*/ 	.word	0x00000210


	//   ....[3]....
        /*00a0*/ 	.word	0x0000c700


	//   ....[4]....
        /*00a4*/ 	.word	0x0000c790


	//   ....[5]....
        /*00a8*/ 	.word	0x0000cbe0


	//   ....[6]....
        /*00ac*/ 	.word	0x0000cc10


	//   ....[7]....
        /*00b0*/ 	.word	0x0000e610


	//   ....[8]....
        /*00b4*/ 	.word	0x0000e6a0


	//----- nvinfo : EIATTR_COOP_GROUP_MASK_REGIDS
	.align		4
.L_287:
        /*00b8*/ 	.byte	0x04, 0x29
        /*00ba*/ 	.short	(.L_289 - .L_288)


	//   ....[0]....
.L_288:
        /*00bc*/ 	.word	0xffffffff


	//   ....[1]....
        /*00c0*/ 	.word	0xffffffff


	//   ....[2]....
        /*00c4*/ 	.word	0xffffffff


	//   ....[3]....
        /*00c8*/ 	.word	0xffffffff


	//   ....[4]....
        /*00cc*/ 	.word	0xffffffff


	//   ....[5]....
        /*00d0*/ 	.word	0xffffffff


	//   ....[6]....
        /*00d4*/ 	.word	0xffffffff


	//   ....[7]....
        /*00d8*/ 	.word	0xffffffff


	//   ....[8]....
        /*00dc*/ 	.word	0xffffffff


	//   ....[9]....
        /*00e0*/ 	.word	0xffffffff


	//   ....[10]....
        /*00e4*/ 	.word	0xffffffff


	//   ....[11]....
        /*00e8*/ 	.word	0xffffffff


	//   ....[12]....
        /*00ec*/ 	.word	0xffffffff


	//   ....[13]....
        /*00f0*/ 	.word	0xffffffff


	//   ....[14]....
        /*00f4*/ 	.word	0xffffffff


	//   ....[15]....
        /*00f8*/ 	.word	0xffffffff


	//   ....[16]....
        /*00fc*/ 	.word	0xffffffff


	//   ....[17]....
        /*0100*/ 	.word	0xffffffff


	//   ....[18]....
        /*0104*/ 	.word	0xffffffff


	//   ....[19]....
        /*0108*/ 	.word	0xffffffff


	//   ....[20]....
        /*010c*/ 	.word	0xffffffff


	//   ....[21]....
        /*0110*/ 	.word	0xffffffff


	//   ....[22]....
        /*0114*/ 	.word	0xffffffff


	//   ....[23]....
        /*0118*/ 	.word	0xffffffff


	//   ....[24]....
        /*011c*/ 	.word	0xffffffff


	//   ....[25]....
        /*0120*/ 	.word	0xffffffff


	//   ....[26]....
        /*0124*/ 	.word	0xffffffff


	//   ....[27]....
        /*0128*/ 	.word	0xffffffff


	//   ....[28]....
        /*012c*/ 	.word	0xffffffff


	//   ....[29]....
        /*0130*/ 	.word	0xffffffff


	//   ....[30]....
        /*0134*/ 	.word	0xffffffff


	//   ....[31]....
        /*0138*/ 	.word	0xffffffff


	//   ....[32]....
        /*013c*/ 	.word	0xffffffff


	//   ....[33]....
        /*0140*/ 	.word	0xffffffff


	//   ....[34]....
        /*0144*/ 	.word	0xffffffff


	//   ....[35]....
        /*0148*/ 	.word	0xffffffff


	//   ....[36]....
        /*014c*/ 	.word	0xffffffff


	//   ....[37]....
        /*0150*/ 	.word	0xffffffff


	//   ....[38]....
        /*0154*/ 	.word	0xffffffff


	//   ....[39]....
        /*0158*/ 	.word	0xffffffff


	//   ....[40]....
        /*015c*/ 	.word	0xffffffff


	//   ....[41]....
        /*0160*/ 	.word	0xffffffff


	//   ....[42]....
        /*0164*/ 	.word	0xffffffff


	//   ....[43]....
        /*0168*/ 	.word	0xffffffff


	//   ....[44]....
        /*016c*/ 	.word	0xffffffff


	//   ....[45]....
        /*0170*/ 	.word	0xffffffff


	//   ....[46]....
        /*0174*/ 	.word	0xffffffff


	//   ....[47]....
        /*0178*/ 	.word	0xffffffff


	//   ....[48]....
        /*017c*/ 	.word	0xffffffff


	//   ....[49]....
        /*0180*/ 	.word	0xffffffff


	//   ....[50]....
        /*0184*/ 	.word	0xffffffff


	//   ....[51]....
        /*0188*/ 	.word	0xffffffff


	//   ....[52]....
        /*018c*/ 	.word	0xffffffff


	//   ....[53]....
        /*0190*/ 	.word	0xffffffff


	//   ....[54]....
        /*0194*/ 	.word	0xffffffff


	//   ....[55]....
        /*0198*/ 	.word	0xffffffff


	//   ....[56]....
        /*019c*/ 	.word	0xffffffff


	//   ....[57]....
        /*01a0*/ 	.word	0xffffffff


	//   ....[58]....
        /*01a4*/ 	.word	0x0500000f


	//   ....[59]....
        /*01a8*/ 	.word	0x0500000f


	//   ....[60]....
        /*01ac*/ 	.word	0x0500000f


	//   ....[61]....
        /*01b0*/ 	.word	0x0500000f


	//   ....[62]....
        /*01b4*/ 	.word	0x0500000f


	//   ....[63]....
        /*01b8*/ 	.word	0x0500000f


	//   ....[64]....
        /*01bc*/ 	.word	0x0500000f


	//   ....[65]....
        /*01c0*/ 	.word	0x0500000f


	//   ....[66]....
        /*01c4*/ 	.word	0x0500000f


	//   ....[67]....
        /*01c8*/ 	.word	0x0500000f


	//   ....[68]....
        /*01cc*/ 	.word	0x0500000f


	//   ....[69]....
        /*01d0*/ 	.word	0x0500000f


	//   ....[70]....
        /*01d4*/ 	.word	0x0500000f


	//   ....[71]....
        /*01d8*/ 	.word	0x0500000f


	//   ....[72]....
        /*01dc*/ 	.word	0x0500000f


	//   ....[73]....
        /*01e0*/ 	.word	0x0500000f


	//   ....[74]....
        /*01e4*/ 	.word	0x0500000f


	//   ....[75]....
        /*01e8*/ 	.word	0x0500000f


	//   ....[76]....
        /*01ec*/ 	.word	0x0500000f


	//----- nvinfo : EIATTR_COOP_GROUP_INSTR_OFFSETS
	.align		4
.L_289:
        /*01f0*/ 	.byte	0x04, 0x28
        /*01f2*/ 	.short	(.L_291 - .L_290)


	//   ....[0]....
.L_290:
        /*01f4*/ 	.word	0x00000070


	//   ....[1]....
        /*01f8*/ 	.word	0x00000170


	//   ....[2]....
        /*01fc*/ 	.word	0x000001c0


	//   ....[3]....
        /*0200*/ 	.word	0x000003f0


	//   ....[4]....
        /*0204*/ 	.word	0x00000550


	//   ....[5]....
        /*0208*/ 	.word	0x00000670


	//   ....[6]....
        /*020c*/ 	.word	0x000007d0


	//   ....[7]....
        /*0210*/ 	.word	0x00001470


	//   ....[8]....
        /*0214*/ 	.word	0x00002960


	//   ....[9]....
        /*0218*/ 	.word	0x000029b0


	//   ....[10]....
        /*021c*/ 	.word	0x000033f0


	//   ....[11]....
        /*0220*/ 	.word	0x00003450


	//   ....[12]....
        /*0224*/ 	.word	0x00005400


	//   ....[13]....
        /*0228*/ 	.word	0x00005540


	//   ....[14]....
        /*022c*/ 	.word	0x00005f00


	//   ....[15]....
        /*0230*/ 	.word	0x00005f50


	//   ....[16]....
        /*0234*/ 	.word	0x00007cb0


	//   ....[17]....
        /*0238*/ 	.word	0x00007d20


	//   ....[18]....
        /*023c*/ 	.word	0x00008410


	//   ....[19]....
        /*0240*/ 	.word	0x00008490


	//   ....[20]....
        /*0244*/ 	.word	0x00009500


	//   ....[21]....
        /*0248*/ 	.word	0x00009540


	//   ....[22]....
        /*024c*/ 	.word	0x00009630


	//   ....[23]....
        /*0250*/ 	.word	0x00009650


	//   ....[24]....
        /*0254*/ 	.word	0x0000b5a0


	//   ....[25]....
        /*0258*/ 	.word	0x0000b730


	//   ....[26]....
        /*025c*/ 	.word	0x0000b760


	//   ....[27]....
        /*0260*/ 	.word	0x0000b7a0


	//   ....[28]....
        /*0264*/ 	.word	0x0000b800


	//   ....[29]....
        /*0268*/ 	.word	0x0000b860


	//   ....[30]....
        /*026c*/ 	.word	0x0000b8a0


	//   ....[31]....
        /*0270*/ 	.word	0x0000ba30


	//   ....[32]....
        /*0274*/ 	.word	0x0000ba90


	//   ....[33]....
        /*0278*/ 	.word	0x0000bad0


	//   ....[34]....
        /*027c*/ 	.word	0x0000bb10


	//   ....[35]....
        /*0280*/ 	.word	0x0000bb40


	//   ....[36]....
        /*0284*/ 	.word	0x0000bb70


	//   ....[37]....
        /*0288*/ 	.word	0x0000bc00


	//   ....[38]....
        /*028c*/ 	.word	0x0000bc60


	//   ....[39]....
        /*0290*/ 	.word	0x0000bcf0


	//   ....[40]....
        /*0294*/ 	.word	0x0000e960


	//   ....[41]....
        /*0298*/ 	.word	0x0000e970


	//   ....[42]....
        /*029c*/ 	.word	0x0000ea60


	//   ....[43]....
        /*02a0*/ 	.word	0x0000eac0


	//   ....[44]....
        /*02a4*/ 	.word	0x0000eb00


	//   ....[45]....
        /*02a8*/ 	.word	0x0000eb40


	//   ....[46]....
        /*02ac*/ 	.word	0x0000eb70


	//   ....[47]....
        /*02b0*/ 	.word	0x0000eba0


	//   ....[48]....
        /*02b4*/ 	.word	0x0000ed10


	//   ....[49]....
        /*02b8*/ 	.word	0x0000ed70


	//   ....[50]....
        /*02bc*/ 	.word	0x0000edb0


	//   ....[51]....
        /*02c0*/ 	.word	0x0000edf0


	//   ....[52]....
        /*02c4*/ 	.word	0x0000ee20


	//   ....[53]....
        /*02c8*/ 	.word	0x0000ee50


	//   ....[54]....
        /*02cc*/ 	.word	0x0000ef10


	//   ....[55]....
        /*02d0*/ 	.word	0x0000ef30


	//   ....[56]....
        /*02d4*/ 	.word	0x0000efa0


	//   ....[57]....
        /*02d8*/ 	.word	0x0000f600


	//   ....[58]....
        /*02dc*/ 	.word	0x0000fba0


	//   ....[59]....
        /*02e0*/ 	.word	0x0000ff90


	//   ....[60]....
        /*02e4*/ 	.word	0x00010020


	//   ....[61]....
        /*02e8*/ 	.word	0x000100c0


	//   ....[62]....
        /*02ec*/ 	.word	0x00010170


	//   ....[63]....
        /*02f0*/ 	.word	0x000101f0


	//   ....[64]....
        /*02f4*/ 	.word	0x00010270


	//   ....[65]....
        /*02f8*/ 	.word	0x000102f0


	//   ....[66]....
        /*02fc*/ 	.word	0x00010370


	//   ....[67]....
        /*0300*/ 	.word	0x00010400


	//   ....[68]....
        /*0304*/ 	.word	0x000104b0


	//   ....[69]....
        /*0308*/ 	.word	0x00010530


	//   ....[70]....
        /*030c*/ 	.word	0x000105b0


	//   ....[71]....
        /*0310*/ 	.word	0x00010630


	//   ....[72]....
        /*0314*/ 	.word	0x000106b0


	//   ....[73]....
        /*0318*/ 	.word	0x00010720


	//   ....[74]....
        /*031c*/ 	.word	0x000107c0


	//   ....[75]....
        /*0320*/ 	.word	0x00010850


	//   ....[76]....
        /*0324*/ 	.word	0x00010970


	//----- nvinfo : EIATTR_REG_RECONFIG
	.align		4
.L_291:
        /*0328*/ 	.byte	0x01, 0x54
	.zero		2


	//----- nvinfo : EIATTR_SYSCALL_OFFSETS
	.align		4
        /*032c*/ 	.byte	0x04, 0x46
        /*032e*/ 	.short	(.L_293 - .L_292)


	//   ....[0]....
.L_292:
        /*0330*/ 	.word	0x00001650


	//   ....[1]....
        /*0334*/ 	.word	0x0000c910


	//   ....[2]....
        /*0338*/ 	.word	0x0000ca40


	//   ....[3]....
        /*033c*/ 	.word	0x0000cb40


	//----- nvinfo : EIATTR_MBARRIER_INSTR_OFFSETS
	.align		4
.L_293:
        /*0340*/ 	.byte	0x04, 0x39
        /*0342*/ 	.short	(.L_295 - .L_294)


	//   ....[0]....
.L_294:
        /*0344*/ 	.word	0x000002a0
        /*0348*/ 	.word	0x000000ff
        /*034c*/ 	.word	0x00016800
        /*0350*/ 	.short	0x0100
        /*0352*/ 	.byte	0x08
	.zero		1


	//   ....[1]....
        /*0354*/ 	.word	0x000002b0
        /*0358*/ 	.word	0x000000ff
        /*035c*/ 	.word	0x00016820
        /*0360*/ 	.short	0x0100
        /*0362*/ 	.byte	0x08
	.zero		1


	//   ....[2]....
        /*0364*/ 	.word	0x000003a0
        /*0368*/ 	.word	0x000000ff
        /*036c*/ 	.word	0x00016830
        /*0370*/ 	.short	0x0100
        /*0372*/ 	.byte	0x08
	.zero		1


	//   ....[3]....
        /*0374*/ 	.word	0x000003b0
        /*0378*/ 	.word	0x000000ff
        /*037c*/ 	.word	0x00016840
        /*0380*/ 	.short	0x0100
        /*0382*/ 	.byte	0x08
	.zero		1


	//   ....[4]....
        /*0384*/ 	.word	0x000003c0
        /*0388*/ 	.word	0x000000ff
        /*038c*/ 	.word	0x00016838
        /*0390*/ 	.short	0x0100
        /*0392*/ 	.byte	0x08
	.zero		1


	//   ....[5]....
        /*0394*/ 	.word	0x000003d0
        /*0398*/ 	.word	0x000000ff
        /*039c*/ 	.word	0x00016848
        /*03a0*/ 	.short	0x0100
        /*03a2*/ 	.byte	0x08
	.zero		1


	//   ....[6]....
        /*03a4*/ 	.word	0x00000500
        /*03a8*/ 	.word	0x000000ff
        /*03ac*/ 	.word	0x00016850
        /*03b0*/ 	.short	0x0100
        /*03b2*/ 	.byte	0x08
	.zero		1


	//   ....[7]....
        /*03b4*/ 	.word	0x00000510
        /*03b8*/ 	.word	0x000000ff
        /*03bc*/ 	.word	0x00016860
        /*03c0*/ 	.short	0x0100
        /*03c2*/ 	.byte	0x08
	.zero		1


	//   ....[8]....
        /*03c4*/ 	.word	0x00000520
        /*03c8*/ 	.word	0x000000ff
        /*03cc*/ 	.word	0x00016858
        /*03d0*/ 	.short	0x0100
        /*03d2*/ 	.byte	0x08
	.zero		1


	//   ....[9]....
        /*03d4*/ 	.word	0x00000530
        /*03d8*/ 	.word	0x000000ff
        /*03dc*/ 	.word	0x00016868
        /*03e0*/ 	.short	0x0100
        /*03e2*/ 	.byte	0x08
	.zero		1


	//   ....[10]....
        /*03e4*/ 	.word	0x00000620
        /*03e8*/ 	.word	0x000000ff
        /*03ec*/ 	.word	0x00016870
        /*03f0*/ 	.short	0x0100
        /*03f2*/ 	.byte	0x06
	.zero		1


	//   ....[11]....
        /*03f4*/ 	.word	0x00000630
        /*03f8*/ 	.word	0x000000ff
        /*03fc*/ 	.word	0x00016880
        /*0400*/ 	.short	0x0100
        /*0402*/ 	.byte	0x06
	.zero		1


	//   ....[12]....
        /*0404*/ 	.word	0x00000640
        /*0408*/ 	.word	0x000000ff
        /*040c*/ 	.word	0x00016878
        /*0410*/ 	.short	0x0100
        /*0412*/ 	.byte	0x06
	.zero		1


	//   ....[13]....
        /*0414*/ 	.word	0x00000650
        /*0418*/ 	.word	0x000000ff
        /*041c*/ 	.word	0x00016888
        /*0420*/ 	.short	0x0100
        /*0422*/ 	.byte	0x06
	.zero		1


	//   ....[14]....
        /*0424*/ 	.word	0x00000780
        /*0428*/ 	.word	0x000000ff
        /*042c*/ 	.word	0x00016890
        /*0430*/ 	.short	0x0100
        /*0432*/ 	.byte	0x08
	.zero		1


	//   ....[15]....
        /*0434*/ 	.word	0x00000790
        /*0438*/ 	.word	0x000000ff
        /*043c*/ 	.word	0x000168a0
        /*0440*/ 	.short	0x0100
        /*0442*/ 	.byte	0x08
	.zero		1


	//   ....[16]....
        /*0444*/ 	.word	0x000007a0
        /*0448*/ 	.word	0x000000ff
        /*044c*/ 	.word	0x00016898
        /*0450*/ 	.short	0x0100
        /*0452*/ 	.byte	0x08
	.zero		1


	//   ....[17]....
        /*0454*/ 	.word	0x000007b0
        /*0458*/ 	.word	0x000000ff
        /*045c*/ 	.word	0x000168a8
        /*0460*/ 	.short	0x0100
        /*0462*/ 	.byte	0x08
	.zero		1


	//   ....[18]....
        /*0464*/ 	.word	0x000008e0
        /*0468*/ 	.word	0x000000ff
        /*046c*/ 	.word	0x000168b0
        /*0470*/ 	.short	0x0100
        /*0472*/ 	.byte	0x08
	.zero		1


	//   ....[19]....
        /*0474*/ 	.word	0x000008f0
        /*0478*/ 	.word	0x000000ff
        /*047c*/ 	.word	0x000168c0
        /*0480*/ 	.short	0x0100
        /*0482*/ 	.byte	0x08
	.zero		1


	//   ....[20]....
        /*0484*/ 	.word	0x00000900
        /*0488*/ 	.word	0x000000ff
        /*048c*/ 	.word	0x000168b8
        /*0490*/ 	.short	0x0100
        /*0492*/ 	.byte	0x08
	.zero		1


	//   ....[21]....
        /*0494*/ 	.word	0x00000910
        /*0498*/ 	.word	0x000000ff
        /*049c*/ 	.word	0x000168c8
        /*04a0*/ 	.short	0x0100
        /*04a2*/ 	.byte	0x08
	.zero		1


	//   ....[22]....
        /*04a4*/ 	.word	0x000016d0
        /*04a8*/ 	.word	0x000000ff
        /*04ac*/ 	.word	0x00016800
        /*04b0*/ 	.short	0x010a
        /*04b2*/ 	.byte	0x29
	.zero		1


	//   ....[23]....
        /*04b4*/ 	.word	0x00001750
        /*04b8*/ 	.word	0x00000000
        /*04bc*/ 	.word	0x00016830
        /*04c0*/ 	.short	0x010a
        /*04c2*/ 	.byte	0x3f
	.zero		1


	//   ....[24]....
        /*04c4*/ 	.word	0x000017c0
        /*04c8*/ 	.word	0x00000000
        /*04cc*/ 	.word	0x00016830
        /*04d0*/ 	.short	0x010a
        /*04d2*/ 	.byte	0x3f
	.zero		1


	//   ....[25]....
        /*04d4*/ 	.word	0x00002120
        /*04d8*/ 	.word	0x00000000
        /*04dc*/ 	.word	0x00000000
        /*04e0*/ 	.short	0x0101
        /*04e2*/ 	.byte	0x3f
	.zero		1


	//   ....[26]....
        /*04e4*/ 	.word	0x00004270
        /*04e8*/ 	.word	0x000000ff
        /*04ec*/ 	.word	0x00016830
        /*04f0*/ 	.short	0x010a
        /*04f2*/ 	.byte	0x06
	.zero		1


	//   ....[27]....
        /*04f4*/ 	.word	0x000042b0
        /*04f8*/ 	.word	0x000000ff
        /*04fc*/ 	.word	0x00016830
        /*0500*/ 	.short	0x010a
        /*0502*/ 	.byte	0x06
	.zero		1


	//   ....[28]....
        /*0504*/ 	.word	0x00004490
        /*0508*/ 	.word	0x000000ff
        /*050c*/ 	.word	0x00016850
        /*0510*/ 	.short	0x010a
        /*0512*/ 	.byte	0x06
	.zero		1


	//   ....[29]....
        /*0514*/ 	.word	0x000044d0
        /*0518*/ 	.word	0x000000ff
        /*051c*/ 	.word	0x00016850
        /*0520*/ 	.short	0x010a
        /*0522*/ 	.byte	0x06
	.zero		1


	//   ....[30]....
        /*0524*/ 	.word	0x00006500
        /*0528*/ 	.word	0x00000007
        /*052c*/ 	.word	0x00000000
        /*0530*/ 	.short	0x0101
        /*0532*/ 	.byte	0x3f
	.zero		1


	//   ....[31]....
        /*0534*/ 	.word	0x000065a0
        /*0538*/ 	.word	0x0000000f
        /*053c*/ 	.word	0x00000000
        /*0540*/ 	.short	0x0101
        /*0542*/ 	.byte	0x3f
	.zero		1


	//   ....[32]....
        /*0544*/ 	.word	0x00007050
        /*0548*/ 	.word	0x000000ff
        /*054c*/ 	.word	0x00016830
        /*0550*/ 	.short	0x010a
        /*0552*/ 	.byte	0x06
	.zero		1


	//   ....[33]....
        /*0554*/ 	.word	0x00007090
        /*0558*/ 	.word	0x000000ff
        /*055c*/ 	.word	0x00016830
        /*0560*/ 	.short	0x010a
        /*0562*/ 	.byte	0x06
	.zero		1


	//   ....[34]....
        /*0564*/ 	.word	0x00007270
        /*0568*/ 	.word	0x000000ff
        /*056c*/ 	.word	0x00016850
        /*0570*/ 	.short	0x010a
        /*0572*/ 	.byte	0x06
	.zero		1


	//   ....[35]....
        /*0574*/ 	.word	0x000072b0
        /*0578*/ 	.word	0x000000ff
        /*057c*/ 	.word	0x00016850
        /*0580*/ 	.short	0x010a
        /*0582*/ 	.byte	0x06
	.zero		1


	//   ....[36]....
        /*0584*/ 	.word	0x00008940
        /*0588*/ 	.word	0x0000000f
        /*058c*/ 	.word	0x00000000
        /*0590*/ 	.short	0x0101
        /*0592*/ 	.byte	0x3f
	.zero		1


	//   ....[37]....
        /*0594*/ 	.word	0x00008b10
        /*0598*/ 	.word	0x0000000f
        /*059c*/ 	.word	0x00000000
        /*05a0*/ 	.short	0x0101
        /*05a2*/ 	.byte	0x3f
	.zero		1


	//   ....[38]....
        /*05a4*/ 	.word	0x00009470
        /*05a8*/ 	.word	0x000000ff
        /*05ac*/ 	.word	0x00016850
        /*05b0*/ 	.short	0x010a
        /*05b2*/ 	.byte	0x05
	.zero		1


	//   ....[39]....
        /*05b4*/ 	.word	0x000094b0
        /*05b8*/ 	.word	0x000000ff
        /*05bc*/ 	.word	0x00016850
        /*05c0*/ 	.short	0x010a
        /*05c2*/ 	.byte	0x05
	.zero		1


	//   ....[40]....
        /*05c4*/ 	.word	0x000099e0
        /*05c8*/ 	.word	0x00000008
        /*05cc*/ 	.word	0x00000000
        /*05d0*/ 	.short	0x0101
        /*05d2*/ 	.byte	0x3f
	.zero		1


	//   ....[41]....
        /*05d4*/ 	.word	0x0000a770
        /*05d8*/ 	.word	0x00000003
        /*05dc*/ 	.word	0x00000000
        /*05e0*/ 	.short	0x0101
        /*05e2*/ 	.byte	0x3f
	.zero		1


	//   ....[42]....
        /*05e4*/ 	.word	0x0000cfe0
        /*05e8*/ 	.word	0x00000005
        /*05ec*/ 	.word	0x00016840
        /*05f0*/ 	.short	0x010a
        /*05f2*/ 	.byte	0x3f
	.zero		1


	//   ....[43]....
        /*05f4*/ 	.word	0x0000d330
        /*05f8*/ 	.word	0x00000019
        /*05fc*/ 	.word	0x00016820
        /*0600*/ 	.short	0x010a
        /*0602*/ 	.byte	0x3f
	.zero		1


	//   ....[44]....
        /*0604*/ 	.word	0x0000d5f0
        /*0608*/ 	.word	0x00000003
        /*060c*/ 	.word	0x00016840
        /*0610*/ 	.short	0x010a
        /*0612*/ 	.byte	0x3f
	.zero		1


	//   ....[45]....
        /*0614*/ 	.word	0x0000d7d0
        /*0618*/ 	.word	0x00000002
        /*061c*/ 	.word	0x00000060
        /*0620*/ 	.short	0x010a
        /*0622*/ 	.byte	0x3f
	.zero		1


	//   ....[46]....
        /*0624*/ 	.word	0x0000dc30
        /*0628*/ 	.word	0x00000003
        /*062c*/ 	.word	0x00016840
        /*0630*/ 	.short	0x010a
        /*0632*/ 	.byte	0x3f
	.zero		1


	//   ....[47]....
        /*0634*/ 	.word	0x0000de10
        /*0638*/ 	.word	0x00000003
        /*063c*/ 	.word	0x00000060
        /*0640*/ 	.short	0x010a
        /*0642*/ 	.byte	0x3f
	.zero		1


	//   ....[48]....
        /*0644*/ 	.word	0x0000e1d0
        /*0648*/ 	.word	0x00000002
        /*064c*/ 	.word	0x00016840
        /*0650*/ 	.short	0x010a
        /*0652*/ 	.byte	0x3f
	.zero		1


	//   ....[49]....
        /*0654*/ 	.word	0x0000e3c0
        /*0658*/ 	.word	0x00000002
        /*065c*/ 	.word	0x00000060
        /*0660*/ 	.short	0x010a
        /*0662*/ 	.byte	0x3f
	.zero		1


	//   ....[50]....
        /*0664*/ 	.word	0x0000e710
        /*0668*/ 	.word	0x00000003
        /*066c*/ 	.word	0x00016860
        /*0670*/ 	.short	0x010a
        /*0672*/ 	.byte	0x3f
	.zero		1


	//   ....[51]....
        /*0674*/ 	.word	0x0000f580
        /*0678*/ 	.word	0x00000009
        /*067c*/ 	.word	0x00016820
        /*0680*/ 	.short	0x010a
        /*0682*/ 	.byte	0x3f
	.zero		1


	//   ....[52]....
        /*0684*/ 	.word	0x0000f720
        /*0688*/ 	.word	0x00000007
        /*068c*/ 	.word	0x00000000
        /*0690*/ 	.short	0x010a
        /*0692*/ 	.byte	0x3f
	.zero		1


	//   ....[53]....
        /*0694*/ 	.word	0x0000f790
        /*0698*/ 	.word	0x00000003
        /*069c*/ 	.word	0x00000000
        /*06a0*/ 	.short	0x010a
        /*06a2*/ 	.byte	0x3f
	.zero		1


	//   ....[54]....
        /*06a4*/ 	.word	0x0000f7f0
        /*06a8*/ 	.word	0x00000005
        /*06ac*/ 	.word	0x00000000
        /*06b0*/ 	.short	0x010a
        /*06b2*/ 	.byte	0x3f
	.zero		1


	//   ....[55]....
        /*06b4*/ 	.word	0x0000f820
        /*06b8*/ 	.word	0x00000003
        /*06bc*/ 	.word	0x00000000
        /*06c0*/ 	.short	0x010a
        /*06c2*/ 	.byte	0x3f
	.zero		1


	//   ....[56]....
        /*06c4*/ 	.word	0x0000f890
        /*06c8*/ 	.word	0x00000003
        /*06cc*/ 	.word	0x00016800
        /*06d0*/ 	.short	0x010a
        /*06d2*/ 	.byte	0x3f
	.zero		1


	//   ....[57]....
        /*06d4*/ 	.word	0x0000f8e0
        /*06d8*/ 	.word	0x00000000
        /*06dc*/ 	.word	0x00016830
        /*06e0*/ 	.short	0x010a
        /*06e2*/ 	.byte	0x3f
	.zero		1


	//   ....[58]....
        /*06e4*/ 	.word	0x0000f940
        /*06e8*/ 	.word	0x00000006
        /*06ec*/ 	.word	0x00016830
        /*06f0*/ 	.short	0x010a
        /*06f2*/ 	.byte	0x3f
	.zero		1


	//   ....[59]....
        /*06f4*/ 	.word	0x0000f9a0
        /*06f8*/ 	.word	0x00000006
        /*06fc*/ 	.word	0x00016850
        /*0700*/ 	.short	0x010a
        /*0702*/ 	.byte	0x3f
	.zero		1


	//   ....[60]....
        /*0704*/ 	.word	0x0000fa00
        /*0708*/ 	.word	0x00000006
        /*070c*/ 	.word	0x00016830
        /*0710*/ 	.short	0x010a
        /*0712*/ 	.byte	0x3f
	.zero		1


	//   ....[61]....
        /*0714*/ 	.word	0x0000fa60
        /*0718*/ 	.word	0x00000006
        /*071c*/ 	.word	0x00016850
        /*0720*/ 	.short	0x010a
        /*0722*/ 	.byte	0x3f
	.zero		1


	//   ....[62]....
        /*0724*/ 	.word	0x0000fac0
        /*0728*/ 	.word	0x00000004
        /*072c*/ 	.word	0x00016850
        /*0730*/ 	.short	0x010a
        /*0732*/ 	.byte	0x3f
	.zero		1


	//   ....[63]....
        /*0734*/ 	.word	0x0000fc60
        /*0738*/ 	.word	0x00000005
        /*073c*/ 	.word	0x00016840
        /*0740*/ 	.short	0x010a
        /*0742*/ 	.byte	0x3f
	.zero		1


	//   ....[64]....
        /*0744*/ 	.word	0x0000fcb0
        /*0748*/ 	.word	0x00000019
        /*074c*/ 	.word	0x00016820
        /*0750*/ 	.short	0x010a
        /*0752*/ 	.byte	0x3f
	.zero		1


	//   ....[65]....
        /*0754*/ 	.word	0x0000fd00
        /*0758*/ 	.word	0x00000003
        /*075c*/ 	.word	0x00016840
        /*0760*/ 	.short	0x010a
        /*0762*/ 	.byte	0x3f
	.zero		1


	//   ....[66]....
        /*0764*/ 	.word	0x0000fd50
        /*0768*/ 	.word	0x00000002
        /*076c*/ 	.word	0x00000060
        /*0770*/ 	.short	0x010a
        /*0772*/ 	.byte	0x3f
	.zero		1


	//   ....[67]....
        /*0774*/ 	.word	0x0000fda0
        /*0778*/ 	.word	0x00000003
        /*077c*/ 	.word	0x00016840
        /*0780*/ 	.short	0x010a
        /*0782*/ 	.byte	0x3f
	.zero		1


	//   ....[68]....
        /*0784*/ 	.word	0x0000fdf0
        /*0788*/ 	.word	0x00000003
        /*078c*/ 	.word	0x00000060
        /*0790*/ 	.short	0x010a
        /*0792*/ 	.byte	0x3f
	.zero		1


	//   ....[69]....
        /*0794*/ 	.word	0x0000fe40
        /*0798*/ 	.word	0x00000002
        /*079c*/ 	.word	0x00016840
        /*07a0*/ 	.short	0x010a
        /*07a2*/ 	.byte	0x3f
	.zero		1


	//   ....[70]....
        /*07a4*/ 	.word	0x0000fe90
        /*07a8*/ 	.word	0x00000002
        /*07ac*/ 	.word	0x00000060
        /*07b0*/ 	.short	0x010a
        /*07b2*/ 	.byte	0x3f
	.zero		1


	//   ....[71]....
        /*07b4*/ 	.word	0x0000fee0
        /*07b8*/ 	.word	0x00000003
        /*07bc*/ 	.word	0x00016860
        /*07c0*/ 	.short	0x010a
        /*07c2*/ 	.byte	0x3f
	.zero		1


	//   ....[72]....
        /*07c4*/ 	.word	0x00010890
        /*07c8*/ 	.word	0x00000009
        /*07cc*/ 	.word	0x00016820
        /*07d0*/ 	.short	0x010a
        /*07d2*/ 	.byte	0x3f
	.zero		1


	//   ....[73]....
        /*07d4*/ 	.word	0x00010a30
        /*07d8*/ 	.word	0x00000007
        /*07dc*/ 	.word	0x00000000
        /*07e0*/ 	.short	0x010a
        /*07e2*/ 	.byte	0x3f
	.zero		1


	//   ....[74]....
        /*07e4*/ 	.word	0x00010a80
        /*07e8*/ 	.word	0x00000003
        /*07ec*/ 	.word	0x00000000
        /*07f0*/ 	.short	0x010a
        /*07f2*/ 	.byte	0x3f
	.zero		1


	//   ....[75]....
        /*07f4*/ 	.word	0x00010ad0
        /*07f8*/ 	.word	0x00000005
        /*07fc*/ 	.word	0x00000000
        /*0800*/ 	.short	0x010a
        /*0802*/ 	.byte	0x3f
	.zero		1


	//----- nvinfo : EIATTR_NUM_MBARRIERS
	.align		4
.L_295:
        /*0804*/ 	.byte	0x03, 0x38
        /*0806*/ 	.short	0x0016


	//----- nvinfo : EIATTR_EXIT_INSTR_OFFSETS
	.align		4
        /*0808*/ 	.byte	0x04, 0x1c
        /*080a*/ 	.short	(.L_297 - .L_296)


	//   ....[0]....
.L_296:
        /*080c*/ 	.word	0x00000ab0


	//   ....[1]....
        /*0810*/ 	.word	0x0000b560


	//   ....[2]....
        /*0814*/ 	.word	0x0000b5c0


	//   ....[3]....
        /*0818*/ 	.word	0x0000f870


	//----- nvinfo : EIATTR_MAX_THREADS
	.align		4
.L_297:
        /*081c*/ 	.byte	0x04, 0x05
        /*081e*/ 	.short	(.L_299 - .L_298)
.L_298:
        /*0820*/ 	.word	0x00000200
        /*0824*/ 	.word	0x00000001
        /*0828*/ 	.word	0x00000001


	//----- nvinfo : EIATTR_CRS_STACK_SIZE
	.align		4
.L_299:
        /*082c*/ 	.byte	0x04, 0x1e
        /*082e*/ 	.short	(.L_301 - .L_300)
.L_300:
        /*0830*/ 	.word	0x00000000


	//----- nvinfo : EIATTR_CBANK_PARAM_SIZE
	.align		4
.L_301:
        /*0834*/ 	.byte	0x03, 0x19
        /*0836*/ 	.short	0x0a70


	//----- nvinfo : EIATTR_PARAM_CBANK
	.align		4
        /*0838*/ 	.byte	0x04, 0x0a
        /*083a*/ 	.short	(.L_303 - .L_302)
	.align		4
.L_302:
        /*083c*/ 	.word	index@(.nv.constant0._ZN7cutlass13device_kernelIN5flash11enable_sm90INS1_16FlashAttnFwdSm90INS1_25CollectiveMainloopFwdSm90ILi2EN4cute5tupleIJNS5_1CILi1EEES8_S8_EEENS6_IJNS7_ILi192EEENS7_ILi128EEENS7_ILi64EEEEEELi64ENS_6half_tEfNS_4arch4Sm90ELb1ELb0ELb1ELb1ELb0ELb0ELb0ELb1ELb1ELb0ELb0ELb0EEENS1_21CollectiveEpilogueFwdINS6_IJSA_SC_SB_EEES9_SE_SG_Li384ELb1ELb0ELb0ELb0EEENS1_36VarlenDynamicPersistentTileSchedulerILi192ELi128ELi384ELi32ELb0ELb0ELb1ELb1ELb1ELb1EEEEEEEEEvNT_6ParamsE)
        /*0840*/ 	.short	0x0210
        /*0842*/ 	.short	0x0a70


	//----- nvinfo : EIATTR_SW_WAR
	.align		4
.L_303:
        /*0844*/ 	.byte	0x04, 0x36
        /*0846*/ 	.short	(.L_305 - .L_304)
.L_304:
        /*0848*/ 	.word	0x00000008
.L_305:


//--------------------- .nv.info._ZN7cutlass13device_kernelIN5flash11enable_sm90INS1_16FlashAttnFwdSm90INS1_25CollectiveMainloopFwdSm90ILi2EN4cute5tupleIJNS5_1CILi1EEES8_S8_EEENS6_IJNS7_ILi192EEENS7_ILi128EEENS7_ILi64EEEEEELi64ENS_6half_tEfNS_4arch4Sm90ELb1ELb0ELb1ELb1ELb0ELb1ELb0ELb1ELb1ELb0ELb0ELb0EEENS1_21CollectiveEpilogueFwdINS6_IJSA_SC_SB_EEES9_SE_SG_Li384ELb1ELb0ELb0ELb0EEENS1_36VarlenDynamicPersistentTileSchedulerILi192ELi128ELi384ELi32ELb0ELb0ELb1ELb1ELb1ELb1EEEEEEEEEvNT_6ParamsE --------------------------
	.section	.nv.info._ZN7cutlass13device_kernelIN5flash11enable_sm90INS1_16FlashAttnFwdSm90INS1_25CollectiveMainloopFwdSm90ILi2EN4cute5tupleIJNS5_1CILi1EEES8_S8_EEENS6_IJNS7_ILi192EEENS7_ILi128EEENS7_ILi64EEEEEELi64ENS_6half_tEfNS_4arch4Sm90ELb1ELb0ELb1ELb1ELb0ELb1ELb0ELb1ELb1ELb0ELb0ELb0EEENS1_21CollectiveEpilogueFwdINS6_IJSA_SC_SB_EEES9_SE_SG_Li384ELb1ELb0ELb0ELb0EEENS1_36VarlenDynamicPersistentTileSchedulerILi192ELi128ELi384ELi32ELb0ELb0ELb1ELb1ELb1ELb1EEEEEEEEEvNT_6ParamsE,"",@"SHT_CUDA_INFO"
	.sectionflags	@""
	.align	4


	//----- nvinfo : EIATTR_CUDA_API_VERSION
	.align		4
        /*0000*/ 	.byte	0x04, 0x37
        /*0002*/ 	.short	(.L_307 - .L_306)
.L_306:
        /*0004*/ 	.word	0x00000082


	//----- nvinfo : EIATTR_KPARAM_INFO
	.align		4
.L_307:
        /*0008*/ 	.byte	0x04, 0x17
        /*000a*/ 	.short	(.L_309 - .L_308)
.L_308:
        /*000c*/ 	.word	0x00000000
        /*0010*/ 	.short	0x0000
        /*0012*/ 	.short	0x0070
        /*0014*/ 	.byte	0x00, 0xf0, 0x01, 0x28


	//----- nvinfo : EIATTR_SPARSE_MMA_MASK
	.align		4
.L_309:
        /*0018*/ 	.byte	0x03, 0x50
        /*001a*/ 	.short	0x0000


	//----- nvinfo : EIATTR_MAXREG_COUNT
	.align		4
        /*001c*/ 	.byte	0x03, 0x1b
        /*001e*/ 	.short	0x0080


	//----- nvinfo : EIATTR_NUM_BARRIERS
	.align		4
        /*0020*/ 	.byte	0x02, 0x4c
        /*0022*/ 	.byte	0x10
	.zero		1


	//----- nvinfo : EIATTR_EXTERNS
	.align		4
        /*0024*/ 	.byte	0x04, 0x0f
        /*0026*/ 	.short	(.L_311 - .L_310)


	//   ....[0]....
	.align		4
.L_310:
        /*0028*/ 	.word	index@(__assertfail)


	//----- nvinfo : EIATTR_ANNOTATIONS
	.align		4
.L_311:
        /*002c*/ 	.byte	0x04, 0x55
        /*002e*/ 	.short	(.L_313 - .L_312)


	//   ....[0]....
.L_312:
        /* <DEDUP_REMOVED lines=43> */


	//----- nvinfo : EIATTR_MERCURY_ISA_VERSION
	.align		4
.L_313:
        /*02c8*/ 	.byte	0x03, 0x5f
        /*02ca*/ 	.short	0x0101


	//----- nvinfo : EIATTR_UNUSED_LOAD_BYTE_OFFSET
	.align		4
        /*02cc*/ 	.byte	0x04, 0x44
        /*02ce*/ 	.short	(.L_315 - .L_314)


	//   ....[0]....
.L_314:
        /*02d0*/ 	.word	0x00000b00
        /*02d4*/ 	.word	0x0000fff0


	//   ....[1]....
        /*02d8*/ 	.word	0x00011830
        /*02dc*/ 	.word	0x0000fff0


	//----- nvinfo : EIATTR_INT_WARP_WIDE_INSTR_OFFSETS
	.align		4
.L_315:
        /*02e0*/ 	.byte	0x04, 0x31
        /*02e2*/ 	.short	(.L_317 - .L_316)


	//   ....[0]....
.L_316:
        /*02e4*/ 	.word	0x000001b0


	//   ....[1]....
        /*02e8*/ 	.word	0x00000250


	//   ....[2]....
        /*02ec*/ 	.word	0x000002c0


	//   ....[3]....
        /*02f0*/ 	.word	0x00014df0


	//   ....[4]....
        /*02f4*/ 	.word	0x00014e80


	//   ....[5]....
        /*02f8*/ 	.word	0x000152d0


	//   ....[6]....
        /*02fc*/ 	.word	0x00015300


	//   ....[7]....
        /*0300*/ 	.word	0x00016d30


	//   ....[8]....
        /*0304*/ 	.word	0x00016dc0


	//----- nvinfo : EIATTR_COOP_GROUP_MASK_REGIDS
	.align		4
.L_317:
        /*0308*/ 	.byte	0x04, 0x29
        /*030a*/ 	.short	(.L_319 - .L_318)


	//   ....[0]....
.L_318:
        /*030c*/ 	.word	0xffffffff


	//   ....[1]....
        /*0310*/ 	.word	0xffffffff


	//   ....[2]....
        /*0314*/ 	.word	0xffffffff


	//   ....[3]....
        /*0318*/ 	.word	0xffffffff


	//   ....[4]....
        /*031c*/ 	.word	0xffffffff


	//   ....[5]....
        /*0320*/ 	.word	0xffffffff


	//   ....[6]....
        /*0324*/ 	.word	0xffffffff


	//   ....[7]....
        /*0328*/ 	.word	0xffffffff


	//   ....[8]....
        /*032c*/ 	.word	0xffffffff


	//   ....[9]....
        /*0330*/ 	.word	0xffffffff


	//   ....[10]....
        /*0334*/ 	.word	0xffffffff


	//   ....[11]....
        /*0338*/ 	.word	0xffffffff


	//   ....[12]....
        /*033c*/ 	.word	0xffffffff


	//   ....[13]....
        /*0340*/ 	.word	0xffffffff


	//   ....[14]....
        /*0344*/ 	.word	0xffffffff


	//   ....[15]....
        /*0348*/ 	.word	0xffffffff


	//   ....[16]....
        /*034c*/ 	.word	0xffffffff


	//   ....[17]....
        /*0350*/ 	.word	0xffffffff


	//   ....[18]....
        /*0354*/ 	.word	0xffffffff


	//   ....[19]....
        /*0358*/ 	.word	0xffffffff


	//   ....[20]....
        /*035c*/ 	.word	0xffffffff


	//   ....[21]....
        /*0360*/ 	.word	0xffffffff


	//   ....[22]....
        /*0364*/ 	.word	0xffffffff


	//   ....[23]....
        /*0368*/ 	.word	0xffffffff


	//   ....[24]....
        /*036c*/ 	.word	0xffffffff


	//   ....[25]....
        /*0370*/ 	.word	0xffffffff


	//   ....[26]....
        /*0374*/ 	.word	0xffffffff


	//   ....[27]....
        /*0378*/ 	.word	0xffffffff


	//   ....[28]....
        /*037c*/ 	.word	0xffffffff


	//   ....[29]....
        /*0380*/ 	.word	0xffffffff


	//   ....[30]....
        /*0384*/ 	.word	0xffffffff


	//   ....[31]....
        /*0388*/ 	.word	0xffffffff


	//   ....[32]....
        /*038c*/ 	.word	0xffffffff


	//   ....[33]....
        /*0390*/ 	.word	0xffffffff


	//   ....[34]....
        /*0394*/ 	.word	0xffffffff


	//   ....[35]....
        /*0398*/ 	.word	0xffffffff


	//   ....[36]....
        /*039c*/ 	.word	0xffffffff


	//   ....[37]....
        /*03a0*/ 	.word	0xffffffff


	//   ....[38]....
        /*03a4*/ 	.word	0xffffffff


	//   ....[39]....
        /*03a8*/ 	.word	0xffffffff


	//   ....[40]....
        /*03ac*/ 	.word	0xffffffff


	//   ....[41]....
        /*03b0*/ 	.word	0xffffffff


	//   ....[42]....
        /*03b4*/ 	.word	0xffffffff


	//   ....[43]....
        /*03b8*/ 	.word	0xffffffff


	//   ....[44]....
        /*03bc*/ 	.word	0xffffffff


	//   ....[45]....
        /*03c0*/ 	.word	0xffffffff


	//   ....[46]....
        /*03c4*/ 	.word	0xffffffff


	//   ....[47]....
        /*03c8*/ 	.word	0xffffffff


	//   ....[48]....
        /*03cc*/ 	.word	0xffffffff


	//   ....[49]....
        /*03d0*/ 	.word	0xffffffff


	//   ....[50]....
        /*03d4*/ 	.word	0xffffffff


	//   ....[51]....
        /*03d8*/ 	.word	0xffffffff


	//   ....[52]....
        /*03dc*/ 	.word	0xffffffff


	//   ....[53]....
        /*03e0*/ 	.word	0xffffffff


	//   ....[54]....
        /*03e4*/ 	.word	0xffffffff


	//   ....[55]....
        /*03e8*/ 	.word	0xffffffff


	//   ....[56]....
        /*03ec*/ 	.word	0xffffffff


	//   ....[57]....
        /*03f0*/ 	.word	0xffffffff


	//   ....[58]....
        /*03f4*/ 	.word	0x0500000f


	//   ....[59]....
        /*03f8*/ 	.word	0x0500000f


	//   ....[60]....
        /*03fc*/ 	.word	0x0500000f


	//   ....[61]....
        /*0400*/ 	.word	0x0500000f


	//   ....[62]....
        /*0404*/ 	.word	0x0500000f


	//   ....[63]....
        /*0408*/ 	.word	0x0500000f


	//   ....[64]....
        /*040c*/ 	.word	0x0500000f


	//   ....[65]....
        /*0410*/ 	.word	0x0500000f


	//   ....[66]....
        /*0414*/ 	.word	0x0500000f


	//   ....[67]....
        /*0418*/ 	.word	0x0500000f


	//   ....[68]....
        /*041c*/ 	.word	0x0500000f


	//   ....[69]....
        /*0420*/ 	.word	0x0500000f


	//   ....[70]....
        /*0424*/ 	.word	0x0500000f


	//   ....[71]....
        /*0428*/ 	.word	0x0500000f


	//   ....[72]....
        /*042c*/ 	.word	0x0500000f


	//   ....[73]....
        /*0430*/ 	.word	0x0500000f


	//   ....[74]....
        /*0434*/ 	.word	0x0500000f


	//   ....[75]....
        /*0438*/ 	.word	0x0500000f


	//   ....[76]....
        /*043c*/ 	.word	0x0500000f


	//   ....[77]....
        /*0440*/ 	.word	0x0500000f


	//   ....[78]....
        /*0444*/ 	.word	0x0500000f


	//   ....[79]....
        /*0448*/ 	.word	0x0500000f


	//   ....[80]....
        /*044c*/ 	.word	0x0500000f


	//   ....[81]....
        /*0450*/ 	.word	0x0500000f


	//   ....[82]....
        /*0454*/ 	.word	0x0500000f


	//   ....[83]....
        /*0458*/ 	.word	0x0500000f


	//   ....[84]....
        /*045c*/ 	.word	0x0500000f


	//   ....[85]....
        /*0460*/ 	.word	0x0500000f


	//   ....[86]....
        /*0464*/ 	.word	0x0500000f


	//   ....[87]....
        /*0468*/ 	.word	0x0500000f


	//   ....[88]....
        /*046c*/ 	.word	0x0500000f


	//   ....[89]....
        /*0470*/ 	.word	0x0500000f


	//   ....[90]....
        /*0474*/ 	.word	0x0500000f


	//   ....[91]....
        /*0478*/ 	.word	0x0500000f


	//   ....[92]....
        /*047c*/ 	.word	0x0500000f


	//   ....[93]....
        /*0480*/ 	.word	0x0500000f


	//   ....[94]....
        /*0484*/ 	.word	0x0500000f


	//----- nvinfo : EIATTR_COOP_GROUP_INSTR_OFFSETS
	.align		4
.L_319:
        /*0488*/ 	.byte	0x04, 0x28
        /*048a*/ 	.short	(.L_321 - .L_320)


	//   ....[0]....
.L_320:
        /*048c*/ 	.word	0x00000060


	//   ....[1]....
        /*0490*/ 	.word	0x000001c0


	//   ....[2]....
        /*0494*/ 	.word	0x00000270


	//   ....[3]....
        /*0498*/ 	.word	0x00000430


	//   ....[4]....
        /*049c*/ 	.word	0x00000590


	//   ....[5]....
        /*04a0*/ 	.word	0x000006b0


	//   ....[6]....
        /*04a4*/ 	.word	0x00000810


	//   ....[7]....
        /*04a8*/ 	.word	0x00005820


	//   ....[8]....
        /*04ac*/ 	.word	0x00009b30


	//   ....[9]....
        /*04b0*/ 	.word	0x00009b60


	//   ....[10]....
        /*04b4*/ 	.word	0x0000a620


	//   ....[11]....
        /*04b8*/ 	.word	0x0000a660


	//   ....[12]....
        /*04bc*/ 	.word	0x0000cc60


	//   ....[13]....
        /*04c0*/ 	.word	0x0000cda0


	//   ....[14]....
        /*04c4*/ 	.word	0x0000d710


	//   ....[15]....
        /*04c8*/ 	.word	0x0000d7a0


	//   ....[16]....
        /*04cc*/ 	.word	0x0000f7f0


	//   ....[17]....
        /*04d0*/ 	.word	0x0000f840


	//   ....[18]....
        /*04d4*/ 	.word	0x0000fe30


	//   ....[19]....
        /*04d8*/ 	.word	0x0000fed0


	//   ....[20]....
        /*04dc*/ 	.word	0x00011010


	//   ....[21]....
        /*04e0*/ 	.word	0x00011330


	//   ....[22]....
        /*04e4*/ 	.word	0x000113e0


	//   ....[23]....
        /*04e8*/ 	.word	0x000113f0


	//   ....[24]....
        /*04ec*/ 	.word	0x00013080


	//   ....[25]....
        /*04f0*/ 	.word	0x00013220


	//   ....[26]....
        /*04f4*/ 	.word	0x00013250


	//   ....[27]....
        /*04f8*/ 	.word	0x00013280


	//   ....[28]....
        /*04fc*/ 	.word	0x000132c0


	//   ....[29]....
        /*0500*/ 	.word	0x00013310


	//   ....[30]....
        /*0504*/ 	.word	0x00013370


	//   ....[31]....
        /*0508*/ 	.word	0x00013530


	//   ....[32]....
        /*050c*/ 	.word	0x00013590


	//   ....[33]....
        /*0510*/ 	.word	0x000135d0


	//   ....[34]....
        /*0514*/ 	.word	0x00013610


	//   ....[35]....
        /*0518*/ 	.word	0x00013640


	//   ....[36]....
        /*051c*/ 	.word	0x00013670


	//   ....[37]....
        /*0520*/ 	.word	0x00013710


	//   ....[38]....
        /*0524*/ 	.word	0x00013770


	//   ....[39]....
        /*0528*/ 	.word	0x00013810


	//   ....[40]....
        /*052c*/ 	.word	0x00017080


	//   ....[41]....
        /*0530*/ 	.word	0x00017090


	//   ....[42]....
        /*0534*/ 	.word	0x00017180


	//   ....[43]....
        /*0538*/ 	.word	0x000171e0


	//   ....[44]....
        /*053c*/ 	.word	0x00017220


	//   ....[45]....
        /*0540*/ 	.word	0x00017260


	//   ....[46]....
        /*0544*/ 	.word	0x00017290


	//   ....[47]....
        /*0548*/ 	.word	0x000172c0


	//   ....[48]....
        /*054c*/ 	.word	0x00017430


	//   ....[49]....
        /*0550*/ 	.word	0x00017490


	//   ....[50]....
        /*0554*/ 	.word	0x000174d0


	//   ....[51]....
        /*0558*/ 	.word	0x00017510


	//   ....[52]....
        /*055c*/ 	.word	0x00017540


	//   ....[53]....
        /*0560*/ 	.word	0x00017570


	//   ....[54]....
        /*0564*/ 	.word	0x00017630


	//   ....[55]....
        /*0568*/ 	.word	0x00017650


	//   ....[56]....
        /*056c*/ 	.word	0x000176c0


	//   ....[57]....
        /*0570*/ 	.word	0x00017d30


	//   ....[58]....
        /*0574*/ 	.word	0x00018130


	//   ....[59]....
        /*0578*/ 	.word	0x000181e0


	//   ....[60]....
        /*057c*/ 	.word	0x00018280


	//   ....[61]....
        /*0580*/ 	.word	0x00018320


	//   ....[62]....
        /*0584*/ 	.word	0x000183c0


	//   ....[63]....
        /*0588*/ 	.word	0x00018460


	//   ....[64]....
        /*058c*/ 	.word	0x00018500


	//   ....[65]....
        /*0590*/ 	.word	0x000185a0


	//   ....[66]....
        /*0594*/ 	.word	0x00018640


	//   ....[67]....
        /*0598*/ 	.word	0x00018730


	//   ....[68]....
        /*059c*/ 	.word	0x000187d0


	//   ....[69]....
        /*05a0*/ 	.word	0x00018870


	//   ....[70]....
        /*05a4*/ 	.word	0x00018910


	//   ....[71]....
        /*05a8*/ 	.word	0x000189b0


	//   ....[72]....
        /*05ac*/ 	.word	0x00018a50


	//   ....[73]....
        /*05b0*/ 	.word	0x00018af0


	//   ....[74]....
        /*05b4*/ 	.word	0x00018b90


	//   ....[75]....
        /*05b8*/ 	.word	0x00018e90


	//   ....[76]....
        /*05bc*/ 	.word	0x00019170


	//   ....[77]....
        /*05c0*/ 	.word	0x00019560


	//   ....[78]....
        /*05c4*/ 	.word	0x000195f0


	//   ....[79]....
        /*05c8*/ 	.word	0x00019690


	//   ....[80]....
        /*05cc*/ 	.word	0x00019740


	//   ....[81]....
        /*05d0*/ 	.word	0x000197c0


	//   ....[82]....
        /*05d4*/ 	.word	0x00019840


	//   ....[83]....
        /*05d8*/ 	.word	0x000198c0


	//   ....[84]....
        /*05dc*/ 	.word	0x00019940


	//   ....[85]....
        /*05e0*/ 	.word	0x000199d0


	//   ....[86]....
        /*05e4*/ 	.word	0x00019a80


	//   ....[87]....
        /*05e8*/ 	.word	0x00019b00


	//   ....[88]....
        /*05ec*/ 	.word	0x00019b80


	//   ....[89]....
        /*05f0*/ 	.word	0x00019c00


	//   ....[90]....
        /*05f4*/ 	.word	0x00019c80


	//   ....[91]....
        /*05f8*/ 	.word	0x00019cf0


	//   ....[92]....
        /*05fc*/ 	.word	0x00019d90


	//   ....[93]....
        /*0600*/ 	.word	0x00019e20


	//   ....[94]....
        /*0604*/ 	.word	0x00019f40


	//----- nvinfo : EIATTR_REG_RECONFIG
	.align		4
.L_321:
        /*0608*/ 	.byte	0x01, 0x54
	.zero		2


	//----- nvinfo : EIATTR_SYSCALL_OFFSETS
	.align		4
        /*060c*/ 	.byte	0x04, 0x46
        /*060e*/ 	.short	(.L_323 - .L_322)


	//   ....[0]....
.L_322:
        /*0610*/ 	.word	0x00001810


	//   ....[1]....
        /*0614*/ 	.word	0x00001960


	//   ....[2]....
        /*0618*/ 	.word	0x00005a00


	//   ....[3]....
        /*061c*/ 	.word	0x00005ee0


	//   ....[4]....
        /*0620*/ 	.word	0x00015000


	//   ....[5]....
        /*0624*/ 	.word	0x00015130


	//   ....[6]....
        /*0628*/ 	.word	0x00015230


	//----- nvinfo : EIATTR_MBARRIER_INSTR_OFFSETS
	.align		4
.L_323:
        /*062c*/ 	.byte	0x04, 0x39
        /*062e*/ 	.short	(.L_325 - .L_324)


	//   ....[0]....
.L_324:
        /*0630*/ 	.word	0x000002e0
        /*0634*/ 	.word	0x000000ff
        /*0638*/ 	.word	0x00016800
        /*063c*/ 	.short	0x0100
        /*063e*/ 	.byte	0x08
	.zero		1


	//   ....[1]....
        /*0640*/ 	.word	0x000002f0
        /*0644*/ 	.word	0x000000ff
        /*0648*/ 	.word	0x00016820
        /*064c*/ 	.short	0x0100
        /*064e*/ 	.byte	0x08
	.zero		1


	//   ....[2]....
        /*0650*/ 	.word	0x000003e0
        /*0654*/ 	.word	0x000000ff
        /*0658*/ 	.word	0x00016830
        /*065c*/ 	.short	0x0100
        /*065e*/ 	.byte	0x08
	.zero		1


	//   ....[3]....
        /*0660*/ 	.word	0x000003f0
        /*0664*/ 	.word	0x000000ff
        /*0668*/ 	.word	0x00016840
        /*066c*/ 	.short	0x0100
        /*066e*/ 	.byte	0x08
	.zero		1


	//   ....[4]....
        /*0670*/ 	.word	0x00000400
        /*0674*/ 	.word	0x000000ff
        /*0678*/ 	.word	0x00016838
        /*067c*/ 	.short	0x0100
        /*067e*/ 	.byte	0x08
	.zero		1


	//   ....[5]....
        /*0680*/ 	.word	0x00000410
        /*0684*/ 	.word	0x000000ff
        /*0688*/ 	.word	0x00016848
        /*068c*/ 	.short	0x0100
        /*068e*/ 	.byte	0x08
	.zero		1


	//   ....[6]....
        /*0690*/ 	.word	0x00000540
        /*0694*/ 	.word	0x000000ff
        /*0698*/ 	.word	0x00016850
        /*069c*/ 	.short	0x0100
        /*069e*/ 	.byte	0x08
	.zero		1


	//   ....[7]....
        /*06a0*/ 	.word	0x00000550
        /*06a4*/ 	.word	0x000000ff
        /*06a8*/ 	.word	0x00016860
        /*06ac*/ 	.short	0x0100
        /*06ae*/ 	.byte	0x08
	.zero		1


	//   ....[8]....
        /*06b0*/ 	.word	0x00000560
        /*06b4*/ 	.word	0x000000ff
        /*06b8*/ 	.word	0x00016858
        /*06bc*/ 	.short	0x0100
        /*06be*/ 	.byte	0x08
	.zero		1


	//   ....[9]....
        /*06c0*/ 	.word	0x00000570
        /*06c4*/ 	.word	0x000000ff
        /*06c8*/ 	.word	0x00016868
        /*06cc*/ 	.short	0x0100
        /*06ce*/ 	.byte	0x08
	.zero		1


	//   ....[10]....
        /*06d0*/ 	.word	0x00000660
        /*06d4*/ 	.word	0x000000ff
        /*06d8*/ 	.word	0x00016870
        /*06dc*/ 	.short	0x0100
        /*06de*/ 	.byte	0x06
	.zero		1


	//   ....[11]....
        /*06e0*/ 	.word	0x00000670
        /*06e4*/ 	.word	0x000000ff
        /*06e8*/ 	.word	0x00016880
        /*06ec*/ 	.short	0x0100
        /*06ee*/ 	.byte	0x06
	.zero		1


	//   ....[12]....
        /*06f0*/ 	.word	0x00000680
        /*06f4*/ 	.word	0x000000ff
        /*06f8*/ 	.word	0x00016878
        /*06fc*/ 	.short	0x0100
        /*06fe*/ 	.byte	0x06
	.zero		1


	//   ....[13]....
        /*0700*/ 	.word	0x00000690
        /*0704*/ 	.word	0x000000ff
        /*0708*/ 	.word	0x00016888
        /*070c*/ 	.short	0x0100
        /*070e*/ 	.byte	0x06
	.zero		1


	//   ....[14]....
        /*0710*/ 	.word	0x000007c0
        /*0714*/ 	.word	0x000000ff
        /*0718*/ 	.word	0x00016890
        /*071c*/ 	.short	0x0100
        /*071e*/ 	.byte	0x08
	.zero		1


	//   ....[15]....
        /*0720*/ 	.word	0x000007d0
        /*0724*/ 	.word	0x000000ff
        /*0728*/ 	.word	0x000168a0
        /*072c*/ 	.short	0x0100
        /*072e*/ 	.byte	0x08
	.zero		1


	//   ....[16]....
        /*0730*/ 	.word	0x000007e0
        /*0734*/ 	.word	0x000000ff
        /*0738*/ 	.word	0x00016898
        /*073c*/ 	.short	0x0100
        /*073e*/ 	.byte	0x08
	.zero		1


	//   ....[17]....
        /*0740*/ 	.word	0x000007f0
        /*0744*/ 	.word	0x000000ff
        /*0748*/ 	.word	0x000168a8
        /*074c*/ 	.short	0x0100
        /*074e*/ 	.byte	0x08
	.zero		1


	//   ....[18]....
        /*0750*/ 	.word	0x00000920
        /*0754*/ 	.word	0x000000ff
        /*0758*/ 	.word	0x000168b0
        /*075c*/ 	.short	0x0100
        /*075e*/ 	.byte	0x08
	.zero		1


	//   ....[19]....
        /*0760*/ 	.word	0x00000930
        /*0764*/ 	.word	0x000000ff
        /*0768*/ 	.word	0x000168c0
        /*076c*/ 	.short	0x0100
        /*076e*/ 	.byte	0x08
	.zero		1


	//   ....[20]....
        /*0770*/ 	.word	0x00000940
        /*0774*/ 	.word	0x000000ff
        /*0778*/ 	.word	0x000168b8
        /*077c*/ 	.short	0x0100
        /*077e*/ 	.byte	0x08
	.zero		1


	//   ....[21]....
        /*0780*/ 	.word	0x00000950
        /*0784*/ 	.word	0x000000ff
        /*0788*/ 	.word	0x000168c8
        /*078c*/ 	.short	0x0100
        /*078e*/ 	.byte	0x08
	.zero		1


	//   ....[22]....
        /*0790*/ 	.word	0x00002c00
        /*0794*/ 	.word	0x0000004f
        /*0798*/ 	.word	0x00016890
        /*079c*/ 	.short	0x010a
        /*079e*/ 	.byte	0x3f
	.zero		1


	//   ....[23]....
        /*07a0*/ 	.word	0x00003e20
        /*07a4*/ 	.word	0x0000004f
        /*07a8*/ 	.word	0x00016890
        /*07ac*/ 	.short	0x010a
        /*07ae*/ 	.byte	0x3f
	.zero		1


	//   ....[24]....
        /*07b0*/ 	.word	0x00004f20
        /*07b4*/ 	.word	0x0000004f
        /*07b8*/ 	.word	0x00016890
        /*07bc*/ 	.short	0x010a
        /*07be*/ 	.byte	0x3f
	.zero		1


	//   ....[25]....
        /*07c0*/ 	.word	0x00005140
        /*07c4*/ 	.word	0x0000000c
        /*07c8*/ 	.word	0x00000000
        /*07cc*/ 	.short	0x0101
        /*07ce*/ 	.byte	0x3f
	.zero		1


	//   ....[26]....
        /*07d0*/ 	.word	0x00005180
        /*07d4*/ 	.word	0x0000004f
        /*07d8*/ 	.word	0x000168b0
        /*07dc*/ 	.short	0x010a
        /*07de*/ 	.byte	0x3f
	.zero		1


	//   ....[27]....
        /*07e0*/ 	.word	0x00005560
        /*07e4*/ 	.word	0x0000004f
        /*07e8*/ 	.word	0x00000000
        /*07ec*/ 	.short	0x0101
        /*07ee*/ 	.byte	0x3f
	.zero		1


	//   ....[28]....
        /*07f0*/ 	.word	0x00005aa0
        /*07f4*/ 	.word	0x00000002
        /*07f8*/ 	.word	0x00016800
        /*07fc*/ 	.short	0x010a
        /*07fe*/ 	.byte	0x3f
	.zero		1


	//   ....[29]....
        /*0800*/ 	.word	0x00005af0
        /*0804*/ 	.word	0x00000002
        /*0808*/ 	.word	0x00016800
        /*080c*/ 	.short	0x010a
        /*080e*/ 	.byte	0x3f
	.zero		1


	//   ....[30]....
        /*0810*/ 	.word	0x00006820
        /*0814*/ 	.word	0x00000002
        /*0818*/ 	.word	0x00016800
        /*081c*/ 	.short	0x010a
        /*081e*/ 	.byte	0x3f
	.zero		1


	//   ....[31]....
        /*0820*/ 	.word	0x00007c80
        /*0824*/ 	.word	0x00000002
        /*0828*/ 	.word	0x00016800
        /*082c*/ 	.short	0x010a
        /*082e*/ 	.byte	0x3f
	.zero		1


	//   ....[32]....
        /*0830*/ 	.word	0x00008c20
        /*0834*/ 	.word	0x00000000
        /*0838*/ 	.word	0x00016830
        /*083c*/ 	.short	0x010a
        /*083e*/ 	.byte	0x3f
	.zero		1


	//   ....[33]....
        /*0840*/ 	.word	0x00008cd0
        /*0844*/ 	.word	0x00000000
        /*0848*/ 	.word	0x00016830
        /*084c*/ 	.short	0x010a
        /*084e*/ 	.byte	0x3f
	.zero		1


	//   ....[34]....
        /*0850*/ 	.word	0x0000abd0
        /*0854*/ 	.word	0x00000000
        /*0858*/ 	.word	0x00000000
        /*085c*/ 	.short	0x0101
        /*085e*/ 	.byte	0x3f
	.zero		1


	//   ....[35]....
        /*0860*/ 	.word	0x0000b860
        /*0864*/ 	.word	0x0000000b
        /*0868*/ 	.word	0x00016830
        /*086c*/ 	.short	0x010a
        /*086e*/ 	.byte	0x3f
	.zero		1


	//   ....[36]....
        /*0870*/ 	.word	0x0000b8b0
        /*0874*/ 	.word	0x0000000b
        /*0878*/ 	.word	0x00016830
        /*087c*/ 	.short	0x010a
        /*087e*/ 	.byte	0x3f
	.zero		1


	//   ....[37]....
        /*0880*/ 	.word	0x0000bbc0
        /*0884*/ 	.word	0x0000000b
        /*0888*/ 	.word	0x00016850
        /*088c*/ 	.short	0x010a
        /*088e*/ 	.byte	0x3f
	.zero		1


	//   ....[38]....
        /*0890*/ 	.word	0x0000bc00
        /*0894*/ 	.word	0x0000000b
        /*0898*/ 	.word	0x00016850
        /*089c*/ 	.short	0x010a
        /*089e*/ 	.byte	0x3f
	.zero		1


	//   ....[39]....
        /*08a0*/ 	.word	0x0000de60
        /*08a4*/ 	.word	0x0000001b
        /*08a8*/ 	.word	0x00000000
        /*08ac*/ 	.short	0x0101
        /*08ae*/ 	.byte	0x3f
	.zero		1


	//   ....[40]....
        /*08b0*/ 	.word	0x0000df20
        /*08b4*/ 	.word	0x00000003
        /*08b8*/ 	.word	0x00000000
        /*08bc*/ 	.short	0x0101
        /*08be*/ 	.byte	0x3f
	.zero		1


	//   ....[41]....
        /*08c0*/ 	.word	0x0000e8a0
        /*08c4*/ 	.word	0x0000000b
        /*08c8*/ 	.word	0x00016830
        /*08cc*/ 	.short	0x010a
        /*08ce*/ 	.byte	0x3f
	.zero		1


	//   ....[42]....
        /*08d0*/ 	.word	0x0000e8f0
        /*08d4*/ 	.word	0x0000000b
        /*08d8*/ 	.word	0x00016830
        /*08dc*/ 	.short	0x010a
        /*08de*/ 	.byte	0x3f
	.zero		1


	//   ....[43]....
        /*08e0*/ 	.word	0x0000ec00
        /*08e4*/ 	.word	0x0000000b
        /*08e8*/ 	.word	0x00016850
        /*08ec*/ 	.short	0x010a
        /*08ee*/ 	.byte	0x3f
	.zero		1


	//   ....[44]....
        /*08f0*/ 	.word	0x0000ec40
        /*08f4*/ 	.word	0x0000000b
        /*08f8*/ 	.word	0x00016850
        /*08fc*/ 	.short	0x010a
        /*08fe*/ 	.byte	0x3f
	.zero		1


	//   ....[45]....
        /*0900*/ 	.word	0x00010410
        /*0904*/ 	.word	0x00000024
        /*0908*/ 	.word	0x00000000
        /*090c*/ 	.short	0x0101
        /*090e*/ 	.byte	0x3f
	.zero		1


	//   ....[46]....
        /*0910*/ 	.word	0x00010590
        /*0914*/ 	.word	0x0000000f
        /*0918*/ 	.word	0x00000000
        /*091c*/ 	.short	0x0101
        /*091e*/ 	.byte	0x3f
	.zero		1


	//   ....[47]....
        /*0920*/ 	.word	0x00010f00
        /*0924*/ 	.word	0x00000009
        /*0928*/ 	.word	0x00016850
        /*092c*/ 	.short	0x010a
        /*092e*/ 	.byte	0x3f
	.zero		1


	//   ....[48]....
        /*0930*/ 	.word	0x00010f70
        /*0934*/ 	.word	0x00000009
        /*0938*/ 	.word	0x00016850
        /*093c*/ 	.short	0x010a
        /*093e*/ 	.byte	0x3f
	.zero		1


	//   ....[49]....
        /*0940*/ 	.word	0x00011540
        /*0944*/ 	.word	0x00000007
        /*0948*/ 	.word	0x00000000
        /*094c*/ 	.short	0x0101
        /*094e*/ 	.byte	0x3f
	.zero		1


	//   ....[50]....
        /*0950*/ 	.word	0x00012320
        /*0954*/ 	.word	0x00000000
        /*0958*/ 	.word	0x00000000
        /*095c*/ 	.short	0x0101
        /*095e*/ 	.byte	0x3f
	.zero		1


	//   ....[51]....
        /*0960*/ 	.word	0x00014520
        /*0964*/ 	.word	0x00000006
        /*0968*/ 	.word	0x00016820
        /*096c*/ 	.short	0x010a
        /*096e*/ 	.byte	0x3f
	.zero		1


	//   ....[52]....
        /*0970*/ 	.word	0x00014590
        /*0974*/ 	.word	0x00000005
        /*0978*/ 	.word	0x000168a0
        /*097c*/ 	.short	0x010a
        /*097e*/ 	.byte	0x3f
	.zero		1


	//   ....[53]....
        /*0980*/ 	.word	0x00014740
        /*0984*/ 	.word	0x00000005
        /*0988*/ 	.word	0x000168c0
        /*098c*/ 	.short	0x010a
        /*098e*/ 	.byte	0x3f
	.zero		1


	//   ....[54]....
        /*0990*/ 	.word	0x000149b0
        /*0994*/ 	.word	0x0000000a
        /*0998*/ 	.word	0x000168a0
        /*099c*/ 	.short	0x010a
        /*099e*/ 	.byte	0x3f
	.zero		1


	//   ....[55]....
        /*09a0*/ 	.word	0x00014b50
        /*09a4*/ 	.word	0x0000000a
        /*09a8*/ 	.word	0x000168c0
        /*09ac*/ 	.short	0x010a
        /*09ae*/ 	.byte	0x3f
	.zero		1


	//   ....[56]....
        /*09b0*/ 	.word	0x000156e0
        /*09b4*/ 	.word	0x00000005
        /*09b8*/ 	.word	0x00016840
        /*09bc*/ 	.short	0x010a
        /*09be*/ 	.byte	0x3f
	.zero		1


	//   ....[57]....
        /*09c0*/ 	.word	0x00015a30
        /*09c4*/ 	.word	0x0000001b
        /*09c8*/ 	.word	0x00016820
        /*09cc*/ 	.short	0x010a
        /*09ce*/ 	.byte	0x3f
	.zero		1


	//   ....[58]....
        /*09d0*/ 	.word	0x00015d00
        /*09d4*/ 	.word	0x00000003
        /*09d8*/ 	.word	0x00016840
        /*09dc*/ 	.short	0x010a
        /*09de*/ 	.byte	0x3f
	.zero		1


	//   ....[59]....
        /*09e0*/ 	.word	0x00015ee0
        /*09e4*/ 	.word	0x00000002
        /*09e8*/ 	.word	0x00000060
        /*09ec*/ 	.short	0x010a
        /*09ee*/ 	.byte	0x3f
	.zero		1


	//   ....[60]....
        /*09f0*/ 	.word	0x00016350
        /*09f4*/ 	.word	0x00000003
        /*09f8*/ 	.word	0x00016840
        /*09fc*/ 	.short	0x010a
        /*09fe*/ 	.byte	0x3f
	.zero		1


	//   ....[61]....
        /*0a00*/ 	.word	0x00016530
        /*0a04*/ 	.word	0x00000003
        /*0a08*/ 	.word	0x00000060
        /*0a0c*/ 	.short	0x010a
        /*0a0e*/ 	.byte	0x3f
	.zero		1


	//   ....[62]....
        /*0a10*/ 	.word	0x000168f0
        /*0a14*/ 	.word	0x00000002
        /*0a18*/ 	.word	0x00016840
        /*0a1c*/ 	.short	0x010a
        /*0a1e*/ 	.byte	0x3f
	.zero		1


	//   ....[63]....
        /*0a20*/ 	.word	0x00016ae0
        /*0a24*/ 	.word	0x00000002
        /*0a28*/ 	.word	0x00000060
        /*0a2c*/ 	.short	0x010a
        /*0a2e*/ 	.byte	0x3f
	.zero		1


	//   ....[64]....
        /*0a30*/ 	.word	0x00016e30
        /*0a34*/ 	.word	0x00000003
        /*0a38*/ 	.word	0x00016860
        /*0a3c*/ 	.short	0x010a
        /*0a3e*/ 	.byte	0x3f
	.zero		1


	//   ....[65]....
        /*0a40*/ 	.word	0x00017cb0
        /*0a44*/ 	.word	0x00000009
        /*0a48*/ 	.word	0x00016820
        /*0a4c*/ 	.short	0x010a
        /*0a4e*/ 	.byte	0x3f
	.zero		1


	//   ....[66]....
        /*0a50*/ 	.word	0x00017e40
        /*0a54*/ 	.word	0x00000007
        /*0a58*/ 	.word	0x00000000
        /*0a5c*/ 	.short	0x010a
        /*0a5e*/ 	.byte	0x3f
	.zero		1


	//   ....[67]....
        /*0a60*/ 	.word	0x00017eb0
        /*0a64*/ 	.word	0x00000003
        /*0a68*/ 	.word	0x00000000
        /*0a6c*/ 	.short	0x010a
        /*0a6e*/ 	.byte	0x3f
	.zero		1


	//   ....[68]....
        /*0a70*/ 	.word	0x00017f10
        /*0a74*/ 	.word	0x00000005
        /*0a78*/ 	.word	0x00000000
        /*0a7c*/ 	.short	0x010a
        /*0a7e*/ 	.byte	0x3f
	.zero		1


	//   ....[69]....
        /*0a80*/ 	.word	0x00017f40
        /*0a84*/ 	.word	0x00000003
        /*0a88*/ 	.word	0x00000000
        /*0a8c*/ 	.short	0x010a
        /*0a8e*/ 	.byte	0x3f
	.zero		1


	//   ....[70]....
        /*0a90*/ 	.word	0x00017fa0
        /*0a94*/ 	.word	0x0000004f
        /*0a98*/ 	.word	0x00016890
        /*0a9c*/ 	.short	0x010a
        /*0a9e*/ 	.byte	0x3f
	.zero		1


	//   ....[71]....
        /*0aa0*/ 	.word	0x00017ff0
        /*0aa4*/ 	.word	0x0000004f
        /*0aa8*/ 	.word	0x00016890
        /*0aac*/ 	.short	0x010a
        /*0aae*/ 	.byte	0x3f
	.zero		1


	//   ....[72]....
        /*0ab0*/ 	.word	0x00018040
        /*0ab4*/ 	.word	0x0000004f
        /*0ab8*/ 	.word	0x00016890
        /*0abc*/ 	.short	0x010a
        /*0abe*/ 	.byte	0x3f
	.zero		1


	//   ....[73]....
        /*0ac0*/ 	.word	0x00018090
        /*0ac4*/ 	.word	0x0000004f
        /*0ac8*/ 	.word	0x000168b0
        /*0acc*/ 	.short	0x010a
        /*0ace*/ 	.byte	0x3f
	.zero		1


	//   ....[74]....
        /*0ad0*/ 	.word	0x00018680
        /*0ad4*/ 	.word	0x00000002
        /*0ad8*/ 	.word	0x00016800
        /*0adc*/ 	.short	0x010a
        /*0ade*/ 	.byte	0x3f
	.zero		1


	//   ....[75]....
        /*0ae0*/ 	.word	0x00018bd0
        /*0ae4*/ 	.word	0x00000002
        /*0ae8*/ 	.word	0x00016800
        /*0aec*/ 	.short	0x010a
        /*0aee*/ 	.byte	0x3f
	.zero		1


	//   ....[76]....
        /*0af0*/ 	.word	0x00018c20
        /*0af4*/ 	.word	0x00000000
        /*0af8*/ 	.word	0x00016830
        /*0afc*/ 	.short	0x010a
        /*0afe*/ 	.byte	0x3f
	.zero		1


	//   ....[77]....
        /*0b00*/ 	.word	0x00018c70
        /*0b04*/ 	.word	0x0000000b
        /*0b08*/ 	.word	0x00016830
        /*0b0c*/ 	.short	0x010a
        /*0b0e*/ 	.byte	0x3f
	.zero		1


	//   ....[78]....
        /*0b10*/ 	.word	0x00018cc0
        /*0b14*/ 	.word	0x0000000b
        /*0b18*/ 	.word	0x00016850
        /*0b1c*/ 	.short	0x010a
        /*0b1e*/ 	.byte	0x3f
	.zero		1


	//   ....[79]....
        /*0b20*/ 	.word	0x00018d10
        /*0b24*/ 	.word	0x0000000b
        /*0b28*/ 	.word	0x00016830
        /*0b2c*/ 	.short	0x010a
        /*0b2e*/ 	.byte	0x3f
	.zero		1


	//   ....[80]....
        /*0b30*/ 	.word	0x00018d60
        /*0b34*/ 	.word	0x0000000b
        /*0b38*/ 	.word	0x00016850
        /*0b3c*/ 	.short	0x010a
        /*0b3e*/ 	.byte	0x3f
	.zero		1


	//   ....[81]....
        /*0b40*/ 	.word	0x00018db0
        /*0b44*/ 	.word	0x00000009
        /*0b48*/ 	.word	0x00016850
        /*0b4c*/ 	.short	0x010a
        /*0b4e*/ 	.byte	0x3f
	.zero		1


	//   ....[82]....
        /*0b50*/ 	.word	0x00018f50
        /*0b54*/ 	.word	0x00000006
        /*0b58*/ 	.word	0x00016820
        /*0b5c*/ 	.short	0x010a
        /*0b5e*/ 	.byte	0x3f
	.zero		1


	//   ....[83]....
        /*0b60*/ 	.word	0x00018fa0
        /*0b64*/ 	.word	0x00000005
        /*0b68*/ 	.word	0x000168a0
        /*0b6c*/ 	.short	0x010a
        /*0b6e*/ 	.byte	0x3f
	.zero		1


	//   ....[84]....
        /*0b70*/ 	.word	0x00018ff0
        /*0b74*/ 	.word	0x00000005
        /*0b78*/ 	.word	0x000168c0
        /*0b7c*/ 	.short	0x010a
        /*0b7e*/ 	.byte	0x3f
	.zero		1


	//   ....[85]....
        /*0b80*/ 	.word	0x00019040
        /*0b84*/ 	.word	0x0000000a
        /*0b88*/ 	.word	0x000168a0
        /*0b8c*/ 	.short	0x010a
        /*0b8e*/ 	.byte	0x3f
	.zero		1


	//   ....[86]....
        /*0b90*/ 	.word	0x00019090
        /*0b94*/ 	.word	0x0000000a
        /*0b98*/ 	.word	0x000168c0
        /*0b9c*/ 	.short	0x010a
        /*0b9e*/ 	.byte	0x3f
	.zero		1


	//   ....[87]....
        /*0ba0*/ 	.word	0x00019230
        /*0ba4*/ 	.word	0x00000005
        /*0ba8*/ 	.word	0x00016840
        /*0bac*/ 	.short	0x010a
        /*0bae*/ 	.byte	0x3f
	.zero		1


	//   ....[88]....
        /*0bb0*/ 	.word	0x00019280
        /*0bb4*/ 	.word	0x0000001b
        /*0bb8*/ 	.word	0x00016820
        /*0bbc*/ 	.short	0x010a
        /*0bbe*/ 	.byte	0x3f
	.zero		1


	//   ....[89]....
        /*0bc0*/ 	.word	0x000192d0
        /*0bc4*/ 	.word	0x00000003
        /*0bc8*/ 	.word	0x00016840
        /*0bcc*/ 	.short	0x010a
        /*0bce*/ 	.byte	0x3f
	.zero		1


	//   ....[90]....
        /*0bd0*/ 	.word	0x00019320
        /*0bd4*/ 	.word	0x00000002
        /*0bd8*/ 	.word	0x00000060
        /*0bdc*/ 	.short	0x010a
        /*0bde*/ 	.byte	0x3f
	.zero		1


	//   ....[91]....
        /*0be0*/ 	.word	0x00019370
        /*0be4*/ 	.word	0x00000003
        /*0be8*/ 	.word	0x00016840
        /*0bec*/ 	.short	0x010a
        /*0bee*/ 	.byte	0x3f
	.zero		1


	//   ....[92]....
        /*0bf0*/ 	.word	0x000193c0
        /*0bf4*/ 	.word	0x00000003
        /*0bf8*/ 	.word	0x00000060
        /*0bfc*/ 	.short	0x010a
        /*0bfe*/ 	.byte	0x3f
	.zero		1


	//   ....[93]....
        /*0c00*/ 	.word	0x00019410
        /*0c04*/ 	.word	0x00000002
        /*0c08*/ 	.word	0x00016840
        /*0c0c*/ 	.short	0x010a
        /*0c0e*/ 	.byte	0x3f
	.zero		1


	//   ....[94]....
        /*0c10*/ 	.word	0x00019460
        /*0c14*/ 	.word	0x00000002
        /*0c18*/ 	.word	0x00000060
        /*0c1c*/ 	.short	0x010a
        /*0c1e*/ 	.byte	0x3f
	.zero		1


	//   ....[95]....
        /*0c20*/ 	.word	0x000194b0
        /*0c24*/ 	.word	0x00000003
        /*0c28*/ 	.word	0x00016860
        /*0c2c*/ 	.short	0x010a
        /*0c2e*/ 	.byte	0x3f
	.zero		1


	//   ....[96]....
        /*0c30*/ 	.word	0x00019e60
        /*0c34*/ 	.word	0x00000009
        /*0c38*/ 	.word	0x00016820
        /*0c3c*/ 	.short	0x010a
        /*0c3e*/ 	.byte	0x3f
	.zero		1


	//   ....[97]....
        /*0c40*/ 	.word	0x0001a000
        /*0c44*/ 	.word	0x00000007
        /*0c48*/ 	.word	0x00000000
        /*0c4c*/ 	.short	0x010a
        /*0c4e*/ 	.byte	0x3f
	.zero		1


	//   ....[98]....
        /*0c50*/ 	.word	0x0001a050
        /*0c54*/ 	.word	0x00000003
        /*0c58*/ 	.word	0x00000000
        /*0c5c*/ 	.short	0x010a
        /*0c5e*/ 	.byte	0x3f
	.zero		1


	//   ....[99]....
        /*0c60*/ 	.word	0x0001a0a0
        /*0c64*/ 	.word	0x00000005
        /*0c68*/ 	.word	0x00000000
        /*0c6c*/ 	.short	0x010a
        /*0c6e*/ 	.byte	0x3f
	.zero		1


	//----- nvinfo : EIATTR_NUM_MBARRIERS
	.align		4
.L_325:
        /*0c70*/ 	.byte	0x03, 0x38
        /*0c72*/ 	.short	0x0016


	//----- nvinfo : EIATTR_EXIT_INSTR_OFFSETS
	.align		4
        /*0c74*/ 	.byte	0x04, 0x1c
        /*0c76*/ 	.short	(.L_327 - .L_326)


	//   ....[0]....
.L_326:
        /*0c78*/ 	.word	0x00017f90


	//----- nvinfo : EIATTR_MAX_THREADS
	.align		4
.L_327:
        /*0c7c*/ 	.byte	0x04, 0x05
        /*0c7e*/ 	.short	(.L_329 - .L_328)
.L_328:
        /*0c80*/ 	.word	0x00000200
        /*0c84*/ 	.word	0x00000001
        /*0c88*/ 	.word	0x00000001


	//----- nvinfo : EIATTR_CRS_STACK_SIZE
	.align		4
.L_329:
        /*0c8c*/ 	.byte	0x04, 0x1e
        /*0c8e*/ 	.short	(.L_331 - .L_330)
.L_330:
        /*0c90*/ 	.word	0x00000000


	//----- nvinfo : EIATTR_CBANK_PARAM_SIZE
	.align		4
.L_331:
        /*0c94*/ 	.byte	0x03, 0x19
        /*0c96*/ 	.short	0x0a70


	//----- nvinfo : EIATTR_PARAM_CBANK
	.align		4
        /*0c98*/ 	.byte	0x04, 0x0a
        /*0c9a*/ 	.short	(.L_333 - .L_332)
	.align		4
.L_332:
        /*0c9c*/ 	.word	index@(.nv.constant0._ZN7cutlass13device_kernelIN5flash11enable_sm90INS1_16FlashAttnFwdSm90INS1_25CollectiveMainloopFwdSm90ILi2EN4cute5tupleIJNS5_1CILi1EEES8_S8_EEENS6_IJNS7_ILi192EEENS7_ILi128EEENS7_ILi64EEEEEELi64ENS_6half_tEfNS_4arch4Sm90ELb1ELb0ELb1ELb1ELb0ELb1ELb0ELb1ELb1ELb0ELb0ELb0EEENS1_21CollectiveEpilogueFwdINS6_IJSA_SC_SB_EEES9_SE_SG_Li384ELb1ELb0ELb0ELb0EEENS1_36VarlenDynamicPersistentTileSchedulerILi192ELi128ELi384ELi32ELb0ELb0ELb1ELb1ELb1ELb1EEEEEEEEEvNT_6ParamsE)
        /*0ca0*/ 	.short	0x0210
        /*0ca2*/ 	.short	0x0a70


	//----- nvinfo : EIATTR_SW_WAR
	.align		4
.L_333:
        /*0ca4*/ 	.byte	0x04, 0x36
        /*0ca6*/ 	.short	(.L_335 - .L_334)
.L_334:
        /*0ca8*/ 	.word	0x00000008
.L_335:


//--------------------- .nv.callgraph             --------------------------
	.section	.nv.callgraph,"",@"SHT_CUDA_CALLGRAPH"
	.align	4
	.sectionentsize	8
	.align		4
        /*0000*/ 	.word	0x00000000
	.align		4
        /*0004*/ 	.word	0xffffffff
	.align		4
        /*0008*/ 	.word	index@(_ZN7cutlass13device_kernelIN5flash11enable_sm90INS1_16FlashAttnFwdSm90INS1_25CollectiveMainloopFwdSm90ILi2EN4cute5tupleIJNS5_1CILi1EEES8_S8_EEENS6_IJNS7_ILi192EEESA_NS7_ILi64EEEEEELi64ENS_6half_tEfNS_4arch4Sm90ELb0ELb0ELb1ELb0ELb0ELb0ELb0ELb0ELb1ELb0ELb0ELb0EEENS1_21CollectiveEpilogueFwdINS6_IJSA_SB_SA_EEES9_SD_SF_Li384ELb0ELb0ELb0ELb0EEENS1_29StaticPersistentTileSchedulerILb0EEEEEEEEEvNT_6ParamsE)
	.align		4
        /*000c*/ 	.word	index@(__assertfail)
	.align		4
        /*0010*/ 	.word	index@(_ZN7cutlass13device_kernelIN5flash11enable_sm90INS1_16FlashAttnFwdSm90INS1_25CollectiveMainloopFwdSm90ILi2EN4cute5tupleIJNS5_1CILi1EEES8_S8_EEENS6_IJNS7_ILi192EEESA_NS7_ILi64EEEEEELi64ENS_6half_tEfNS_4arch4Sm90ELb0ELb0ELb1ELb1ELb0ELb0ELb0ELb0ELb1ELb0ELb0ELb0EEENS1_21CollectiveEpilogueFwdINS6_IJSA_SB_SA_EEES9_SD_SF_Li384ELb1ELb0ELb0ELb0EEENS1_36VarlenDynamicPersistentTileSchedulerILi192ELi192ELi384ELi32ELb0ELb0ELb1ELb0ELb1ELb1EEEEEEEEEvNT_6ParamsE)
	.align		4
        /*0014*/ 	.word	index@(__assertfail)
	.align		4
        /*0018*/ 	.word	index@(_ZN7cutlass13device_kernelIN5flash11enable_sm90INS1_16FlashAttnFwdSm90INS1_25CollectiveMainloopFwdSm90ILi2EN4cute5tupleIJNS5_1CILi1EEES8_S8_EEENS6_IJNS7_ILi192EEESA_NS7_ILi64EEEEEELi64ENS_6half_tEfNS_4arch4Sm90ELb0ELb0ELb1ELb1ELb0ELb1ELb0ELb0ELb1ELb0ELb0ELb0EEENS1_21CollectiveEpilogueFwdINS6_IJSA_SB_SA_EEES9_SD_SF_Li384ELb1ELb0ELb0ELb0EEENS1_36VarlenDynamicPersistentTileSchedulerILi192ELi192ELi384ELi32ELb0ELb0ELb1ELb0ELb1ELb1EEEEEEEEEvNT_6ParamsE)
	.align		4
        /*001c*/ 	.word	index@(__assertfail)
	.align		4
        /*0020*/ 	.word	index@(_ZN7cutlass13device_kernelIN5flash11enable_sm90INS1_16FlashAttnFwdSm90INS1_25CollectiveMainloopFwdSm90ILi2EN4cute5tupleIJNS5_1CILi1EEES8_S8_EEENS6_IJNS7_ILi192EEENS7_ILi128EEENS7_ILi64EEEEEELi64ENS_6half_tEfNS_4arch4Sm90ELb0ELb1ELb1ELb0ELb0ELb0ELb0ELb1ELb1ELb0ELb0ELb0EEENS1_21CollectiveEpilogueFwdINS6_IJSA_SC_SB_EEES9_SE_SG_Li384ELb0ELb0ELb0ELb0EEENS1_30DynamicPersistentTileSchedulerILi384ELi32ELb0ELb0ELb1EEEEEEEEEvNT_6ParamsE)
	.align		4
        /*0024*/ 	.word	index@(__assertfail)
	.align		4
        /*0028*/ 	.word	index@(_ZN7cutlass13device_kernelIN5flash11enable_sm90INS1_16FlashAttnFwdSm90INS1_25CollectiveMainloopFwdSm90ILi2EN4cute5tupleIJNS5_1CILi1EEES8_S8_EEENS6_IJNS7_ILi192EEENS7_ILi128EEENS7_ILi64EEEEEELi64ENS_6half_tEfNS_4arch4Sm90ELb0ELb1ELb1ELb1ELb0ELb0ELb0ELb1ELb1ELb0ELb0ELb0EEENS1_21CollectiveEpilogueFwdINS6_IJSA_SC_SB_EEES9_SE_SG_Li384ELb1ELb0ELb0ELb0EEENS1_36VarlenDynamicPersistentTileSchedulerILi192ELi128ELi384ELi32ELb0ELb0ELb1ELb1ELb0ELb1EEEEEEEEEvNT_6ParamsE)
	.align		4
        /*002c*/ 	.word	index@(__assertfail)
	.align		4
        /*0030*/ 	.word	index@(_ZN7cutlass13device_kernelIN5flash11enable_sm90INS1_16FlashAttnFwdSm90INS1_25CollectiveMainloopFwdSm90ILi2EN4cute5tupleIJNS5_1CILi1EEES8_S8_EEENS6_IJNS7_ILi192EEENS7_ILi128EEENS7_ILi64EEEEEELi64ENS_6half_tEfNS_4arch4Sm90ELb0ELb1ELb1ELb1ELb0ELb1ELb0ELb1ELb1ELb0ELb0ELb0EEENS1_21CollectiveEpilogueFwdINS6_IJSA_SC_SB_EEES9_SE_SG_Li384ELb1ELb0ELb0ELb0EEENS1_36VarlenDynamicPersistentTileSchedulerILi192ELi128ELi384ELi32ELb0ELb0ELb1ELb1ELb0ELb1EEEEEEEEEvNT_6ParamsE)
	.align		4
        /*0034*/ 	.word	index@(__assertfail)
	.align		4
        /*0038*/ 	.word	index@(_ZN7cutlass13device_kernelIN5flash11enable_sm90INS1_16FlashAttnFwdSm90INS1_25CollectiveMainloopFwdSm90ILi2EN4cute5tupleIJNS5_1CILi1EEES8_S8_EEENS6_IJNS7_ILi192EEENS7_ILi128EEENS7_ILi64EEEEEELi64ENS_6half_tEfNS_4arch4Sm90ELb1ELb0ELb1ELb0ELb0ELb0ELb0ELb1ELb1ELb0ELb0ELb0EEENS1_21CollectiveEpilogueFwdINS6_IJSA_SC_SB_EEES9_SE_SG_Li384ELb0ELb0ELb0ELb0EEENS1_30DynamicPersistentTileSchedulerILi384ELi32ELb0ELb0ELb1EEEEEEEEEvNT_6ParamsE)
	.align		4
        /*003c*/ 	.word	index@(__assertfail)
	.align		4
        /*0040*/ 	.word	index@(_ZN7cutlass13device_kernelIN5flash11enable_sm90INS1_16FlashAttnFwdSm90INS1_25CollectiveMainloopFwdSm90ILi2EN4cute5tupleIJNS5_1CILi1EEES8_S8_EEENS6_IJNS7_ILi192EEENS7_ILi128EEENS7_ILi64EEEEEELi64ENS_6half_tEfNS_4arch4Sm90ELb1ELb0ELb1ELb1ELb0ELb0ELb0ELb1ELb1ELb0ELb0ELb0EEENS1_21CollectiveEpilogueFwdINS6_IJSA_SC_SB_EEES9_SE_SG_Li384ELb1ELb0ELb0ELb0EEENS1_36VarlenDynamicPersistentTileSchedulerILi192ELi128ELi384ELi32ELb0ELb0ELb1ELb1ELb1ELb1EEEEEEEEEvNT_6ParamsE)
	.align		4
        /*0044*/ 	.word	index@(__assertfail)
	.align		4
        /*0048*/ 	.word	index@(_ZN7cutlass13device_kernelIN5flash11enable_sm90INS1_16FlashAttnFwdSm90INS1_25CollectiveMainloopFwdSm90ILi2EN4cute5tupleIJNS5_1CILi1EEES8_S8_EEENS6_IJNS7_ILi192EEENS7_ILi128EEENS7_ILi64EEEEEELi64ENS_6half_tEfNS_4arch4Sm90ELb1ELb0ELb1ELb1ELb0ELb1ELb0ELb1ELb1ELb0ELb0ELb0EEENS1_21CollectiveEpilogueFwdINS6_IJSA_SC_SB_EEES9_SE_SG_Li384ELb1ELb0ELb0ELb0EEENS1_36VarlenDynamicPersistentTileSchedulerILi192ELi128ELi384ELi32ELb0ELb0ELb1ELb1ELb1ELb1EEEEEEEEEvNT_6ParamsE)
	.align		4
        /*004c*/ 	.word	index@(__assertfail)
	.align		4
        /*0050*/ 	.word	0x00000000
	.align		4
        /*0054*/ 	.word	0xfffffffe
	.align		4
        /*0058*/ 	.word	0x00000000
	.align		4
        /*005c*/ 	.word	0xfffffffd
	.align		4
        /*0060*/ 	.word	0x00000000
	.align		4
        /*0064*/ 	.word	0xfffffffc


//--------------------- .nv.constant4             --------------------------
	.section	.nv.constant4,"a",@progbits
	.align	8
	.align		8
.nv.constant4:
        /*0000*/ 	.dword	__assertfail
	.align		8
        /*0008*/ 	.dword	__unnamed_1
	.align		8
        /*0010*/ 	.dword	__unnamed_2
	.align		8
        /*0018*/ 	.dword	__unnamed_3
	.align		8
        /*0020*/ 	.dword	__unnamed_4
	.align		8
        /*0028*/ 	.dword	__unnamed_5
	.align		8
        /*0030*/ 	.dword	__unnamed_6
	.align		8
        /*0038*/ 	.dword	__unnamed_7
	.align		8
        /*0040*/ 	.dword	__unnamed_8
	.align		8
        /*0048*/ 	.dword	__unnamed_9
	.align		8
        /*0050*/ 	.dword	_ZN73_INTERNAL_e271c5b2_37_flash_fwd_hdim64_fp16_softcap_sm90_cu_49158569_34564cuda3std3__45__cpo5beginE
	.align		8
        /*0058*/ 	.dword	_ZN73_INTERNAL_e271c5b2_37_flash_fwd_hdim64_fp16_softcap_sm90_cu_49158569_34564cuda3std3__45__cpo3endE
	.align		8
        /*0060*/ 	.dword	_ZN73_INTERNAL_e271c5b2_37_flash_fwd_hdim64_fp16_softcap_sm90_cu_49158569_34564cuda3std3__45__cpo6cbeginE
	.align		8
        /*0068*/ 	.dword	_ZN73_INTERNAL_e271c5b2_37_flash_fwd_hdim64_fp16_softcap_sm90_cu_49158569_34564cuda3std3__45__cpo4cendE
	.align		8
        /*0070*/ 	.dword	_ZN73_INTERNAL_e271c5b2_37_flash_fwd_hdim64_fp16_softcap_sm90_cu_49158569_34564cuda3std3__475_GLOBAL__N__e271c5b2_37_flash_fwd_hdim64_fp16_softcap_sm90_cu_49158569_34566ignoreE
	.align		8
        /*0078*/ 	.dword	_ZN73_INTERNAL_e271c5b2_37_flash_fwd_hdim64_fp16_softcap_sm90_cu_49158569_34564cuda3std3__419piecewise_constructE
	.align		8
        /*0080*/ 	.dword	_ZN73_INTERNAL_e271c5b2_37_flash_fwd_hdim64_fp16_softcap_sm90_cu_49158569_34564cuda3std3__48in_placeE
	.align		8
        /*0088*/ 	.dword	_ZN73_INTERNAL_e271c5b2_37_flash_fwd_hdim64_fp16_softcap_sm90_cu_49158569_34564cuda3std6ranges3__45__cpo4swapE
	.align		8
        /*0090*/ 	.dword	_ZN73_INTERNAL_e271c5b2_37_flash_fwd_hdim64_fp16_softcap_sm90_cu_49158569_34564cuda3std6ranges3__45__cpo9iter_moveE
	.align		8
        /*0098*/ 	.dword	_ZN73_INTERNAL_e271c5b2_37_flash_fwd_hdim64_fp16_softcap_sm90_cu_49158569_34564cute7productE
	.align		8
        /*00a0*/ 	.dword	_ZN73_INTERNAL_e271c5b2_37_flash_fwd_hdim64_fp16_softcap_sm90_cu_49158569_34564cute1_E
	.align		8
        /*00a8*/ 	.dword	$str$20
	.align		8
        /*00b0*/ 	.dword	$str$21


//--------------------- .text._ZN7cutlass13device_kernelIN5flash11enable_sm90INS1_16FlashAttnFwdSm90INS1_25CollectiveMainloopFwdSm90ILi2EN4cute5tupleIJNS5_1CILi1EEES8_S8_EEENS6_IJNS7_ILi192EEESA_NS7_ILi64EEEEEELi64ENS_6half_tEfNS_4arch4Sm90ELb0ELb0ELb1ELb0ELb0ELb0ELb0ELb0ELb1ELb0ELb0ELb0EEENS1_21CollectiveEpilogueFwdINS6_IJSA_SB_SA_EEES9_SD_SF_Li384ELb0ELb0ELb0ELb0EEENS1_29StaticPersistentTileSchedulerILb0EEEEEEEEEvNT_6ParamsE --------------------------
	.section	.text._ZN7cutlass13device_kernelIN5flash11enable_sm90INS1_16FlashAttnFwdSm90INS1_25CollectiveMainloopFwdSm90ILi2EN4cute5tupleIJNS5_1CILi1EEES8_S8_EEENS6_IJNS7_ILi192EEESA_NS7_ILi64EEEEEELi64ENS_6half_tEfNS_4arch4Sm90ELb0ELb0ELb1ELb0ELb0ELb0ELb0ELb0ELb1ELb0ELb0ELb0EEENS1_21CollectiveEpilogueFwdINS6_IJSA_SB_SA_EEES9_SD_SF_Li384ELb0ELb0ELb0ELb0EEENS1_29StaticPersistentTileSchedulerILb0EEEEEEEEEvNT_6ParamsE,"ax",@progbits
	.align	128
.text._ZN7cutlass13device_kernelIN5flash11enable_sm90INS1_16FlashAttnFwdSm90INS1_25CollectiveMainloopFwdSm90ILi2EN4cute5tupleIJNS5_1CILi1EEES8_S8_EEENS6_IJNS7_ILi192EEESA_NS7_ILi64EEEEEELi64ENS_6half_tEfNS_4arch4Sm90ELb0ELb0ELb1ELb0ELb0ELb0ELb0ELb0ELb1ELb0ELb0ELb0EEENS1_21CollectiveEpilogueFwdINS6_IJSA_SB_SA_EEES9_SD_SF_Li384ELb0ELb0ELb0ELb0EEENS1_29StaticPersistentTileSchedulerILb0EEEEEEEEEvNT_6ParamsE:
        .type           _ZN7cutlass13device_kernelIN5flash11enable_sm90INS1_16FlashAttnFwdSm90INS1_25CollectiveMainloopFwdSm90ILi2EN4cute5tupleIJNS5_1CILi1EEES8_S8_EEENS6_IJNS7_ILi192EEESA_NS7_ILi64EEEEEELi64ENS_6half_tEfNS_4arch4Sm90ELb0ELb0ELb1ELb0ELb0ELb0ELb0ELb0ELb1ELb0ELb0ELb0EEENS1_21CollectiveEpilogueFwdINS6_IJSA_SB_SA_EEES9_SD_SF_Li384ELb0ELb0ELb0ELb0EEENS1_29StaticPersistentTileSchedulerILb0EEEEEEEEEvNT_6ParamsE,@function
        .size           _ZN7cutlass13device_kernelIN5flash11enable_sm90INS1_16FlashAttnFwdSm90INS1_25CollectiveMainloopFwdSm90ILi2EN4cute5tupleIJNS5_1CILi1EEES8_S8_EEENS6_IJNS7_ILi192EEESA_NS7_ILi64EEEEEELi64ENS_6half_tEfNS_4arch4Sm90ELb0ELb0ELb1ELb0ELb0ELb0ELb0ELb0ELb1ELb0ELb0ELb0EEENS1_21CollectiveEpilogueFwdINS6_IJSA_SB_SA_EEES9_SD_SF_Li384ELb0ELb0ELb0ELb0EEENS1_29StaticPersistentTileSchedulerILb0EEEEEEEEEvNT_6ParamsE,(.L_x_2275 - _ZN7cutlass13device_kernelIN5flash11enable_sm90INS1_16FlashAttnFwdSm90INS1_25CollectiveMainloopFwdSm90ILi2EN4cute5tupleIJNS5_1CILi1EEES8_S8_EEENS6_IJNS7_ILi192EEESA_NS7_ILi64EEEEEELi64ENS_6half_tEfNS_4arch4Sm90ELb0ELb0ELb1ELb0ELb0ELb0ELb0ELb0ELb1ELb0ELb0ELb0EEENS1_21CollectiveEpilogueFwdINS6_IJSA_SB_SA_EEES9_SD_SF_Li384ELb0ELb0ELb0ELb0EEENS1_29StaticPersistentTileSchedulerILb0EEEEEEEEEvNT_6ParamsE)
        .other          _ZN7cutlass13device_kernelIN5flash11enable_sm90INS1_16FlashAttnFwdSm90INS1_25CollectiveMainloopFwdSm90ILi2EN4cute5tupleIJNS5_1CILi1EEES8_S8_EEENS6_IJNS7_ILi192EEESA_NS7_ILi64EEEEEELi64ENS_6half_tEfNS_4arch4Sm90ELb0ELb0ELb1ELb0ELb0ELb0ELb0ELb0ELb1ELb0ELb0ELb0EEENS1_21CollectiveEpilogueFwdINS6_IJSA_SB_SA_EEES9_SD_SF_Li384ELb0ELb0ELb0ELb0EEENS1_29StaticPersistentTileSchedulerILb0EEEEEEEEEvNT_6ParamsE,@"STO_CUDA_ENTRY STV_DEFAULT"
_ZN7cutlass13device_kernelIN5flash11enable_sm90INS1_16FlashAttnFwdSm90INS1_25CollectiveMainloopFwdSm90ILi2EN4cute5tupleIJNS5_1CILi1EEES8_S8_EEENS6_IJNS7_ILi192EEESA_NS7_ILi64EEEEEELi64ENS_6half_tEfNS_4arch4Sm90ELb0ELb0ELb1ELb0ELb0ELb0ELb0ELb0ELb1ELb0ELb0ELb0EEENS1_21CollectiveEpilogueFwdINS6_IJSA_SB_SA_EEES9_SD_SF_Li384ELb0ELb0ELb0ELb0EEENS1_29StaticPersistentTileSchedulerILb0EEEEEEEEEvNT_6ParamsE:
[----:B------:R-:W1:Y:S02]  /*0000*/  LDC R1, c[0x0][0x28] ;  /* 0x00000a00ff017b82 */ /* 0x000e640000000800 */
[----:B-1----:R-:W-:Y:S01]  /*0010*/  VIADD R1, R1, 0xffffffe8 ;  /* 0xffffffe801017836 */ /* 0x002fe20000000000 */
[----:B------:R-:W1:Y:S01]  /*0020*/  S2R R2, SR_TID.X ;  /* 0x0000000000027919 */ /* 0x000e620000002100 */
[----:B------:R-:W-:Y:S01]  /*0030*/  ELECT P0, URZ, PT ;  /* 0x00000000003f782f */ /* 0x000fe20003800000 */
[----:B------:R-:W-:Y:S01]  /*0040*/  BSSY B0, `(.L_x_0) ;  /* 0x0000013000007945 */ /* 0x000fe20003800000 */
[----:B-1----:R-:W-:-:S05]  /*0050*/  SHF.R.U32.HI R0, RZ, 0x5, R2 ;  /* 0x00000005ff007819 */ /* 0x002fca0000011602 */
[----:B------:R-:W1:Y:S02]  /*0060*/  SHFL.IDX PT, R3, R0, RZ, 0x1f ;  /* 0x00001fff00037589 */ /* 0x000e6400000e0000 */
[----:B-1----:R-:W-:-:S13]  /*0070*/  ISETP.EQ.AND P0, PT, R3, RZ, P0 ;  /* 0x000000ff0300720c */ /* 0x002fda0000702270 */
[----:B------:R-:W-:Y:S05]  /*0080*/  @!P0 BRA `(.L_x_1) ;  /* 0x0000000000388947 */ /* 0x000fea0003800000 */
[----:B------:R-:W-:Y:S02]  /*0090*/  ULDC.64 UR4, c[0x0][0x198] ;  /* 0x0000660000047ab9 */ /* 0x000fe40000000a00 */
[----:B------:R-:W-:Y:S02]  /*00a0*/  UIADD3 UR6, UP0, UR4, 0x270, URZ ;  /* 0x0000027004067890 */ /* 0x000fe4000ff1e03f */
[----:B------:R-:W-:Y:S02]  /*00b0*/  UIADD3 UR8, UP1, UR4, 0x370, URZ ;  /* 0x0000037004087890 */ /* 0x000fe4000ff3e03f */
[----:B------:R-:W-:Y:S02]  /*00c0*/  UIADD3 UR10, UP2, UR4, 0x470, URZ ;  /* 0x00000470040a7890 */ /* 0x000fe4000ff5e03f */
[----:B------:R-:W-:Y:S02]  /*00d0*/  UIADD3 UR4, UP3, UR4, 0x9f0, URZ ;  /* 0x000009f004047890 */ /* 0x000fe4000ff7e03f */
[----:B------:R-:W-:-:S02]  /*00e0*/  UIADD3.X UR7, URZ, UR5, URZ, UP0, !UPT ;  /* 0x000000053f077290 */ /* 0x000fc400087fe43f */
[----:B------:R-:W-:Y:S02]  /*00f0*/  UIADD3.X UR9, URZ, UR5, URZ, UP1, !UPT ;  /* 0x000000053f097290 */ /* 0x000fe40008ffe43f */
[----:B------:R-:W-:Y:S02]  /*0100*/  UIADD3.X UR11, URZ, UR5, URZ, UP2, !UPT ;  /* 0x000000053f0b7290 */ /* 0x000fe400097fe43f */
[----:B------:R-:W-:-:S03]  /*0110*/  UIADD3.X UR5, URZ, UR5, URZ, UP3, !UPT ;  /* 0x000000053f057290 */ /* 0x000fc60009ffe43f */
[----:B------:R1:W-:Y:S02]  /*0120*/  UTMACCTL.PF [UR6] ;  /* 0x00000000060079b9 */ /* 0x0003e40008040000 */
[----:B------:R1:W-:Y:S02]  /*0130*/  UTMACCTL.PF [UR8] ;  /* 0x00000000080079b9 */ /* 0x0003e40008040000 */
[----:B------:R1:W-:Y:S02]  /*0140*/  UTMACCTL.PF [UR10] ;  /* 0x000000000a0079b9 */ /* 0x0003e40008040000 */
[----:B------:R1:W-:Y:S02]  /*0150*/  UTMACCTL.PF [UR4] ;  /* 0x00000000040079b9 */ /* 0x0003e40008040000 */
[----:B-1----:R-:W-:Y:S01]  /*0160*/  NOP ;  /* 0x0000000000007918 */ /* 0x002fe20000000000 */
.L_x_1:
[----:B------:R-:W-:Y:S05]  /*0170*/  BSYNC B0 ;  /* 0x0000000000007941 */ /* 0x000fea0003800000 */
.L_x_0:
[----:B------:R-:W-:Y:S01]  /*0180*/  VOTEU.ANY UP0, P0 ;  /* 0x00000000003f7886 */ /* 0x000fe20000000100 */
[----:B------:R-:W1:Y:S01]  /*0190*/  SHFL.IDX PT, R3, R0, RZ, 0x1f ;  /* 0x00001fff00037589 */ /* 0x000e6200000e0000 */
[----:B------:R-:W-:Y:S01]  /*01a0*/  UMOV UR4, 0x1 ;  /* 0x0000000100047882 */ /* 0x000fe20000000000 */
[----:B------:R-:W-:Y:S01]  /*01b0*/  SHF.R.U32.HI R16, RZ, 0x7, R2 ;  /* 0x00000007ff107819 */ /* 0x000fe20000011602 */
[----:B------:R-:W-:Y:S01]  /*01c0*/  VOTEU.ANY UP1, P0 ;  /* 0x00000000003f7886 */ /* 0x000fe20000020100 */
[----:B------:R-:W2:Y:S01]  /*01d0*/  @UP0 S2UR UR7, SR_CgaCtaId ;  /* 0x00000000000709c3 */ /* 0x000ea20000008800 */
[----:B------:R-:W-:Y:S01]  /*01e0*/  @UP0 UMOV UR6, 0x400 ;  /* 0x0000040000060882 */ /* 0x000fe20000000000 */
[----:B------:R-:W-:-:S04]  /*01f0*/  @UP0 UIADD3 UR4, -UR4, 0x100000, URZ ;  /* 0x0010000004040890 */ /* 0x000fc8000fffe13f */
[----:B------:R-:W-:Y:S02]  /*0200*/  @UP0 USHF.L.U32 UR5, UR4, 0xb, URZ ;  /* 0x0000000b04050899 */ /* 0x000fe4000800063f */
[----:B------:R-:W-:Y:S01]  /*0210*/  @UP0 USHF.L.U32 UR4, UR4, 0x1, URZ ;  /* 0x0000000104040899 */ /* 0x000fe2000800063f */
[----:B-1----:R-:W-:Y:S02]  /*0220*/  ISETP.NE.AND P1, PT, R3, RZ, PT ;  /* 0x000000ff0300720c */ /* 0x002fe40003f25270 */
[----:B------:R1:W3:Y:S01]  /*0230*/  SHFL.IDX PT, R3, R16, RZ, 0x1f ;  /* 0x00001fff10037589 */ /* 0x0002e200000e0000 */
[----:B--2---:R-:W-:Y:S01]  /*0240*/  @UP0 ULEA UR6, UR7, UR6, 0x18 ;  /* 0x0000000607060291 */ /* 0x004fe2000f8ec03f */
[----:B------:R-:W-:Y:S02]  /*0250*/  VOTEU.ANY UP0, P0 ;  /* 0x00000000003f7886 */ /* 0x000fe40000000100 */
[----:B------:R-:W2:Y:S09]  /*0260*/  FENCE.VIEW.ASYNC.S ;  /* 0x00000000000073c6 */ /* 0x000eb20000000000 */
[----:B--2---:R1:W2:Y:S01]  /*0270*/  @UP0 SYNCS.EXCH.64 URZ, [UR6+0x30800], UR4 ;  /* 0x03080004063f05b2 */ /* 0x0042a20008000100 */
[----:B------:R1:W4:Y:S02]  /*0280*/  @UP1 SYNCS.EXCH.64 URZ, [UR6+0x30820], UR4 ;  /* 0x03082004063f15b2 */ /* 0x0003240008000100 */
[----:B-1----:R-:W-:Y:S05]  /*0290*/  @P1 BRA `(.L_x_2) ;  /* 0x0000000000481947 */ /* 0x002fea0003800000 */
[----:B------:R-:W1:Y:S01]  /*02a0*/  S2UR UR5, SR_CgaCtaId ;  /* 0x00000000000579c3 */ /* 0x000e620000008800 */
[----:B------:R-:W-:Y:S01]  /*02b0*/  UMOV UR4, 0x400 ;  /* 0x0000040000047882 */ /* 0x000fe20000000000 */
[----:B------:R-:W-:Y:S01]  /*02c0*/  UMOV UR6, 0x1 ;  /* 0x0000000100067882 */ /* 0x000fe20000000000 */
[----:B------:R-:W-:Y:S01]  /*02d0*/  UMOV UR9, 0x3 ;  /* 0x0000000300097882 */ /* 0x000fe20000000000 */
[----:B------:R-:W-:-:S04]  /*02e0*/  UIADD3 UR6, -UR6, 0x100000, URZ ;  /* 0x0010000006067890 */ /* 0x000fc8000fffe13f */
[----:B------:R-:W-:Y:S02]  /*02f0*/  USHF.L.U32 UR7, UR6, 0xb, URZ ;  /* 0x0000000b06077899 */ /* 0x000fe4000800063f */
[----:B------:R-:W-:Y:S01]  /*0300*/  USHF.L.U32 UR6, UR6, 0x1, URZ ;  /* 0x0000000106067899 */ /* 0x000fe2000800063f */
[----:B------:R-:W-:Y:S01]  /*0310*/  ELECT P0, URZ, PT ;  /* 0x00000000003f782f */ /* 0x000fe20003800000 */
[----:B-1----:R-:W-:Y:S02]  /*0320*/  ULEA UR8, UR5, UR4, 0x18 ;  /* 0x0000000405087291 */ /* 0x002fe4000f8ec03f */
[----:B------:R-:W-:-:S04]  /*0330*/  UIADD3 UR4, -UR9, 0x100000, URZ ;  /* 0x0010000009047890 */ /* 0x000fc8000fffe13f */
[----:B------:R-:W-:Y:S02]  /*0340*/  USHF.L.U32 UR5, UR4, 0xb, URZ ;  /* 0x0000000b04057899 */ /* 0x000fe4000800063f */
[----:B------:R-:W-:Y:S01]  /*0350*/  USHF.L.U32 UR4, UR4, 0x1, URZ ;  /* 0x0000000104047899 */ /* 0x000fe2000800063f */
[----:B------:R-:W1:Y:S03]  /*0360*/  FENCE.VIEW.ASYNC.S ;  /* 0x00000000000073c6 */ /* 0x000e660000000000 */
[----:B-1----:R1:W1:Y:S08]  /*0370*/  SYNCS.EXCH.64 URZ, [UR8+0x30830], UR6 ;  /* 0x03083006083f75b2 */ /* 0x0022700008000100 */
[----:B------:R1:W1:Y:S01]  /*0380*/  SYNCS.EXCH.64 URZ, [UR8+0x30840], UR4 ;  /* 0x03084004083f75b2 */ /* 0x0002620008000100 */
[----:B------:R1:W1:Y:S01]  /*0390*/  SYNCS.EXCH.64 URZ, [UR8+0x30838], UR6 ;  /* 0x03083806083f75b2 */ /* 0x0002620008000100 */
[----:B------:R1:W1:Y:S01]  /*03a0*/  SYNCS.EXCH.64 URZ, [UR8+0x30848], UR4 ;  /* 0x03084804083f75b2 */ /* 0x0002620008000100 */
[----:B------:R-:W-:Y:S01]  /*03b0*/  NOP ;  /* 0x0000000000007918 */ /* 0x000fe20000000000 */
.L_x_2:
[----:B------:R-:W5:Y:S01]  /*03c0*/  SHFL.IDX PT, R4, R0, RZ, 0x1f ;  /* 0x00001fff00047589 */ /* 0x000f6200000e0000 */
[----:B------:R-:W-:Y:S01]  /*03d0*/  NOP ;  /* 0x0000000000007918 */ /* 0x000fe20000000000 */
[----:B-----5:R-:W-:-:S13]  /*03e0*/  ISETP.NE.AND P0, PT, R4, RZ, PT ;  /* 0x000000ff0400720c */ /* 0x020fda0003f05270 */
[----:B------:R-:W-:Y:S05]  /*03f0*/  @P0 BRA `(.L_x_3) ;  /* 0x0000000000480947 */ /* 0x000fea0003800000 */
[----:B-1----:R-:W1:Y:S01]  /*0400*/  S2UR UR5, SR_CgaCtaId ;  /* 0x00000000000579c3 */ /* 0x002e620000008800 */
[----:B------:R-:W-:Y:S01]  /*0410*/  UMOV UR4, 0x400 ;  /* 0x0000040000047882 */ /* 0x000fe20000000000 */
[----:B------:R-:W-:Y:S01]  /*0420*/  UMOV UR6, 0x1 ;  /* 0x0000000100067882 */ /* 0x000fe20000000000 */
[----:B------:R-:W-:Y:S01]  /*0430*/  UMOV UR7, 0x3 ;  /* 0x0000000300077882 */ /* 0x000fe20000000000 */
[----:B------:R-:W-:Y:S01]  /*0440*/  ELECT P0, URZ, PT ;  /* 0x00000000003f782f */ /* 0x000fe20003800000 */
[----:B-1----:R-:W-:Y:S02]  /*0450*/  ULEA UR8, UR5, UR4, 0x18 ;  /* 0x0000000405087291 */ /* 0x002fe4000f8ec03f */
[----:B------:R-:W-:-:S04]  /*0460*/  UIADD3 UR4, -UR6, 0x100000, URZ ;  /* 0x0010000006047890 */ /* 0x000fc8000fffe13f */
[----:B------:R-:W-:Y:S02]  /*0470*/  USHF.L.U32 UR5, UR4, 0xb, URZ ;  /* 0x0000000b04057899 */ /* 0x000fe4000800063f */
[----:B------:R-:W-:Y:S02]  /*0480*/  USHF.L.U32 UR4, UR4, 0x1, URZ ;  /* 0x0000000104047899 */ /* 0x000fe4000800063f */
        /* <DEDUP_REMOVED lines=9> */
.L_x_3:
[----:B------:R-:W5:Y:S01]  /*0520*/  SHFL.IDX PT, R4, R0, RZ, 0x1f ;  /* 0x00001fff00047589 */ /* 0x000f6200000e0000 */
[----:B------:R-:W-:Y:S01]  /*0530*/  NOP ;  /* 0x0000000000007918 */ /* 0x000fe20000000000 */
[----:B-----5:R-:W-:-:S13]  /*0540*/  ISETP.NE.AND P0, PT, R4, RZ, PT ;  /* 0x000000ff0400720c */ /* 0x020fda0003f05270 */
[----:B------:R-:W-:Y:S05]  /*0550*/  @P0 BRA `(.L_x_4) ;  /* 0x0000000000380947 */ /* 0x000fea0003800000 */
[----:B-1----:R-:W1:Y:S01]  /*0560*/  S2UR UR5, SR_CgaCtaId ;  /* 0x00000000000579c3 */ /* 0x002e620000008800 */
[----:B------:R-:W-:Y:S01]  /*0570*/  UMOV UR4, 0x400 ;  /* 0x0000040000047882 */ /* 0x000fe20000000000 */
[----:B------:R-:W-:Y:S01]  /*0580*/  UMOV UR7, 0x1 ;  /* 0x0000000100077882 */ /* 0x000fe20000000000 */
[----:B------:R-:W-:Y:S01]  /*0590*/  ELECT P0, URZ, PT ;  /* 0x00000000003f782f */ /* 0x000fe20003800000 */
[----:B-1----:R-:W-:Y:S02]  /*05a0*/  ULEA UR6, UR5, UR4, 0x18 ;  /* 0x0000000405067291 */ /* 0x002fe4000f8ec03f */
[----:B------:R-:W-:-:S04]  /*05b0*/  UIADD3 UR4, -UR7, 0x100000, URZ ;  /* 0x0010000007047890 */ /* 0x000fc8000fffe13f */
[----:B------:R-:W-:Y:S02]  /*05c0*/  USHF.L.U32 UR5, UR4, 0xb, URZ ;  /* 0x0000000b04057899 */ /* 0x000fe4000800063f */
[----:B------:R-:W-:Y:S01]  /*05d0*/  USHF.L.U32 UR4, UR4, 0x1, URZ ;  /* 0x0000000104047899 */ /* 0x000fe2000800063f */
[----:B------:R-:W1:Y:S11]  /*05e0*/  FENCE.VIEW.ASYNC.S ;  /* 0x00000000000073c6 */ /* 0x000e760000000000 */
[----:B-1----:R1:W1:Y:S01]  /*05f0*/  SYNCS.EXCH.64 URZ, [UR6+0x30870], UR4 ;  /* 0x03087004063f75b2 */ /* 0x0022620008000100 */
[----:B------:R1:W1:Y:S01]  /*0600*/  SYNCS.EXCH.64 URZ, [UR6+0x30880], UR4 ;  /* 0x03088004063f75b2 */ /* 0x0002620008000100 */
[----:B------:R1:W1:Y:S01]  /*0610*/  SYNCS.EXCH.64 URZ, [UR6+0x30878], UR4 ;  /* 0x03087804063f75b2 */ /* 0x0002620008000100 */
[----:B------:R1:W1:Y:S01]  /*0620*/  SYNCS.EXCH.64 URZ, [UR6+0x30888], UR4 ;  /* 0x03088804063f75b2 */ /* 0x0002620008000100 */
[----:B------:R-:W-:Y:S01]  /*0630*/  NOP ;  /* 0x0000000000007918 */ /* 0x000fe20000000000 */
.L_x_4:
        /* <DEDUP_REMOVED lines=22> */
.L_x_5:
        /* <DEDUP_REMOVED lines=22> */
.L_x_6:
[----:B---3--:R-:W-:Y:S01]  /*0900*/  ISETP.NE.AND P0, PT, R3, RZ, PT ;  /* 0x000000ff0300720c */ /* 0x008fe20003f05270 */
[----:B------:R-:W-:Y:S01]  /*0910*/  IMAD.MOV.U32 R17, RZ, RZ, 0x1 ;  /* 0x00000001ff117424 */ /* 0x000fe200078e00ff */
[----:B------:R-:W-:Y:S01]  /*0920*/  NOP ;  /* 0x0000000000007918 */ /* 0x000fe20000000000 */
[----:B------:R-:W-:Y:S01]  /*0930*/  ULDC.64 UR38, c[0x0][0x208] ;  /* 0x0000820000267ab9 */ /* 0x000fe20000000a00 */
[----:B------:R-:W-:Y:S02]  /*0940*/  LOP3.LUT R18, R2, 0x7f, RZ, 0xc0, !PT ;  /* 0x0000007f02127812 */ /* 0x000fe400078ec0ff */
[----:B------:R-:W-:Y:S01]  /*0950*/  SEL R17, R17, 0x2, !P0 ;  /* 0x0000000211117807 */ /* 0x000fe20004000000 */
[----:B-12-4-:R-:W-:Y:S06]  /*0960*/  BAR.SYNC.DEFER_BLOCKING 0x0 ;  /* 0x0000000000007b1d */ /* 0x016fec0000010000 */
[----:B------:R-:W-:Y:S05]  /*0970*/  @!P0 BRA `(.L_x_7) ;  /* 0x0000008800908947 */ /* 0x000fea0003800000 */
.L_x_8:
[----:B------:R-:W-:-:S08]  /*0980*/  NOP ;  /* 0x0000000000007918 */ /* 0x000fd00000000000 */
[----:B------:R-:W1:Y:S02]  /*0990*/  USETMAXREG.TRY_ALLOC.CTAPOOL UP0, 0xa0 ;  /* 0x000000a0000079c8 */ /* 0x000e640008000600 */
[----:B-1----:R-:W-:-:S13]  /*09a0*/  PLOP3.LUT P0, PT, PT, PT, UP0, 0x80, 0x0 ;  /* 0x000000000000781c */ /* 0x002fda0003f0f008 */
[----:B------:R-:W-:Y:S05]  /*09b0*/  @!P0 BRA `(.L_x_8) ;  /* 0xfffffffc00f08947 */ /* 0x000fea000383ffff */
[----:B------:R-:W-:Y:S01]  /*09c0*/  LOP3.LUT R0, R2, 0xffffff80, RZ, 0xc0, !PT ;  /* 0xffffff8002007812 */ /* 0x000fe200078ec0ff */
[----:B------:R-:W1:Y:S08]  /*09d0*/  S2UR UR46, SR_CTAID.X ;  /* 0x00000000002e79c3 */ /* 0x000e700000002500 */
[----:B------:R-:W-:Y:S06]  /*09e0*/  BAR.ARV 0x8, 0x1a0 ;  /* 0x0206800000007b1d */ /* 0x000fec0000002000 */
[----:B------:R-:W-:-:S02]  /*09f0*/  ISETP.NE.AND P0, PT, R0, 0x80, PT ;  /* 0x000000800000780c */ /* 0x000fc40003f05270 */
[----:B------:R-:W1:Y:S11]  /*0a00*/  LDC R0, c[0x0][0xda4] ;  /* 0x00036900ff007b82 */ /* 0x000e760000000800 */
[----:B------:R-:W-:Y:S06]  /*0a10*/  @!P0 BAR.ARV 0x9, 0x100 ;  /* 0x0244000000008b1d */ /* 0x000fec0000002000 */
[----:B-1----:R-:W-:-:S13]  /*0a20*/  ISETP.LE.AND P0, PT, R0, UR46, PT ;  /* 0x0000002e00007c0c */ /* 0x002fda000bf03270 */
[----:B------:R-:W-:Y:S05]  /*0a30*/  @P0 EXIT ;  /* 0x000000000000094d */ /* 0x000fea0003800000 */
[----:B------:R-:W-:Y:S01]  /*0a40*/  IADD3 R0, R2, -0x80, RZ ;  /* 0xffffff8002007810 */ /* 0x000fe20007ffe0ff */
[----:B------:R-:W1:Y:S01]  /*0a50*/  S2UR UR4, SR_CgaCtaId ;  /* 0x00000000000479c3 */ /* 0x000e620000008800 */
[----:B------:R-:W-:Y:S01]  /*0a60*/  UMOV UR40, 0x400 ;  /* 0x0000040000287882 */ /* 0x000fe20000000000 */
[----:B------:R-:W-:Y:S01]  /*0a70*/  MOV R19, 0x40 ;  /* 0x0000004000137802 */ /* 0x000fe20000000f00 */
[----:B------:R-:W-:Y:S01]  /*0a80*/  IMAD.MOV.U32 R15, RZ, RZ, -0x2 ;  /* 0xfffffffeff0f7424 */ /* 0x000fe200078e00ff */
[----:B------:R-:W-:Y:S01]  /*0a90*/  SHF.R.S32.HI R3, RZ, 0x1f, R0 ;  /* 0x0000001fff037819 */ /* 0x000fe20000011400 */
[----:B------:R-:W-:Y:S01]  /*0aa0*/  IMAD.MOV.U32 R23, RZ, RZ, RZ ;  /* 0x000000ffff177224 */ /* 0x000fe200078e00ff */
[----:B------:R-:W-:Y:S01]  /*0ab0*/  ULDC.64 UR48, c[0x0][0x198] ;  /* 0x0000660000307ab9 */ /* 0x000fe20000000a00 */
[----:B------:R-:W-:Y:S01]  /*0ac0*/  UMOV UR37, URZ ;  /* 0x0000003f00257c82 */ /* 0x000fe20008000000 */
[CC--:B------:R-:W-:Y:S01]  /*0ad0*/  LEA.HI R5, R3.reuse, R0.reuse, RZ, 0x4 ;  /* 0x0000000003057211 */ /* 0x0c0fe200078f20ff */
[----:B------:R-:W2:Y:S01]  /*0ae0*/  S2UR UR6, SR_SWINHI ;  /* 0x00000000000679c3 */ /* 0x000ea20000002f00 */
[----:B------:R-:W-:Y:S01]  /*0af0*/  LEA.HI R4, R3, R0, RZ, 0x7 ;  /* 0x0000000003047211 */ /* 0x000fe200078f38ff */
[----:B------:R-:W-:Y:S01]  /*0b00*/  UMOV UR36, URZ ;  /* 0x0000003f00247c82 */ /* 0x000fe20008000000 */
[----:B------:R-:W-:-:S02]  /*0b10*/  LOP3.LUT R7, R5, 0xfffffff0, RZ, 0xc0, !PT ;  /* 0xfffffff005077812 */ /* 0x000fc400078ec0ff */
[----:B------:R-:W-:Y:S02]  /*0b20*/  LOP3.LUT R157, R4, 0xffffff80, RZ, 0xc0, !PT ;  /* 0xffffff80049d7812 */ /* 0x000fe400078ec0ff */
[----:B------:R-:W-:Y:S01]  /*0b30*/  SHF.R.S32.HI R8, RZ, 0x4, R5 ;  /* 0x00000004ff087819 */ /* 0x000fe20000011405 */
[C---:B------:R-:W-:Y:S01]  /*0b40*/  IMAD.IADD R7, R0.reuse, 0x1, -R7 ;  /* 0x0000000100077824 */ /* 0x040fe200078e0a07 */
[----:B------:R-:W-:Y:S01]  /*0b50*/  LEA.HI R3, R3, R0, RZ, 0x5 ;  /* 0x0000000003037211 */ /* 0x000fe200078f28ff */
[----:B------:R-:W-:Y:S01]  /*0b60*/  IMAD.IADD R157, R0, 0x1, -R157 ;  /* 0x00000001009d7824 */ /* 0x000fe200078e0a9d */
[----:B------:R-:W-:Y:S02]  /*0b70*/  LEA.HI R5, R5, R8, RZ, 0x1 ;  /* 0x0000000805057211 */ /* 0x000fe400078f08ff */
[----:B------:R-:W-:Y:S02]  /*0b80*/  SHF.R.S32.HI R6, RZ, 0x1f, R7 ;  /* 0x0000001fff067819 */ /* 0x000fe40000011407 */
[----:B------:R-:W-:Y:S01]  /*0b90*/  SHF.R.S32.HI R10, RZ, 0x1f, R157 ;  /* 0x0000001fff0a7819 */ /* 0x000fe2000001149d */
[----:B-1----:R-:W-:Y:S01]  /*0ba0*/  ULEA UR40, UR4, UR40, 0x18 ;  /* 0x0000002804287291 */ /* 0x002fe2000f8ec03f */
[----:B------:R-:W-:-:S02]  /*0bb0*/  LEA.HI R6, R6, R7, RZ, 0x3 ;  /* 0x0000000706067211 */ /* 0x000fc400078f18ff */
[----:B------:R-:W-:Y:S02]  /*0bc0*/  LEA.HI R11, R10, R157, RZ, 0x2 ;  /* 0x0000009d0a0b7211 */ /* 0x000fe400078f10ff */
[----:B------:R-:W-:Y:S02]  /*0bd0*/  LOP3.LUT R0, R6, 0xfffffff8, RZ, 0xc0, !PT ;  /* 0xfffffff806007812 */ /* 0x000fe400078ec0ff */
[--C-:B------:R-:W-:Y:S01]  /*0be0*/  SHF.R.S32.HI R12, RZ, 0x2, R11.reuse ;  /* 0x00000002ff0c7819 */ /* 0x100fe2000001140b */
[----:B------:R-:W-:Y:S01]  /*0bf0*/  UMOV UR4, UR40 ;  /* 0x0000002800047c82 */ /* 0x000fe20008000000 */
[----:B--2---:R-:W-:Y:S01]  /*0c00*/  UMOV UR5, UR6 ;  /* 0x0000000600057c82 */ /* 0x004fe20008000000 */
[----:B------:R-:W-:Y:S01]  /*0c10*/  SHF.R.S32.HI R13, RZ, 0x1f, R11 ;  /* 0x0000001fff0d7819 */ /* 0x000fe2000001140b */
[----:B------:R-:W-:Y:S01]  /*0c20*/  IMAD.IADD R0, R7, 0x1, -R0 ;  /* 0x0000000107007824 */ /* 0x000fe200078e0a00 */
[----:B------:R-:W-:Y:S02]  /*0c30*/  LOP3.LUT R5, R5, 0x1ffffffe, RZ, 0xc0, !PT ;  /* 0x1ffffffe05057812 */ /* 0x000fe400078ec0ff */
[----:B------:R-:W-:-:S02]  /*0c40*/  SHF.R.S32.HI R9, RZ, 0x5, R3 ;  /* 0x00000005ff097819 */ /* 0x000fc40000011403 */
[----:B------:R-:W-:Y:S02]  /*0c50*/  SHF.R.S32.HI R14, RZ, 0x7, R4 ;  /* 0x00000007ff0e7819 */ /* 0x000fe40000011404 */
[----:B------:R-:W-:Y:S01]  /*0c60*/  LEA.HI R13, R13, R12, RZ, 0x3 ;  /* 0x0000000c0d0d7211 */ /* 0x000fe200078f18ff */
[----:B------:R-:W-:Y:S01]  /*0c70*/  IMAD.SHL.U32 R9, R9, 0x400, RZ ;  /* 0x0000040009097824 */ /* 0x000fe200078e00ff */
[----:B------:R-:W-:Y:S02]  /*0c80*/  IADD3 R5, R8, -R5, RZ ;  /* 0x8000000508057210 */ /* 0x000fe40007ffe0ff */
[C---:B------:R-:W-:Y:S01]  /*0c90*/  SHF.L.U32 R3, R0.reuse, 0x6, RZ ;  /* 0x0000000600037819 */ /* 0x040fe200000006ff */
[----:B------:R-:W-:Y:S01]  /*0ca0*/  IMAD R7, R7, 0x40, R9 ;  /* 0x0000004007077824 */ /* 0x000fe200078e0209 */
[----:B------:R-:W-:Y:S01]  /*0cb0*/  R2P PR, R0, 0x6 ;  /* 0x0000000600007804 */ /* 0x000fe20000000000 */
[----:B------:R-:W-:Y:S01]  /*0cc0*/  IMAD.HI R0, R14, 0x55555556, RZ ;  /* 0x555555560e007827 */ /* 0x000fe200078e02ff */
[----:B------:R-:W-:-:S02]  /*0cd0*/  LOP3.LUT R13, R13, 0xfffffff8, RZ, 0xc0, !PT ;  /* 0xfffffff80d0d7812 */ /* 0x000fc400078ec0ff */
[----:B------:R-:W-:Y:S01]  /*0ce0*/  LEA.HI R10, R10, R157, RZ, 0x5 ;  /* 0x0000009d0a0a7211 */ /* 0x000fe200078f28ff */
[----:B------:R-:W-:Y:S01]  /*0cf0*/  IMAD.SHL.U32 R8, R5, 0x8, RZ ;  /* 0x0000000805087824 */ /* 0x000fe200078e00ff */
[----:B------:R-:W-:Y:S01]  /*0d00*/  LOP3.LUT R4, R11, 0x7ffffffc, RZ, 0xc0, !PT ;  /* 0x7ffffffc0b047812 */ /* 0x000fe200078ec0ff */
[----:B------:R-:W-:Y:S01]  /*0d10*/  IMAD.IADD R13, R12, 0x1, -R13 ;  /* 0x000000010c0d7824 */ /* 0x000fe200078e0a0d */
[----:B------:R-:W-:Y:S02]  /*0d20*/  LEA.HI R0, R0, R0, RZ, 0x1 ;  /* 0x0000000000007211 */ /* 0x000fe400078f08ff */
[----:B------:R-:W-:Y:S01]  /*0d30*/  SHF.R.S32.HI R10, RZ, 0x5, R10 ;  /* 0x00000005ff0a7819 */ /* 0x000fe2000001140a */
[----:B------:R-:W-:Y:S01]  /*0d40*/  IMAD.IADD R156, R157, 0x1, -R4 ;  /* 0x000000019d9c7824 */ /* 0x000fe200078e0a04 */
[----:B------:R-:W-:Y:S01]  /*0d50*/  LOP3.LUT R3, R3, 0x1c0, RZ, 0xc0, !PT ;  /* 0x000001c003037812 */ /* 0x000fe200078ec0ff */
[----:B------:R-:W-:Y:S01]  /*0d60*/  IMAD.U32 R4, RZ, RZ, UR4 ;  /* 0x00000004ff047e24 */ /* 0x000fe2000f8e00ff */
[----:B------:R-:W-:Y:S01]  /*0d70*/  IADD3 R7, R8, R7, RZ ;  /* 0x0000000708077210 */ /* 0x000fe20007ffe0ff */
[----:B------:R-:W-:Y:S01]  /*0d80*/  IMAD R0, R0, -0x3, R14 ;  /* 0xfffffffd00007824 */ /* 0x000fe200078e020e */
[----:B------:R-:W-:Y:S01]  /*0d90*/  MOV R5, UR5 ;  /* 0x0000000500057c02 */ /* 0x000fe20008000f00 */
[----:B------:R-:W-:Y:S01]  /*0da0*/  IMAD R13, R10, 0x10, R13 ;  /* 0x000000100a0d7824 */ /* 0x000fe200078e020d */
[----:B------:R-:W-:Y:S01]  /*0db0*/  LOP3.LUT R8, R3, 0x8, R8, 0xf8, !PT ;  /* 0x0000000803087812 */ /* 0x000fe200078ef808 */
[----:B------:R-:W-:Y:S01]  /*0dc0*/  IMAD R156, R156, R15, 0xc0 ;  /* 0x000000c09c9c7424 */ /* 0x000fe200078e020f */
[----:B------:R-:W-:Y:S01]  /*0dd0*/  SHF.R.U32.HI R3, RZ, 0x3, R3 ;  /* 0x00000003ff037819 */ /* 0x000fe20000011603 */
[----:B------:R-:W-:Y:S01]  /*0de0*/  IMAD.WIDE R4, R7, 0x2, R4 ;  /* 0x0000000207047825 */ /* 0x000fe200078e0204 */
[----:B------:R-:W-:-:S02]  /*0df0*/  SHF.L.U32 R6, R6, 0x6, RZ ;  /* 0x0000000606067819 */ /* 0x000fc400000006ff */
[----:B------:R-:W-:Y:S01]  /*0e00*/  LOP3.LUT R3, R8, R3, RZ, 0x3c, !PT ;  /* 0x0000000308037212 */ /* 0x000fe200078e3cff */
[----:B------:R-:W-:Y:S01]  /*0e10*/  IMAD R152, R0, 0x40, R13 ;  /* 0x0000004000987824 */ /* 0x000fe200078e020d */
[----:B------:R-:W-:Y:S01]  /*0e20*/  LOP3.LUT R0, R17, 0x1, RZ, 0xfc, !PT ;  /* 0x0000000111007812 */ /* 0x000fe200078efcff */
[----:B------:R1:W-:Y:S01]  /*0e30*/  STL.64 [R1+0x10], R4 ;  /* 0x0000100401007387 */ /* 0x0003e20000100a00 */
[----:B------:R-:W-:Y:S02]  /*0e40*/  LOP3.LUT R6, R6, 0x7ffffe00, RZ, 0xc0, !PT ;  /* 0x7ffffe0006067812 */ /* 0x000fe400078ec0ff */
[----:B------:R-:W-:Y:S01]  /*0e50*/  SEL R19, R19, 0xffffffc0, !P2 ;  /* 0xffffffc013137807 */ /* 0x000fe20005000000 */
[----:B------:R1:W-:Y:S01]  /*0e60*/  STL [R1], R0 ;  /* 0x0000000001007387 */ /* 0x0003e20000100800 */
[----:B------:R-:W-:-:S04]  /*0e70*/  IADD3 R3, R3, R6, R9 ;  /* 0x0000000603037210 */ /* 0x000fc80007ffe009 */
[----:B------:R-:W-:-:S05]  /*0e80*/  LEA R155, R3, UR40, 0x1 ;  /* 0x00000028039b7c11 */ /* 0x000fca000f8e08ff */
[C---:B------:R-:W-:Y:S02]  /*0e90*/  VIADD R153, R155.reuse, 0x1e800 ;  /* 0x0001e8009b997836 */ /* 0x040fe40000000000 */
[----:B------:R-:W-:-:S03]  /*0ea0*/  VIADD R154, R155, 0x1e820 ;  /* 0x0001e8209b9a7836 */ /* 0x000fc60000000000 */
[C---:B------:R-:W-:Y:S01]  /*0eb0*/  @P1 IADD3 R154, R153.reuse, -0x20, RZ ;  /* 0xffffffe0999a1810 */ /* 0x040fe20007ffe0ff */
[----:B------:R-:W-:-:S03]  /*0ec0*/  IMAD.IADD R153, R153, 0x1, R19 ;  /* 0x0000000199997824 */ /* 0x000fc600078e0213 */
[----:B------:R-:W-:Y:S01]  /*0ed0*/  IADD3 R19, R19, R154, RZ ;  /* 0x0000009a13137210 */ /* 0x000fe20007ffe0ff */
[C---:B------:R-:W-:Y:S02]  /*0ee0*/  VIADD R18, R154.reuse, 0x6000 ;  /* 0x000060009a127836 */ /* 0x040fe40000000000 */
[----:B-1----:R-:W-:-:S07]  /*0ef0*/  VIADD R17, R154, 0xc000 ;  /* 0x0000c0009a117836 */ /* 0x002fce0000000000 */
.L_x_31:
[C---:B------:R-:W-:Y:S01]  /*0f00*/  VIADD R0, R2.reuse, 0xffffff80 ;  /* 0xffffff8002007836 */ /* 0x040fe20000000000 */
[----:B------:R-:W-:Y:S01]  /*0f10*/  IADD3 R3, R2, -0x80, RZ ;  /* 0xffffff8002037810 */ /* 0x000fe20007ffe0ff */
[----:B------:R-:W1:Y:S01]  /*0f20*/  LDC R121, c[0x0][0x2e0] ;  /* 0x0000b800ff797b82 */ /* 0x000e620000000800 */
[----:B------:R-:W-:Y:S01]  /*0f30*/  ULDC.64 UR6, c[0x0][0x3f8] ;  /* 0x0000fe0000067ab9 */ /* 0x000fe20000000a00 */
[----:B------:R-:W-:Y:S01]  /*0f40*/  ULDC UR4, c[0x0][0xda8] ;  /* 0x00036a0000047ab9 */ /* 0x000fe20000000800 */
[----:B------:R-:W-:Y:S01]  /*0f50*/  SHF.R.S32.HI R0, RZ, 0x1f, R0 ;  /* 0x0000001fff007819 */ /* 0x000fe20000011400 */
[----:B------:R-:W-:Y:S02]  /*0f60*/  UISETP.NE.U32.AND UP0, UPT, UR6, URZ, UPT ;  /* 0x0000003f0600728c */ /* 0x000fe4000bf05070 */
[----:B------:R-:W-:Y:S01]  /*0f70*/  UISETP.NE.AND UP1, UPT, UR4, 0x1, UPT ;  /* 0x000000010400788c */ /* 0x000fe2000bf25270 */
[----:B------:R-:W-:Y:S01]  /*0f80*/  LEA.HI R0, R0, R3, RZ, 0x7 ;  /* 0x0000000300007211 */ /* 0x000fe200078f38ff */
[----:B------:R-:W-:Y:S01]  /*0f90*/  UISETP.NE.AND.EX UP0, UPT, UR7, URZ, UPT, UP0 ;  /* 0x0000003f0700728c */ /* 0x000fe2000bf05300 */
[----:B------:R-:W-:-:S02]  /*0fa0*/  ULDC UR6, c[0x0][0x404] ;  /* 0x0001010000067ab9 */ /* 0x000fc40000000800 */
[----:B------:R-:W-:Y:S01]  /*0fb0*/  SHF.R.S32.HI R0, RZ, 0x7, R0 ;  /* 0x00000007ff007819 */ /* 0x000fe20000011400 */
[----:B------:R-:W-:Y:S02]  /*0fc0*/  USEL UR6, UR6, 0x1, UP0 ;  /* 0x0000000106067887 */ /* 0x000fe40008000000 */
[----:B------:R-:W-:Y:S02]  /*0fd0*/  UIADD3 UR7, UR40, 0x1e800, URZ ;  /* 0x0001e80028077890 */ /* 0x000fe4000fffe03f */
[----:B------:R2:W3:Y:S01]  /*0fe0*/  SHFL.IDX PT, R22, R0, RZ, 0x1f ;  /* 0x00001fff00167589 */ /* 0x0004e200000e0000 */
[----:B------:R-:W-:Y:S01]  /*0ff0*/  ULDC UR4, c[0x0][0xdb4] ;  /* 0x00036d0000047ab9 */ /* 0x000fe20000000800 */
[----:B------:R-:W-:Y:S02]  /*1000*/  ULOP3.LUT UP0, URZ, UR7, 0x3ff, URZ, 0xc0, !UPT ;  /* 0x000003ff073f7892 */ /* 0x000fe4000f80c03f */
[----:B------:R-:W-:Y:S01]  /*1010*/  UISETP.NE.AND UP2, UPT, UR4, 0x1, UPT ;  /* 0x000000010400788c */ /* 0x000fe2000bf45270 */
[----:B------:R-:W-:-:S02]  /*1020*/  UMOV UR41, UR46 ;  /* 0x0000002e00297c82 */ /* 0x000fc40008000000 */
[----:B------:R-:W-:Y:S01]  /*1030*/  @UP1 ULDC UR4, c[0x0][0xdac] ;  /* 0x00036b0000041ab9 */ /* 0x000fe20000000800 */
[----:B-1----:R-:W-:Y:S01]  /*1040*/  IMAD R121, R121, UR6, RZ ;  /* 0x0000000679797c24 */ /* 0x002fe2000f8e02ff */
[----:B------:R-:W-:Y:S01]  /*1050*/  UIMAD.WIDE.U32 UR4, UR46, UR4, URZ ;  /* 0x000000042e0472a5 */ /* 0x000fe2000f8e003f */
[----:B------:R-:W-:Y:S01]  /*1060*/  PLOP3.LUT P0, PT, PT, PT, UP0, 0x80, 0x0 ;  /* 0x000000000000781c */ /* 0x000fe20003f0f008 */
[----:B------:R-:W-:Y:S01]  /*1070*/  @UP1 ULDC UR6, c[0x0][0xdb0] ;  /* 0x00036c0000061ab9 */ /* 0x000fe20000000800 */
[----:B--2---:R-:W-:Y:S01]  /*1080*/  VIADD R0, R121, 0xbf ;  /* 0x000000bf79007836 */ /* 0x004fe20000000000 */
[----:B------:R-:W-:-:S03]  /*1090*/  @UP1 USHF.R.U32.HI UR41, URZ, UR6, UR5 ;  /* 0x000000063f291299 */ /* 0x000fc60008011605 */
[----:B------:R-:W-:Y:S01]  /*10a0*/  IMAD.HI R0, R0, 0x2aaaaaab, RZ ;  /* 0x2aaaaaab00007827 */ /* 0x000fe200078e02ff */
[----:B------:R-:W-:Y:S02]  /*10b0*/  @UP2 ULDC.64 UR6, c[0x0][0xdb8] ;  /* 0x00036e0000062ab9 */ /* 0x000fe40000000a00 */
[----:B------:R-:W-:Y:S02]  /*10c0*/  UIMAD.WIDE.U32 UR4, UR41, UR6, URZ ;  /* 0x00000006290472a5 */ /* 0x000fe4000f8e003f */
[----:B------:R-:W-:Y:S02]  /*10d0*/  UMOV UR44, UR41 ;  /* 0x00000029002c7c82 */ /* 0x000fe40008000000 */
[----:B------:R-:W-:Y:S01]  /*10e0*/  @UP2 USHF.R.U32.HI UR44, URZ, UR7, UR5 ;  /* 0x000000073f2c2299 */ /* 0x000fe20008011605 */
[----:B---3--:R-:W-:-:S05]  /*10f0*/  IMAD.HI R3, R22, 0x55555556, RZ ;  /* 0x5555555616037827 */ /* 0x008fca00078e02ff */
[----:B------:R-:W-:Y:S02]  /*1100*/  LEA.HI R5, R3, R3, RZ, 0x1 ;  /* 0x0000000303057211 */ /* 0x000fe400078f08ff */
[----:B------:R-:W-:-:S03]  /*1110*/  SHF.R.U32.HI R3, RZ, 0x1f, R0 ;  /* 0x0000001fff037819 */ /* 0x000fc60000011600 */
[----:B------:R-:W-:Y:S01]  /*1120*/  IMAD R24, R5, -0x3, R22 ;  /* 0xfffffffd05187824 */ /* 0x000fe200078e0216 */
[----:B------:R-:W-:-:S05]  /*1130*/  LEA.HI.SX32 R0, R0, R3, 0x1b ;  /* 0x0000000300007211 */ /* 0x000fca00078fdaff */
[----:B------:R1:W-:Y:S01]  /*1140*/  STL [R1+0xc], R0 ;  /* 0x00000c0001007387 */ /* 0x0003e20000100800 */
[----:B------:R-:W-:Y:S05]  /*1150*/  @!P0 BRA `(.L_x_9) ;  /* 0x0000000000408947 */ /* 0x000fea0003800000 */
[----:B-1----:R-:W-:Y:S01]  /*1160*/  MOV R0, 0x0 ;  /* 0x0000000000007802 */ /* 0x002fe20000000f00 */
[----:B------:R-:W-:Y:S01]  /*1170*/  ULDC.64 UR4, c[0x4][0xa8] ;  /* 0x01002a0000047ab9 */ /* 0x000fe20000000a00 */
[----:B------:R-:W-:Y:S01]  /*1180*/  ULDC.64 UR6, c[0x4][0x48] ;  /* 0x0100120000067ab9 */ /* 0x000fe20000000a00 */
[----:B------:R-:W-:Y:S01]  /*1190*/  MOV R4, UR4 ;  /* 0x0000000400047c02 */ /* 0x000fe20008000f00 */
[----:B------:R1:W2:Y:S01]  /*11a0*/  LDC.64 R14, c[0x4][R0] ;  /* 0x01000000000e7b82 */ /* 0x0002a20000000a00 */
[----:B------:R-:W-:Y:S01]  /*11b0*/  IMAD.U32 R5, RZ, RZ, UR5 ;  /* 0x00000005ff057e24 */ /* 0x000fe2000f8e00ff */
[----:B------:R-:W-:Y:S01]  /*11c0*/  ULDC.64 UR4, c[0x4][0xb0] ;  /* 0x01002c0000047ab9 */ /* 0x000fe20000000a00 */
[----:B------:R-:W-:Y:S01]  /*11d0*/  IMAD.U32 R10, RZ, RZ, UR6 ;  /* 0x00000006ff0a7e24 */ /* 0x000fe2000f8e00ff */
[----:B------:R-:W-:Y:S01]  /*11e0*/  MOV R7, UR5 ;  /* 0x0000000500077c02 */ /* 0x000fe20008000f00 */
[----:B------:R-:W-:Y:S01]  /*11f0*/  IMAD.U32 R6, RZ, RZ, UR4 ;  /* 0x00000004ff067e24 */ /* 0x000fe2000f8e00ff */
[----:B------:R-:W-:Y:S01]  /*1200*/  MOV R8, 0x70 ;  /* 0x0000007000087802 */ /* 0x000fe20000000f00 */
[----:B------:R-:W-:-:S02]  /*1210*/  IMAD.U32 R11, RZ, RZ, UR7 ;  /* 0x00000007ff0b7e24 */ /* 0x000fc4000f8e00ff */
[----:B------:R-:W-:Y:S02]  /*1220*/  IMAD.MOV.U32 R12, RZ, RZ, 0x1 ;  /* 0x00000001ff0c7424 */ /* 0x000fe400078e00ff */
[----:B-1----:R-:W-:-:S07]  /*1230*/  IMAD.MOV.U32 R13, RZ, RZ, RZ ;  /* 0x000000ffff0d7224 */ /* 0x002fce00078e00ff */
[----:B------:R-:W-:-:S07]  /*1240*/  LEPC R20, `(.L_x_9) ;  /* 0x000000001014794e */ /* 0x000fce0000000000 */
[----:B--2---:R-:W-:Y:S05]  /*1250*/  CALL.ABS.NOINC R14 ;  /* 0x000000000e007343 */ /* 0x004fea0003c00000 */
.L_x_9:
[----:B------:R-:W2:Y:S01]  /*1260*/  LDL R20, [R1] ;  /* 0x0000000001147983 */ /* 0x000ea20000100800 */
[----:B-1----:R-:W-:-:S04]  /*1270*/  LOP3.LUT R0, R23, 0x1, RZ, 0xc0, !PT ;  /* 0x0000000117007812 */ /* 0x002fc800078ec0ff */
[----:B------:R-:W-:-:S04]  /*1280*/  SHF.L.U32 R0, R0, 0x1f, RZ ;  /* 0x0000001f00007819 */ /* 0x000fc800000006ff */
[----:B------:R-:W1:Y:S01]  /*1290*/  SYNCS.PHASECHK.TRANS64.TRYWAIT P1, [UR40+0x30800], R0 ;  /* 0x03080000ff0075a7 */ /* 0x000e620008020168 */
[----:B--2---:R-:W-:Y:S01]  /*12a0*/  ISETP.NE.AND P0, PT, R20, 0x3, PT ;  /* 0x000000031400780c */ /* 0x004fe20003f05270 */
[----:B-1----:R-:W-:-:S12]  /*12b0*/  @!P1 BRA `(.L_x_10) ;  /* 0x000000a400849947 */ /* 0x002fd80003800000 */
.L_x_87:
[----:B------:R-:W-:Y:S05]  /*12c0*/  @!P0 BRA `(.L_x_11) ;  /* 0x0000000000048947 */ /* 0x000fea0003800000 */
[----:B------:R-:W-:Y:S01]  /*12d0*/  BPT.TRAP 0x1 ;  /* 0x000000040000795c */ /* 0x000fe20000300000 */
.L_x_11:
[----:B------:R-:W-:Y:S01]  /*12e0*/  IMAD.U32 R6, RZ, RZ, UR37 ;  /* 0x00000025ff067e24 */ /* 0x000fe2000f8e00ff */
[----:B-1----:R-:W-:-:S04]  /*12f0*/  MOV R3, UR36 ;  /* 0x0000002400037c02 */ /* 0x002fc80008000f00 */
[----:B------:R-:W-:Y:S02]  /*1300*/  LEA R3, R3, UR40, 0x3 ;  /* 0x0000002803037c11 */ /* 0x000fe4000f8e18ff */
[----:B------:R-:W-:-:S04]  /*1310*/  SHF.L.U32 R6, R6, 0x1f, RZ ;  /* 0x0000001f06067819 */ /* 0x000fc800000006ff */
[----:B------:R1:W2:Y:S01]  /*1320*/  SYNCS.PHASECHK.TRANS64.TRYWAIT P2, [R3+URZ+0x30830], R6 ;  /* 0x03083006030075a7 */ /* 0x0002a2000804017f */
[----:B------:R-:W-:Y:S05]  /*1330*/  @!P0 BRA `(.L_x_12) ;  /* 0x0000000000048947 */ /* 0x000fea0003800000 */
[----:B------:R-:W-:Y:S01]  /*1340*/  BPT.TRAP 0x1 ;  /* 0x000000040000795c */ /* 0x000fe20000300000 */
.L_x_12:
[----:B------:R-:W-:Y:S02]  /*1350*/  LEA R0, R24, UR40, 0xd ;  /* 0x0000002818007c11 */ /* 0x000fe4000f8e68ff */
[----:B------:R-:W-:-:S03]  /*1360*/  LOP3.LUT P1, RZ, R2, 0x7f, RZ, 0xc0, !PT ;  /* 0x0000007f02ff7812 */ /* 0x000fc6000782c0ff */
[----:B------:R-:W-:-:S05]  /*1370*/  VIADD R4, R0, 0xc400 ;  /* 0x0000c40000047836 */ /* 0x000fca0000000000 */
[----:B------:R-:W-:-:S04]  /*1380*/  SHF.R.U32.HI R4, RZ, 0x4, R4 ;  /* 0x00000004ff047819 */ /* 0x000fc80000011604 */
[----:B------:R-:W-:Y:S01]  /*1390*/  LOP3.LUT R4, R4, 0x3fff, RZ, 0xc0, !PT ;  /* 0x00003fff04047812 */ /* 0x000fe200078ec0ff */
[----:B--2---:R-:W-:Y:S06]  /*13a0*/  @P2 BRA `(.L_x_13) ;  /* 0x0000000000082947 */ /* 0x004fec0003800000 */
[----:B------:R-:W2:Y:S02]  /*13b0*/  SYNCS.PHASECHK.TRANS64.TRYWAIT P2, [R3+URZ+0x30830], R6 ;  /* 0x03083006030075a7 */ /* 0x000ea4000804017f */
[----:B--2---:R-:W-:Y:S05]  /*13c0*/  @!P2 BRA `(.L_x_14) ;  /* 0x000000a40058a947 */ /* 0x004fea0003800000 */
.L_x_13:
[----:B------:R-:W-:Y:S05]  /*13d0*/  WARPSYNC.ALL ;  /* 0x0000000000007948 */ /* 0x000fea0003800000 */
[----:B------:R-:W-:Y:S01]  /*13e0*/  MOV R151, RZ ;  /* 0x000000ff00977202 */ /* 0x000fe20000000f00 */
[----:B------:R-:W-:Y:S01]  /*13f0*/  IMAD.MOV.U32 R9, RZ, RZ, 0x40000040 ;  /* 0x40000040ff097424 */ /* 0x000fe200078e00ff */
[----:B------:R-:W-:Y:S01]  /*1400*/  LOP3.LUT R8, R4, 0x10000, RZ, 0xfc, !PT ;  /* 0x0001000004087812 */ /* 0x000fe200078efcff */
[----:B------:R-:W-:-:S03]  /*1410*/  UIADD3 UR4, UR40, 0x12400, URZ ;  /* 0x0001240028047890 */ /* 0x000fc6000fffe03f */
[C---:B------:R-:W-:Y:S01]  /*1420*/  R2UR UR8, R8.reuse ;  /* 0x00000000080872ca */ /* 0x040fe200000e0000 */
[----:B------:R-:W-:Y:S01]  /*1430*/  WARPGROUP.ARRIVE ;  /* 0x00000000000079c5 */ /* 0x000fe20000000000 */
[----:B------:R-:W-:Y:S01]  /*1440*/  R2UR UR9, R9 ;  /* 0x00000000090972ca */ /* 0x000fe200000e0000 */
[----:B------:R-:W-:Y:S01]  /*1450*/  USHF.R.U32.HI UR4, URZ, 0x4, UR4 ;  /* 0x000000043f047899 */ /* 0x000fe20008011604 */
[----:B------:R-:W-:Y:S01]  /*1460*/  R2UR UR16, R8 ;  /* 0x00000000081072ca */ /* 0x000fe200000e0000 */
[----:B------:R-:W-:Y:S01]  /*1470*/  UMOV UR11, 0x40000040 ;  /* 0x40000040000b7882 */ /* 0x000fe20000000000 */
[----:B------:R-:W-:Y:S01]  /*1480*/  UMOV UR13, 0x40000040 ;  /* 0x40000040000d7882 */ /* 0x000fe20000000000 */
[----:B------:R-:W-:Y:S01]  /*1490*/  ULOP3.LUT UR4, UR4, 0x3fff, URZ, 0xc0, !UPT ;  /* 0x00003fff04047892 */ /* 0x000fe2000f8ec03f */
[C---:B------:R-:W-:Y:S01]  /*14a0*/  VIADD R123, R121.reuse, 0xbf ;  /* 0x000000bf797b7836 */ /* 0x040fe20000000000 */
[----:B------:R-:W-:Y:S01]  /*14b0*/  UMOV UR15, 0x40000040 ;  /* 0x40000040000f7882 */ /* 0x000fe20000000000 */
[----:B------:R-:W-:Y:S01]  /*14c0*/  UMOV UR17, 0x40000040 ;  /* 0x4000004000117882 */ /* 0x000fe20000000000 */
[----:B------:R-:W-:Y:S01]  /*14d0*/  ULOP3.LUT UR4, UR4, 0x10000, URZ, 0xfc, !UPT ;  /* 0x0001000004047892 */ /* 0x000fe2000f8efc3f */
[----:B------:R-:W-:Y:S01]  /*14e0*/  IADD3 R122, R121, 0xbf, RZ ;  /* 0x000000bf797a7810 */ /* 0x000fe20007ffe0ff */
[----:B------:R-:W-:Y:S01]  /*14f0*/  UMOV UR19, 0x40000040 ;  /* 0x4000004000137882 */ /* 0x000fe20000000000 */
[----:B------:R-:W-:Y:S01]  /*1500*/  ULDC UR5, c[0x0][0x9d8] ;  /* 0x0002760000057ab9 */ /* 0x000fe20000000800 */
[----:B------:R-:W-:Y:S01]  /*1510*/  UIMAD UR6, UR36, 0x600, UR4 ;  /* 0x00000600240678a4 */ /* 0x000fe2000f8e0204 */
[----:B------:R-:W-:Y:S01]  /*1520*/  IMAD.HI R123, R123, 0x2aaaaaab, RZ ;  /* 0x2aaaaaab7b7b7827 */ /* 0x000fe200078e02ff */
[----:B------:R-:W-:Y:S01]  /*1530*/  UIADD3 UR12, UR16, 0x4, URZ ;  /* 0x00000004100c7890 */ /* 0x000fe2000fffe03f */
[----:B------:R-:W-:Y:S01]  /*1540*/  P2R R120, PR, RZ, 0x1 ;  /* 0x00000001ff787803 */ /* 0x000fe20000000000 */
[----:B------:R-:W-:Y:S01]  /*1550*/  UIADD3 UR14, UR6, 0x4, URZ ;  /* 0x00000004060e7890 */ /* 0x000fe2000fffe03f */
[----:B------:R-:W-:Y:S01]  /*1560*/  IMAD.HI R122, R122, 0x2aaaaaab, RZ ;  /* 0x2aaaaaab7a7a7827 */ /* 0x000fe200078e02ff */
[----:B------:R-:W-:Y:S01]  /*1570*/  UIADD3 UR18, UR6, 0x6, URZ ;  /* 0x0000000606127890 */ /* 0x000fe2000fffe03f */
[----:B------:R-:W-:Y:S01]  /*1580*/  SHF.R.U32.HI R123, RZ, 0x1f, R123 ;  /* 0x0000001fff7b7819 */ /* 0x000fe2000001167b */
[----:B------:R-:W-:Y:S01]  /*1590*/  UMOV UR10, UR6 ;  /* 0x00000006000a7c82 */ /* 0x000fe20008000000 */
[--C-:B------:R-:W-:Y:S01]  /*15a0*/  IMAD.MOV.U32 R149, RZ, RZ, R151.reuse ;  /* 0x000000ffff957224 */ /* 0x100fe200078e0097 */
[----:B------:R-:W-:Y:S01]  /*15b0*/  HGMMA.64x192x16.F32 R24, gdesc[UR8], RZ, !UPT, gsb0 ;  /* 0x02e00000081879f0 */ /* 0x000fe2000c0008ff */
[----:B------:R-:W-:Y:S01]  /*15c0*/  UIADD3 UR8, UR16, 0x2, URZ ;  /* 0x0000000210087890 */ /* 0x000fe2000fffe03f */
[----:B------:R-:W-:Y:S01]  /*15d0*/  LEA.HI.SX32 R122, R122, R123, 0x1b ;  /* 0x0000007b7a7a7211 */ /* 0x000fe200078fdaff */
[----:B------:R-:W-:Y:S01]  /*15e0*/  UIADD3 UR10, UR6, 0x2, URZ ;  /* 0x00000002060a7890 */ /* 0x000fe2000fffe03f */
[--C-:B------:R-:W-:Y:S01]  /*15f0*/  IMAD.MOV.U32 R147, RZ, RZ, R151.reuse ;  /* 0x000000ffff937224 */ /* 0x100fe200078e0097 */
[----:B------:R-:W-:Y:S01]  /*1600*/  UMOV UR9, 0x40000040 ;  /* 0x4000004000097882 */ /* 0x000fe20000000000 */
[----:B------:R-:W-:Y:S01]  /*1610*/  UMOV UR11, 0x40000040 ;  /* 0x40000040000b7882 */ /* 0x000fe20000000000 */
[----:B------:R-:W-:Y:S01]  /*1620*/  UIADD3 UR16, UR16, 0x6, URZ ;  /* 0x0000000610107890 */ /* 0x000fe2000fffe03f */
[-C--:B------:R-:W-:Y:S01]  /*1630*/  MOV R145, R151.reuse ;  /* 0x0000009700917202 */ /* 0x080fe20000000f00 */
[----:B------:R-:W-:Y:S01]  /*1640*/  ULDC UR6, c[0x0][0x988] ;  /* 0x0002620000067ab9 */ /* 0x000fe20000000800 */
[--C-:B------:R-:W-:Y:S01]  /*1650*/  IMAD.MOV.U32 R143, RZ, RZ, R151.reuse ;  /* 0x000000ffff8f7224 */ /* 0x100fe200078e0097 */
[-C--:B------:R-:W-:Y:S01]  /*1660*/  MOV R139, R151.reuse ;  /* 0x00000097008b7202 */ /* 0x080fe20000000f00 */
[--C-:B------:R-:W-:Y:S01]  /*1670*/  IMAD.MOV.U32 R141, RZ, RZ, R151.reuse ;  /* 0x000000ffff8d7224 */ /* 0x100fe200078e0097 */
[-C--:B------:R-:W-:Y:S01]  /*1680*/  MOV R133, R151.reuse ;  /* 0x0000009700857202 */ /* 0x080fe20000000f00 */
[--C-:B------:R-:W-:Y:S01]  /*1690*/  IMAD.MOV.U32 R137, RZ, RZ, R151.reuse ;  /* 0x000000ffff897224 */ /* 0x100fe200078e0097 */
[----:B------:R-:W-:Y:S01]  /*16a0*/  MOV R127, R151 ;  /* 0x00000097007f7202 */ /* 0x000fe20000000f00 */
[----:B------:R-:W-:-:S02]  /*16b0*/  IMAD.MOV.U32 R135, RZ, RZ, R151 ;  /* 0x000000ffff877224 */ /* 0x000fc400078e0097 */
[--C-:B------:R-:W-:Y:S02]  /*16c0*/  IMAD.MOV.U32 R131, RZ, RZ, R151.reuse ;  /* 0x000000ffff837224 */ /* 0x100fe400078e0097 */
[--C-:B------:R-:W-:Y:S02]  /*16d0*/  IMAD.MOV.U32 R129, RZ, RZ, R151.reuse ;  /* 0x000000ffff817224 */ /* 0x100fe400078e0097 */
[--C-:B------:R-:W-:Y:S02]  /*16e0*/  IMAD.MOV.U32 R125, RZ, RZ, R151.reuse ;  /* 0x000000ffff7d7224 */ /* 0x100fe400078e0097 */
[----:B------:R-:W-:Y:S01]  /*16f0*/  IMAD.MOV.U32 R123, RZ, RZ, R151 ;  /* 0x000000ffff7b7224 */ /* 0x000fe200078e0097 */
[----:B------:R-:W-:Y:S02]  /*1700*/  WARPGROUP.DEPBAR.LE gsb0, 0x0 ;  /* 0x00008000000079c5 */ /* 0x000fe40000010000 */
[----:B------:R-:W-:-:S06]  /*1710*/  WARPGROUP.ARRIVE ;  /* 0x00000000000079c5 */ /* 0x000fcc0000000000 */
[----:B------:R-:W-:Y:S03]  /*1720*/  HGMMA.64x192x16.F32 R24, gdesc[UR8], R24, gsb0 ;  /* 0x02e00000081879f0 */ /* 0x000fe60008000818 */
[----:B------:R-:W-:Y:S02]  /*1730*/  WARPGROUP.DEPBAR.LE gsb0, 0x0 ;  /* 0x00008000000079c5 */ /* 0x000fe40000010000 */
[----:B------:R-:W-:-:S15]  /*1740*/  WARPGROUP.ARRIVE ;  /* 0x00000000000079c5 */ /* 0x000fde0000000000 */
[----:B------:R-:W-:Y:S03]  /*1750*/  HGMMA.64x192x16.F32 R24, gdesc[UR12], R24, gsb0 ;  /* 0x02e000000c1879f0 */ /* 0x000fe60008000818 */
[----:B------:R-:W-:Y:S02]  /*1760*/  WARPGROUP.DEPBAR.LE gsb0, 0x0 ;  /* 0x00008000000079c5 */ /* 0x000fe40000010000 */
[----:B------:R-:W-:-:S15]  /*1770*/  WARPGROUP.ARRIVE ;  /* 0x00000000000079c5 */ /* 0x000fde0000000000 */
[----:B------:R-:W-:Y:S03]  /*1780*/  HGMMA.64x192x16.F32 R24, gdesc[UR16], R24, gsb0 ;  /* 0x02e00000101879f0 */ /* 0x000fe60008000818 */
[----:B------:R-:W-:Y:S02]  /*1790*/  WARPGROUP.DEPBAR.LE gsb0, 0x0 ;  /* 0x00008000000079c5 */ /* 0x000fe40000010000 */
[----:B------:R-:W-:Y:S01]  /*17a0*/  FMUL.FTZ R10, R28, UR5 ;  /* 0x000000051c0a7c20 */ /* 0x000fe20008410000 */
[----:B------:R-:W-:Y:S01]  /*17b0*/  FMUL.FTZ R12, R30, UR5 ;  /* 0x000000051e0c7c20 */ /* 0x000fe20008410000 */
[----:B-12---:R-:W-:Y:S01]  /*17c0*/  FMUL.FTZ R6, R26, UR5 ;  /* 0x000000051a067c20 */ /* 0x006fe20008410000 */
[----:B------:R-:W-:Y:S01]  /*17d0*/  FMUL.FTZ R7, R27, UR5 ;  /* 0x000000051b077c20 */ /* 0x000fe20008410000 */
[----:B------:R-:W-:Y:S01]  /*17e0*/  FMUL.FTZ R5, R25, UR5 ;  /* 0x0000000519057c20 */ /* 0x000fe20008410000 */
[----:B------:R-:W-:Y:S01]  /*17f0*/  FMUL.FTZ R14, R32, UR5 ;  /* 0x00000005200e7c20 */ /* 0x000fe20008410000 */
[----:B------:R-:W-:Y:S01]  /*1800*/  FMUL.FTZ R25, R37, UR5 ;  /* 0x0000000525197c20 */ /* 0x000fe20008410000 */
[----:B------:R-:W1:Y:S01]  /*1810*/  MUFU.TANH R10, R10 ;  /* 0x0000000a000a7308 */ /* 0x000e620000002400 */
[----:B------:R-:W-:Y:S01]  /*1820*/  FMUL.FTZ R32, R44, UR5 ;  /* 0x000000052c207c20 */ /* 0x000fe20008410000 */
[----:B------:R-:W-:Y:S01]  /*1830*/  FMUL.FTZ R44, R56, UR5 ;  /* 0x00000005382c7c20 */ /* 0x000fe20008410000 */
[----:B------:R-:W-:Y:S01]  /*1840*/  FMUL.FTZ R56, R68, UR5 ;  /* 0x0000000544387c20 */ /* 0x000fe20008410000 */
[----:B------:R-:W-:Y:S01]  /*1850*/  FMUL.FTZ R27, R39, UR5 ;  /* 0x00000005271b7c20 */ /* 0x000fe20008410000 */
[----:B------:R-:W-:Y:S01]  /*1860*/  FMUL.FTZ R68, R80, UR5 ;  /* 0x0000000550447c20 */ /* 0x000fe20008410000 */
[----:B------:R-:W-:Y:S01]  /*1870*/  FMUL.FTZ R13, R31, UR5 ;  /* 0x000000051f0d7c20 */ /* 0x000fe20008410000 */
[----:B------:R-:W-:Y:S01]  /*1880*/  IMAD.IADD R80, R156, 0x1, R121 ;  /* 0x000000019c507824 */ /* 0x000fe200078e0279 */
[----:B------:R-:W2:Y:S01]  /*1890*/  MUFU.TANH R12, R12 ;  /* 0x0000000c000c7308 */ /* 0x000ea20000002400 */
[----:B------:R-:W-:Y:S01]  /*18a0*/  FMUL.FTZ R20, R34, UR5 ;  /* 0x0000000522147c20 */ /* 0x000fe20008410000 */
[----:B------:R-:W-:Y:S01]  /*18b0*/  FMUL.FTZ R4, R24, UR5 ;  /* 0x0000000518047c20 */ /* 0x000fe20008410000 */
[----:B------:R-:W-:-:S02]  /*18c0*/  IMAD R80, R122, -0xc0, R80 ;  /* 0xffffff407a507824 */ /* 0x000fc400078e0250 */
[----:B------:R-:W-:Y:S01]  /*18d0*/  FMUL.FTZ R11, R29, UR5 ;  /* 0x000000051d0b7c20 */ /* 0x000fe20008410000 */
[----:B------:R-:W-:Y:S01]  /*18e0*/  FMUL.FTZ R29, R41, UR5 ;  /* 0x00000005291d7c20 */ /* 0x000fe20008410000 */
[----:B------:R-:W-:Y:S01]  /*18f0*/  FMUL.FTZ R21, R35, UR5 ;  /* 0x0000000523157c20 */ /* 0x000fe20008410000 */
[----:B------:R-:W-:Y:S01]  /*1900*/  FMUL.FTZ R15, R33, UR5 ;  /* 0x00000005210f7c20 */ /* 0x000fe20008410000 */
[----:B------:R-:W3:Y:S01]  /*1910*/  MUFU.TANH R6, R6 ;  /* 0x0000000600067308 */ /* 0x000ee20000002400 */
[----:B------:R-:W-:Y:S01]  /*1920*/  ISETP.GT.AND P3, PT, R80, 0x8, PT ;  /* 0x000000085000780c */ /* 0x000fe20003f64270 */
[----:B------:R-:W-:Y:S01]  /*1930*/  FMUL.FTZ R26, R38, UR5 ;  /* 0x00000005261a7c20 */ /* 0x000fe20008410000 */
[C---:B------:R-:W-:Y:S01]  /*1940*/  ISETP.GT.AND P4, PT, R80.reuse, RZ, PT ;  /* 0x000000ff5000720c */ /* 0x040fe20003f84270 */
[----:B------:R-:W-:Y:S01]  /*1950*/  FMUL.FTZ R33, R45, UR5 ;  /* 0x000000052d217c20 */ /* 0x000fe20008410000 */
[----:B------:R-:W-:Y:S01]  /*1960*/  ISETP.GT.AND P2, PT, R80, 0x1, PT ;  /* 0x000000015000780c */ /* 0x000fe20003f44270 */
[----:B------:R-:W-:Y:S01]  /*1970*/  FMUL.FTZ R45, R57, UR5 ;  /* 0x00000005392d7c20 */ /* 0x000fe20008410000 */
[----:B-1----:R-:W-:Y:S01]  /*1980*/  FSEL R10, R10, -INF , P3 ;  /* 0xff8000000a0a7808 */ /* 0x002fe20001800000 */
[----:B------:R-:W1:Y:S01]  /*1990*/  MUFU.TANH R7, R7 ;  /* 0x0000000700077308 */ /* 0x000e620000002400 */
[----:B--2---:R-:W-:Y:S01]  /*19a0*/  FSEL R12, R12, -INF , P3 ;  /* 0xff8000000c0c7808 */ /* 0x004fe20001800000 */
[----:B------:R-:W-:Y:S01]  /*19b0*/  FMUL.FTZ R57, R69, UR5 ;  /* 0x0000000545397c20 */ /* 0x000fe20008410000 */
[----:B------:R-:W-:Y:S01]  /*19c0*/  ISETP.GT.AND P3, PT, R80, 0x19, PT ;  /* 0x000000195000780c */ /* 0x000fe20003f64270 */
[----:B------:R-:W-:Y:S01]  /*19d0*/  FMUL.FTZ R69, R81, UR5 ;  /* 0x0000000551457c20 */ /* 0x000fe20008410000 */
[----:B------:R-:W-:Y:S01]  /*19e0*/  FMUL.FTZ R35, R47, UR5 ;  /* 0x000000052f237c20 */ /* 0x000fe20008410000 */
[----:B------:R-:W-:Y:S01]  /*19f0*/  FMUL.FTZ R81, R92, UR5 ;  /* 0x000000055c517c20 */ /* 0x000fe20008410000 */
[----:B------:R-:W-:Y:S01]  /*1a00*/  FMUL.FTZ R24, R36, UR5 ;  /* 0x0000000524187c20 */ /* 0x000fe20008410000 */
[----:B------:R-:W2:Y:S01]  /*1a10*/  MUFU.TANH R25, R25 ;  /* 0x0000001900197308 */ /* 0x000ea20000002400 */
[----:B---3--:R-:W-:Y:S01]  /*1a20*/  FSEL R6, R6, -INF , P4 ;  /* 0xff80000006067808 */ /* 0x008fe20002000000 */
[----:B------:R-:W-:Y:S01]  /*1a30*/  FMUL.FTZ R47, R59, UR5 ;  /* 0x000000053b2f7c20 */ /* 0x000fe20008410000 */
[----:B------:R-:W-:Y:S01]  /*1a40*/  FMUL.FTZ R31, R43, UR5 ;  /* 0x000000052b1f7c20 */ /* 0x000fe20008410000 */
[----:B------:R-:W-:Y:S01]  /*1a50*/  FMUL.FTZ R36, R48, UR5 ;  /* 0x0000000530247c20 */ /* 0x000fe20008410000 */
[----:B------:R-:W-:Y:S01]  /*1a60*/  FMUL.FTZ R59, R71, UR5 ;  /* 0x00000005473b7c20 */ /* 0x000fe20008410000 */
[----:B------:R-:W-:Y:S01]  /*1a70*/  ISETP.GT.AND P6, PT, R80, 0x9, PT ;  /* 0x000000095000780c */ /* 0x000fe20003fc4270 */
[----:B------:R-:W-:Y:S01]  /*1a80*/  FMUL.FTZ R30, R42, UR5 ;  /* 0x000000052a1e7c20 */ /* 0x000fe20008410000 */
[----:B------:R-:W3:Y:S01]  /*1a90*/  MUFU.TANH R27, R27 ;  /* 0x0000001b001b7308 */ /* 0x000ee20000002400 */
[----:B-1----:R-:W-:Y:S01]  /*1aa0*/  FSEL R7, R7, -INF , P2 ;  /* 0xff80000007077808 */ /* 0x002fe20001000000 */
[----:B------:R-:W-:Y:S01]  /*1ab0*/  FMUL.FTZ R48, R60, UR5 ;  /* 0x000000053c307c20 */ /* 0x000fe20008410000 */
[----:B------:R-:W-:Y:S01]  /*1ac0*/  FMUL.FTZ R71, R83, UR5 ;  /* 0x0000000553477c20 */ /* 0x000fe20008410000 */
[----:B------:R-:W-:Y:S01]  /*1ad0*/  FMUL.FTZ R60, R72, UR5 ;  /* 0x00000005483c7c20 */ /* 0x000fe20008410000 */
[----:B------:R-:W-:Y:S01]  /*1ae0*/  ISETP.GT.AND P5, PT, R80, 0x10, PT ;  /* 0x000000105000780c */ /* 0x000fe20003fa4270 */
[----:B------:R-:W-:Y:S01]  /*1af0*/  FMUL.FTZ R83, R94, UR5 ;  /* 0x000000055e537c20 */ /* 0x000fe20008410000 */
[----:B------:R-:W-:Y:S01]  /*1b00*/  FMUL.FTZ R72, R84, UR5 ;  /* 0x0000000554487c20 */ /* 0x000fe20008410000 */
[----:B------:R-:W1:Y:S01]  /*1b10*/  MUFU.TANH R13, R13 ;  /* 0x0000000d000d7308 */ /* 0x000e620000002400 */
[----:B--2---:R-:W-:Y:S01]  /*1b20*/  FSEL R92, R25, -INF , P3 ;  /* 0xff800000195c7808 */ /* 0x004fe20001800000 */
[----:B------:R-:W-:Y:S01]  /*1b30*/  FMUL.FTZ R42, R54, UR5 ;  /* 0x00000005362a7c20 */ /* 0x000fe20008410000 */
[----:B------:R-:W-:Y:S01]  /*1b40*/  FMNMX.FTZ R25, R6, R7, !PT ;  /* 0x0000000706197209 */ /* 0x000fe20007810000 */
[----:B------:R-:W-:Y:S01]  /*1b50*/  FMUL.FTZ R34, R46, UR5 ;  /* 0x000000052e227c20 */ /* 0x000fe20008410000 */
[----:B------:R-:W-:Y:S01]  /*1b60*/  FMUL.FTZ R54, R66, UR5 ;  /* 0x0000000542367c20 */ /* 0x000fe20008410000 */
[----:B------:R-:W-:Y:S01]  /*1b70*/  FMUL.FTZ R66, R78, UR5 ;  /* 0x000000054e427c20 */ /* 0x000fe20008410000 */
[----:B------:R-:W-:Y:S01]  /*1b80*/  FMUL.FTZ R78, R90, UR5 ;  /* 0x000000055a4e7c20 */ /* 0x000fe20008410000 */
[----:B------:R-:W2:Y:S01]  /*1b90*/  MUFU.TANH R14, R14 ;  /* 0x0000000e000e7308 */ /* 0x000ea20000002400 */
[----:B---3--:R-:W-:Y:S01]  /*1ba0*/  FSEL R94, R27, -INF , P3 ;  /* 0xff8000001b5e7808 */ /* 0x008fe20001800000 */
[----:B------:R-:W-:Y:S01]  /*1bb0*/  FMUL.FTZ R38, R50, UR5 ;  /* 0x0000000532267c20 */ /* 0x000fe20008410000 */
[----:B------:R-:W-:Y:S01]  /*1bc0*/  FMNMX.FTZ R27, R12, R25, !PT ;  /* 0x000000190c1b7209 */ /* 0x000fe20007810000 */
[----:B------:R-:W-:Y:S01]  /*1bd0*/  FMUL.FTZ R28, R40, UR5 ;  /* 0x00000005281c7c20 */ /* 0x000fe20008410000 */
[----:B------:R-:W-:Y:S01]  /*1be0*/  FMUL.FTZ R50, R62, UR5 ;  /* 0x000000053e327c20 */ /* 0x000fe20008410000 */
[----:B------:R-:W-:Y:S01]  /*1bf0*/  FMUL.FTZ R62, R74, UR5 ;  /* 0x000000054a3e7c20 */ /* 0x000fe20008410000 */
[----:B------:R-:W-:Y:S01]  /*1c00*/  FMUL.FTZ R74, R86, UR5 ;  /* 0x00000005564a7c20 */ /* 0x000fe20008410000 */
[----:B------:R-:W3:Y:S01]  /*1c10*/  MUFU.TANH R20, R20 ;  /* 0x0000001400147308 */ /* 0x000ee20000002400 */
[----:B-1----:R-:W-:Y:S01]  /*1c20*/  FSEL R84, R13, -INF , P6 ;  /* 0xff8000000d547808 */ /* 0x002fe20003000000 */
[----:B------:R-:W-:Y:S01]  /*1c30*/  FMUL.FTZ R13, R96, UR5 ;  /* 0x00000005600d7c20 */ /* 0x000fe20008410000 */
[----:B------:R-:W-:Y:S01]  /*1c40*/  FMUL.FTZ R39, R51, UR5 ;  /* 0x0000000533277c20 */ /* 0x000fe20008410000 */
[----:B------:R-:W-:Y:S01]  /*1c50*/  FMUL.FTZ R40, R52, UR5 ;  /* 0x0000000534287c20 */ /* 0x000fe20008410000 */
[----:B------:R-:W-:Y:S01]  /*1c60*/  FMNMX.FTZ R27, R84, R27, !PT ;  /* 0x0000001b541b7209 */ /* 0x000fe20007810000 */
[----:B------:R-:W-:Y:S01]  /*1c70*/  FMUL.FTZ R52, R64, UR5 ;  /* 0x0000000540347c20 */ /* 0x000fe20008410000 */
[----:B------:R-:W-:Y:S01]  /*1c80*/  FMUL.FTZ R64, R76, UR5 ;  /* 0x000000054c407c20 */ /* 0x000fe20008410000 */
[----:B------:R-:W1:Y:S01]  /*1c90*/  MUFU.TANH R4, R4 ;  /* 0x0000000400047308 */ /* 0x000e620000002400 */
[----:B--2---:R-:W-:Y:S01]  /*1ca0*/  FSEL R14, R14, -INF , P5 ;  /* 0xff8000000e0e7808 */ /* 0x004fe20002800000 */
[----:B------:R-:W-:Y:S01]  /*1cb0*/  FMUL.FTZ R76, R88, UR5 ;  /* 0x00000005584c7c20 */ /* 0x000fe20008410000 */
[----:B------:R-:W-:Y:S01]  /*1cc0*/  FMUL.FTZ R43, R55, UR5 ;  /* 0x00000005372b7c20 */ /* 0x000fe20008410000 */
[----:B------:R-:W-:Y:S01]  /*1cd0*/  FMUL.FTZ R37, R49, UR5 ;  /* 0x0000000531257c20 */ /* 0x000fe20008410000 */
[----:B------:R-:W-:Y:S01]  /*1ce0*/  FMUL.FTZ R46, R58, UR5 ;  /* 0x000000053a2e7c20 */ /* 0x000fe20008410000 */
[----:B------:R-:W-:Y:S01]  /*1cf0*/  ISETP.GT.AND P3, PT, R80, 0x30, PT ;  /* 0x000000305000780c */ /* 0x000fe20003f64270 */
[----:B------:R-:W-:Y:S01]  /*1d00*/  FMUL.FTZ R41, R53, UR5 ;  /* 0x0000000535297c20 */ /* 0x000fe20008410000 */
[----:B------:R-:W2:Y:S01]  /*1d10*/  MUFU.TANH R5, R5 ;  /* 0x0000000500057308 */ /* 0x000ea20000002400 */
[----:B---3--:R-:W-:Y:S01]  /*1d20*/  FSEL R20, R20, -INF , P5 ;  /* 0xff80000014147808 */ /* 0x008fe20002800000 */
[----:B------:R-:W-:Y:S01]  /*1d30*/  FMUL.FTZ R51, R63, UR5 ;  /* 0x000000053f337c20 */ /* 0x000fe20008410000 */
[----:B------:R-:W-:Y:S01]  /*1d40*/  ISETP.GT.AND P5, PT, R80, 0x21, PT ;  /* 0x000000215000780c */ /* 0x000fe20003fa4270 */
[----:B------:R-:W-:Y:S01]  /*1d50*/  FMUL.FTZ R55, R67, UR5 ;  /* 0x0000000543377c20 */ /* 0x000fe20008410000 */
[----:B------:R-:W-:Y:S01]  /*1d60*/  FMUL.FTZ R58, R70, UR5 ;  /* 0x00000005463a7c20 */ /* 0x000fe20008410000 */
[----:B------:R-:W-:Y:S01]  /*1d70*/  FMUL.FTZ R49, R61, UR5 ;  /* 0x000000053d317c20 */ /* 0x000fe20008410000 */
[----:B------:R-:W-:Y:S01]  /*1d80*/  FMUL.FTZ R53, R65, UR5 ;  /* 0x0000000541357c20 */ /* 0x000fe20008410000 */
[----:B------:R-:W3:Y:S01]  /*1d90*/  MUFU.TANH R29, R29 ;  /* 0x0000001d001d7308 */ /* 0x000ee20000002400 */
[----:B-1----:R-:W-:Y:S01]  /*1da0*/  FSEL R4, R4, -INF , P4 ;  /* 0xff80000004047808 */ /* 0x002fe20002000000 */
[----:B------:R-:W-:Y:S01]  /*1db0*/  FMUL.FTZ R63, R75, UR5 ;  /* 0x000000054b3f7c20 */ /* 0x000fe20008410000 */
[----:B------:R-:W-:Y:S01]  /*1dc0*/  ISETP.GT.AND P4, PT, R80, 0x11, PT ;  /* 0x000000115000780c */ /* 0x000fe20003f84270 */
[----:B------:R-:W-:Y:S01]  /*1dd0*/  FMUL.FTZ R61, R73, UR5 ;  /* 0x00000005493d7c20 */ /* 0x000fe20008410000 */
[----:B------:R-:W-:Y:S01]  /*1de0*/  FMUL.FTZ R70, R82, UR5 ;  /* 0x0000000552467c20 */ /* 0x000fe20008410000 */
[----:B------:R-:W-:Y:S01]  /*1df0*/  FMUL.FTZ R67, R79, UR5 ;  /* 0x000000054f437c20 */ /* 0x000fe20008410000 */
[----:B------:R-:W-:Y:S01]  /*1e00*/  FMUL.FTZ R65, R77, UR5 ;  /* 0x000000054d417c20 */ /* 0x000fe20008410000 */
        /* <DEDUP_REMOVED lines=21> */
[----:B------:R-:W-:-:S03]  /*1f60*/  FMNMX.FTZ R29, R90, R29, !PT ;  /* 0x0000001d5a1d7209 */ /* 0x000fc60007810000 */
[----:B------:R-:W1:Y:S01]  /*1f70*/  MUFU.TANH R31, R31 ;  /* 0x0000001f001f7308 */ /* 0x000e620000002400 */
[----:B--2---:R-:W-:-:S04]  /*1f80*/  FSEL R26, R26, -INF , P2 ;  /* 0xff8000001a1a7808 */ /* 0x004fc80001000000 */
[----:B------:R-:W-:-:S03]  /*1f90*/  FMNMX.FTZ R29, R26, R29, !PT ;  /* 0x0000001d1a1d7209 */ /* 0x000fc60007810000 */
[----:B------:R-:W2:Y:S01]  /*1fa0*/  MUFU.TANH R30, R30 ;  /* 0x0000001e001e7308 */ /* 0x000ea20000002400 */
[----:B---3--:R-:W-:Y:S01]  /*1fb0*/  FSEL R86, R11, -INF , P6 ;  /* 0xff8000000b567808 */ /* 0x008fe20003000000 */
[----:B------:R-:W-:Y:S01]  /*1fc0*/  FMUL.FTZ R11, R95, UR5 ;  /* 0x000000055f0b7c20 */ /* 0x000fe20008410000 */
[----:B------:R-:W-:Y:S01]  /*1fd0*/  ISETP.GT.AND P6, PT, R80, 0x20, PT ;  /* 0x000000205000780c */ /* 0x000fe20003fc4270 */
[----:B------:R-:W-:-:S04]  /*1fe0*/  FMUL.FTZ R95, R109, UR5 ;  /* 0x000000056d5f7c20 */ /* 0x000fc80008410000 */
[----:B------:R-:W3:Y:S01]  /*1ff0*/  MUFU.TANH R15, R15 ;  /* 0x0000000f000f7308 */ /* 0x000ee20000002400 */
[----:B-1----:R-:W-:Y:S02]  /*2000*/  FSEL R122, R31, -INF , P5 ;  /* 0xff8000001f7a7808 */ /* 0x002fe40002800000 */
[----:B------:R-:W-:Y:S01]  /*2010*/  FMNMX.FTZ R31, R94, R29, !PT ;  /* 0x0000001d5e1f7209 */ /* 0x000fe20007810000 */
[----:B------:R-:W-:Y:S01]  /*2020*/  FMUL.FTZ R29, R101, UR5 ;  /* 0x00000005651d7c20 */ /* 0x000fe20008410000 */
[----:B------:R-:W-:Y:S01]  /*2030*/  ISETP.GT.AND P5, PT, R80, 0x38, PT ;  /* 0x000000385000780c */ /* 0x000fe20003fa4270 */
[----:B------:R-:W-:Y:S02]  /*2040*/  FMUL.FTZ R101, R117, UR5 ;  /* 0x0000000575657c20 */ /* 0x000fe40008410000 */
[----:B------:R-:W1:Y:S01]  /*2050*/  MUFU.TANH R24, R24 ;  /* 0x0000001800187308 */ /* 0x000e620000002400 */
[----:B--2---:R-:W-:-:S04]  /*2060*/  FSEL R30, R30, -INF , P6 ;  /* 0xff8000001e1e7808 */ /* 0x004fc80003000000 */
[----:B------:R-:W-:-:S03]  /*2070*/  FMNMX.FTZ R31, R30, R31, !PT ;  /* 0x0000001f1e1f7209 */ /* 0x000fc60007810000 */
[----:B------:R-:W2:Y:S01]  /*2080*/  MUFU.TANH R34, R34 ;  /* 0x0000002200227308 */ /* 0x000ea20000002400 */
[----:B---3--:R-:W-:Y:S01]  /*2090*/  FSEL R88, R15, -INF , P4 ;  /* 0xff8000000f587808 */ /* 0x008fe20002000000 */
[----:B------:R-:W-:Y:S01]  /*20a0*/  FMUL.FTZ R15, R97, UR5 ;  /* 0x00000005610f7c20 */ /* 0x000fe20008410000 */
[----:B------:R-:W-:Y:S01]  /*20b0*/  ISETP.GT.AND P4, PT, R80, 0x28, PT ;  /* 0x000000285000780c */ /* 0x000fe20003f84270 */
[----:B------:R-:W-:Y:S01]  /*20c0*/  FMUL.FTZ R97, R113, UR5 ;  /* 0x0000000571617c20 */ /* 0x000fe20008410000 */
[----:B------:R-:W-:-:S03]  /*20d0*/  FMNMX.FTZ R31, R122, R31, !PT ;  /* 0x0000001f7a1f7209 */ /* 0x000fc60007810000 */
[----:B------:R-:W3:Y:S01]  /*20e0*/  MUFU.TANH R33, R33 ;  /* 0x0000002100217308 */ /* 0x000ee20000002400 */
[----:B-1----:R-:W-:Y:S02]  /*20f0*/  FSEL R24, R24, -INF , P2 ;  /* 0xff80000018187808 */ /* 0x002fe40001000000 */
[----:B------:R-:W-:-:S05]  /*2100*/  ISETP.GT.AND P2, PT, R80, 0x29, PT ;  /* 0x000000295000780c */ /* 0x000fca0003f44270 */
[----:B------:R-:W1:Y:S01]  /*2110*/  MUFU.TANH R35, R35 ;  /* 0x0000002300237308 */ /* 0x000e620000002400 */
[----:B--2---:R-:W-:-:S07]  /*2120*/  FSEL R34, R34, -INF , P4 ;  /* 0xff80000022227808 */ /* 0x004fce0002000000 */
[----:B------:R-:W2:Y:S01]  /*2130*/  MUFU.TANH R28, R28 ;  /* 0x0000001c001c7308 */ /* 0x000ea20000002400 */
[----:B---3--:R-:W-:Y:S02]  /*2140*/  FSEL R124, R33, -INF , P2 ;  /* 0xff800000217c7808 */ /* 0x008fe40001000000 */
[----:B------:R-:W-:Y:S01]  /*2150*/  FMNMX.FTZ R33, R34, R31, !PT ;  /* 0x0000001f22217209 */ /* 0x000fe20007810000 */
[----:B------:R-:W-:-:S04]  /*2160*/  FMUL.FTZ R31, R102, UR5 ;  /* 0x00000005661f7c20 */ /* 0x000fc80008410000 */
[----:B------:R-:W3:Y:S01]  /*2170*/  MUFU.TANH R38, R38 ;  /* 0x0000002600267308 */ /* 0x000ee20000002400 */
[----:B-1----:R-:W-:Y:S02]  /*2180*/  FSEL R126, R35, -INF , P2 ;  /* 0xff800000237e7808 */ /* 0x002fe40001000000 */
[----:B------:R-:W-:Y:S02]  /*2190*/  ISETP.GT.AND P2, PT, R80, 0x40, PT ;  /* 0x000000405000780c */ /* 0x000fe40003f44270 */
[----:B------:R-:W-:-:S03]  /*21a0*/  FMNMX.FTZ R33, R126, R33, !PT ;  /* 0x000000217e217209 */ /* 0x000fc60007810000 */
[----:B------:R-:W1:Y:S01]  /*21b0*/  MUFU.TANH R39, R39 ;  /* 0x0000002700277308 */ /* 0x000e620000002400 */
[----:B--2---:R-:W-:Y:S02]  /*21c0*/  FSEL R28, R28, -INF , P6 ;  /* 0xff8000001c1c7808 */ /* 0x004fe40003000000 */
[----:B------:R-:W-:-:S05]  /*21d0*/  ISETP.GT.AND P6, PT, R80, 0x31, PT ;  /* 0x000000315000780c */ /* 0x000fca0003fc4270 */
[----:B------:R-:W2:Y:S01]  /*21e0*/  MUFU.TANH R32, R32 ;  /* 0x0000002000207308 */ /* 0x000ea20000002400 */
[----:B---3--:R-:W-:-:S04]  /*21f0*/  FSEL R38, R38, -INF , P3 ;  /* 0xff80000026267808 */ /* 0x008fc80001800000 */
[----:B------:R-:W-:Y:S01]  /*2200*/  FMNMX.FTZ R35, R38, R33, !PT ;  /* 0x0000002126237209 */ /* 0x000fe20007810000 */
[----:B------:R-:W-:Y:S02]  /*2210*/  FMUL.FTZ R33, R103, UR5 ;  /* 0x0000000567217c20 */ /* 0x000fe40008410000 */
[----:B------:R-:W3:Y:S01]  /*2220*/  MUFU.TANH R42, R42 ;  /* 0x0000002a002a7308 */ /* 0x000ee20000002400 */
[----:B-1----:R-:W-:-:S04]  /*2230*/  FSEL R128, R39, -INF , P6 ;  /* 0xff80000027807808 */ /* 0x002fc80003000000 */
[----:B------:R-:W-:-:S03]  /*2240*/  FMNMX.FTZ R35, R128, R35, !PT ;  /* 0x0000002380237209 */ /* 0x000fc60007810000 */
[----:B------:R-:W1:Y:S01]  /*2250*/  MUFU.TANH R43, R43 ;  /* 0x0000002b002b7308 */ /* 0x000e620000002400 */
[----:B--2---:R-:W-:Y:S02]  /*2260*/  FSEL R32, R32, -INF , P4 ;  /* 0xff80000020207808 */ /* 0x004fe40002000000 */
[----:B------:R-:W-:-:S05]  /*2270*/  ISETP.GT.AND P4, PT, R80, 0x39, PT ;  /* 0x000000395000780c */ /* 0x000fca0003f84270 */
[----:B------:R-:W2:Y:S01]  /*2280*/  MUFU.TANH R36, R36 ;  /* 0x0000002400247308 */ /* 0x000ea20000002400 */
[----:B---3--:R-:W-:-:S04]  /*2290*/  FSEL R42, R42, -INF , P5 ;  /* 0xff8000002a2a7808 */ /* 0x008fc80002800000 */
[----:B------:R-:W-:-:S03]  /*22a0*/  FMNMX.FTZ R35, R42, R35, !PT ;  /* 0x000000232a237209 */ /* 0x000fc60007810000 */
[----:B------:R-:W3:Y:S01]  /*22b0*/  MUFU.TANH R37, R37 ;  /* 0x0000002500257308 */ /* 0x000ee20000002400 */
[----:B-1----:R-:W-:-:S07]  /*22c0*/  FSEL R100, R43, -INF , P4 ;  /* 0xff8000002b647808 */ /* 0x002fce0002000000 */
[----:B------:R-:W1:Y:S01]  /*22d0*/  MUFU.TANH R46, R46 ;  /* 0x0000002e002e7308 */ /* 0x000e620000002400 */
[----:B--2---:R-:W-:Y:S02]  /*22e0*/  FSEL R36, R36, -INF , P3 ;  /* 0xff80000024247808 */ /* 0x004fe40001800000 */
[----:B------:R-:W-:-:S05]  /*22f0*/  ISETP.GT.AND P3, PT, R80, 0x41, PT ;  /* 0x000000415000780c */ /* 0x000fca0003f64270 */
[----:B------:R-:W2:Y:S01]  /*2300*/  MUFU.TANH R47, R47 ;  /* 0x0000002f002f7308 */ /* 0x000ea20000002400 */
[----:B---3--:R-:W-:Y:S02]  /*2310*/  FSEL R130, R37, -INF , P6 ;  /* 0xff80000025827808 */ /* 0x008fe40003000000 */
[----:B------:R-:W-:Y:S01]  /*2320*/  FMNMX.FTZ R37, R100, R35, !PT ;  /* 0x0000002364257209 */ /* 0x000fe20007810000 */
[----:B------:R-:W-:Y:S01]  /*2330*/  FMUL.FTZ R35, R104, UR5 ;  /* 0x0000000568237c20 */ /* 0x000fe20008410000 */
[----:B------:R-:W-:-:S03]  /*2340*/  ISETP.GT.AND P6, PT, R80, 0x48, PT ;  /* 0x000000485000780c */ /* 0x000fc60003fc4270 */
[----:B------:R-:W3:Y:S01]  /*2350*/  MUFU.TANH R40, R40 ;  /* 0x0000002800287308 */ /* 0x000ee20000002400 */
[----:B-1----:R-:W-:-:S04]  /*2360*/  FSEL R46, R46, -INF , P2 ;  /* 0xff8000002e2e7808 */ /* 0x002fc80001000000 */
[----:B------:R-:W-:-:S03]  /*2370*/  FMNMX.FTZ R37, R46, R37, !PT ;  /* 0x000000252e257209 */ /* 0x000fc60007810000 */
[----:B------:R-:W1:Y:S01]  /*2380*/  MUFU.TANH R50, R50 ;  /* 0x0000003200327308 */ /* 0x000e620000002400 */
[----:B--2---:R-:W-:Y:S01]  /*2390*/  FSEL R134, R47, -INF , P3 ;  /* 0xff8000002f867808 */ /* 0x004fe20001800000 */
[----:B------:R-:W-:-:S03]  /*23a0*/  FMUL.FTZ R47, R110, UR5 ;  /* 0x000000056e2f7c20 */ /* 0x000fc60008410000 */
[----:B------:R-:W-:-:S03]  /*23b0*/  FMNMX.FTZ R37, R134, R37, !PT ;  /* 0x0000002586257209 */ /* 0x000fc60007810000 */
[----:B------:R-:W2:Y:S01]  /*23c0*/  MUFU.TANH R41, R41 ;  /* 0x0000002900297308 */ /* 0x000ea20000002400 */
[----:B---3--:R-:W-:Y:S02]  /*23d0*/  FSEL R40, R40, -INF , P5 ;  /* 0xff80000028287808 */ /* 0x008fe40002800000 */
[----:B------:R-:W-:-:S05]  /*23e0*/  ISETP.GT.AND P5, PT, R80, 0x49, PT ;  /* 0x000000495000780c */ /* 0x000fca0003fa4270 */
[----:B------:R-:W3:Y:S01]  /*23f0*/  MUFU.TANH R51, R51 ;  /* 0x0000003300337308 */ /* 0x000ee20000002400 */
[----:B-1----:R-:W-:-:S04]  /*2400*/  FSEL R50, R50, -INF , P6 ;  /* 0xff80000032327808 */ /* 0x002fc80003000000 */
[----:B------:R-:W-:Y:S01]  /*2410*/  FMNMX.FTZ R39, R50, R37, !PT ;  /* 0x0000002532277209 */ /* 0x000fe20007810000 */
[----:B------:R-:W-:Y:S02]  /*2420*/  FMUL.FTZ R37, R105, UR5 ;  /* 0x0000000569257c20 */ /* 0x000fe40008410000 */
[----:B------:R-:W1:Y:S01]  /*2430*/  MUFU.TANH R44, R44 ;  /* 0x0000002c002c7308 */ /* 0x000e620000002400 */
[----:B--2---:R-:W-:Y:S02]  /*2440*/  FSEL R132, R41, -INF , P4 ;  /* 0xff80000029847808 */ /* 0x004fe40002000000 */
[----:B------:R-:W-:-:S05]  /*2450*/  ISETP.GT.AND P4, PT, R80, 0x50, PT ;  /* 0x000000505000780c */ /* 0x000fca0003f84270 */
[----:B------:R-:W2:Y:S01]  /*2460*/  MUFU.TANH R54, R54 ;  /* 0x0000003600367308 */ /* 0x000ea20000002400 */
[----:B---3--:R-:W-:Y:S01]  /*2470*/  FSEL R102, R51, -INF , P5 ;  /* 0xff80000033667808 */ /* 0x008fe20002800000 */
[----:B------:R-:W-:-:S03]  /*2480*/  FMUL.FTZ R51, R108, UR5 ;  /* 0x000000056c337c20 */ /* 0x000fc60008410000 */
[----:B------:R-:W-:-:S03]  /*2490*/  FMNMX.FTZ R39, R102, R39, !PT ;  /* 0x0000002766277209 */ /* 0x000fc60007810000 */
[----:B------:R-:W3:Y:S01]  /*24a0*/  MUFU.TANH R45, R45 ;  /* 0x0000002d002d7308 */ /* 0x000ee20000002400 */
[----:B-1----:R-:W-:Y:S02]  /*24b0*/  FSEL R44, R44, -INF , P2 ;  /* 0xff8000002c2c7808 */ /* 0x002fe40001000000 */
[----:B------:R-:W-:-:S05]  /*24c0*/  ISETP.GT.AND P2, PT, R80, 0x51, PT ;  /* 0x000000515000780c */ /* 0x000fca0003f44270 */
[----:B------:R-:W1:Y:S01]  /*24d0*/  MUFU.TANH R55, R55 ;  /* 0x0000003700377308 */ /* 0x000e620000002400 */
[----:B--2---:R-:W-:-:S04]  /*24e0*/  FSEL R140, R54, -INF , P4 ;  /* 0xff800000368c7808 */ /* 0x004fc80002000000 */
[----:B------:R-:W-:Y:S01]  /*24f0*/  FMNMX.FTZ R41, R140, R39, !PT ;  /* 0x000000278c297209 */ /* 0x000fe20007810000 */
[----:B------:R-:W-:Y:S02]  /*2500*/  FMUL.FTZ R39, R106, UR5 ;  /* 0x000000056a277c20 */ /* 0x000fe40008410000 */
[----:B------:R-:W2:Y:S01]  /*2510*/  MUFU.TANH R48, R48 ;  /* 0x0000003000307308 */ /* 0x000ea20000002400 */
[----:B---3--:R-:W-:Y:S01]  /*2520*/  FSEL R136, R45, -INF , P3 ;  /* 0xff8000002d887808 */ /* 0x008fe20001800000 */
[----:B------:R-:W-:Y:S01]  /*2530*/  FMUL.FTZ R45, R107, UR5 ;  /* 0x000000056b2d7c20 */ /* 0x000fe20008410000 */
[----:B------:R-:W-:-:S05]  /*2540*/  ISETP.GT.AND P3, PT, R80, 0x58, PT ;  /* 0x000000585000780c */ /* 0x000fca0003f64270 */
[----:B------:R-:W3:Y:S01]  /*2550*/  MUFU.TANH R58, R58 ;  /* 0x0000003a003a7308 */ /* 0x000ee20000002400 */
[----:B-1----:R-:W-:Y:S01]  /*2560*/  FSEL R142, R55, -INF , P2 ;  /* 0xff800000378e7808 */ /* 0x002fe20001000000 */
[----:B------:R-:W-:-:S03]  /*2570*/  FMUL.FTZ R55, R118, UR5 ;  /* 0x0000000576377c20 */ /* 0x000fc60008410000 */
        /* <DEDUP_REMOVED lines=8> */
[----:B-1----:R-:W-:Y:S01]  /*2600*/  FSEL R138, R49, -INF , P5 ;  /* 0xff800000318a7808 */ /* 0x002fe20002800000 */
[----:B------:R-:W-:Y:S01]  /*2610*/  FMUL.FTZ R49, R114, UR5 ;  /* 0x0000000572317c20 */ /* 0x000fe20008410000 */
[----:B------:R-:W-:-:S05]  /*2620*/  ISETP.GT.AND P5, PT, R80, 0x60, PT ;  /* 0x000000605000780c */ /* 0x000fca0003fa4270 */
[----:B------:R-:W1:Y:S01]  /*2630*/  MUFU.TANH R62, R62 ;  /* 0x0000003e003e7308 */ /* 0x000e620000002400 */
[----:B--2---:R-:W-:-:S04]  /*2640*/  FSEL R144, R59, -INF , P6 ;  /* 0xff8000003b907808 */ /* 0x004fc80003000000 */
[----:B------:R-:W-:-:S03]  /*2650*/  FMNMX.FTZ R41, R144, R41, !PT ;  /* 0x0000002990297209 */ /* 0x000fc60007810000 */
[----:B------:R-:W2:Y:S01]  /*2660*/  MUFU.TANH R53, R53 ;  /* 0x0000003500357308 */ /* 0x000ea20000002400 */
[----:B---3--:R-:W-:Y:S02]  /*2670*/  FSEL R52, R52, -INF , P4 ;  /* 0xff80000034347808 */ /* 0x008fe40002000000 */
[----:B------:R-:W-:-:S05]  /*2680*/  ISETP.GT.AND P4, PT, R80, 0x61, PT ;  /* 0x000000615000780c */ /* 0x000fca0003f84270 */
        /* <DEDUP_REMOVED lines=10> */
[----:B-1----:R-:W-:Y:S02]  /*2730*/  FSEL R58, R57, -INF , P6 ;  /* 0xff800000393a7808 */ /* 0x002fe40003000000 */
[----:B------:R-:W-:-:S05]  /*2740*/  ISETP.GT.AND P6, PT, R80, 0x70, PT ;  /* 0x000000705000780c */ /* 0x000fca0003fc4270 */
[----:B------:R-:W1:Y:S01]  /*2750*/  MUFU.TANH R61, R61 ;  /* 0x0000003d003d7308 */ /* 0x000e620000002400 */
[----:B--2---:R-:W-:Y:S02]  /*2760*/  FSEL R56, R56, -INF , P3 ;  /* 0xff80000038387808 */ /* 0x004fe40001800000 */
[----:B------:R-:W-:-:S05]  /*2770*/  ISETP.GT.AND P3, PT, R80, 0x69, PT ;  /* 0x000000695000780c */ /* 0x000fca0003f64270 */
[----:B------:R-:W2:Y:S01]  /*2780*/  MUFU.TANH R70, R70 ;  /* 0x0000004600467308 */ /* 0x000ea20000002400 */
[----:B---3--:R-:W-:-:S07]  /*2790*/  FSEL R106, R66, -INF , P2 ;  /* 0xff800000426a7808 */ /* 0x008fce0001000000 */
[----:B------:R-:W3:Y:S01]  /*27a0*/  MUFU.TANH R67, R67 ;  /* 0x0000004300437308 */ /* 0x000ee20000002400 */
[----:B-1----:R-:W-:Y:S02]  /*27b0*/  FSEL R62, R61, -INF , P4 ;  /* 0xff8000003d3e7808 */ /* 0x002fe40002000000 */
[----:B------:R-:W-:-:S05]  /*27c0*/  ISETP.GT.AND P4, PT, R80, 0x78, PT ;  /* 0x000000785000780c */ /* 0x000fca0003f84270 */
[----:B------:R-:W1:Y:S01]  /*27d0*/  MUFU.TANH R60, R60 ;  /* 0x0000003c003c7308 */ /* 0x000e620000002400 */
[----:B--2---:R-:W-:Y:S02]  /*27e0*/  FSEL R41, R70, -INF , P6 ;  /* 0xff80000046297808 */ /* 0x004fe40003000000 */
[----:B------:R-:W-:-:S05]  /*27f0*/  FMNMX.FTZ R70, R106, R43, !PT ;  /* 0x0000002b6a467209 */ /* 0x000fca0007810000 */
[----:B------:R-:W2:Y:S01]  /*2800*/  MUFU.TANH R74, R74 ;  /* 0x0000004a004a7308 */ /* 0x000ea20000002400 */
[----:B---3--:R-:W-:-:S07]  /*2810*/  FSEL R67, R67, -INF , P3 ;  /* 0xff80000043437808 */ /* 0x008fce0001800000 */
[----:B------:R-:W3:Y:S01]  /*2820*/  MUFU.TANH R71, R71 ;  /* 0x0000004700477308 */ /* 0x000ee20000002400 */
[----:B-1----:R-:W-:Y:S02]  /*2830*/  FSEL R60, R60, -INF , P5 ;  /* 0xff8000003c3c7808 */ /* 0x002fe40002800000 */
[----:B------:R-:W-:-:S05]  /*2840*/  ISETP.GT.AND P5, PT, R80, 0x71, PT ;  /* 0x000000715000780c */ /* 0x000fca0003fa4270 */
[----:B------:R-:W1:Y:S01]  /*2850*/  MUFU.TANH R65, R65 ;  /* 0x0000004100417308 */ /* 0x000e620000002400 */
[----:B--2---:R-:W-:Y:S02]  /*2860*/  FSEL R108, R74, -INF , P4 ;  /* 0xff8000004a6c7808 */ /* 0x004fe40002000000 */
[----:B------:R-:W-:-:S04]  /*2870*/  FMNMX.FTZ R74, R67, R70, !PT ;  /* 0x00000046434a7209 */ /* 0x000fc80007810000 */
[----:B------:R-:W-:Y:S01]  /*2880*/  FMNMX.FTZ R74, R41, R74, !PT ;  /* 0x0000004a294a7209 */ /* 0x000fe20007810000 */
        /* <DEDUP_REMOVED lines=10> */
[----:B---3--:R-:W-:Y:S02]  /*2930*/  FSEL R110, R78, -INF , P3 ;  /* 0xff8000004e6e7808 */ /* 0x008fe40001800000 */
[----:B------:R-:W-:-:S05]  /*2940*/  FMNMX.FTZ R78, R108, R43, !PT ;  /* 0x0000002b6c4e7209 */ /* 0x000fca0007810000 */
[----:B------:R-:W3:Y:S01]  /*2950*/  MUFU.TANH R69, R69 ;  /* 0x0000004500457308 */ /* 0x000ee20000002400 */
[----:B-1----:R-:W-:-:S04]  /*2960*/  FSEL R75, R75, -INF , P2 ;  /* 0xff8000004b4b7808 */ /* 0x002fc80001000000 */
[----:B------:R-:W-:-:S03]  /*2970*/  FMNMX.FTZ R43, R75, R78, !PT ;  /* 0x0000004e4b2b7209 */ /* 0x000fc60007810000 */
[----:B------:R-:W1:Y:S01]  /*2980*/  MUFU.TANH R79, R79 ;  /* 0x0000004f004f7308 */ /* 0x000e620000002400 */
[----:B--2---:R-:W-:Y:S02]  /*2990*/  FSEL R150, R68, -INF , P6 ;  /* 0xff80000044967808 */ /* 0x004fe40003000000 */
[----:B------:R-:W-:Y:S02]  /*29a0*/  ISETP.GT.AND P6, PT, R80, 0x81, PT ;  /* 0x000000815000780c */ /* 0x000fe40003fc4270 */
        /* <DEDUP_REMOVED lines=47> */
[----:B---3--:R-:W-:Y:S01]  /*2ca0*/  FSEL R15, R39, -INF , P4 ;  /* 0xff800000270f7808 */ /* 0x008fe20002000000 */
[----:B------:R-:W-:-:S03]  /*2cb0*/  IMAD.U32 R39, RZ, RZ, UR6 ;  /* 0x00000006ff277e24 */ /* 0x000fc6000f8e00ff */
        /* <DEDUP_REMOVED lines=38> */
[----:B-1----:R-:W-:-:S04]  /*2f20*/  FSEL R55, R119, -INF , P2 ;  /* 0xff80000077377808 */ /* 0x002fc80001000000 */
[----:B------:R-:W-:-:S03]  /*2f30*/  FMNMX.FTZ R57, R55, R98, !PT ;  /* 0x0000006237397209 */ /* 0x000fc60007810000 */
[----:B------:R-:W1:Y:S02]  /*2f40*/  MUFU.TANH R97, R97 ;  /* 0x0000006100617308 */ /* 0x000e640000002400 */
[----:B------:R-:W4:Y:S06]  /*2f50*/  SHFL.BFLY PT, R80, R57, 0x2, 0x1f ;  /* 0x0c401f0039507f89 */ /* 0x000f2c00000e0000 */
[----:B------:R-:W-:Y:S08]  /*2f60*/  MUFU.TANH R99, R99 ;  /* 0x0000006300637308 */ /* 0x000ff00000002400 */
[----:B------:R-:W-:Y:S01]  /*2f70*/  MUFU.TANH R101, R101 ;  /* 0x0000006500657308 */ /* 0x000fe20000002400 */
[----:B----4-:R-:W-:-:S05]  /*2f80*/  FMNMX.FTZ R59, R57, R80, !PT ;  /* 0x00000050393b7209 */ /* 0x010fca0007810000 */
[----:B------:R-:W4:Y:S02]  /*2f90*/  SHFL.BFLY PT, R98, R59, 0x1, 0x1f ;  /* 0x0c201f003b627f89 */ /* 0x000f2400000e0000 */
[----:B----4-:R-:W-:Y:S02]  /*2fa0*/  FMNMX.FTZ R98, R59, R98, !PT ;  /* 0x000000623b627209 */ /* 0x010fe40007810000 */
[----:B------:R-:W-:Y:S02]  /*2fb0*/  FMNMX.FTZ R59, R4, R5, !PT ;  /* 0x00000005043b7209 */ /* 0x000fe40007810000 */
[C---:B------:R-:W-:Y:S01]  /*2fc0*/  FSETP.NEU.FTZ.AND P0, PT, R98.reuse, -INF , PT ;  /* 0xff8000006200780b */ /* 0x040fe20003f1d000 */
[----:B------:R-:W-:Y:S01]  /*2fd0*/  FMUL.FTZ R80, R98, R39 ;  /* 0x0000002762507220 */ /* 0x000fe20000410000 */
[----:B------:R-:W-:-:S04]  /*2fe0*/  FMNMX.FTZ R59, R10, R59, !PT ;  /* 0x0000003b0a3b7209 */ /* 0x000fc80007810000 */
[----:B------:R-:W-:Y:S02]  /*2ff0*/  FMNMX.FTZ R59, R86, R59, !PT ;  /* 0x0000003b563b7209 */ /* 0x000fe40007810000 */
[----:B------:R-:W-:Y:S02]  /*3000*/  FSEL R80, R80, RZ, P0 ;  /* 0x000000ff50507208 */ /* 0x000fe40000000000 */
[----:B------:R-:W-:Y:S02]  /*3010*/  FMNMX.FTZ R59, R14, R59, !PT ;  /* 0x0000003b0e3b7209 */ /* 0x000fe40007810000 */
[----:B------:R-:W-:Y:S01]  /*3020*/  ISETP.NE.AND P0, PT, R120, RZ, PT ;  /* 0x000000ff7800720c */ /* 0x000fe20003f05270 */
[--C-:B------:R-:W-:Y:S01]  /*3030*/  FFMA.FTZ R89, R46, R39, -R80.reuse ;  /* 0x000000272e597223 */ /* 0x100fe20000010850 */
[----:B------:R-:W-:Y:S01]  /*3040*/  FMNMX.FTZ R59, R88, R59, !PT ;  /* 0x0000003b583b7209 */ /* 0x000fe20007810000 */
[-CC-:B------:R-:W-:Y:S01]  /*3050*/  FFMA.FTZ R112, R94, R39.reuse, -R80.reuse ;  /* 0x000000275e707223 */ /* 0x180fe20000010850 */
[-CC-:B------:R-:W-:Y:S01]  /*3060*/  FFMA.FTZ R94, R67, R39.reuse, -R80.reuse ;  /* 0x00000027435e7223 */ /* 0x180fe20000010850 */
[--C-:B------:R-:W-:Y:S01]  /*3070*/  FFMA.FTZ R91, R50, R39, -R80.reuse ;  /* 0x00000027325b7223 */ /* 0x100fe20000010850 */
[----:B------:R-:W-:Y:S01]  /*3080*/  FMNMX.FTZ R59, R24, R59, !PT ;  /* 0x0000003b183b7209 */ /* 0x000fe20007810000 */
[-CC-:B------:R-:W-:Y:S01]  /*3090*/  FFMA.FTZ R77, R128, R39.reuse, -R80.reuse ;  /* 0x00000027804d7223 */ /* 0x180fe20000010850 */
[----:B--2---:R-:W-:Y:S01]  /*30a0*/  FSEL R128, R95, -INF , P6 ;  /* 0xff8000005f807808 */ /* 0x004fe20003000000 */
[--C-:B------:R-:W-:Y:S01]  /*30b0*/  FFMA.FTZ R116, R134, R39, -R80.reuse ;  /* 0x0000002786747223 */ /* 0x100fe20000010850 */
[----:B------:R-:W-:Y:S01]  /*30c0*/  FMNMX.FTZ R59, R92, R59, !PT ;  /* 0x0000003b5c3b7209 */ /* 0x000fe20007810000 */
[-CC-:B------:R-:W-:Y:S01]  /*30d0*/  FFMA.FTZ R87, R26, R39.reuse, -R80.reuse ;  /* 0x000000271a577223 */ /* 0x180fe20000010850 */
[----:B---3--:R-:W-:Y:S01]  /*30e0*/  FSEL R134, R93, -INF , P5 ;  /* 0xff8000005d867808 */ /* 0x008fe20002800000 */
[--C-:B------:R-:W-:Y:S01]  /*30f0*/  FFMA.FTZ R26, R34, R39, -R80.reuse ;  /* 0x00000027221a7223 */ /* 0x100fe20000010850 */
[----:B------:R-:W-:Y:S01]  /*3100*/  FMNMX.FTZ R59, R28, R59, !PT ;  /* 0x0000003b1c3b7209 */ /* 0x000fe20007810000 */
[-CC-:B------:R-:W-:Y:S01]  /*3110*/  FFMA.FTZ R34, R140, R39.reuse, -R80.reuse ;  /* 0x000000278c227223 */ /* 0x180fe20000010850 */
[-CC-:B------:R-:W-:Y:S01]  /*3120*/  FFMA.FTZ R142, R142, R39.reuse, -R80.reuse ;  /* 0x000000278e8e7223 */ /* 0x180fe20000010850 */
[----:B-1----:R-:W-:Y:S01]  /*3130*/  FSEL R140, R97, -INF , P4 ;  /* 0xff800000618c7808 */ /* 0x002fe20002000000 */
[--C-:B------:R-:W-:Y:S01]  /*3140*/  FFMA.FTZ R144, R144, R39, -R80.reuse ;  /* 0x0000002790907223 */ /* 0x100fe20000010850 */
[----:B------:R-:W-:Y:S01]  /*3150*/  FMNMX.FTZ R59, R96, R59, !PT ;  /* 0x0000003b603b7209 */ /* 0x000fe20007810000 */
[-CC-:B------:R-:W-:Y:S01]  /*3160*/  FFMA.FTZ R85, R42, R39.reuse, -R80.reuse ;  /* 0x000000272a557223 */ /* 0x180fe20000010850 */
[-CC-:B------:R-:W-:Y:S01]  /*3170*/  FFMA.FTZ R42, R104, R39.reuse, -R80.reuse ;  /* 0x00000027682a7223 */ /* 0x180fe20000010850 */
        /* <DEDUP_REMOVED lines=10> */
[----:B------:R-:W-:Y:S01]  /*3220*/  MUFU.EX2 R6, R6 ;  /* 0x0000000600067308 */ /* 0x000fe20000000800 */
[-CC-:B------:R-:W-:Y:S01]  /*3230*/  FFMA.FTZ R83, R31, R39.reuse, -R80.reuse ;  /* 0x000000271f537223 */ /* 0x180fe20000010850 */
[--C-:B------:R-:W-:Y:S01]  /*3240*/  FFMA.FTZ R69, R84, R39, -R80.reuse ;  /* 0x0000002754457223 */ /* 0x100fe20000010850 */
[----:B------:R-:W-:Y:S01]  /*3250*/  FMNMX.FTZ R59, R130, R59, !PT ;  /* 0x0000003b823b7209 */ /* 0x000fe20007810000 */
[-CC-:B------:R-:W-:Y:S01]  /*3260*/  FFMA.FTZ R146, R146, R39.reuse, -R80.reuse ;  /* 0x0000002792927223 */ /* 0x180fe20000010850 */
[-CC-:B------:R-:W-:Y:S01]  /*3270*/  FFMA.FTZ R73, R20, R39.reuse, -R80.reuse ;  /* 0x0000002714497223 */ /* 0x180fe20000010850 */
[--C-:B------:R-:W-:Y:S01]  /*3280*/  FFMA.FTZ R90, R90, R39, -R80.reuse ;  /* 0x000000275a5a7223 */ /* 0x100fe20000010850 */
[----:B------:R-:W-:Y:S01]  /*3290*/  FMNMX.FTZ R59, R40, R59, !PT ;  /* 0x0000003b283b7209 */ /* 0x000fe20007810000 */
[----:B------:R-:W1:Y:S01]  /*32a0*/  MUFU.EX2 R7, R7 ;  /* 0x0000000700077308 */ /* 0x000e620000000800 */
[-CC-:B------:R-:W-:Y:S01]  /*32b0*/  FFMA.FTZ R20, R30, R39.reuse, -R80.reuse ;  /* 0x000000271e147223 */ /* 0x180fe20000010850 */
[--C-:B------:R-:W-:Y:S01]  /*32c0*/  FFMA.FTZ R30, R38, R39, -R80.reuse ;  /* 0x00000027261e7223 */ /* 0x100fe20000010850 */
[----:B------:R-:W-:Y:S01]  /*32d0*/  FMNMX.FTZ R59, R132, R59, !PT ;  /* 0x0000003b843b7209 */ /* 0x000fe20007810000 */
[-CC-:B------:R-:W-:Y:S01]  /*32e0*/  FFMA.FTZ R38, R41, R39.reuse, -R80.reuse ;  /* 0x0000002729267223 */ /* 0x180fe20000010850 */
[-CC-:B------:R-:W-:Y:S01]  /*32f0*/  FFMA.FTZ R41, R71, R39.reuse, -R80.reuse ;  /* 0x0000002747297223 */ /* 0x180fe20000010850 */
[--C-:B------:R-:W-:Y:S01]  /*3300*/  FFMA.FTZ R71, R75, R39, -R80.reuse ;  /* 0x000000274b477223 */ /* 0x100fe20000010850 */
[----:B------:R-:W-:Y:S01]  /*3310*/  FMNMX.FTZ R59, R44, R59, !PT ;  /* 0x0000003b2c3b7209 */ /* 0x000fe20007810000 */
[----:B------:R-:W2:Y:S01]  /*3320*/  MUFU.EX2 R12, R12 ;  /* 0x0000000c000c7308 */ /* 0x000ea20000000800 */
[-CC-:B------:R-:W-:Y:S01]  /*3330*/  FFMA.FTZ R75, R110, R39.reuse, -R80.reuse ;  /* 0x000000276e4b7223 */ /* 0x180fe20000010850 */
[--C-:B------:R-:W-:Y:S01]  /*3340*/  FFMA.FTZ R110, R13, R39, -R80.reuse ;  /* 0x000000270d6e7223 */ /* 0x100fe20000010850 */
[----:B------:R-:W-:Y:S01]  /*3350*/  FMNMX.FTZ R59, R136, R59, !PT ;  /* 0x0000003b883b7209 */ /* 0x000fe20007810000 */
[-CC-:B------:R-:W-:Y:S01]  /*3360*/  FFMA.FTZ R63, R126, R39.reuse, -R80.reuse ;  /* 0x000000277e3f7223 */ /* 0x180fe20000010850 */
[-CC-:B------:R-:W-:Y:S01]  /*3370*/  FFMA.FTZ R108, R108, R39.reuse, -R80.reuse ;  /* 0x000000276c6c7223 */ /* 0x180fe20000010850 */
[--C-:B------:R-:W-:Y:S01]  /*3380*/  FFMA.FTZ R126, R53, R39, -R80.reuse ;  /* 0x00000027357e7223 */ /* 0x100fe20000010850 */
[----:B------:R-:W-:Y:S01]  /*3390*/  FMNMX.FTZ R59, R48, R59, !PT ;  /* 0x0000003b303b7209 */ /* 0x000fe20007810000 */
[----:B------:R-:W3:Y:S01]  /*33a0*/  MUFU.EX2 R69, R69 ;  /* 0x0000004500457308 */ /* 0x000ee20000000800 */
[----:B-1----:R-:W-:Y:S01]  /*33b0*/  FADD.FTZ R13, R6, R7 ;  /* 0x00000007060d7221 */ /* 0x002fe20000010000 */
        /* <DEDUP_REMOVED lines=12> */
[----:B------:R-:W-:Y:S01]  /*3480*/  FFMA.FTZ R45, R45, R39, -R80 ;  /* 0x000000272d2d7223 */ /* 0x000fe20000010850 */
[----:B------:R-:W-:Y:S01]  /*3490*/  FMNMX.FTZ R61, R56, R61, !PT ;  /* 0x0000003d383d7209 */ /* 0x000fe20007810000 */
[----:B------:R4:W-:Y:S01]  /*34a0*/  MUFU.EX2 R59, R142 ;  /* 0x0000008e003b7308 */ /* 0x0009e20000000800 */
[----:B------:R-:W-:-:S02]  /*34b0*/  MOV R148, R151 ;  /* 0x0000009700947202 */ /* 0x000fc40000000f00 */
[----:B------:R-:W-:-:S04]  /*34c0*/  FMNMX.FTZ R61, R58, R61, !PT ;  /* 0x0000003d3a3d7209 */ /* 0x000fc80007810000 */
[----:B------:R-:W-:Y:S01]  /*34d0*/  FMNMX.FTZ R61, R60, R61, !PT ;  /* 0x0000003d3c3d7209 */ /* 0x000fe20007810000 */
[----:B------:R-:W-:Y:S01]  /*34e0*/  MUFU.EX2 R90, R90 ;  /* 0x0000005a005a7308 */ /* 0x000fe20000000800 */
[----:B----4-:R-:W-:Y:S02]  /*34f0*/  FSEL R142, R99, -INF , P3 ;  /* 0xff800000638e7808 */ /* 0x010fe40001800000 */
[----:B------:R-:W-:-:S04]  /*3500*/  FMNMX.FTZ R65, R62, R61, !PT ;  /* 0x0000003d3e417209 */ /* 0x000fc80007810000 */
[----:B------:R-:W-:Y:S01]  /*3510*/  FMNMX.FTZ R65, R64, R65, !PT ;  /* 0x0000004140417209 */ /* 0x000fe20007810000 */
[----:B------:R4:W-:Y:S03]  /*3520*/  MUFU.EX2 R61, R144 ;  /* 0x00000090003d7308 */ /* 0x0009e60000000800 */
[----:B------:R-:W-:-:S04]  /*3530*/  FMNMX.FTZ R81, R66, R65, !PT ;  /* 0x0000004142517209 */ /* 0x000fc80007810000 */
[----:B------:R-:W-:Y:S01]  /*3540*/  FMNMX.FTZ R81, R150, R81, !PT ;  /* 0x0000005196517209 */ /* 0x000fe20007810000 */
[----:B------:R-:W-:Y:S01]  /*3550*/  MUFU.EX2 R65, R146 ;  /* 0x0000009200417308 */ /* 0x000fe20000000800 */
[----:B----4-:R-:W-:Y:S02]  /*3560*/  FSEL R144, R101, -INF , P2 ;  /* 0xff80000065907808 */ /* 0x010fe40001000000 */
[----:B------:R-:W-:-:S04]  /*3570*/  FMNMX.FTZ R81, R68, R81, !PT ;  /* 0x0000005144517209 */ /* 0x000fc80007810000 */
[----:B------:R-:W-:Y:S01]  /*3580*/  FMNMX.FTZ R81, R72, R81, !PT ;  /* 0x0000005148517209 */ /* 0x000fe20007810000 */
[----:B------:R-:W-:Y:S03]  /*3590*/  MUFU.EX2 R87, R87 ;  /* 0x0000005700577308 */ /* 0x000fe60000000800 */
        /* <DEDUP_REMOVED lines=8> */
[----:B------:R4:W-:Y:S03]  /*3620*/  MUFU.EX2 R81, R106 ;  /* 0x0000006a00517308 */ /* 0x0009e60000000800 */
[----:B------:R-:W-:-:S04]  /*3630*/  FMNMX.FTZ R67, R11, R46, !PT ;  /* 0x0000002e0b437209 */ /* 0x000fc80007810000 */
[----:B------:R-:W-:Y:S01]  /*3640*/  FMNMX.FTZ R46, R118, R67, !PT ;  /* 0x00000043762e7209 */ /* 0x000fe20007810000 */
[----:B------:R-:W-:Y:S01]  /*3650*/  MUFU.EX2 R57, R57 ;  /* 0x0000003900397308 */ /* 0x000fe20000000800 */
[----:B----4-:R-:W-:Y:S02]  /*3660*/  FFMA.FTZ R106, R43, R39, -R80 ;  /* 0x000000272b6a7223 */ /* 0x010fe40000010850 */
[----:B------:R-:W-:-:S04]  /*3670*/  FMNMX.FTZ R50, R29, R46, !PT ;  /* 0x0000002e1d327209 */ /* 0x000fc80007810000 */
[----:B------:R-:W-:Y:S01]  /*3680*/  FMNMX.FTZ R50, R35, R50, !PT ;  /* 0x0000003223327209 */ /* 0x000fe20007810000 */
[----:B------:R4:W-:Y:S03]  /*3690*/  MUFU.EX2 R46, R108 ;  /* 0x0000006c002e7308 */ /* 0x0009e60000000800 */
[----:B------:R-:W-:-:S04]  /*36a0*/  FMNMX.FTZ R50, R37, R50, !PT ;  /* 0x0000003225327209 */ /* 0x000fc80007810000 */
[----:B------:R-:W-:Y:S01]  /*36b0*/  FMNMX.FTZ R67, R27, R50, !PT ;  /* 0x000000321b437209 */ /* 0x000fe20007810000 */
[----:B------:R-:W-:Y:S01]  /*36c0*/  MUFU.EX2 R26, R26 ;  /* 0x0000001a001a7308 */ /* 0x000fe20000000800 */
[-CC-:B----4-:R-:W-:Y:S01]  /*36d0*/  FFMA.FTZ R108, R33, R39.reuse, -R80.reuse ;  /* 0x00000027216c7223 */ /* 0x190fe20000010850 */
[--C-:B------:R-:W-:Y:S01]  /*36e0*/  FFMA.FTZ R33, R15, R39, -R80.reuse ;  /* 0x000000270f217223 */ /* 0x100fe20000010850 */
[----:B------:R-:W-:Y:S01]  /*36f0*/  FMNMX.FTZ R67, R128, R67, !PT ;  /* 0x0000004380437209 */ /* 0x000fe20007810000 */
[----:B------:R-:W-:-:S03]  /*3700*/  FFMA.FTZ R80, R55, R39, -R80 ;  /* 0x0000002737507223 */ /* 0x000fc60000010850 */
[----:B------:R-:W-:Y:S01]  /*3710*/  FMNMX.FTZ R67, R134, R67, !PT ;  /* 0x0000004386437209 */ /* 0x000fe20007810000 */
[----:B------:R-:W-:Y:S03]  /*3720*/  MUFU.EX2 R63, R63 ;  /* 0x0000003f003f7308 */ /* 0x000fe60000000800 */
[----:B------:R-:W-:-:S04]  /*3730*/  FMNMX.FTZ R67, R140, R67, !PT ;  /* 0x000000438c437209 */ /* 0x000fc80007810000 */
[----:B------:R-:W-:Y:S01]  /*3740*/  FMNMX.FTZ R67, R142, R67, !PT ;  /* 0x000000438e437209 */ /* 0x000fe20007810000 */
[----:B------:R-:W-:Y:S03]  /*3750*/  MUFU.EX2 R30, R30 ;  /* 0x0000001e001e7308 */ /* 0x000fe60000000800 */
[----:B------:R-:W-:-:S05]  /*3760*/  FMNMX.FTZ R67, R144, R67, !PT ;  /* 0x0000004390437209 */ /* 0x000fca0007810000 */
[----:B------:R-:W4:Y:S01]  /*3770*/  SHFL.BFLY PT, R50, R67, 0x2, 0x1f ;  /* 0x0c401f0043327f89 */ /* 0x000f2200000e0000 */
[----:B------:R-:W-:Y:S08]  /*3780*/  MUFU.EX2 R77, R77 ;  /* 0x0000004d004d7308 */ /* 0x000ff00000000800 */
[----:B------:R-:W-:Y:S08]  /*3790*/  MUFU.EX2 R85, R85 ;  /* 0x0000005500557308 */ /* 0x000ff00000000800 */
[----:B------:R-:W-:Y:S01]  /*37a0*/  MUFU.EX2 R100, R100 ;  /* 0x0000006400647308 */ /* 0x000fe20000000800 */
[----:B----4-:R-:W-:-:S07]  /*37b0*/  FMNMX.FTZ R25, R67, R50, !PT ;  /* 0x0000003243197209 */ /* 0x010fce0007810000 */
[----:B------:R-:W-:Y:S01]  /*37c0*/  MUFU.EX2 R89, R89 ;  /* 0x0000005900597308 */ /* 0x000fe20000000800 */
[----:B------:R-:W4:Y:S07]  /*37d0*/  SHFL.BFLY PT, R50, R25, 0x1, 0x1f ;  /* 0x0c201f0019327f89 */ /* 0x000f2e00000e0000 */
[----:B------:R-:W-:Y:S08]  /*37e0*/  MUFU.EX2 R116, R116 ;  /* 0x0000007400747308 */ /* 0x000ff00000000800 */
[----:B------:R-:W-:Y:S08]  /*37f0*/  MUFU.EX2 R91, R91 ;  /* 0x0000005b005b7308 */ /* 0x000ff00000000800 */
[----:B------:R-:W-:Y:S01]  /*3800*/  MUFU.EX2 R120, R120 ;  /* 0x0000007800787308 */ /* 0x000fe20000000800 */
[----:B----4-:R-:W-:-:S04]  /*3810*/  FMNMX.FTZ R50, R25, R50, !PT ;  /* 0x0000003219327209 */ /* 0x010fc80007810000 */
[C---:B------:R-:W-:Y:S01]  /*3820*/  FSETP.NEU.FTZ.AND P2, PT, R50.reuse, -INF , PT ;  /* 0xff8000003200780b */ /* 0x040fe20003f5d000 */
[----:B------:R-:W-:Y:S02]  /*3830*/  FMUL.FTZ R25, R50, R39 ;  /* 0x0000002732197220 */ /* 0x000fe40000410000 */
[----:B------:R-:W-:Y:S03]  /*3840*/  MUFU.EX2 R34, R34 ;  /* 0x0000002200227308 */ /* 0x000fe60000000800 */
[----:B------:R-:W-:Y:S02]  /*3850*/  FSEL R25, R25, RZ, P2 ;  /* 0x000000ff19197208 */ /* 0x000fe40001000000 */
[----:B------:R-:W-:-:S03]  /*3860*/  ISETP.GE.AND P2, PT, R121, 0xc1, PT ;  /* 0x000000c17900780c */ /* 0x000fc60003f46270 */
[----:B------:R-:W-:Y:S01]  /*3870*/  MUFU.EX2 R42, R42 ;  /* 0x0000002a002a7308 */ /* 0x000fe20000000800 */
[-CC-:B------:R-:W-:Y:S01]  /*3880*/  FFMA.FTZ R4, R4, R39.reuse, -R25.reuse ;  /* 0x0000002704047223 */ /* 0x180fe20000010819 */
[-CC-:B------:R-:W-:Y:S01]  /*3890*/  FFMA.FTZ R31, R5, R39.reuse, -R25.reuse ;  /* 0x00000027051f7223 */ /* 0x180fe20000010819 */
[-CC-:B------:R-:W-:Y:S01]  /*38a0*/  FFMA.FTZ R99, R10, R39.reuse, -R25.reuse ;  /* 0x000000270a637223 */ /* 0x180fe20000010819 */
[-CC-:B------:R-:W-:Y:S01]  /*38b0*/  FFMA.FTZ R146, R86, R39.reuse, -R25.reuse ;  /* 0x0000002756927223 */ /* 0x180fe20000010819 */
[-CC-:B------:R-:W-:Y:S01]  /*38c0*/  FFMA.FTZ R14, R14, R39.reuse, -R25.reuse ;  /* 0x000000270e0e7223 */ /* 0x180fe20000010819 */
[-CC-:B------:R-:W-:Y:S01]  /*38d0*/  FFMA.FTZ R101, R88, R39.reuse, -R25.reuse ;  /* 0x0000002758657223 */ /* 0x180fe20000010819 */
[-CC-:B------:R-:W-:Y:S01]  /*38e0*/  FFMA.FTZ R88, R24, R39.reuse, -R25.reuse ;  /* 0x0000002718587223 */ /* 0x180fe20000010819 */
[----:B------:R-:W-:Y:S01]  /*38f0*/  MUFU.EX2 R4, R4 ;  /* 0x0000000400047308 */ /* 0x000fe20000000800 */
[-CC-:B------:R-:W-:Y:S01]  /*3900*/  FFMA.FTZ R24, R28, R39.reuse, -R25.reuse ;  /* 0x000000271c187223 */ /* 0x180fe20000010819 */
[-CC-:B------:R-:W-:Y:S01]  /*3910*/  FFMA.FTZ R28, R36, R39.reuse, -R25.reuse ;  /* 0x00000027241c7223 */ /* 0x180fe20000010819 */
[-C--:B------:R-:W-:Y:S01]  /*3920*/  FFMA.FTZ R36, R56, R39.reuse, -R25 ;  /* 0x0000002738247223 */ /* 0x080fe20000010819 */
[----:B--2---:R-:W-:Y:S01]  /*3930*/  FADD.FTZ R56, R12, R13 ;  /* 0x0000000d0c387221 */ /* 0x004fe20000010000 */
[-CC-:B------:R-:W-:Y:S01]  /*3940*/  FFMA.FTZ R53, R54, R39.reuse, -R25.reuse ;  /* 0x0000002736357223 */ /* 0x180fe20000010819 */
[-CC-:B------:R-:W-:Y:S01]  /*3950*/  FFMA.FTZ R103, R92, R39.reuse, -R25.reuse ;  /* 0x000000275c677223 */ /* 0x180fe20000010819 */
[----:B------:R-:W-:Y:S01]  /*3960*/  @!P1 IADD3 R5, R3, 0x30840, RZ ;  /* 0x0003084003059810 */ /* 0x000fe20007ffe0ff */
[----:B------:R-:W2:Y:S01]  /*3970*/  MUFU.EX2 R31, R31 ;  /* 0x0000001f001f7308 */ /* 0x000ea20000000800 */
[----:B---3--:R-:W-:Y:S01]  /*3980*/  FADD.FTZ R56, R69, R56 ;  /* 0x0000003845387221 */ /* 0x008fe20000010000 */
[-C--:B------:R-:W-:Y:S01]  /*3990*/  FFMA.FTZ R43, R96, R39.reuse, -R25 ;  /* 0x00000027602b7223 */ /* 0x080fe20000010819 */
[----:B------:R-:W-:Y:S01]  /*39a0*/  @!P1 PRMT R5, RZ, 0x654, R5 ;  /* 0x00000654ff059816 */ /* 0x000fe20000000005 */
[-CC-:B------:R-:W-:Y:S01]  /*39b0*/  FFMA.FTZ R10, R32, R39.reuse, -R25.reuse ;  /* 0x00000027200a7223 */ /* 0x180fe20000010819 */
[----:B-1----:R-:W-:Y:S01]  /*39c0*/  FADD.FTZ R15, R73, R56 ;  /* 0x00000038490f7221 */ /* 0x002fe20000010000 */
[-CC-:B------:R-:W-:Y:S01]  /*39d0*/  FFMA.FTZ R51, R124, R39.reuse, -R25.reuse ;  /* 0x000000277c337223 */ /* 0x180fe20000010819 */
[----:B------:R1:W-:Y:S01]  /*39e0*/  @!P1 SYNCS.ARRIVE.TRANS64.RED.A1T0 RZ, [R5+URZ], RZ ;  /* 0x000000ff05ff99a7 */ /* 0x0003e2000810043f */
[----:B------:R-:W3:Y:S01]  /*39f0*/  MUFU.EX2 R99, R99 ;  /* 0x0000006300637308 */ /* 0x000ee20000000800 */
[-CC-:B------:R-:W-:Y:S01]  /*3a00*/  FFMA.FTZ R93, R58, R39.reuse, -R25.reuse ;  /* 0x000000273a5d7223 */ /* 0x180fe20000010819 */
[-CC-:B------:R-:W-:Y:S01]  /*3a10*/  FFMA.FTZ R55, R130, R39.reuse, -R25.reuse ;  /* 0x0000002782377223 */ /* 0x180fe20000010819 */
[-CC-:B------:R-:W-:Y:S01]  /*3a20*/  FFMA.FTZ R86, R44, R39.reuse, -R25.reuse ;  /* 0x000000272c567223 */ /* 0x180fe20000010819 */
[-CC-:B------:R-:W-:Y:S01]  /*3a30*/  FFMA.FTZ R44, R60, R39.reuse, -R25.reuse ;  /* 0x000000273c2c7223 */ /* 0x180fe20000010819 */
[-CC-:B------:R-:W-:Y:S01]  /*3a40*/  FFMA.FTZ R40, R40, R39.reuse, -R25.reuse ;  /* 0x0000002728287223 */ /* 0x180fe20000010819 */
[-C--:B------:R-:W-:Y:S01]  /*3a50*/  FFMA.FTZ R66, R66, R39.reuse, -R25 ;  /* 0x0000002742427223 */ /* 0x080fe20000010819 */
[----:B-1----:R-:W-:Y:S01]  /*3a60*/  F2FP.F16.F32.PACK_AB R5, R7, R6 ;  /* 0x000000060705723e */ /* 0x002fe200000000ff */
[----:B------:R-:W1:Y:S01]  /*3a70*/  MUFU.EX2 R146, R146 ;  /* 0x0000009200927308 */ /* 0x000e620000000800 */
[----:B--2---:R-:W-:Y:S01]  /*3a80*/  FADD.FTZ R54, R4, R31 ;  /* 0x0000001f04367221 */ /* 0x004fe20000010000 */
[----:B------:R-:W-:Y:S01]  /*3a90*/  F2FP.F16.F32.PACK_AB R4, R31, R4 ;  /* 0x000000041f04723e */ /* 0x000fe200000000ff */
[-CC-:B------:R-:W-:Y:S01]  /*3aa0*/  FFMA.FTZ R67, R132, R39.reuse, -R25.reuse ;  /* 0x0000002784437223 */ /* 0x180fe20000010819 */
[-CC-:B------:R-:W-:Y:S01]  /*3ab0*/  FFMA.FTZ R62, R62, R39.reuse, -R25.reuse ;  /* 0x000000273e3e7223 */ /* 0x180fe20000010819 */
[----:B------:R-:W-:Y:S01]  /*3ac0*/  F2FP.F16.F32.PACK_AB R7, R69, R12 ;  /* 0x0000000c4507723e */ /* 0x000fe200000000ff */
[-CC-:B------:R-:W-:Y:S01]  /*3ad0*/  FFMA.FTZ R95, R136, R39.reuse, -R25.reuse ;  /* 0x00000027885f7223 */ /* 0x180fe20000010819 */
[-C--:B------:R-:W-:Y:S01]  /*3ae0*/  FFMA.FTZ R48, R48, R39.reuse, -R25 ;  /* 0x0000002730307223 */ /* 0x080fe20000010819 */
[----:B------:R-:W2:Y:S01]  /*3af0*/  MUFU.EX2 R14, R14 ;  /* 0x0000000e000e7308 */ /* 0x000ea20000000800 */
[----:B---3--:R-:W-:Y:S01]  /*3b00*/  FADD.FTZ R13, R99, R54 ;  /* 0x00000036630d7221 */ /* 0x008fe20000010000 */
[----:B------:R-:W-:Y:S01]  /*3b10*/  FADD.FTZ R54, R90, R15 ;  /* 0x0000000f5a367221 */ /* 0x000fe20000010000 */
[-CC-:B------:R-:W-:Y:S01]  /*3b20*/  FFMA.FTZ R97, R138, R39.reuse, -R25.reuse ;  /* 0x000000278a617223 */ /* 0x180fe20000010819 */
[-CC-:B------:R-:W-:Y:S01]  /*3b30*/  FFMA.FTZ R32, R52, R39.reuse, -R25.reuse ;  /* 0x0000002734207223 */ /* 0x180fe20000010819 */
[-CC-:B------:R-:W-:Y:S01]  /*3b40*/  FFMA.FTZ R52, R64, R39.reuse, -R25.reuse ;  /* 0x0000002740347223 */ /* 0x180fe20000010819 */
[----:B------:R-:W-:Y:S01]  /*3b50*/  FADD.FTZ R15, R87, R54 ;  /* 0x00000036570f7221 */ /* 0x000fe20000010000 */
[----:B------:R-:W-:Y:S01]  /*3b60*/  FFMA.FTZ R54, R150, R39, -R25 ;  /* 0x0000002796367223 */ /* 0x000fe20000010819 */
[----:B------:R-:W3:Y:S01]  /*3b70*/  MUFU.EX2 R101, R101 ;  /* 0x0000006500657308 */ /* 0x000ee20000000800 */
[----:B-1----:R-:W-:Y:S01]  /*3b80*/  FADD.FTZ R13, R146, R13 ;  /* 0x0000000d920d7221 */ /* 0x002fe20000010000 */
[C---:B------:R-:W-:Y:S01]  /*3b90*/  FADD.FTZ R105, R112.reuse, R15 ;  /* 0x0000000f70697221 */ /* 0x040fe20000010000 */
[----:B------:R-:W-:Y:S01]  /*3ba0*/  F2FP.F16.F32.PACK_AB R15, R112, R87 ;  /* 0x00000057700f723e */ /* 0x000fe200000000ff */
[-CC-:B------:R-:W-:Y:S01]  /*3bb0*/  FFMA.FTZ R70, R70, R39.reuse, -R25.reuse ;  /* 0x0000002746467223 */ /* 0x180fe20000010819 */
[-C--:B------:R-:W-:Y:S01]  /*3bc0*/  FFMA.FTZ R76, R76, R39.reuse, -R25 ;  /* 0x000000274c4c7223 */ /* 0x080fe20000010819 */
[----:B------:R-:W-:Y:S01]  /*3bd0*/  FADD.FTZ R58, R20, R105 ;  /* 0x00000069143a7221 */ /* 0x000fe20000010000 */
[----:B------:R-:W-:Y:S01]  /*3be0*/  FFMA.FTZ R74, R74, R39, -R25 ;  /* 0x000000274a4a7223 */ /* 0x000fe20000010819 */
[----:B------:R-:W1:Y:S01]  /*3bf0*/  MUFU.EX2 R88, R88 ;  /* 0x0000005800587308 */ /* 0x000e620000000800 */
[----:B--2---:R-:W-:Y:S01]  /*3c00*/  FADD.FTZ R6, R14, R13 ;  /* 0x0000000d0e067221 */ /* 0x004fe20000010000 */
[----:B------:R-:W-:Y:S01]  /*3c10*/  F2FP.F16.F32.PACK_AB R13, R90, R73 ;  /* 0x000000495a0d723e */ /* 0x000fe200000000ff */
[-CC-:B------:R-:W-:Y:S01]  /*3c20*/  FFMA.FTZ R78, R78, R39.reuse, -R25.reuse ;  /* 0x000000274e4e7223 */ /* 0x180fe20000010819 */
[-CC-:B------:R-:W-:Y:S01]  /*3c30*/  FFMA.FTZ R87, R82, R39.reuse, -R25.reuse ;  /* 0x0000002752577223 */ /* 0x180fe20000010819 */
[-CC-:B------:R-:W-:Y:S01]  /*3c40*/  FFMA.FTZ R114, R114, R39.reuse, -R25.reuse ;  /* 0x0000002772727223 */ /* 0x180fe20000010819 */
[-CC-:B------:R-:W-:Y:S01]  /*3c50*/  FFMA.FTZ R64, R11, R39.reuse, -R25.reuse ;  /* 0x000000270b407223 */ /* 0x180fe20000010819 */
[--C-:B------:R-:W-:Y:S01]  /*3c60*/  FFMA.FTZ R118, R118, R39, -R25.reuse ;  /* 0x0000002776767223 */ /* 0x100fe20000010819 */
[----:B------:R-:W2:Y:S01]  /*3c70*/  MUFU.EX2 R103, R103 ;  /* 0x0000006700677308 */ /* 0x000ea20000000800 */
[----:B---3--:R-:W-:Y:S01]  /*3c80*/  FADD.FTZ R73, R101, R6 ;  /* 0x0000000665497221 */ /* 0x008fe20000010000 */
[----:B------:R-:W-:Y:S01]  /*3c90*/  F2FP.F16.F32.PACK_AB R6, R146, R99 ;  /* 0x000000639206723e */ /* 0x000fe200000000ff */
[----:B------:R-:W-:Y:S01]  /*3ca0*/  FADD.FTZ R99, R57, R58 ;  /* 0x0000003a39637221 */ /* 0x000fe20000010000 */
[-CC-:B------:R-:W-:Y:S01]  /*3cb0*/  FFMA.FTZ R128, R128, R39.reuse, -R25.reuse ;  /* 0x0000002780807223 */ /* 0x180fe20000010819 */
[-CC-:B------:R-:W-:Y:S01]  /*3cc0*/  FFMA.FTZ R134, R134, R39.reuse, -R25.reuse ;  /* 0x0000002786867223 */ /* 0x180fe20000010819 */
[-C--:B------:R-:W-:Y:S01]  /*3cd0*/  FFMA.FTZ R140, R140, R39.reuse, -R25 ;  /* 0x000000278c8c7223 */ /* 0x080fe20000010819 */
[----:B------:R-:W-:Y:S01]  /*3ce0*/  FADD.FTZ R60, R26, R99 ;  /* 0x000000631a3c7221 */ /* 0x000fe20000010000 */
[----:B------:R-:W3:Y:S01]  /*3cf0*/  MUFU.EX2 R24, R24 ;  /* 0x0000001800187308 */ /* 0x000ee20000000800 */
[----:B-1----:R-:W-:Y:S01]  /*3d00*/  FADD.FTZ R56, R88, R73 ;  /* 0x0000004958387221 */ /* 0x002fe20000010000 */
[-CC-:B------:R-:W-:Y:S01]  /*3d10*/  FFMA.FTZ R73, R68, R39.reuse, -R25.reuse ;  /* 0x0000002744497223 */ /* 0x180fe20000010819 */
[----:B------:R-:W-:Y:S01]  /*3d20*/  FADD.FTZ R99, R63, R60 ;  /* 0x0000003c3f637221 */ /* 0x000fe20000010000 */
[-CC-:B------:R-:W-:Y:S01]  /*3d30*/  FFMA.FTZ R142, R142, R39.reuse, -R25.reuse ;  /* 0x000000278e8e7223 */ /* 0x180fe20000010819 */
[-CC-:B------:R-:W-:Y:S01]  /*3d40*/  FFMA.FTZ R144, R144, R39.reuse, -R25.reuse ;  /* 0x0000002790907223 */ /* 0x180fe20000010819 */
[----:B------:R1:W-:Y:S01]  /*3d50*/  STSM.16.M88.4 [R155+0x1e800], R4 ;  /* 0x01e800049b007844 */ /* 0x0003e20000000200 */
[----:B------:R-:W-:Y:S01]  /*3d60*/  F2FP.F16.F32.PACK_AB R12, R101, R14 ;  /* 0x0000000e650c723e */ /* 0x000fe200000000ff */
[----:B------:R-:W4:Y:S01]  /*3d70*/  MUFU.EX2 R43, R43 ;  /* 0x0000002b002b7308 */ /* 0x000f220000000800 */
[C---:B--2---:R-:W-:Y:S01]  /*3d80*/  FADD.FTZ R31, R103.reuse, R56 ;  /* 0x00000038671f7221 */ /* 0x044fe20000010000 */
[----:B------:R-:W-:Y:S01]  /*3d90*/  FFMA.FTZ R56, R72, R39, -R25 ;  /* 0x0000002748387223 */ /* 0x000fe20000010819 */
[----:B------:R-:W-:Y:S01]  /*3da0*/  F2FP.F16.F32.PACK_AB R14, R103, R88 ;  /* 0x00000058670e723e */ /* 0x000fe200000000ff */
[--C-:B------:R-:W-:Y:S01]  /*3db0*/  IMAD.MOV.U32 R150, RZ, RZ, R151.reuse ;  /* 0x000000ffff967224 */ /* 0x100fe200078e0097 */
[-C--:B------:R-:W-:Y:S01]  /*3dc0*/  MOV R136, R151.reuse ;  /* 0x0000009700887202 */ /* 0x080fe20000000f00 */
[----:B------:R-:W-:Y:S01]  /*3dd0*/  IMAD.MOV.U32 R146, RZ, RZ, R151 ;  /* 0x000000ffff927224 */ /* 0x000fe200078e0097 */
[-C--:B------:R-:W-:Y:S01]  /*3de0*/  MOV R130, R151.reuse ;  /* 0x0000009700827202 */ /* 0x080fe20000000f00 */
[----:B------:R-:W2:Y:S01]  /*3df0*/  MUFU.EX2 R10, R10 ;  /* 0x0000000a000a7308 */ /* 0x000ea20000000800 */
[----:B---3--:R-:W-:Y:S01]  /*3e00*/  FADD.FTZ R58, R24, R31 ;  /* 0x0000001f183a7221 */ /* 0x008fe20000010000 */
[----:B------:R3:W-:Y:S01]  /*3e10*/  STSM.16.M88.4 [R154], R12 ;  /* 0x0000000c9a007844 */ /* 0x0007e20000000200 */
[--C-:B------:R-:W-:Y:S01]  /*3e20*/  IMAD.MOV.U32 R138, RZ, RZ, R151.reuse ;  /* 0x000000ffff8a7224 */ /* 0x100fe200078e0097 */
[----:B------:R-:W-:Y:S01]  /*3e30*/  MOV R124, R151 ;  /* 0x00000097007c7202 */ /* 0x000fe20000000f00 */
[----:B------:R-:W-:Y:S01]  /*3e40*/  IMAD.MOV.U32 R132, RZ, RZ, R151 ;  /* 0x000000ffff847224 */ /* 0x000fe200078e0097 */
[----:B-1----:R-:W-:-:S02]  /*3e50*/  F2FP.F16.F32.PACK_AB R7, R120, R91 ;  /* 0x0000005b7807723e */ /* 0x002fc400000000ff */
[----:B------:R-:W1:Y:S01]  /*3e60*/  MUFU.EX2 R51, R51 ;  /* 0x0000003300337308 */ /* 0x000e620000000800 */
[----:B----4-:R-:W-:Y:S01]  /*3e70*/  FADD.FTZ R31, R43, R58 ;  /* 0x0000003a2b1f7221 */ /* 0x010fe20000010000 */
[----:B------:R-:W-:Y:S01]  /*3e80*/  FFMA.FTZ R58, R35, R39, -R25 ;  /* 0x00000027233a7223 */ /* 0x000fe20000010819 */
[----:B------:R-:W-:Y:S02]  /*3e90*/  F2FP.F16.F32.PACK_AB R24, R43, R24 ;  /* 0x000000182b18723e */ /* 0x000fe400000000ff */
[----:B------:R-:W-:-:S03]  /*3ea0*/  MOV R121, R151 ;  /* 0x0000009700797202 */ /* 0x000fc60000000f00 */
[----:B------:R-:W4:Y:S01]  /*3eb0*/  MUFU.EX2 R28, R28 ;  /* 0x0000001c001c7308 */ /* 0x000f220000000800 */
[----:B--2---:R-:W-:Y:S01]  /*3ec0*/  FADD.FTZ R60, R10, R31 ;  /* 0x0000001f0a3c7221 */ /* 0x004fe20000010000 */
[----:B------:R-:W-:-:S06]  /*3ed0*/  F2FP.F16.F32.PACK_AB R31, R100, R85 ;  /* 0x00000055641f723e */ /* 0x000fcc00000000ff */
[----:B------:R-:W2:Y:S08]  /*3ee0*/  MUFU.EX2 R55, R55 ;  /* 0x0000003700377308 */ /* 0x000eb00000000800 */
[----:B------:R-:W5:Y:S08]  /*3ef0*/  MUFU.EX2 R40, R40 ;  /* 0x0000002800287308 */ /* 0x000f700000000800 */
[----:B------:R3:W-:Y:S08]  /*3f00*/  MUFU.EX2 R69, R66 ;  /* 0x0000004200457308 */ /* 0x0007f00000000800 */
[----:B------:R1:W-:Y:S01]  /*3f10*/  MUFU.EX2 R3, R62 ;  /* 0x0000003e00037308 */ /* 0x0003e20000000800 */
[----:B---3--:R-:W-:-:S04]  /*3f20*/  FADD.FTZ R66, R30, R99 ;  /* 0x000000631e427221 */ /* 0x008fc80000010000 */
[----:B------:R-:W-:-:S03]  /*3f30*/  FADD.FTZ R68, R77, R66 ;  /* 0x000000424d447221 */ /* 0x000fc60000010000 */
[----:B------:R-:W3:Y:S01]  /*3f40*/  MUFU.EX2 R67, R67 ;  /* 0x0000004300437308 */ /* 0x000ee20000000800 */
[-CC-:B-1----:R-:W-:Y:S01]  /*3f50*/  FFMA.FTZ R62, R29, R39.reuse, -R25.reuse ;  /* 0x000000271d3e7223 */ /* 0x182fe20000010819 */
[----:B------:R-:W-:Y:S01]  /*3f60*/  FADD.FTZ R29, R51, R60 ;  /* 0x0000003c331d7221 */ /* 0x000fe20000010000 */
[-CC-:B------:R-:W-:Y:S01]  /*3f70*/  FFMA.FTZ R60, R37, R39.reuse, -R25.reuse ;  /* 0x00000027253c7223 */ /* 0x180fe20000010819 */
[----:B------:R-:W-:Y:S02]  /*3f80*/  FFMA.FTZ R37, R27, R39, -R25 ;  /* 0x000000271b257223 */ /* 0x000fe40000010819 */
[----:B----4-:R-:W-:Y:S01]  /*3f90*/  FADD.FTZ R66, R28, R29 ;  /* 0x0000001d1c427221 */ /* 0x010fe20000010000 */
[----:B------:R-:W-:Y:S01]  /*3fa0*/  FADD.FTZ R29, R85, R68 ;  /* 0x00000044551d7221 */ /* 0x000fe20000010000 */
[----:B------:R-:W1:Y:S01]  /*3fb0*/  MUFU.EX2 R86, R86 ;  /* 0x0000005600567308 */ /* 0x000e620000000800 */
[C---:B--2---:R-:W-:Y:S01]  /*3fc0*/  F2FP.F16.F32.PACK_AB R28, R55.reuse, R28 ;  /* 0x0000001c371c723e */ /* 0x044fe200000000ff */
[----:B------:R-:W-:Y:S01]  /*3fd0*/  FADD.FTZ R27, R55, R66 ;  /* 0x00000042371b7221 */ /* 0x000fe20000010000 */
[----:B------:R-:W-:-:S03]  /*3fe0*/  FADD.FTZ R68, R100, R29 ;  /* 0x0000001d64447221 */ /* 0x000fc60000010000 */
[----:B-----5:R-:W-:Y:S01]  /*3ff0*/  FADD.FTZ R66, R40, R27 ;  /* 0x0000001b28427221 */ /* 0x020fe20000010000 */
[----:B------:R-:W-:Y:S01]  /*4000*/  FADD.FTZ R29, R89, R68 ;  /* 0x00000044591d7221 */ /* 0x000fe20000010000 */
[----:B------:R-:W2:Y:S02]  /*4010*/  MUFU.EX2 R95, R95 ;  /* 0x0000005f005f7308 */ /* 0x000ea40000000800 */
[----:B---3--:R-:W-:Y:S01]  /*4020*/  FADD.FTZ R27, R67, R66 ;  /* 0x00000042431b7221 */ /* 0x008fe20000010000 */
[----:B------:R-:W-:-:S04]  /*4030*/  FADD.FTZ R68, R116, R29 ;  /* 0x0000001d74447221 */ /* 0x000fc80000010000 */
[----:B------:R-:W-:Y:S01]  /*4040*/  FADD.FTZ R25, R91, R68 ;  /* 0x000000445b197221 */ /* 0x000fe20000010000 */
[----:B------:R-:W3:Y:S01]  /*4050*/  MUFU.EX2 R48, R48 ;  /* 0x0000003000307308 */ /* 0x000ee20000000800 */
[----:B-1----:R-:W-:Y:S02]  /*4060*/  FADD.FTZ R66, R86, R27 ;  /* 0x0000001b56427221 */ /* 0x002fe40000010000 */
[----:B------:R-:W-:Y:S01]  /*4070*/  FADD.FTZ R29, R120, R25 ;  /* 0x00000019781d7221 */ /* 0x000fe20000010000 */
[----:B------:R-:W-:Y:S01]  /*4080*/  F2FP.F16.F32.PACK_AB R25, R57, R20 ;  /* 0x000000143919723e */ /* 0x000fe200000000ff */
[----:B------:R-:W-:-:S03]  /*4090*/  IMAD.MOV.U32 R120, RZ, RZ, R151 ;  /* 0x000000ffff787224 */ /* 0x000fc600078e0097 */
[----:B------:R-:W1:Y:S01]  /*40a0*/  MUFU.EX2 R97, R97 ;  /* 0x0000006100617308 */ /* 0x000e620000000800 */
[----:B--2---:R-:W-:Y:S01]  /*40b0*/  FADD.FTZ R27, R95, R66 ;  /* 0x000000425f1b7221 */ /* 0x004fe20000010000 */
[----:B------:R-:W-:Y:S01]  /*40c0*/  FADD.FTZ R66, R34, R29 ;  /* 0x0000001d22427221 */ /* 0x000fe20000010000 */
[----:B------:R-:W-:Y:S02]  /*40d0*/  F2FP.F16.F32.PACK_AB R29, R77, R30 ;  /* 0x0000001e4d1d723e */ /* 0x000fe400000000ff */
[----:B------:R-:W-:Y:S01]  /*40e0*/  F2FP.F16.F32.PACK_AB R30, R67, R40 ;  /* 0x00000028431e723e */ /* 0x000fe200000000ff */
[----:B------:R-:W-:Y:S02]  /*40f0*/  FADD.FTZ R5, R59, R66 ;  /* 0x000000423b057221 */ /* 0x000fe40000010000 */
[----:B------:R-:W2:Y:S01]  /*4100*/  MUFU.EX2 R32, R32 ;  /* 0x0000002000207308 */ /* 0x000ea20000000800 */
[----:B---3--:R-:W-:Y:S01]  /*4110*/  FADD.FTZ R20, R48, R27 ;  /* 0x0000001b30147221 */ /* 0x008fe20000010000 */
[----:B------:R-:W-:Y:S01]  /*4120*/  FADD.FTZ R6, R42, R5 ;  /* 0x000000052a067221 */ /* 0x000fe20000010000 */
[----:B------:R-:W-:-:S02]  /*4130*/  F2FP.F16.F32.PACK_AB R27, R63, R26 ;  /* 0x0000001a3f1b723e */ /* 0x000fc400000000ff */
[----:B------:R-:W-:Y:S01]  /*4140*/  F2FP.F16.F32.PACK_AB R26, R51, R10 ;  /* 0x0000000a331a723e */ /* 0x000fe200000000ff */
[----:B------:R-:W-:Y:S01]  /*4150*/  FADD.FTZ R6, R61, R6 ;  /* 0x000000063d067221 */ /* 0x000fe20000010000 */
[----:B------:R-:W-:Y:S01]  /*4160*/  F2FP.F16.F32.PACK_AB R5, R116, R89 ;  /* 0x000000597405723e */ /* 0x000fe200000000ff */
[----:B------:R-:W3:Y:S01]  /*4170*/  MUFU.EX2 R53, R53 ;  /* 0x0000003500357308 */ /* 0x000ee20000000800 */
[----:B-1----:R-:W-:Y:S01]  /*4180*/  FADD.FTZ R57, R97, R20 ;  /* 0x0000001461397221 */ /* 0x002fe20000010000 */
[----:B------:R-:W-:Y:S01]  /*4190*/  FADD.FTZ R15, R65, R6 ;  /* 0x00000006410f7221 */ /* 0x000fe20000010000 */
[----:B------:R-:W-:Y:S01]  /*41a0*/  F2FP.F16.F32.PACK_AB R6, R97, R48 ;  /* 0x000000306106723e */ /* 0x000fe200000000ff */
[----:B------:R1:W-:Y:S04]  /*41b0*/  STSM.16.M88.4 [R153], R24 ;  /* 0x0000001899007844 */ /* 0x0003e80000000200 */
[----:B------:R-:W4:Y:S01]  /*41c0*/  MUFU.EX2 R36, R36 ;  /* 0x0000002400247308 */ /* 0x000f220000000800 */
[----:B--2---:R-:W-:Y:S01]  /*41d0*/  FADD.FTZ R4, R32, R57 ;  /* 0x0000003920047221 */ /* 0x004fe20000010000 */
[----:B------:R-:W-:Y:S06]  /*41e0*/  STSM.16.M88.4 [R19], R28 ;  /* 0x0000001c13007844 */ /* 0x000fec0000000200 */
[----:B------:R-:W2:Y:S01]  /*41f0*/  MUFU.EX2 R93, R93 ;  /* 0x0000005d005d7308 */ /* 0x000ea20000000800 */
[----:B---3--:R-:W-:-:S07]  /*4200*/  FADD.FTZ R13, R53, R4 ;  /* 0x00000004350d7221 */ /* 0x008fce0000010000 */
[----:B------:R-:W3:Y:S01]  /*4210*/  MUFU.EX2 R84, R84 ;  /* 0x0000005400547308 */ /* 0x000ee20000000800 */
[----:B----4-:R-:W-:-:S07]  /*4220*/  FADD.FTZ R4, R36, R13 ;  /* 0x0000000d24047221 */ /* 0x010fce0000010000 */
[----:B------:R-:W4:Y:S01]  /*4230*/  MUFU.EX2 R44, R44 ;  /* 0x0000002c002c7308 */ /* 0x000f220000000800 */
[C---:B--2---:R-:W-:Y:S01]  /*4240*/  FADD.FTZ R13, R93.reuse, R4 ;  /* 0x000000045d0d7221 */ /* 0x044fe20000010000 */
[----:B------:R-:W-:-:S06]  /*4250*/  F2FP.F16.F32.PACK_AB R14, R93, R36 ;  /* 0x000000245d0e723e */ /* 0x000fcc00000000ff */
[----:B------:R-:W2:Y:S01]  /*4260*/  MUFU.EX2 R94, R94 ;  /* 0x0000005e005e7308 */ /* 0x000ea20000000800 */
[C---:B---3--:R-:W-:Y:S01]  /*4270*/  FADD.FTZ R4, R84.reuse, R15 ;  /* 0x0000000f54047221 */ /* 0x048fe20000010000 */
[----:B------:R-:W-:-:S03]  /*4280*/  F2FP.F16.F32.PACK_AB R65, R84, R65 ;  /* 0x000000415441723e */ /* 0x000fc600000000ff */
[----:B------:R-:W-:Y:S01]  /*4290*/  FADD.FTZ R15, R81, R4 ;  /* 0x00000004510f7221 */ /* 0x000fe20000010000 */
[----:B------:R-:W-:Y:S02]  /*42a0*/  F2FP.F16.F32.PACK_AB R4, R95, R86 ;  /* 0x000000565f04723e */ /* 0x000fe400000000ff */
[----:B------:R-:W3:Y:S01]  /*42b0*/  MUFU.EX2 R52, R52 ;  /* 0x0000003400347308 */ /* 0x000ee20000000800 */
[----:B----4-:R-:W-:Y:S02]  /*42c0*/  FADD.FTZ R10, R44, R13 ;  /* 0x0000000d2c0a7221 */ /* 0x010fe40000010000 */
[----:B------:R4:W-:Y:S02]  /*42d0*/  STSM.16.M88.4 [R155+0x24800], R4 ;  /* 0x024800049b007844 */ /* 0x0009e40000000200 */
[----:B------:R-:W-:-:S03]  /*42e0*/  FADD.FTZ R13, R3, R10 ;  /* 0x0000000a030d7221 */ /* 0x000fc60000010000 */
[----:B------:R-:W5:Y:S01]  /*42f0*/  MUFU.EX2 R38, R38 ;  /* 0x0000002600267308 */ /* 0x000f620000000800 */
[C---:B--2---:R-:W-:Y:S01]  /*4300*/  FADD.FTZ R15, R94.reuse, R15 ;  /* 0x0000000f5e0f7221 */ /* 0x044fe20000010000 */
[----:B------:R-:W-:-:S06]  /*4310*/  F2FP.F16.F32.PACK_AB R67, R94, R81 ;  /* 0x000000515e43723e */ /* 0x000fcc00000000ff */
[----:B------:R-:W2:Y:S01]  /*4320*/  MUFU.EX2 R41, R41 ;  /* 0x0000002900297308 */ /* 0x000ea20000000800 */
[----:B---3--:R-:W-:Y:S01]  /*4330*/  FADD.FTZ R10, R52, R13 ;  /* 0x0000000d340a7221 */ /* 0x008fe20000010000 */
[----:B------:R-:W-:Y:S02]  /*4340*/  F2FP.F16.F32.PACK_AB R13, R59, R34 ;  /* 0x000000223b0d723e */ /* 0x000fe400000000ff */
[----:B------:R-:W-:-:S04]  /*4350*/  F2FP.F16.F32.PACK_AB R66, R69, R52 ;  /* 0x000000344542723e */ /* 0x000fc800000000ff */
[----:B------:R-:W3:Y:S01]  /*4360*/  MUFU.EX2 R54, R54 ;  /* 0x0000003600367308 */ /* 0x000ee20000000800 */
[----:B-----5:R-:W-:Y:S01]  /*4370*/  FADD.FTZ R12, R38, R15 ;  /* 0x0000000f260c7221 */ /* 0x020fe20000010000 */
[----:B------:R-:W-:-:S06]  /*4380*/  FADD.FTZ R15, R69, R10 ;  /* 0x0000000a450f7221 */ /* 0x000fcc0000010000 */
[----:B------:R-:W1:Y:S01]  /*4390*/  MUFU.EX2 R73, R73 ;  /* 0x0000004900497308 */ /* 0x000e620000000800 */
[C---:B--2---:R-:W-:Y:S01]  /*43a0*/  FADD.FTZ R43, R41.reuse, R12 ;  /* 0x0000000c292b7221 */ /* 0x044fe20000010000 */
[----:B------:R-:W-:-:S03]  /*43b0*/  F2FP.F16.F32.PACK_AB R41, R41, R38 ;  /* 0x000000262929723e */ /* 0x000fc600000000ff */
[----:B------:R-:W-:-:S03]  /*43c0*/  FADD.FTZ R12, R46, R43 ;  /* 0x0000002b2e0c7221 */ /* 0x000fc60000010000 */
[----:B------:R-:W2:Y:S01]  /*43d0*/  MUFU.EX2 R71, R71 ;  /* 0x0000004700477308 */ /* 0x000ea20000000800 */
[----:B---3--:R-:W-:Y:S01]  /*43e0*/  FADD.FTZ R10, R54, R15 ;  /* 0x0000000f360a7221 */ /* 0x008fe20000010000 */
[----:B------:R-:W-:-:S06]  /*43f0*/  F2FP.F16.F32.PACK_AB R15, R61, R42 ;  /* 0x0000002a3d0f723e */ /* 0x000fcc00000000ff */
[----:B------:R-:W4:Y:S01]  /*4400*/  MUFU.EX2 R56, R56 ;  /* 0x0000003800387308 */ /* 0x000f220000000800 */
[C---:B-1----:R-:W-:Y:S01]  /*4410*/  FADD.FTZ R25, R73.reuse, R10 ;  /* 0x0000000a49197221 */ /* 0x042fe20000010000 */
[----:B------:R-:W-:-:S06]  /*4420*/  F2FP.F16.F32.PACK_AB R40, R73, R54 ;  /* 0x000000364928723e */ /* 0x000fcc00000000ff */
[----:B------:R-:W1:Y:S01]  /*4430*/  MUFU.EX2 R75, R75 ;  /* 0x0000004b004b7308 */ /* 0x000e620000000800 */
[C---:B--2---:R-:W-:Y:S01]  /*4440*/  FADD.FTZ R12, R71.reuse, R12 ;  /* 0x0000000c470c7221 */ /* 0x044fe20000010000 */
[----:B------:R-:W-:-:S06]  /*4450*/  F2FP.F16.F32.PACK_AB R43, R71, R46 ;  /* 0x0000002e472b723e */ /* 0x000fcc00000000ff */
[----:B------:R-:W2:Y:S01]  /*4460*/  MUFU.EX2 R11, R70 ;  /* 0x00000046000b7308 */ /* 0x000ea20000000800 */
[----:B----4-:R-:W-:-:S07]  /*4470*/  FADD.FTZ R4, R56, R25 ;  /* 0x0000001938047221 */ /* 0x010fce0000010000 */
[----:B------:R-:W3:Y:S01]  /*4480*/  MUFU.EX2 R102, R102 ;  /* 0x0000006600667308 */ /* 0x000ee20000000800 */
[----:B-1----:R-:W-:Y:S01]  /*4490*/  FADD.FTZ R25, R75, R12 ;  /* 0x0000000c4b197221 */ /* 0x002fe20000010000 */
[----:B------:R-:W-:-:S05]  /*44a0*/  F2FP.F16.F32.PACK_AB R12, R53, R32 ;  /* 0x00000020350c723e */ /* 0x000fca00000000ff */
[----:B------:R1:W-:Y:S01]  /*44b0*/  STSM.16.M88.4 [R18], R12 ;  /* 0x0000000c12007844 */ /* 0x0003e20000000200 */
[----:B------:R-:W4:Y:S01]  /*44c0*/  MUFU.EX2 R76, R76 ;  /* 0x0000004c004c7308 */ /* 0x000f220000000800 */
[C---:B--2---:R-:W-:Y:S01]  /*44d0*/  FADD.FTZ R7, R11.reuse, R4 ;  /* 0x000000040b077221 */ /* 0x044fe20000010000 */
[----:B------:R-:W-:-:S06]  /*44e0*/  F2FP.F16.F32.PACK_AB R42, R11, R56 ;  /* 0x000000380b2a723e */ /* 0x000fcc00000000ff */
[----:B------:R-:W-:Y:S01]  /*44f0*/  MUFU.EX2 R79, R79 ;  /* 0x0000004f004f7308 */ /* 0x000fe20000000800 */
[C---:B---3--:R-:W-:Y:S01]  /*4500*/  FADD.FTZ R6, R102.reuse, R25 ;  /* 0x0000001966067221 */ /* 0x048fe20000010000 */
[----:B------:R-:W-:-:S06]  /*4510*/  F2FP.F16.F32.PACK_AB R77, R102, R75 ;  /* 0x0000004b664d723e */ /* 0x000fcc00000000ff */
[----:B------:R-:W2:Y:S01]  /*4520*/  MUFU.EX2 R35, R74 ;  /* 0x0000004a00237308 */ /* 0x000ea20000000800 */
[----:B----4-:R-:W-:-:S07]  /*4530*/  FADD.FTZ R4, R76, R7 ;  /* 0x000000074c047221 */ /* 0x010fce0000010000 */
[----:B------:R-:W-:Y:S08]  /*4540*/  MUFU.EX2 R106, R106 ;  /* 0x0000006a006a7308 */ /* 0x000ff00000000800 */
[----:B------:R-:W3:Y:S01]  /*4550*/  MUFU.EX2 R78, R78 ;  /* 0x0000004e004e7308 */ /* 0x000ee20000000800 */
[C---:B--2---:R-:W-:Y:S01]  /*4560*/  FADD.FTZ R7, R35.reuse, R4 ;  /* 0x0000000423077221 */ /* 0x044fe20000010000 */
[----:B------:R-:W-:-:S06]  /*4570*/  F2FP.F16.F32.PACK_AB R76, R35, R76 ;  /* 0x0000004c234c723e */ /* 0x000fcc00000000ff */
[----:B------:R-:W-:Y:S08]  /*4580*/  MUFU.EX2 R21, R21 ;  /* 0x0000001500157308 */ /* 0x000ff00000000800 */
[----:B------:R-:W2:Y:S01]  /*4590*/  MUFU.EX2 R87, R87 ;  /* 0x0000005700577308 */ /* 0x000ea20000000800 */
[----:B---3--:R-:W-:-:S07]  /*45a0*/  FADD.FTZ R4, R78, R7 ;  /* 0x000000074e047221 */ /* 0x008fce0000010000 */
[----:B------:R-:W-:Y:S08]  /*45b0*/  MUFU.EX2 R104, R104 ;  /* 0x0000006800687308 */ /* 0x000ff00000000800 */
[----:B------:R-:W3:Y:S01]  /*45c0*/  MUFU.EX2 R114, R114 ;  /* 0x0000007200727308 */ /* 0x000ee20000000800 */
[C---:B--2---:R-:W-:Y:S01]  /*45d0*/  FADD.FTZ R7, R87.reuse, R4 ;  /* 0x0000000457077221 */ /* 0x044fe20000010000 */
[----:B------:R-:W-:-:S06]  /*45e0*/  F2FP.F16.F32.PACK_AB R78, R87, R78 ;  /* 0x0000004e574e723e */ /* 0x000fcc00000000ff */
[----:B------:R2:W1:Y:S08]  /*45f0*/  MUFU.EX2 R57, R64 ;  /* 0x0000004000397308 */ /* 0x0004700000000800 */
[----:B------:R-:W4:Y:S01]  /*4600*/  MUFU.EX2 R83, R83 ;  /* 0x0000005300537308 */ /* 0x000f220000000800 */
[----:B--2---:R-:W-:Y:S01]  /*4610*/  F2FP.F16.F32.PACK_AB R64, R3, R44 ;  /* 0x0000002c0340723e */ /* 0x004fe200000000ff */
[----:B------:R-:W-:Y:S01]  /*4620*/  FADD.FTZ R3, R79, R6 ;  /* 0x000000064f037221 */ /* 0x000fe20000010000 */
[----:B---3--:R-:W-:Y:S01]  /*4630*/  FADD.FTZ R4, R114, R7 ;  /* 0x0000000772047221 */ /* 0x008fe20000010000 */
[----:B------:R-:W-:-:S02]  /*4640*/  F2FP.F16.F32.PACK_AB R79, R106, R79 ;  /* 0x0000004f6a4f723e */ /* 0x000fc400000000ff */
[----:B------:R-:W-:Y:S01]  /*4650*/  FADD.FTZ R6, R106, R3 ;  /* 0x000000036a067221 */ /* 0x000fe20000010000 */
[----:B------:R2:W-:Y:S01]  /*4660*/  STSM.16.M88.4 [R153+0x6000], R64 ;  /* 0x0060004099007844 */ /* 0x0005e20000000200 */
[----:B------:R-:W3:Y:S01]  /*4670*/  MUFU.EX2 R108, R108 ;  /* 0x0000006c006c7308 */ /* 0x000ee20000000800 */
[----:B-1----:R-:W-:Y:S01]  /*4680*/  FADD.FTZ R13, R57, R4 ;  /* 0x00000004390d7221 */ /* 0x002fe20000010000 */
[----:B------:R-:W-:Y:S01]  /*4690*/  FADD.FTZ R25, R21, R6 ;  /* 0x0000000615197221 */ /* 0x000fe20000010000 */
[----:B------:R-:W-:Y:S01]  /*46a0*/  F2FP.F16.F32.PACK_AB R12, R57, R114 ;  /* 0x00000072390c723e */ /* 0x000fe200000000ff */
[----:B------:R2:W-:Y:S02]  /*46b0*/  STSM.16.M88.4 [R19+0x6000], R40 ;  /* 0x0060002813007844 */ /* 0x0005e40000000200 */
[----:B------:R-:W-:Y:S02]  /*46c0*/  FADD.FTZ R6, R104, R25 ;  /* 0x0000001968067221 */ /* 0x000fe40000010000 */
[----:B------:R-:W1:Y:S01]  /*46d0*/  MUFU.EX2 R118, R118 ;  /* 0x0000007600767308 */ /* 0x000e620000000800 */
[----:B------:R2:W-:Y:S01]  /*46e0*/  STSM.16.M88.4 [R155+0x2a800], R76 ;  /* 0x02a8004c9b007844 */ /* 0x0005e20000000200 */
[----:B----4-:R-:W-:-:S06]  /*46f0*/  FADD.FTZ R7, R83, R6 ;  /* 0x0000000653077221 */ /* 0x010fcc0000010000 */
[----:B------:R-:W4:Y:S01]  /*4700*/  MUFU.EX2 R33, R33 ;  /* 0x0000002100217308 */ /* 0x000f220000000800 */
[C---:B---3--:R-:W-:Y:S01]  /*4710*/  FADD.FTZ R6, R108.reuse, R7 ;  /* 0x000000076c067221 */ /* 0x048fe20000010000 */
[----:B------:R-:W-:-:S06]  /*4720*/  F2FP.F16.F32.PACK_AB R15, R108, R83 ;  /* 0x000000536c0f723e */ /* 0x000fcc00000000ff */
[----:B------:R-:W3:Y:S01]  /*4730*/  MUFU.EX2 R51, R62 ;  /* 0x0000003e00337308 */ /* 0x000ee20000000800 */
[----:B-1----:R-:W-:-:S07]  /*4740*/  FADD.FTZ R4, R118, R13 ;  /* 0x0000000d76047221 */ /* 0x002fce0000010000 */
[----:B------:R-:W1:Y:S01]  /*4750*/  MUFU.EX2 R110, R110 ;  /* 0x0000006e006e7308 */ /* 0x000e620000000800 */
[----:B----4-:R-:W-:-:S07]  /*4760*/  FADD.FTZ R13, R33, R6 ;  /* 0x00000006210d7221 */ /* 0x010fce0000010000 */
[----:B------:R-:W4:Y:S01]  /*4770*/  MUFU.EX2 R58, R58 ;  /* 0x0000003a003a7308 */ /* 0x000f220000000800 */
[C---:B---3--:R-:W-:Y:S01]  /*4780*/  FADD.FTZ R11, R51.reuse, R4 ;  /* 0x00000004330b7221 */ /* 0x048fe20000010000 */
[----:B------:R-:W-:-:S06]  /*4790*/  F2FP.F16.F32.PACK_AB R14, R51, R118 ;  /* 0x00000076330e723e */ /* 0x000fcc00000000ff */
[----:B------:R-:W3:Y:S01]  /*47a0*/  MUFU.EX2 R45, R45 ;  /* 0x0000002d002d7308 */ /* 0x000ee20000000800 */
[----:B-1----:R-:W-:Y:S01]  /*47b0*/  FADD.FTZ R6, R110, R13 ;  /* 0x0000000d6e067221 */ /* 0x002fe20000010000 */
[----:B------:R-:W-:Y:S02]  /*47c0*/  F2FP.F16.F32.PACK_AB R13, R104, R21 ;  /* 0x00000015680d723e */ /* 0x000fe400000000ff */
[----:B------:R-:W-:-:S03]  /*47d0*/  F2FP.F16.F32.PACK_AB R33, R110, R33 ;  /* 0x000000216e21723e */ /* 0x000fc600000000ff */
[----:B------:R2:W-:Y:S01]  /*47e0*/  STSM.16.M88.4 [R17], R12 ;  /* 0x0000000c11007844 */ /* 0x0005e20000000200 */
[----:B------:R-:W1:Y:S01]  /*47f0*/  MUFU.EX2 R122, R122 ;  /* 0x0000007a007a7308 */ /* 0x000e620000000800 */
[----:B----4-:R-:W-:-:S07]  /*4800*/  FADD.FTZ R4, R58, R11 ;  /* 0x0000000b3a047221 */ /* 0x010fce0000010000 */
[----:B------:R-:W4:Y:S01]  /*4810*/  MUFU.EX2 R5, R60 ;  /* 0x0000003c00057308 */ /* 0x000f220000000800 */
[----:B---3--:R-:W-:-:S07]  /*4820*/  FADD.FTZ R11, R45, R6 ;  /* 0x000000062d0b7221 */ /* 0x008fce0000010000 */
[----:B------:R-:W3:Y:S01]  /*4830*/  MUFU.EX2 R34, R37 ;  /* 0x0000002500227308 */ /* 0x000ee20000000800 */
[C---:B-1----:R-:W-:Y:S01]  /*4840*/  FADD.FTZ R6, R122.reuse, R11 ;  /* 0x0000000b7a067221 */ /* 0x042fe20000010000 */
[----:B------:R-:W-:Y:S01]  /*4850*/  F2FP.F16.F32.PACK_AB R35, R122, R45 ;  /* 0x0000002d7a23723e */ /* 0x000fe200000000ff */
[----:B------:R-:W-:-:S05]  /*4860*/  IMAD.MOV.U32 R122, RZ, RZ, R151 ;  /* 0x000000ffff7a7224 */ /* 0x000fca00078e0097 */
[----:B------:R-:W1:Y:S01]  /*4870*/  MUFU.EX2 R47, R47 ;  /* 0x0000002f002f7308 */ /* 0x000e620000000800 */
[C---:B----4-:R-:W-:Y:S01]  /*4880*/  FADD.FTZ R21, R5.reuse, R4 ;  /* 0x0000000405157221 */ /* 0x050fe20000010000 */
[----:B------:R-:W-:-:S06]  /*4890*/  F2FP.F16.F32.PACK_AB R32, R5, R58 ;  /* 0x0000003a0520723e */ /* 0x000fcc00000000ff */
[----:B------:R4:W5:Y:S01]  /*48a0*/  MUFU.EX2 R3, R128 ;  /* 0x0000008000037308 */ /* 0x0009620000000800 */
[----:B---3--:R-:W-:-:S07]  /*48b0*/  FADD.FTZ R4, R34, R21 ;  /* 0x0000001522047221 */ /* 0x008fce0000010000 */
[----:B------:R-:W3:Y:S01]  /*48c0*/  MUFU.EX2 R126, R126 ;  /* 0x0000007e007e7308 */ /* 0x000ee20000000800 */
[----:B-1----:R-:W-:Y:S01]  /*48d0*/  FADD.FTZ R25, R47, R6 ;  /* 0x000000062f197221 */ /* 0x002fe20000010000 */
[----:B----4-:R-:W-:-:S06]  /*48e0*/  IMAD.MOV.U32 R128, RZ, RZ, R151 ;  /* 0x000000ffff807224 */ /* 0x010fcc00078e0097 */
[----:B------:R1:W4:Y:S01]  /*48f0*/  MUFU.EX2 R24, R134 ;  /* 0x0000008600187308 */ /* 0x0003220000000800 */
[C---:B-----5:R-:W-:Y:S01]  /*4900*/  FADD.FTZ R21, R3.reuse, R4 ;  /* 0x0000000403157221 */ /* 0x060fe20000010000 */
[----:B------:R-:W-:-:S05]  /*4910*/  F2FP.F16.F32.PACK_AB R34, R3, R34 ;  /* 0x000000220322723e */ /* 0x000fca00000000ff */
[----:B------:R2:W-:Y:S01]  /*4920*/  STSM.16.M88.4 [R153+0xc000], R32 ;  /* 0x00c0002099007844 */ /* 0x0005e20000000200 */
[----:B------:R-:W5:Y:S01]  /*4930*/  MUFU.EX2 R49, R49 ;  /* 0x0000003100317308 */ /* 0x000f620000000800 */
[C---:B---3--:R-:W-:Y:S01]  /*4940*/  FADD.FTZ R6, R126.reuse, R25 ;  /* 0x000000197e067221 */ /* 0x048fe20000010000 */
[----:B------:R-:W-:Y:S01]  /*4950*/  F2FP.F16.F32.PACK_AB R25, R126, R47 ;  /* 0x0000002f7e19723e */ /* 0x000fe200000000ff */
[--C-:B-1----:R-:W-:Y:S02]  /*4960*/  IMAD.MOV.U32 R134, RZ, RZ, R151.reuse ;  /* 0x000000ffff867224 */ /* 0x102fe400078e0097 */
[----:B------:R-:W-:-:S03]  /*4970*/  IMAD.MOV.U32 R126, RZ, RZ, R151 ;  /* 0x000000ffff7e7224 */ /* 0x000fc600078e0097 */
[----:B------:R-:W1:Y:S01]  /*4980*/  MUFU.EX2 R80, R80 ;  /* 0x0000005000507308 */ /* 0x000e620000000800 */
[----:B----4-:R-:W-:-:S07]  /*4990*/  FADD.FTZ R4, R24, R21 ;  /* 0x0000001518047221 */ /* 0x010fce0000010000 */
[----:B------:R3:W4:Y:S01]  /*49a0*/  MUFU.EX2 R7, R140 ;  /* 0x0000008c00077308 */ /* 0x0007220000000800 */
[----:B-----5:R-:W-:-:S07]  /*49b0*/  FADD.FTZ R5, R49, R6 ;  /* 0x0000000631057221 */ /* 0x020fce0000010000 */
[----:B------:R-:W5:Y:S01]  /*49c0*/  MUFU.EX2 R142, R142 ;  /* 0x0000008e008e7308 */ /* 0x000f620000000800 */
[C---:B-1----:R-:W-:Y:S01]  /*49d0*/  F2FP.F16.F32.PACK_AB R27, R80.reuse, R49 ;  /* 0x00000031501b723e */ /* 0x042fe200000000ff */
[----:B------:R-:W-:Y:S01]  /*49e0*/  FADD.FTZ R5, R80, R5 ;  /* 0x0000000550057221 */ /* 0x000fe20000010000 */
[----:B---3--:R-:W-:-:S05]  /*49f0*/  IMAD.MOV.U32 R140, RZ, RZ, R151 ;  /* 0x000000ffff8c7224 */ /* 0x008fca00078e0097 */
[----:B------:R1:W3:Y:S01]  /*4a00*/  MUFU.EX2 R11, R144 ;  /* 0x00000090000b7308 */ /* 0x0002e20000000800 */
[C---:B----4-:R-:W-:Y:S01]  /*4a10*/  F2FP.F16.F32.PACK_AB R24, R7.reuse, R24 ;  /* 0x000000180718723e */ /* 0x050fe200000000ff */
[----:B------:R-:W-:-:S04]  /*4a20*/  FADD.FTZ R3, R7, R4 ;  /* 0x0000000407037221 */ /* 0x000fc80000010000 */
[----:B-----5:R-:W-:Y:S01]  /*4a30*/  FADD.FTZ R6, R142, R3 ;  /* 0x000000038e067221 */ /* 0x020fe20000010000 */
[----:B-1----:R-:W-:Y:S01]  /*4a40*/  IMAD.MOV.U32 R144, RZ, RZ, R151 ;  /* 0x000000ffff907224 */ /* 0x002fe200078e0097 */
[C---:B---3--:R-:W-:Y:S02]  /*4a50*/  F2FP.F16.F32.PACK_AB R26, R11.reuse, R142 ;  /* 0x0000008e0b1a723e */ /* 0x048fe400000000ff */
[----:B------:R-:W-:Y:S01]  /*4a60*/  FADD.FTZ R6, R11, R6 ;  /* 0x000000060b067221 */ /* 0x000fe20000010000 */
[----:B------:R-:W-:Y:S02]  /*4a70*/  MOV R142, R151 ;  /* 0x00000097008e7202 */ /* 0x000fe40000000f00 */
[----:B------:R2:W-:Y:S01]  /*4a80*/  STSM.16.M88.4 [R19+0xc000], R24 ;  /* 0x00c0001813007844 */ /* 0x0005e20000000200 */
[----:B------:R1:W-:Y:S06]  /*4a90*/  MEMBAR.ALL.CTA ;  /* 0x0000000000007992 */ /* 0x0003ec0000008000 */
[----:B-1----:R-:W1:Y:S02]  /*4aa0*/  FENCE.VIEW.ASYNC.S ;  /* 0x00000000000073c6 */ /* 0x002e640000000000 */
[----:B-1----:R-:W-:Y:S01]  /*4ab0*/  NOP ;  /* 0x0000000000007918 */ /* 0x002fe20000000000 */
[----:B------:R-:W-:Y:S05]  /*4ac0*/  @!P2 BRA `(.L_x_15) ;  /* 0x0000003400cca947 */ /* 0x000fea0003800000 */
[----:B------:R-:W3:Y:S01]  /*4ad0*/  LDL.LU R107, [R1+0xc] ;  /* 0x00000c00016b7983 */ /* 0x000ee20000300800 */
[----:B------:R-:W-:Y:S01]  /*4ae0*/  MOV R7, R98 ;  /* 0x0000006200077202 */ /* 0x000fe20000000f00 */
[----:B------:R-:W-:Y:S01]  /*4af0*/  IMAD.MOV.U32 R4, RZ, RZ, R50 ;  /* 0x000000ffff047224 */ /* 0x000fe200078e0032 */
[----:B------:R-:W-:Y:S02]  /*4b00*/  CS2R R150, SRZ ;  /* 0x0000000000967805 */ /* 0x000fe4000001ff00 */
[----:B------:R-:W-:Y:S02]  /*4b10*/  CS2R R148, SRZ ;  /* 0x0000000000947805 */ /* 0x000fe4000001ff00 */
[----:B------:R-:W-:Y:S02]  /*4b20*/  CS2R R146, SRZ ;  /* 0x0000000000927805 */ /* 0x000fe4000001ff00 */
[----:B------:R-:W-:Y:S02]  /*4b30*/  CS2R R144, SRZ ;  /* 0x0000000000907805 */ /* 0x000fe4000001ff00 */
[----:B------:R-:W-:-:S02]  /*4b40*/  CS2R R142, SRZ ;  /* 0x00000000008e7805 */ /* 0x000fc4000001ff00 */
[----:B------:R-:W-:Y:S02]  /*4b50*/  CS2R R140, SRZ ;  /* 0x00000000008c7805 */ /* 0x000fe4000001ff00 */
        /* <DEDUP_REMOVED lines=9> */
[----:B------:R-:W-:Y:S01]  /*4bf0*/  CS2R R120, SRZ ;  /* 0x0000000000787805 */ /* 0x000fe2000001ff00 */
[----:B------:R-:W-:Y:S01]  /*4c00*/  UMOV UR7, UR37 ;  /* 0x0000002500077c82 */ /* 0x000fe20008000000 */
[----:B------:R-:W-:Y:S01]  /*4c10*/  UMOV UR6, UR36 ;  /* 0x0000002400067c82 */ /* 0x000fe20008000000 */
[----:B------:R-:W-:Y:S01]  /*4c20*/  ULDC UR5, c[0x0][0x9d8] ;  /* 0x0002760000057ab9 */ /* 0x000fe20000000800 */
[----:B---3--:R-:W-:-:S07]  /*4c30*/  VIADD R3, R107, 0xfffffffe ;  /* 0xfffffffe6b037836 */ /* 0x008fce0000000000 */
.L_x_24:
[----:B------:R-:W-:Y:S01]  /*4c40*/  UIADD3 UR36, UR6, 0x1, URZ ;  /* 0x0000000106247890 */ /* 0x000fe2000fffe03f */
[----:B------:R-:W-:-:S03]  /*4c50*/  ISETP.NE.AND P3, PT, R22, RZ, PT ;  /* 0x000000ff1600720c */ /* 0x000fc60003f65270 */
[----:B------:R-:W-:-:S04]  /*4c60*/  UISETP.NE.AND UP0, UPT, UR36, 0x2, UPT ;  /* 0x000000022400788c */ /* 0x000fc8000bf05270 */
[----:B------:R-:W-:Y:S02]  /*4c70*/  USEL UR37, URZ, 0x1, UP0 ;  /* 0x000000013f257887 */ /* 0x000fe40008000000 */
[----:B------:R-:W-:Y:S02]  /*4c80*/  USEL UR36, UR36, URZ, UP0 ;  /* 0x0000003f24247287 */ /* 0x000fe40008000000 */
[----:B------:R-:W-:Y:S02]  /*4c90*/  ULOP3.LUT UR37, UR7, UR37, URZ, 0x3c, !UPT ;  /* 0x0000002507257292 */ /* 0x000fe4000f8e3c3f */
[----:B---3--:R-:W-:Y:S10]  /*4ca0*/  @P3 BRA `(.L_x_16) ;  /* 0x00000000002c3947 */ /* 0x008ff40003800000 */
[----:B------:R-:W-:Y:S05]  /*4cb0*/  @!P0 BRA `(.L_x_17) ;  /* 0x0000000000048947 */ /* 0x000fea0003800000 */
[----:B------:R-:W-:Y:S01]  /*4cc0*/  BPT.TRAP 0x1 ;  /* 0x000000040000795c */ /* 0x000fe20000300000 */
.L_x_17:
[----:B------:R-:W-:Y:S01]  /*4cd0*/  ULEA UR10, UR36, UR40, 0x3 ;  /* 0x00000028240a7291 */ /* 0x000fe2000f8e183f */
[----:B------:R-:W-:-:S05]  /*4ce0*/  IMAD.U32 R10, RZ, RZ, UR37 ;  /* 0x00000025ff0a7e24 */ /* 0x000fca000f8e00ff */
[----:B------:R-:W-:-:S04]  /*4cf0*/  SHF.L.U32 R10, R10, 0x1f, RZ ;  /* 0x0000001f0a0a7819 */ /* 0x000fc800000006ff */
[----:B------:R1:W3:Y:S01]  /*4d00*/  SYNCS.PHASECHK.TRANS64.TRYWAIT P2, [UR10+0x30830], R10 ;  /* 0x0308300aff0075a7 */ /* 0x0002e2000804014a */
[----:B------:R-:W-:Y:S05]  /*4d10*/  @!P0 BRA `(.L_x_18) ;  /* 0x0000000000048947 */ /* 0x000fea0003800000 */
[----:B------:R-:W-:Y:S01]  /*4d20*/  BPT.TRAP 0x1 ;  /* 0x000000040000795c */ /* 0x000fe20000300000 */
.L_x_18:
[----:B---3--:R-:W-:Y:S05]  /*4d30*/  @P2 BRA `(.L_x_16) ;  /* 0x0000000000082947 */ /* 0x008fea0003800000 */
[----:B------:R-:W3:Y:S02]  /*4d40*/  SYNCS.PHASECHK.TRANS64.TRYWAIT P2, [UR10+0x30830], R10 ;  /* 0x0308300aff0075a7 */ /* 0x000ee4000804014a */
[----:B---3--:R-:W-:Y:S05]  /*4d50*/  @!P2 BRA `(.L_x_19) ;  /* 0x0000006c0008a947 */ /* 0x008fea0003800000 */
.L_x_16:
[----:B-1-3--:R-:W-:Y:S01]  /*4d60*/  IADD3 R10, R16, 0x8, RZ ;  /* 0x00000008100a7810 */ /* 0x00afe20007ffe0ff */
[----:B------:R-:W-:Y:S01]  /*4d70*/  UIMAD UR22, UR36, 0x600, UR4 ;  /* 0x00000600241678a4 */ /* 0x000fe2000f8e0204 */
[----:B------:R-:W-:Y:S01]  /*4d80*/  R2UR UR20, R8 ;  /* 0x00000000081472ca */ /* 0x000fe200000e0000 */
[----:B------:R-:W-:Y:S01]  /*4d90*/  UMOV UR23, 0x40000040 ;  /* 0x4000004000177882 */ /* 0x000fe20000000000 */
[----:B------:R-:W-:Y:S01]  /*4da0*/  R2UR UR21, R9 ;  /* 0x00000000091572ca */ /* 0x000fe200000e0000 */
[----:B------:R1:W-:Y:S01]  /*4db0*/  BAR.SYNC.DEFER_BLOCKING R10, 0x100 ;  /* 0x0004000a0000751d */ /* 0x0003e20000010000 */
[----:B------:R-:W-:Y:S02]  /*4dc0*/  UIADD3 UR10, UR22, 0x2, URZ ;  /* 0x00000002160a7890 */ /* 0x000fe4000fffe03f */
[----:B------:R-:W-:Y:S02]  /*4dd0*/  UIADD3 UR14, UR22, 0x4, URZ ;  /* 0x00000004160e7890 */ /* 0x000fe4000fffe03f */
[----:B------:R-:W-:Y:S01]  /*4de0*/  UIADD3 UR18, UR22, 0x6, URZ ;  /* 0x0000000616127890 */ /* 0x000fe2000fffe03f */
[----:B------:R-:W-:Y:S01]  /*4df0*/  UMOV UR11, 0x40000040 ;  /* 0x40000040000b7882 */ /* 0x000fe20000000000 */
[----:B------:R-:W-:Y:S01]  /*4e00*/  UMOV UR15, 0x40000040 ;  /* 0x40000040000f7882 */ /* 0x000fe20000000000 */
[----:B------:R-:W-:Y:S01]  /*4e10*/  UMOV UR19, 0x40000040 ;  /* 0x4000004000137882 */ /* 0x000fe20000000000 */
[----:B--2---:R-:W-:-:S06]  /*4e20*/  WARPGROUP.ARRIVE ;  /* 0x00000000000079c5 */ /* 0x004fcc0000000000 */
[----:B------:R-:W-:Y:S03]  /*4e30*/  HGMMA.64x192x16.F32 R24, gdesc[UR20], RZ, !UPT, gsb0 ;  /* 0x02e00000141879f0 */ /* 0x000fe6000c0008ff */
[----:B------:R-:W-:Y:S02]  /*4e40*/  WARPGROUP.DEPBAR.LE gsb0, 0x0 ;  /* 0x00008000000079c5 */ /* 0x000fe40000010000 */
[----:B------:R-:W-:-:S15]  /*4e50*/  WARPGROUP.ARRIVE ;  /* 0x00000000000079c5 */ /* 0x000fde0000000000 */
        /* <DEDUP_REMOVED lines=8> */
[----:B-1----:R-:W-:Y:S05]  /*4ee0*/  @P3 BRA `(.L_x_20) ;  /* 0x00000000002c3947 */ /* 0x002fea0003800000 */
[----:B------:R-:W-:Y:S05]  /*4ef0*/  @!P0 BRA `(.L_x_21) ;  /* 0x0000000000048947 */ /* 0x000fea0003800000 */
[----:B------:R-:W-:Y:S01]  /*4f00*/  BPT.TRAP 0x1 ;  /* 0x000000040000795c */ /* 0x000fe20000300000 */
.L_x_21:
[----:B------:R-:W-:Y:S01]  /*4f10*/  ULEA UR10, UR6, UR40, 0x3 ;  /* 0x00000028060a7291 */ /* 0x000fe2000f8e183f */
[----:B------:R-:W-:-:S05]  /*4f20*/  IMAD.U32 R10, RZ, RZ, UR7 ;  /* 0x00000007ff0a7e24 */ /* 0x000fca000f8e00ff */
[----:B------:R-:W-:-:S04]  /*4f30*/  SHF.L.U32 R10, R10, 0x1f, RZ ;  /* 0x0000001f0a0a7819 */ /* 0x000fc800000006ff */
[----:B------:R1:W2:Y:S01]  /*4f40*/  SYNCS.PHASECHK.TRANS64.TRYWAIT P2, [UR10+0x30850], R10 ;  /* 0x0308500aff0075a7 */ /* 0x0002a2000804014a */
[----:B------:R-:W-:Y:S05]  /*4f50*/  @!P0 BRA `(.L_x_22) ;  /* 0x0000000000048947 */ /* 0x000fea0003800000 */
[----:B------:R-:W-:Y:S01]  /*4f60*/  BPT.TRAP 0x1 ;  /* 0x000000040000795c */ /* 0x000fe20000300000 */
.L_x_22:
[----:B--2---:R-:W-:Y:S05]  /*4f70*/  @P2 BRA `(.L_x_20) ;  /* 0x0000000000082947 */ /* 0x004fea0003800000 */
[----:B------:R-:W2:Y:S02]  /*4f80*/  SYNCS.PHASECHK.TRANS64.TRYWAIT P2, [UR10+0x30850], R10 ;  /* 0x0308500aff0075a7 */ /* 0x000ea4000804014a */
[----:B--2---:R-:W-:Y:S05]  /*4f90*/  @!P2 BRA `(.L_x_23) ;  /* 0x000000680090a947 */ /* 0x004fea0003800000 */
.L_x_20:
[----:B------:R-:W-:Y:S01]  /*4fa0*/  R2UR UR10, R0 ;  /* 0x00000000000a72ca */ /* 0x000fe200000e0000 */
[----:B------:R-:W-:Y:S01]  /*4fb0*/  UIADD3 UR7, UR40, 0x400, URZ ;  /* 0x0000040028077890 */ /* 0x000fe2000fffe03f */
[----:B------:R-:W-:Y:S01]  /*4fc0*/  WARPGROUP.ARRIVE ;  /* 0x00000000000079c5 */ /* 0x000fe20000000000 */
[----:B------:R-:W-:Y:S01]  /*4fd0*/  UMOV UR23, 0x40000040 ;  /* 0x4000004000177882 */ /* 0x000fe20000000000 */
[----:B------:R-:W-:Y:S01]  /*4fe0*/  UMOV UR21, 0x40000040 ;  /* 0x4000004000157882 */ /* 0x000fe20000000000 */
[----:B------:R-:W-:Y:S01]  /*4ff0*/  USHF.R.U32.HI UR7, URZ, 0x4, UR7 ;  /* 0x000000043f077899 */ /* 0x000fe20008011607 */
[----:B--2---:R-:W-:Y:S01]  /*5000*/  FMUL.FTZ R11, R24, UR5 ;  /* 0x00000005180b7c20 */ /* 0x004fe20008410000 */
[----:B------:R-:W-:Y:S01]  /*5010*/  FMUL.FTZ R13, R25, UR5 ;  /* 0x00000005190d7c20 */ /* 0x000fe20008410000 */
[----:B------:R-:W-:Y:S01]  /*5020*/  FMUL.FTZ R14, R28, UR5 ;  /* 0x000000051c0e7c20 */ /* 0x000fe20008410000 */
[----:B------:R-:W-:Y:S01]  /*5030*/  ULOP3.LUT UR7, UR7, 0x3fff, URZ, 0xc0, !UPT ;  /* 0x00003fff07077892 */ /* 0x000fe2000f8ec03f */
[----:B------:R-:W-:Y:S01]  /*5040*/  FMUL.FTZ R21, R29, UR5 ;  /* 0x000000051d157c20 */ /* 0x000fe20008410000 */
[----:B------:R-:W-:Y:S01]  /*5050*/  FMUL.FTZ R24, R32, UR5 ;  /* 0x0000000520187c20 */ /* 0x000fe20008410000 */
[----:B------:R-:W2:Y:S01]  /*5060*/  MUFU.TANH R11, R11 ;  /* 0x0000000b000b7308 */ /* 0x000ea20000002400 */
[----:B------:R-:W-:Y:S01]  /*5070*/  UIADD3 UR10, UR10, 0x1e800, URZ ;  /* 0x0001e8000a0a7890 */ /* 0x000fe2000fffe03f */
[----:B------:R-:W-:Y:S01]  /*5080*/  FMUL.FTZ R25, R33, UR5 ;  /* 0x0000000521197c20 */ /* 0x000fe20008410000 */
[----:B------:R-:W-:Y:S01]  /*5090*/  FMUL.FTZ R32, R48, UR5 ;  /* 0x0000000530207c20 */ /* 0x000fe20008410000 */
[----:B------:R-:W-:Y:S01]  /*50a0*/  FMUL.FTZ R48, R64, UR5 ;  /* 0x0000000540307c20 */ /* 0x000fe20008410000 */
[----:B------:R-:W-:Y:S01]  /*50b0*/  USHF.R.U32.HI UR10, URZ, 0x4, UR10 ;  /* 0x000000043f0a7899 */ /* 0x000fe2000801160a */
[----:B-1----:R-:W-:Y:S01]  /*50c0*/  FMUL.FTZ R10, R26, UR5 ;  /* 0x000000051a0a7c20 */ /* 0x002fe20008410000 */
[----:B------:R-:W-:Y:S01]  /*50d0*/  FMUL.FTZ R26, R36, UR5 ;  /* 0x00000005241a7c20 */ /* 0x000fe20008410000 */
[----:B------:R-:W1:Y:S01]  /*50e0*/  MUFU.TANH R13, R13 ;  /* 0x0000000d000d7308 */ /* 0x000e620000002400 */
[----:B------:R-:W-:Y:S01]  /*50f0*/  ULOP3.LUT UR11, UR10, 0x3fff, URZ, 0xc0, !UPT ;  /* 0x00003fff0a0b7892 */ /* 0x000fe2000f8ec03f */
[----:B------:R-:W-:Y:S01]  /*5100*/  FMUL.FTZ R33, R49, UR5 ;  /* 0x0000000531217c20 */ /* 0x000fe20008410000 */
[----:B------:R-:W-:Y:S01]  /*5110*/  UIMAD UR10, UR6, 0x600, UR7 ;  /* 0x00000600060a78a4 */ /* 0x000fe2000f8e0207 */
[----:B------:R-:W-:Y:S01]  /*5120*/  FMUL.FTZ R49, R65, UR5 ;  /* 0x0000000541317c20 */ /* 0x000fe20008410000 */
[----:B------:R-:W-:Y:S01]  /*5130*/  ULOP3.LUT UR7, UR11, 0x10000, URZ, 0xfc, !UPT ;  /* 0x000100000b077892 */ /* 0x000fe2000f8efc3f */
[----:B------:R-:W-:Y:S01]  /*5140*/  FMUL.FTZ R12, R27, UR5 ;  /* 0x000000051b0c7c20 */ /* 0x000fe20008410000 */
[----:B------:R-:W-:Y:S01]  /*5150*/  FMUL.FTZ R27, R37, UR5 ;  /* 0x00000005251b7c20 */ /* 0x000fe20008410000 */
[----:B------:R-:W3:Y:S01]  /*5160*/  MUFU.TANH R14, R14 ;  /* 0x0000000e000e7308 */ /* 0x000ee20000002400 */
[----:B--2---:R-:W-:Y:S01]  /*5170*/  FMNMX.FTZ R64, R11, R4, !PT ;  /* 0x000000040b407209 */ /* 0x004fe20007810000 */
[----:B------:R-:W-:Y:S01]  /*5180*/  UMOV UR22, UR10 ;  /* 0x0000000a00167c82 */ /* 0x000fe20008000000 */
[----:B------:R-:W-:Y:S01]  /*5190*/  FMUL.FTZ R36, R52, UR5 ;  /* 0x0000000534247c20 */ /* 0x000fe20008410000 */
[----:B------:R-:W-:Y:S01]  /*51a0*/  UMOV UR20, UR7 ;  /* 0x0000000700147c82 */ /* 0x000fe20008000000 */
[----:B------:R-:W-:Y:S01]  /*51b0*/  FMUL.FTZ R52, R68, UR5 ;  /* 0x0000000544347c20 */ /* 0x000fe20008410000 */
[----:B------:R-:W-:Y:S01]  /*51c0*/  HGMMA.64x64x16.F32 R120, gdesc[UR20].tnspB, R120, gsb0 ;  /* 0x40e00000147879f0 */ /* 0x000fe20008000878 */
[----:B------:R-:W-:Y:S01]  /*51d0*/  UIADD3 UR22, UR10, 0x80, URZ ;  /* 0x000000800a167890 */ /* 0x000fe2000fffe03f */
[----:B------:R-:W2:Y:S01]  /*51e0*/  MUFU.TANH R21, R21 ;  /* 0x0000001500157308 */ /* 0x000ea20000002400 */
[----:B------:R-:W-:Y:S01]  /*51f0*/  UIADD3 UR20, UR7, 0x2, URZ ;  /* 0x0000000207147890 */ /* 0x000fe2000fffe03f */
[----:B-1----:R-:W-:Y:S01]  /*5200*/  FMNMX.FTZ R65, R13, R64, !PT ;  /* 0x000000400d417209 */ /* 0x002fe20007810000 */
[----:B------:R-:W-:Y:S01]  /*5210*/  UMOV UR23, 0x40000040 ;  /* 0x4000004000177882 */ /* 0x000fe20000000000 */
[----:B------:R-:W-:Y:S01]  /*5220*/  UMOV UR21, 0x40000040 ;  /* 0x4000004000157882 */ /* 0x000fe20000000000 */
[----:B------:R-:W-:Y:S01]  /*5230*/  FMUL.FTZ R28, R40, UR5 ;  /* 0x00000005281c7c20 */ /* 0x000fe20008410000 */
[----:B------:R-:W-:Y:S01]  /*5240*/  FMUL.FTZ R29, R41, UR5 ;  /* 0x00000005291d7c20 */ /* 0x000fe20008410000 */
[----:B------:R-:W-:Y:S01]  /*5250*/  FMUL.FTZ R15, R30, UR5 ;  /* 0x000000051e0f7c20 */ /* 0x000fe20008410000 */
[----:B------:R-:W1:Y:S01]  /*5260*/  MUFU.TANH R24, R24 ;  /* 0x0000001800187308 */ /* 0x000e620000002400 */
[----:B---3--:R-:W-:Y:S01]  /*5270*/  FMNMX.FTZ R68, R14, R65, !PT ;  /* 0x000000410e447209 */ /* 0x008fe20007810000 */
[----:B------:R-:W-:Y:S01]  /*5280*/  FMUL.FTZ R30, R44, UR5 ;  /* 0x000000052c1e7c20 */ /* 0x000fe20008410000 */
[----:B------:R-:W-:Y:S01]  /*5290*/  FMUL.FTZ R37, R53, UR5 ;  /* 0x0000000535257c20 */ /* 0x000fe20008410000 */
[----:B------:R-:W-:Y:S01]  /*52a0*/  FMUL.FTZ R53, R69, UR5 ;  /* 0x0000000545357c20 */ /* 0x000fe20008410000 */
[----:B------:R-:W-:Y:S01]  /*52b0*/  FMUL.FTZ R20, R31, UR5 ;  /* 0x000000051f147c20 */ /* 0x000fe20008410000 */
[----:B------:R-:W-:Y:S01]  /*52c0*/  FMUL.FTZ R31, R45, UR5 ;  /* 0x000000052d1f7c20 */ /* 0x000fe20008410000 */
[----:B------:R-:W-:Y:S01]  /*52d0*/  FMUL.FTZ R40, R56, UR5 ;  /* 0x0000000538287c20 */ /* 0x000fe20008410000 */
[----:B------:R-:W3:Y:S01]  /*52e0*/  MUFU.TANH R25, R25 ;  /* 0x0000001900197308 */ /* 0x000ee20000002400 */
[----:B--2---:R-:W-:Y:S01]  /*52f0*/  FMNMX.FTZ R65, R21, R68, !PT ;  /* 0x0000004415417209 */ /* 0x004fe20007810000 */
[----:B------:R-:W-:Y:S01]  /*5300*/  FMUL.FTZ R56, R72, UR5 ;  /* 0x0000000548387c20 */ /* 0x000fe20008410000 */
[----:B------:R-:W-:Y:S01]  /*5310*/  FMUL.FTZ R41, R57, UR5 ;  /* 0x0000000539297c20 */ /* 0x000fe20008410000 */
[----:B------:R-:W-:Y:S01]  /*5320*/  FMUL.FTZ R57, R73, UR5 ;  /* 0x0000000549397c20 */ /* 0x000fe20008410000 */
[----:B------:R-:W-:Y:S01]  /*5330*/  FMUL.FTZ R44, R60, UR5 ;  /* 0x000000053c2c7c20 */ /* 0x000fe20008410000 */
[----:B------:R-:W-:Y:S01]  /*5340*/  FMUL.FTZ R60, R76, UR5 ;  /* 0x000000054c3c7c20 */ /* 0x000fe20008410000 */
[----:B------:R-:W-:Y:S01]  /*5350*/  FMUL.FTZ R45, R61, UR5 ;  /* 0x000000053d2d7c20 */ /* 0x000fe20008410000 */
[----:B------:R-:W2:Y:S01]  /*5360*/  MUFU.TANH R26, R26 ;  /* 0x0000001a001a7308 */ /* 0x000ea20000002400 */
[----:B-1----:R-:W-:Y:S01]  /*5370*/  FMNMX.FTZ R68, R24, R65, !PT ;  /* 0x0000004118447209 */ /* 0x002fe20007810000 */
[----:B------:R-:W-:Y:S01]  /*5380*/  FMUL.FTZ R61, R77, UR5 ;  /* 0x000000054d3d7c20 */ /* 0x000fe20008410000 */
[----:B------:R-:W-:Y:S01]  /*5390*/  FMUL.FTZ R64, R80, UR5 ;  /* 0x0000000550407c20 */ /* 0x000fe20008410000 */
[----:B------:R-:W-:Y:S01]  /*53a0*/  FMUL.FTZ R65, R81, UR5 ;  /* 0x0000000551417c20 */ /* 0x000fe20008410000 */
        /* <DEDUP_REMOVED lines=31> */
[----:B------:R-:W-:-:S04]  /*55a0*/  ISETP.GE.U32.AND P2, PT, R2, 0x180, PT ;  /* 0x000001800200780c */ /* 0x000fc80003f46070 */
[----:B------:R-:W3:Y:S01]  /*55b0*/  MUFU.TANH R31, R31 ;  /* 0x0000001f001f7308 */ /* 0x000ee20000002400 */
[----:B--2---:R-:W-:Y:S01]  /*55c0*/  FMNMX.FTZ R73, R29, R72, !PT ;  /* 0x000000481d497209 */ /* 0x004fe20007810000 */
[----:B------:R-:W-:-:S06]  /*55d0*/  FMUL.FTZ R72, R88, UR5 ;  /* 0x0000000558487c20 */ /* 0x000fcc0008410000 */
[----:B------:R-:W2:Y:S01]  /*55e0*/  MUFU.TANH R32, R32 ;  /* 0x0000002000207308 */ /* 0x000ea20000002400 */
[----:B-1----:R-:W-:Y:S01]  /*55f0*/  FMNMX.FTZ R76, R30, R73, !PT ;  /* 0x000000491e4c7209 */ /* 0x002fe20007810000 */
[----:B------:R-:W-:Y:S02]  /*5600*/  WARPGROUP.DEPBAR.LE gsb0, 0x0 ;  /* 0x00008000000079c5 */ /* 0x000fe40000010000 */
[----:B------:R-:W-:-:S04]  /*5610*/  WARPGROUP.ARRIVE ;  /* 0x00000000000079c5 */ /* 0x000fc80000000000 */
[----:B------:R-:W1:Y:S01]  /*5620*/  MUFU.TANH R33, R33 ;  /* 0x0000002100217308 */ /* 0x000e620000002400 */
[----:B---3--:R-:W-:Y:S01]  /*5630*/  FMNMX.FTZ R73, R31, R76, !PT ;  /* 0x0000004c1f497209 */ /* 0x008fe20007810000 */
[----:B------:R-:W-:Y:S01]  /*5640*/  HGMMA.64x64x16.F32 R120, gdesc[UR20].tnspB, R120, gsb0 ;  /* 0x40e00000147879f0 */ /* 0x000fe20008000878 */
[----:B------:R-:W-:Y:S02]  /*5650*/  UIADD3 UR22, UR10, 0x100, URZ ;  /* 0x000001000a167890 */ /* 0x000fe4000fffe03f */
[----:B------:R-:W-:Y:S01]  /*5660*/  UIADD3 UR20, UR7, 0x4, URZ ;  /* 0x0000000407147890 */ /* 0x000fe2000fffe03f */
[----:B------:R-:W-:Y:S01]  /*5670*/  UMOV UR23, 0x40000040 ;  /* 0x4000004000177882 */ /* 0x000fe20000000000 */
[----:B------:R-:W-:Y:S01]  /*5680*/  UMOV UR21, 0x40000040 ;  /* 0x4000004000157882 */ /* 0x000fe20000000000 */
[----:B------:R-:W3:Y:S01]  /*5690*/  MUFU.TANH R36, R36 ;  /* 0x0000002400247308 */ /* 0x000ee20000002400 */
[----:B--2---:R-:W-:Y:S01]  /*56a0*/  FMNMX.FTZ R76, R32, R73, !PT ;  /* 0x00000049204c7209 */ /* 0x004fe20007810000 */
[----:B------:R-:W-:-:S06]  /*56b0*/  FMUL.FTZ R73, R89, UR5 ;  /* 0x0000000559497c20 */ /* 0x000fcc0008410000 */
[----:B------:R-:W2:Y:S01]  /*56c0*/  MUFU.TANH R37, R37 ;  /* 0x0000002500257308 */ /* 0x000ea20000002400 */
[----:B-1----:R-:W-:Y:S01]  /*56d0*/  FMNMX.FTZ R77, R33, R76, !PT ;  /* 0x0000004c214d7209 */ /* 0x002fe20007810000 */
[----:B------:R-:W-:-:S06]  /*56e0*/  FMUL.FTZ R76, R92, UR5 ;  /* 0x000000055c4c7c20 */ /* 0x000fcc0008410000 */
[----:B------:R-:W1:Y:S01]  /*56f0*/  MUFU.TANH R40, R40 ;  /* 0x0000002800287308 */ /* 0x000e620000002400 */
[----:B---3--:R-:W-:-:S07]  /*5700*/  FMNMX.FTZ R80, R36, R77, !PT ;  /* 0x0000004d24507209 */ /* 0x008fce0007810000 */
[----:B------:R-:W3:Y:S01]  /*5710*/  MUFU.TANH R41, R41 ;  /* 0x0000002900297308 */ /* 0x000ee20000002400 */
[----:B--2---:R-:W-:-:S07]  /*5720*/  FMNMX.FTZ R77, R37, R80, !PT ;  /* 0x00000050254d7209 */ /* 0x004fce0007810000 */
[----:B------:R-:W2:Y:S01]  /*5730*/  MUFU.TANH R44, R44 ;  /* 0x0000002c002c7308 */ /* 0x000ea20000002400 */
[----:B-1----:R-:W-:Y:S01]  /*5740*/  FMNMX.FTZ R80, R40, R77, !PT ;  /* 0x0000004d28507209 */ /* 0x002fe20007810000 */
[----:B------:R-:W-:-:S06]  /*5750*/  FMUL.FTZ R77, R93, UR5 ;  /* 0x000000055d4d7c20 */ /* 0x000fcc0008410000 */
[----:B------:R-:W1:Y:S01]  /*5760*/  MUFU.TANH R45, R45 ;  /* 0x0000002d002d7308 */ /* 0x000e620000002400 */
[----:B---3--:R-:W-:Y:S01]  /*5770*/  FMNMX.FTZ R81, R41, R80, !PT ;  /* 0x0000005029517209 */ /* 0x008fe20007810000 */
[----:B------:R-:W-:-:S06]  /*5780*/  FMUL.FTZ R80, R96, UR5 ;  /* 0x0000000560507c20 */ /* 0x000fcc0008410000 */
[----:B------:R-:W3:Y:S01]  /*5790*/  MUFU.TANH R48, R48 ;  /* 0x0000003000307308 */ /* 0x000ee20000002400 */
[----:B--2---:R-:W-:-:S07]  /*57a0*/  FMNMX.FTZ R84, R44, R81, !PT ;  /* 0x000000512c547209 */ /* 0x004fce0007810000 */
[----:B------:R-:W2:Y:S01]  /*57b0*/  MUFU.TANH R49, R49 ;  /* 0x0000003100317308 */ /* 0x000ea20000002400 */
[----:B-1----:R-:W-:-:S07]  /*57c0*/  FMNMX.FTZ R81, R45, R84, !PT ;  /* 0x000000542d517209 */ /* 0x002fce0007810000 */
[----:B------:R-:W1:Y:S01]  /*57d0*/  MUFU.TANH R52, R52 ;  /* 0x0000003400347308 */ /* 0x000e620000002400 */
[----:B---3--:R-:W-:Y:S01]  /*57e0*/  FMNMX.FTZ R84, R48, R81, !PT ;  /* 0x0000005130547209 */ /* 0x008fe20007810000 */
[----:B------:R-:W-:Y:S01]  /*57f0*/  FMUL.FTZ R81, R97, UR5 ;  /* 0x0000000561517c20 */ /* 0x000fe20008410000 */
[----:B------:R-:W-:Y:S02]  /*5800*/  WARPGROUP.DEPBAR.LE gsb0, 0x0 ;  /* 0x00008000000079c5 */ /* 0x000fe40000010000 */
[----:B------:R-:W-:-:S03]  /*5810*/  WARPGROUP.ARRIVE ;  /* 0x00000000000079c5 */ /* 0x000fc60000000000 */
[----:B------:R-:W3:Y:S01]  /*5820*/  MUFU.TANH R53, R53 ;  /* 0x0000003500357308 */ /* 0x000ee20000002400 */
[----:B--2---:R-:W-:Y:S01]  /*5830*/  FMNMX.FTZ R85, R49, R84, !PT ;  /* 0x0000005431557209 */ /* 0x004fe20007810000 */
[----:B------:R-:W-:Y:S01]  /*5840*/  FMUL.FTZ R84, R100, UR5 ;  /* 0x0000000564547c20 */ /* 0x000fe20008410000 */
[----:B------:R-:W-:Y:S01]  /*5850*/  HGMMA.64x64x16.F32 R120, gdesc[UR20].tnspB, R120, gsb0 ;  /* 0x40e00000147879f0 */ /* 0x000fe20008000878 */
[----:B------:R-:W-:Y:S02]  /*5860*/  UIADD3 UR22, UR10, 0x180, URZ ;  /* 0x000001800a167890 */ /* 0x000fe4000fffe03f */
[----:B------:R-:W-:Y:S02]  /*5870*/  UIADD3 UR20, UR7, 0x6, URZ ;  /* 0x0000000607147890 */ /* 0x000fe4000fffe03f */
[----:B------:R-:W2:Y:S01]  /*5880*/  MUFU.TANH R56, R56 ;  /* 0x0000003800387308 */ /* 0x000ea20000002400 */
[----:B------:R-:W-:Y:S01]  /*5890*/  UMOV UR23, 0x40000040 ;  /* 0x4000004000177882 */ /* 0x000fe20000000000 */
[----:B------:R-:W-:Y:S01]  /*58a0*/  UMOV UR21, 0x40000040 ;  /* 0x4000004000157882 */ /* 0x000fe20000000000 */
[----:B-1----:R-:W-:-:S05]  /*58b0*/  FMNMX.FTZ R88, R52, R85, !PT ;  /* 0x0000005534587209 */ /* 0x002fca0007810000 */
[----:B------:R-:W1:Y:S01]  /*58c0*/  MUFU.TANH R57, R57 ;  /* 0x0000003900397308 */ /* 0x000e620000002400 */
[----:B---3--:R-:W-:-:S07]  /*58d0*/  FMNMX.FTZ R85, R53, R88, !PT ;  /* 0x0000005835557209 */ /* 0x008fce0007810000 */
        /* <DEDUP_REMOVED lines=17> */
[----:B--2---:R-:W-:Y:S01]  /*59f0*/  FMNMX.FTZ R96, R68, R93, !PT ;  /* 0x0000005d44607209 */ /* 0x004fe20007810000 */
[----:B------:R-:W-:Y:S02]  /*5a00*/  WARPGROUP.DEPBAR.LE gsb0, 0x0 ;  /* 0x00008000000079c5 */ /* 0x000fe40000010000 */
[----:B------:R-:W-:-:S04]  /*5a10*/  WARPGROUP.ARRIVE ;  /* 0x00000000000079c5 */ /* 0x000fc80000000000 */
[----:B------:R-:W2:Y:S01]  /*5a20*/  MUFU.TANH R73, R73 ;  /* 0x0000004900497308 */ /* 0x000ea20000002400 */
[----:B-1----:R-:W-:Y:S01]  /*5a30*/  FMNMX.FTZ R93, R69, R96, !PT ;  /* 0x00000060455d7209 */ /* 0x002fe20007810000 */
[----:B------:R-:W-:Y:S01]  /*5a40*/  HGMMA.64x64x16.F32 R120, gdesc[UR20].tnspB, R120, gsb0 ;  /* 0x40e00000147879f0 */ /* 0x000fe20008000878 */
[----:B------:R-:W-:Y:S02]  /*5a50*/  UIADD3 UR22, UR10, 0x200, URZ ;  /* 0x000002000a167890 */ /* 0x000fe4000fffe03f */
[----:B---3--:R-:W-:Y:S01]  /*5a60*/  FMNMX.FTZ R96, R72, R93, !PT ;  /* 0x0000005d48607209 */ /* 0x008fe20007810000 */
[----:B------:R-:W-:Y:S02]  /*5a70*/  UIADD3 UR20, UR7, 0x600, URZ ;  /* 0x0000060007147890 */ /* 0x000fe4000fffe03f */
[----:B------:R-:W1:Y:S01]  /*5a80*/  MUFU.TANH R76, R76 ;  /* 0x0000004c004c7308 */ /* 0x000e620000002400 */
[----:B------:R-:W-:Y:S01]  /*5a90*/  UMOV UR23, 0x40000040 ;  /* 0x4000004000177882 */ /* 0x000fe20000000000 */
[----:B------:R-:W-:Y:S01]  /*5aa0*/  UMOV UR21, 0x40000040 ;  /* 0x4000004000157882 */ /* 0x000fe20000000000 */
[----:B------:R-:W-:-:S05]  /*5ab0*/  FMUL.FTZ R93, R109, UR5 ;  /* 0x000000056d5d7c20 */ /* 0x000fca0008410000 */
[----:B------:R-:W3:Y:S01]  /*5ac0*/  MUFU.TANH R77, R77 ;  /* 0x0000004d004d7308 */ /* 0x000ee20000002400 */
[----:B--2---:R-:W-:Y:S01]  /*5ad0*/  FMNMX.FTZ R97, R73, R96, !PT ;  /* 0x0000006049617209 */ /* 0x004fe20007810000 */
[----:B------:R-:W-:Y:S01]  /*5ae0*/  FMUL.FTZ R96, R112, UR5 ;  /* 0x0000000570607c20 */ /* 0x000fe20008410000 */
[----:B------:R-:W-:Y:S01]  /*5af0*/  FMUL.FTZ R112, R43, UR5 ;  /* 0x000000052b707c20 */ /* 0x000fe20008410000 */
[----:B------:R-:W-:-:S04]  /*5b00*/  FMUL.FTZ R43, R50, UR5 ;  /* 0x00000005322b7c20 */ /* 0x000fc80008410000 */
[----:B------:R-:W2:Y:S01]  /*5b10*/  MUFU.TANH R80, R80 ;  /* 0x0000005000507308 */ /* 0x000ea20000002400 */
[----:B-1----:R-:W-:-:S07]  /*5b20*/  FMNMX.FTZ R100, R76, R97, !PT ;  /* 0x000000614c647209 */ /* 0x002fce0007810000 */
        /* <DEDUP_REMOVED lines=21> */
[----:B--2---:R-:W-:Y:S01]  /*5c80*/  FMNMX.FTZ R108, R92, R101, !PT ;  /* 0x000000655c6c7209 */ /* 0x004fe20007810000 */
[----:B------:R-:W-:Y:S02]  /*5c90*/  UIADD3 UR20, UR7, 0x602, URZ ;  /* 0x0000060207147890 */ /* 0x000fe4000fffe03f */
[----:B------:R-:W2:Y:S01]  /*5ca0*/  MUFU.TANH R96, R96 ;  /* 0x0000006000607308 */ /* 0x000ea20000002400 */
[----:B------:R-:W-:Y:S01]  /*5cb0*/  UMOV UR23, 0x40000040 ;  /* 0x4000004000177882 */ /* 0x000fe20000000000 */
[----:B------:R-:W-:-:S06]  /*5cc0*/  UMOV UR21, 0x40000040 ;  /* 0x4000004000157882 */ /* 0x000fcc0000000000 */
[----:B------:R-:W3:Y:S01]  /*5cd0*/  MUFU.TANH R97, R97 ;  /* 0x0000006100617308 */ /* 0x000ee20000002400 */
[----:B-1----:R-:W-:-:S07]  /*5ce0*/  FMNMX.FTZ R101, R93, R108, !PT ;  /* 0x0000006c5d657209 */ /* 0x002fce0007810000 */
[----:B------:R-:W1:Y:S01]  /*5cf0*/  MUFU.TANH R100, R100 ;  /* 0x0000006400647308 */ /* 0x000e620000002400 */
[----:B--2---:R-:W-:-:S07]  /*5d00*/  FMNMX.FTZ R108, R96, R101, !PT ;  /* 0x00000065606c7209 */ /* 0x004fce0007810000 */
[----:B------:R-:W2:Y:S01]  /*5d10*/  MUFU.TANH R104, R104 ;  /* 0x0000006800687308 */ /* 0x000ea20000002400 */
[----:B---3--:R-:W-:Y:S01]  /*5d20*/  FMNMX.FTZ R101, R97, R108, !PT ;  /* 0x0000006c61657209 */ /* 0x008fe20007810000 */
[----:B------:R-:W-:-:S06]  /*5d30*/  FMUL.FTZ R108, R39, UR5 ;  /* 0x00000005276c7c20 */ /* 0x000fcc0008410000 */
[----:B------:R-:W-:Y:S01]  /*5d40*/  MUFU.TANH R10, R10 ;  /* 0x0000000a000a7308 */ /* 0x000fe20000002400 */
[----:B-1----:R-:W-:-:S07]  /*5d50*/  FMNMX.FTZ R101, R100, R101, !PT ;  /* 0x0000006564657209 */ /* 0x002fce0007810000 */
[----:B------:R-:W-:Y:S01]  /*5d60*/  MUFU.TANH R12, R12 ;  /* 0x0000000c000c7308 */ /* 0x000fe20000002400 */
[----:B--2---:R-:W-:-:S05]  /*5d70*/  FMNMX.FTZ R116, R104, R101, !PT ;  /* 0x0000006568747209 */ /* 0x004fca0007810000 */
[----:B------:R-:W1:Y:S02]  /*5d80*/  SHFL.BFLY PT, R101, R116, 0x2, 0x1f ;  /* 0x0c401f0074657f89 */ /* 0x000e6400000e0000 */
[----:B------:R-:W-:Y:S08]  /*5d90*/  MUFU.TANH R15, R15 ;  /* 0x0000000f000f7308 */ /* 0x000ff00000002400 */
[----:B------:R-:W-:Y:S08]  /*5da0*/  MUFU.TANH R20, R20 ;  /* 0x0000001400147308 */ /* 0x000ff00000002400 */
[----:B------:R-:W-:Y:S01]  /*5db0*/  MUFU.TANH R34, R34 ;  /* 0x0000002200227308 */ /* 0x000fe20000002400 */
[----:B-1----:R-:W-:Y:S01]  /*5dc0*/  FMNMX.FTZ R39, R116, R101, !PT ;  /* 0x0000006574277209 */ /* 0x002fe20007810000 */
[----:B------:R-:W-:Y:S01]  /*5dd0*/  FMUL.FTZ R101, R47, UR5 ;  /* 0x000000052f657c20 */ /* 0x000fe20008410000 */
[----:B------:R-:W-:-:S02]  /*5de0*/  WARPGROUP.DEPBAR.LE gsb0, 0x0 ;  /* 0x00008000000079c5 */ /* 0x000fc40000010000 */
[----:B------:R-:W-:Y:S01]  /*5df0*/  WARPGROUP.ARRIVE ;  /* 0x00000000000079c5 */ /* 0x000fe20000000000 */
[----:B------:R-:W1:Y:S01]  /*5e00*/  SHFL.BFLY PT, R50, R39, 0x1, 0x1f ;  /* 0x0c201f0027327f89 */ /* 0x000e6200000e0000 */
[----:B------:R-:W-:Y:S01]  /*5e10*/  FMUL.FTZ R47, R51, UR5 ;  /* 0x00000005332f7c20 */ /* 0x000fe20008410000 */
[----:B------:R-:W-:Y:S01]  /*5e20*/  FMUL.FTZ R51, R55, UR5 ;  /* 0x0000000537337c20 */ /* 0x000fe20008410000 */
[----:B------:R-:W-:Y:S01]  /*5e30*/  FMUL.FTZ R55, R59, UR5 ;  /* 0x000000053b377c20 */ /* 0x000fe20008410000 */
[----:B------:R-:W-:Y:S01]  /*5e40*/  FMUL.FTZ R59, R63, UR5 ;  /* 0x000000053f3b7c20 */ /* 0x000fe20008410000 */
[----:B------:R-:W-:Y:S01]  /*5e50*/  HGMMA.64x64x16.F32 R120, gdesc[UR20].tnspB, R120, gsb0 ;  /* 0x40e00000147879f0 */ /* 0x000fe20008000878 */
[----:B------:R-:W-:Y:S01]  /*5e60*/  UIADD3 UR22, UR10, 0x300, URZ ;  /* 0x000003000a167890 */ /* 0x000fe2000fffe03f */
[----:B------:R2:W-:Y:S01]  /*5e70*/  MUFU.TANH R116, R101 ;  /* 0x0000006500747308 */ /* 0x0005e20000002400 */
[----:B------:R-:W-:Y:S01]  /*5e80*/  UIADD3 UR20, UR7, 0x604, URZ ;  /* 0x0000060407147890 */ /* 0x000fe2000fffe03f */
[----:B------:R-:W-:Y:S01]  /*5e90*/  UMOV UR23, 0x40000040 ;  /* 0x4000004000177882 */ /* 0x000fe20000000000 */
[----:B------:R-:W-:-:S05]  /*5ea0*/  UMOV UR21, 0x40000040 ;  /* 0x4000004000157882 */ /* 0x000fca0000000000 */
[----:B------:R-:W-:Y:S08]  /*5eb0*/  MUFU.TANH R35, R35 ;  /* 0x0000002300237308 */ /* 0x000ff00000002400 */
[----:B------:R-:W-:Y:S01]  /*5ec0*/  MUFU.TANH R38, R38 ;  /* 0x0000002600267308 */ /* 0x000fe20000002400 */
[----:B-1----:R-:W-:Y:S02]  /*5ed0*/  FMNMX.FTZ R50, R39, R50, !PT ;  /* 0x0000003227327209 */ /* 0x002fe40007810000 */
[----:B------:R-:W1:Y:S03]  /*5ee0*/  LDC R39, c[0x0][0x988] ;  /* 0x00026200ff277b82 */ /* 0x000e660000000800 */
[----:B------:R-:W-:-:S02]  /*5ef0*/  FADD.FTZ R4, -R50, R4 ;  /* 0x0000000432047221 */ /* 0x000fc40000010100 */
[----:B------:R-:W-:Y:S08]  /*5f00*/  MUFU.TANH R108, R108 ;  /* 0x0000006c006c7308 */ /* 0x000ff00000002400 */
[----:B------:R-:W-:Y:S08]  /*5f10*/  MUFU.TANH R42, R42 ;  /* 0x0000002a002a7308 */ /* 0x000ff00000002400 */
[----:B------:R-:W-:Y:S01]  /*5f20*/  MUFU.TANH R112, R112 ;  /* 0x0000007000707308 */ /* 0x000fe20000002400 */
[-C--:B-1----:R-:W-:Y:S01]  /*5f30*/  FMUL.FTZ R63, R50, R39.reuse ;  /* 0x00000027323f7220 */ /* 0x082fe20000410000 */
[----:B------:R-:W-:-:S03]  /*5f40*/  FMUL.FTZ R4, R4, R39 ;  /* 0x0000002704047220 */ /* 0x000fc60000410000 */
[-CC-:B------:R-:W-:Y:S01]  /*5f50*/  FFMA.FTZ R11, R11, R39.reuse, -R63.reuse ;  /* 0x000000270b0b7223 */ /* 0x180fe2000001083f */
[-CC-:B------:R-:W-:Y:S01]  /*5f60*/  FFMA.FTZ R13, R13, R39.reuse, -R63.reuse ;  /* 0x000000270d0d7223 */ /* 0x180fe2000001083f */
[-CC-:B--2---:R-:W-:Y:S01]  /*5f70*/  FFMA.FTZ R101, R21, R39.reuse, -R63.reuse ;  /* 0x0000002715657223 */ /* 0x184fe2000001083f */
[-CC-:B------:R-:W-:Y:S01]  /*5f80*/  FFMA.FTZ R21, R24, R39.reuse, -R63.reuse ;  /* 0x0000002718157223 */ /* 0x180fe2000001083f */
[-CC-:B------:R-:W-:Y:S01]  /*5f90*/  FFMA.FTZ R105, R85, R39.reuse, -R63.reuse ;  /* 0x0000002755697223 */ /* 0x180fe2000001083f */
        /* <DEDUP_REMOVED lines=8> */
[----:B------:R-:W1:Y:S01]  /*6020*/  MUFU.EX2 R85, R4 ;  /* 0x0000000400557308 */ /* 0x000e620000000800 */
[-CC-:B------:R-:W-:Y:S01]  /*6030*/  FFMA.FTZ R31, R31, R39.reuse, -R63.reuse ;  /* 0x000000271f1f7223 */ /* 0x180fe2000001083f */
[-CC-:B------:R-:W-:Y:S01]  /*6040*/  FFMA.FTZ R32, R32, R39.reuse, -R63.reuse ;  /* 0x0000002720207223 */ /* 0x180fe2000001083f */
[-CC-:B------:R-:W-:Y:S01]  /*6050*/  FFMA.FTZ R33, R33, R39.reuse, -R63.reuse ;  /* 0x0000002721217223 */ /* 0x180fe2000001083f */
[-CC-:B------:R-:W-:Y:S01]  /*6060*/  FFMA.FTZ R36, R36, R39.reuse, -R63.reuse ;  /* 0x0000002724247223 */ /* 0x180fe2000001083f */
[-CC-:B------:R-:W-:Y:S01]  /*6070*/  FFMA.FTZ R37, R37, R39.reuse, -R63.reuse ;  /* 0x0000002725257223 */ /* 0x180fe2000001083f */
[-CC-:B------:R-:W-:Y:S01]  /*6080*/  FFMA.FTZ R40, R40, R39.reuse, -R63.reuse ;  /* 0x0000002728287223 */ /* 0x180fe2000001083f */
[-CC-:B------:R-:W-:Y:S01]  /*6090*/  FFMA.FTZ R41, R41, R39.reuse, -R63.reuse ;  /* 0x0000002729297223 */ /* 0x180fe2000001083f */
[----:B------:R-:W2:Y:S01]  /*60a0*/  MUFU.EX2 R13, R13 ;  /* 0x0000000d000d7308 */ /* 0x000ea20000000800 */
[-CC-:B------:R-:W-:Y:S01]  /*60b0*/  FFMA.FTZ R44, R44, R39.reuse, -R63.reuse ;  /* 0x000000272c2c7223 */ /* 0x180fe2000001083f */
[-CC-:B------:R-:W-:Y:S01]  /*60c0*/  FFMA.FTZ R45, R45, R39.reuse, -R63.reuse ;  /* 0x000000272d2d7223 */ /* 0x180fe2000001083f */
[-CC-:B------:R-:W-:Y:S01]  /*60d0*/  FFMA.FTZ R48, R48, R39.reuse, -R63.reuse ;  /* 0x0000002730307223 */ /* 0x180fe2000001083f */
[-CC-:B------:R-:W-:Y:S01]  /*60e0*/  FFMA.FTZ R49, R49, R39.reuse, -R63.reuse ;  /* 0x0000002731317223 */ /* 0x180fe2000001083f */
[----:B------:R-:W-:Y:S01]  /*60f0*/  FFMA.FTZ R52, R52, R39, -R63 ;  /* 0x0000002734347223 */ /* 0x000fe2000001083f */
[----:B------:R-:W-:-:S02]  /*6100*/  WARPGROUP.DEPBAR.LE gsb0, 0x0 ;  /* 0x00008000000079c5 */ /* 0x000fc40000010000 */
[----:B------:R-:W-:Y:S01]  /*6110*/  WARPGROUP.ARRIVE ;  /* 0x00000000000079c5 */ /* 0x000fe20000000000 */
[----:B-1----:R-:W-:Y:S01]  /*6120*/  FFMA.FTZ R6, R85, R6, R24 ;  /* 0x0000000655067223 */ /* 0x002fe20000010018 */
[-CC-:B------:R-:W-:Y:S01]  /*6130*/  FFMA.FTZ R53, R53, R39.reuse, -R63.reuse ;  /* 0x0000002735357223 */ /* 0x180fe2000001083f */
[-CC-:B------:R-:W-:Y:S01]  /*6140*/  FFMA.FTZ R56, R56, R39.reuse, -R63.reuse ;  /* 0x0000002738387223 */ /* 0x180fe2000001083f */
[-CC-:B------:R-:W-:Y:S01]  /*6150*/  FFMA.FTZ R57, R57, R39.reuse, -R63.reuse ;  /* 0x0000002739397223 */ /* 0x180fe2000001083f */
[-CC-:B------:R-:W-:Y:S01]  /*6160*/  FFMA.FTZ R60, R60, R39.reuse, -R63.reuse ;  /* 0x000000273c3c7223 */ /* 0x180fe2000001083f */
[----:B------:R-:W-:Y:S01]  /*6170*/  HGMMA.64x64x16.F32 R120, gdesc[UR20].tnspB, R120, gsb0 ;  /* 0x40e00000147879f0 */ /* 0x000fe20008000878 */
[----:B------:R-:W-:Y:S01]  /*6180*/  UIADD3 UR22, UR10, 0x380, URZ ;  /* 0x000003800a167890 */ /* 0x000fe2000fffe03f */
[-CC-:B------:R-:W-:Y:S01]  /*6190*/  FFMA.FTZ R61, R61, R39.reuse, -R63.reuse ;  /* 0x000000273d3d7223 */ /* 0x180fe2000001083f */
[----:B------:R-:W-:Y:S01]  /*61a0*/  UIADD3 UR20, UR7, 0x606, URZ ;  /* 0x0000060607147890 */ /* 0x000fe2000fffe03f */
[C---:B--2---:R-:W-:Y:S01]  /*61b0*/  FADD.FTZ R6, R13.reuse, R6 ;  /* 0x000000060d067221 */ /* 0x044fe20000010000 */
[----:B------:R-:W-:Y:S01]  /*61c0*/  UMOV UR23, 0x40000040 ;  /* 0x4000004000177882 */ /* 0x000fe20000000000 */
[----:B------:R-:W-:Y:S01]  /*61d0*/  UMOV UR21, 0x40000040 ;  /* 0x4000004000157882 */ /* 0x000fe20000000000 */
[----:B------:R-:W-:Y:S01]  /*61e0*/  F2FP.F16.F32.PACK_AB R4, R13, R24 ;  /* 0x000000180d04723e */ /* 0x000fe200000000ff */
        /* <DEDUP_REMOVED lines=20> */
[----:B------:R-:W-:Y:S01]  /*6330*/  FFMA.FTZ R63, R104, R39, -R63 ;  /* 0x00000027683f7223 */ /* 0x000fe2000001083f */
[----:B------:R-:W-:Y:S01]  /*6340*/  FMUL.FTZ R104, R67, UR5 ;  /* 0x0000000543687c20 */ /* 0x000fe20008410000 */
[----:B-1----:R-:W-:Y:S01]  /*6350*/  FADD.FTZ R67, R13, R6 ;  /* 0x000000060d437221 */ /* 0x002fe20000010000 */
[----:B------:R-:W-:Y:S01]  /*6360*/  MUFU.EX2 R25, R25 ;  /* 0x0000001900197308 */ /* 0x000fe20000000800 */
[----:B------:R-:W-:Y:S01]  /*6370*/  FMUL.FTZ R11, R71, UR5 ;  /* 0x00000005470b7c20 */ /* 0x000fe20008410000 */
[----:B------:R-:W-:Y:S01]  /*6380*/  FMUL.FTZ R14, R75, UR5 ;  /* 0x000000054b0e7c20 */ /* 0x000fe20008410000 */
[C---:B--2---:R-:W-:Y:S01]  /*6390*/  FADD.FTZ R67, R24.reuse, R67 ;  /* 0x0000004318437221 */ /* 0x044fe20000010000 */
[----:B------:R-:W-:-:S04]  /*63a0*/  F2FP.F16.F32.PACK_AB R6, R24, R13 ;  /* 0x0000000d1806723e */ /* 0x000fc800000000ff */
[----:B------:R1:W2:Y:S08]  /*63b0*/  MUFU.EX2 R24, R21 ;  /* 0x0000001500187308 */ /* 0x0002b00000000800 */
[----:B------:R-:W3:Y:S01]  /*63c0*/  MUFU.TANH R46, R46 ;  /* 0x0000002e002e7308 */ /* 0x000ee20000002400 */
[----:B-1----:R-:W-:-:S04]  /*63d0*/  FMNMX.FTZ R21, R10, R7, !PT ;  /* 0x000000070a157209 */ /* 0x002fc80007810000 */
[----:B------:R-:W-:-:S03]  /*63e0*/  FMNMX.FTZ R21, R12, R21, !PT ;  /* 0x000000150c157209 */ /* 0x000fc60007810000 */
[----:B------:R-:W1:Y:S01]  /*63f0*/  MUFU.TANH R43, R43 ;  /* 0x0000002b002b7308 */ /* 0x000e620000002400 */
[----:B--2---:R-:W-:Y:S01]  /*6400*/  FADD.FTZ R13, R24, R67 ;  /* 0x00000043180d7221 */ /* 0x004fe20000010000 */
[----:B------:R-:W-:Y:S01]  /*6410*/  FMNMX.FTZ R21, R15, R21, !PT ;  /* 0x000000150f157209 */ /* 0x000fe20007810000 */
[----:B------:R-:W-:Y:S01]  /*6420*/  FMUL.FTZ R67, R79, UR5 ;  /* 0x000000054f437c20 */ /* 0x000fe20008410000 */
[C---:B------:R-:W-:Y:S01]  /*6430*/  F2FP.F16.F32.PACK_AB R24, R25.reuse, R24 ;  /* 0x000000181918723e */ /* 0x040fe200000000ff */
[----:B------:R-:W-:Y:S01]  /*6440*/  FADD.FTZ R13, R25, R13 ;  /* 0x0000000d190d7221 */ /* 0x000fe20000010000 */
[----:B------:R-:W-:Y:S01]  /*6450*/  FMNMX.FTZ R25, R20, R21, !PT ;  /* 0x0000001514197209 */ /* 0x000fe20007810000 */
[----:B------:R-:W-:Y:S01]  /*6460*/  FMUL.FTZ R21, R83, UR5 ;  /* 0x0000000553157c20 */ /* 0x000fe20008410000 */
[----:B------:R-:W2:Y:S02]  /*6470*/  MUFU.TANH R47, R47 ;  /* 0x0000002f002f7308 */ /* 0x000ea40000002400 */
[----:B------:R-:W-:-:S04]  /*6480*/  FMNMX.FTZ R25, R34, R25, !PT ;  /* 0x0000001922197209 */ /* 0x000fc80007810000 */
[----:B------:R-:W-:Y:S02]  /*6490*/  FMNMX.FTZ R25, R35, R25, !PT ;  /* 0x0000001923197209 */ /* 0x000fe40007810000 */
[----:B------:R-:W4:Y:S02]  /*64a0*/  MUFU.TANH R54, R54 ;  /* 0x0000003600367308 */ /* 0x000f240000002400 */
[----:B------:R-:W-:Y:S01]  /*64b0*/  FMNMX.FTZ R25, R38, R25, !PT ;  /* 0x0000001926197209 */ /* 0x000fe20007810000 */
[----:B------:R-:W-:Y:S02]  /*64c0*/  WARPGROUP.DEPBAR.LE gsb0, 0x0 ;  /* 0x00008000000079c5 */ /* 0x000fe40000010000 */
[----:B------:R-:W-:Y:S01]  /*64d0*/  WARPGROUP.ARRIVE ;  /* 0x00000000000079c5 */ /* 0x000fe20000000000 */
[----:B------:R-:W-:Y:S02]  /*64e0*/  FMNMX.FTZ R71, R108, R25, !PT ;  /* 0x000000196c477209 */ /* 0x000fe40007810000 */
[----:B------:R-:W5:Y:S01]  /*64f0*/  MUFU.TANH R51, R51 ;  /* 0x0000003300337308 */ /* 0x000f620000002400 */
[----:B------:R-:W-:Y:S01]  /*6500*/  FMUL.FTZ R25, R87, UR5 ;  /* 0x0000000557197c20 */ /* 0x000fe20008410000 */
[----:B------:R-:W-:Y:S01]  /*6510*/  FMNMX.FTZ R71, R42, R71, !PT ;  /* 0x000000472a477209 */ /* 0x000fe20007810000 */
[----:B------:R-:W-:Y:S01]  /*6520*/  HGMMA.64x64x16.F32 R120, gdesc[UR20].tnspB, R120, gsb0 ;  /* 0x40e00000147879f0 */ /* 0x000fe20008000878 */
[----:B------:R-:W-:-:S02]  /*6530*/  UIADD3 UR22, UR10, 0x400, URZ ;  /* 0x000004000a167890 */ /* 0x000fc4000fffe03f */
[----:B------:R-:W-:Y:S01]  /*6540*/  UIADD3 UR20, UR7, 0xc00, URZ ;  /* 0x00000c0007147890 */ /* 0x000fe2000fffe03f */
[----:B------:R-:W-:Y:S01]  /*6550*/  FMNMX.FTZ R71, R112, R71, !PT ;  /* 0x0000004770477209 */ /* 0x000fe20007810000 */
[----:B------:R-:W-:Y:S01]  /*6560*/  UMOV UR23, 0x40000040 ;  /* 0x4000004000177882 */ /* 0x000fe20000000000 */
[----:B------:R-:W-:Y:S01]  /*6570*/  UMOV UR21, 0x40000040 ;  /* 0x4000004000157882 */ /* 0x000fe20000000000 */
[----:B------:R-:W5:Y:S01]  /*6580*/  MUFU.TANH R58, R58 ;  /* 0x0000003a003a7308 */ /* 0x000f620000002400 */
[----:B---3--:R-:W-:-:S04]  /*6590*/  FMNMX.FTZ R71, R46, R71, !PT ;  /* 0x000000472e477209 */ /* 0x008fc80007810000 */
[----:B------:R-:W-:Y:S01]  /*65a0*/  FMNMX.FTZ R75, R116, R71, !PT ;  /* 0x00000047744b7209 */ /* 0x000fe20007810000 */
[----:B------:R-:W-:Y:S02]  /*65b0*/  FMUL.FTZ R71, R91, UR5 ;  /* 0x000000055b477c20 */ /* 0x000fe40008410000 */
[----:B------:R-:W3:Y:S01]  /*65c0*/  MUFU.TANH R55, R55 ;  /* 0x0000003700377308 */ /* 0x000ee20000002400 */
[----:B-1----:R-:W-:-:S04]  /*65d0*/  FMNMX.FTZ R75, R43, R75, !PT ;  /* 0x0000004b2b4b7209 */ /* 0x002fc80007810000 */
[----:B--2---:R-:W-:-:S03]  /*65e0*/  FMNMX.FTZ R75, R47, R75, !PT ;  /* 0x0000004b2f4b7209 */ /* 0x004fc60007810000 */
[----:B------:R-:W1:Y:S01]  /*65f0*/  MUFU.TANH R62, R62 ;  /* 0x0000003e003e7308 */ /* 0x000e620000002400 */
[----:B----4-:R-:W-:-:S04]  /*6600*/  FMNMX.FTZ R75, R54, R75, !PT ;  /* 0x0000004b364b7209 */ /* 0x010fc80007810000 */
[----:B-----5:R-:W-:Y:S01]  /*6610*/  FMNMX.FTZ R79, R51, R75, !PT ;  /* 0x0000004b334f7209 */ /* 0x020fe20007810000 */
[----:B------:R-:W-:Y:S02]  /*6620*/  FMUL.FTZ R75, R95, UR5 ;  /* 0x000000055f4b7c20 */ /* 0x000fe40008410000 */
[----:B------:R-:W2:Y:S01]  /*6630*/  MUFU.TANH R59, R59 ;  /* 0x0000003b003b7308 */ /* 0x000ea20000002400 */
[----:B------:R-:W-:-:S04]  /*6640*/  FMNMX.FTZ R79, R58, R79, !PT ;  /* 0x0000004f3a4f7209 */ /* 0x000fc80007810000 */
[----:B---3--:R-:W-:Y:S01]  /*6650*/  FMNMX.FTZ R83, R55, R79, !PT ;  /* 0x0000004f37537209 */ /* 0x008fe20007810000 */
[----:B------:R-:W-:Y:S02]  /*6660*/  FMUL.FTZ R79, R98, UR5 ;  /* 0x00000005624f7c20 */ /* 0x000fe40008410000 */
[----:B------:R-:W3:Y:S01]  /*6670*/  MUFU.TANH R66, R66 ;  /* 0x0000004200427308 */ /* 0x000ee20000002400 */
[----:B-1----:R-:W-:Y:S01]  /*6680*/  FMNMX.FTZ R98, R62, R83, !PT ;  /* 0x000000533e627209 */ /* 0x002fe20007810000 */
[----:B------:R-:W-:-:S06]  /*6690*/  FMUL.FTZ R83, R99, UR5 ;  /* 0x0000000563537c20 */ /* 0x000fcc0008410000 */
[----:B------:R-:W1:Y:S01]  /*66a0*/  MUFU.TANH R104, R104 ;  /* 0x0000006800687308 */ /* 0x000e620000002400 */
[----:B--2---:R-:W-:-:S07]  /*66b0*/  FMNMX.FTZ R87, R59, R98, !PT ;  /* 0x000000623b577209 */ /* 0x004fce0007810000 */
[----:B------:R-:W2:Y:S01]  /*66c0*/  MUFU.TANH R70, R70 ;  /* 0x0000004600467308 */ /* 0x000ea20000002400 */
[----:B---3--:R-:W-:-:S07]  /*66d0*/  FMNMX.FTZ R87, R66, R87, !PT ;  /* 0x0000005742577209 */ /* 0x008fce0007810000 */
[----:B------:R-:W3:Y:S01]  /*66e0*/  MUFU.TANH R11, R11 ;  /* 0x0000000b000b7308 */ /* 0x000ee20000002400 */
[----:B-1----:R-:W-:-:S07]  /*66f0*/  FMNMX.FTZ R87, R104, R87, !PT ;  /* 0x0000005768577209 */ /* 0x002fce0007810000 */
[----:B------:R-:W1:Y:S01]  /*6700*/  MUFU.TANH R74, R74 ;  /* 0x0000004a004a7308 */ /* 0x000e620000002400 */
[----:B--2---:R-:W-:Y:S01]  /*6710*/  FMNMX.FTZ R98, R70, R87, !PT ;  /* 0x0000005746627209 */ /* 0x004fe20007810000 */
[----:B------:R-:W-:Y:S02]  /*6720*/  WARPGROUP.DEPBAR.LE gsb0, 0x0 ;  /* 0x00008000000079c5 */ /* 0x000fe40000010000 */
[----:B------:R-:W-:-:S04]  /*6730*/  WARPGROUP.ARRIVE ;  /* 0x00000000000079c5 */ /* 0x000fc80000000000 */
[----:B------:R-:W2:Y:S01]  /*6740*/  MUFU.TANH R14, R14 ;  /* 0x0000000e000e7308 */ /* 0x000ea20000002400 */
[----:B---3--:R-:W-:Y:S01]  /*6750*/  FMNMX.FTZ R87, R11, R98, !PT ;  /* 0x000000620b577209 */ /* 0x008fe20007810000 */
[----:B------:R-:W-:Y:S01]  /*6760*/  HGMMA.64x64x16.F32 R120, gdesc[UR20].tnspB, R120, gsb0 ;  /* 0x40e00000147879f0 */ /* 0x000fe20008000878 */
[----:B------:R-:W-:Y:S02]  /*6770*/  UIADD3 UR22, UR10, 0x480, URZ ;  /* 0x000004800a167890 */ /* 0x000fe4000fffe03f */
[----:B------:R-:W-:-:S03]  /*6780*/  UIADD3 UR20, UR7, 0xc02, URZ ;  /* 0x00000c0207147890 */ /* 0x000fc6000fffe03f */
[----:B------:R-:W3:Y:S01]  /*6790*/  MUFU.TANH R78, R78 ;  /* 0x0000004e004e7308 */ /* 0x000ee20000002400 */
[----:B------:R-:W-:Y:S01]  /*67a0*/  UMOV UR23, 0x40000040 ;  /* 0x4000004000177882 */ /* 0x000fe20000000000 */
[----:B------:R-:W-:Y:S01]  /*67b0*/  UMOV UR21, 0x40000040 ;  /* 0x4000004000157882 */ /* 0x000fe20000000000 */
[----:B-1----:R-:W-:Y:S01]  /*67c0*/  FMNMX.FTZ R91, R74, R87, !PT ;  /* 0x000000574a5b7209 */ /* 0x002fe20007810000 */
[----:B------:R-:W-:Y:S01]  /*67d0*/  FMUL.FTZ R87, R103, UR5 ;  /* 0x0000000567577c20 */ /* 0x000fe20008410000 */
[----:B------:R-:W-:-:S03]  /*67e0*/  FMUL.FTZ R103, R119, UR5 ;  /* 0x0000000577677c20 */ /* 0x000fc60008410000 */
        /* <DEDUP_REMOVED lines=8> */
[----:B------:R-:W-:-:S06]  /*6870*/  FMUL.FTZ R91, R107, UR5 ;  /* 0x000000056b5b7c20 */ /* 0x000fcc0008410000 */
[----:B------:R-:W2:Y:S01]  /*6880*/  MUFU.TANH R25, R25 ;  /* 0x0000001900197308 */ /* 0x000ea20000002400 */
[----:B---3--:R-:W-:-:S07]  /*6890*/  FMNMX.FTZ R95, R21, R98, !PT ;  /* 0x00000062155f7209 */ /* 0x008fce0007810000 */
[----:B------:R-:W3:Y:S01]  /*68a0*/  MUFU.TANH R90, R90 ;  /* 0x0000005a005a7308 */ /* 0x000ee20000002400 */
[----:B-1----:R-:W-:-:S07]  /*68b0*/  FMNMX.FTZ R98, R86, R95, !PT ;  /* 0x0000005f56627209 */ /* 0x002fce0007810000 */
[----:B------:R-:W1:Y:S01]  /*68c0*/  MUFU.TANH R71, R71 ;  /* 0x0000004700477308 */ /* 0x000e620000002400 */
[----:B--2---:R-:W-:-:S07]  /*68d0*/  FMNMX.FTZ R95, R25, R98, !PT ;  /* 0x00000062195f7209 */ /* 0x004fce0007810000 */
[----:B------:R-:W2:Y:S01]  /*68e0*/  MUFU.TANH R94, R94 ;  /* 0x0000005e005e7308 */ /* 0x000ea20000002400 */
[----:B---3--:R-:W-:Y:S01]  /*68f0*/  FMNMX.FTZ R98, R90, R95, !PT ;  /* 0x0000005f5a627209 */ /* 0x008fe20007810000 */
[----:B------:R-:W-:Y:S01]  /*6900*/  FMUL.FTZ R95, R111, UR5 ;  /* 0x000000056f5f7c20 */ /* 0x000fe20008410000 */
[----:B------:R-:W-:Y:S02]  /*6910*/  WARPGROUP.DEPBAR.LE gsb0, 0x0 ;  /* 0x00008000000079c5 */ /* 0x000fe40000010000 */
[----:B------:R-:W-:-:S03]  /*6920*/  WARPGROUP.ARRIVE ;  /* 0x00000000000079c5 */ /* 0x000fc60000000000 */
[----:B------:R-:W3:Y:S01]  /*6930*/  MUFU.TANH R75, R75 ;  /* 0x0000004b004b7308 */ /* 0x000ee20000002400 */
[----:B-1----:R-:W-:Y:S02]  /*6940*/  FMNMX.FTZ R99, R71, R98, !PT ;  /* 0x0000006247637209 */ /* 0x002fe40007810000 */
[----:B------:R-:W-:Y:S01]  /*6950*/  HGMMA.64x64x16.F32 R120, gdesc[UR20].tnspB, R120, gsb0 ;  /* 0x40e00000147879f0 */ /* 0x000fe20008000878 */
[----:B------:R-:W-:Y:S01]  /*6960*/  UIADD3 UR22, UR10, 0x500, URZ ;  /* 0x000005000a167890 */ /* 0x000fe2000fffe03f */
[----:B--2---:R-:W-:Y:S01]  /*6970*/  FMNMX.FTZ R98, R94, R99, !PT ;  /* 0x000000635e627209 */ /* 0x004fe20007810000 */
[----:B------:R-:W-:Y:S02]  /*6980*/  UIADD3 UR20, UR7, 0xc04, URZ ;  /* 0x00000c0407147890 */ /* 0x000fe4000fffe03f */
[----:B------:R-:W1:Y:S01]  /*6990*/  MUFU.TANH R79, R79 ;  /* 0x0000004f004f7308 */ /* 0x000e620000002400 */
[----:B------:R-:W-:Y:S01]  /*69a0*/  UMOV UR23, 0x40000040 ;  /* 0x4000004000177882 */ /* 0x000fe20000000000 */
[----:B------:R-:W-:Y:S01]  /*69b0*/  UMOV UR21, 0x40000040 ;  /* 0x4000004000157882 */ /* 0x000fe20000000000 */
[----:B------:R-:W-:-:S05]  /*69c0*/  FMUL.FTZ R99, R115, UR5 ;  /* 0x0000000573637c20 */ /* 0x000fca0008410000 */
[----:B------:R-:W2:Y:S01]  /*69d0*/  MUFU.TANH R83, R83 ;  /* 0x0000005300537308 */ /* 0x000ea20000002400 */
[----:B---3--:R-:W-:-:S07]  /*69e0*/  FMNMX.FTZ R98, R75, R98, !PT ;  /* 0x000000624b627209 */ /* 0x008fce0007810000 */
[----:B------:R-:W3:Y:S01]  /*69f0*/  MUFU.TANH R102, R102 ;  /* 0x0000006600667308 */ /* 0x000ee20000002400 */
[----:B-1----:R-:W-:-:S07]  /*6a00*/  FMNMX.FTZ R98, R79, R98, !PT ;  /* 0x000000624f627209 */ /* 0x002fce0007810000 */
[----:B------:R-:W1:Y:S01]  /*6a10*/  MUFU.TANH R87, R87 ;  /* 0x0000005700577308 */ /* 0x000e620000002400 */
[----:B--2---:R-:W-:-:S07]  /*6a20*/  FMNMX.FTZ R101, R83, R98, !PT ;  /* 0x0000006253657209 */ /* 0x004fce0007810000 */
        /* <DEDUP_REMOVED lines=9> */
[----:B-1----:R-:W-:Y:S01]  /*6ac0*/  FMNMX.FTZ R98, R110, R101, !PT ;  /* 0x000000656e627209 */ /* 0x002fe20007810000 */
[----:B------:R-:W-:Y:S02]  /*6ad0*/  WARPGROUP.DEPBAR.LE gsb0, 0x0 ;  /* 0x00008000000079c5 */ /* 0x000fe40000010000 */
[----:B------:R-:W-:-:S04]  /*6ae0*/  WARPGROUP.ARRIVE ;  /* 0x00000000000079c5 */ /* 0x000fc80000000000 */
[----:B------:R-:W1:Y:S01]  /*6af0*/  MUFU.TANH R99, R99 ;  /* 0x0000006300637308 */ /* 0x000e620000002400 */
[----:B--2---:R-:W-:Y:S01]  /*6b00*/  FMNMX.FTZ R101, R95, R98, !PT ;  /* 0x000000625f657209 */ /* 0x004fe20007810000 */
[----:B------:R-:W-:Y:S03]  /*6b10*/  HGMMA.64x64x16.F32 R120, gdesc[UR20].tnspB, R120, gsb0 ;  /* 0x40e00000147879f0 */ /* 0x000fe60008000878 */
[----:B---3--:R-:W-:Y:S01]  /*6b20*/  FMNMX.FTZ R98, R114, R101, !PT ;  /* 0x0000006572627209 */ /* 0x008fe20007810000 */
[----:B------:R-:W-:Y:S02]  /*6b30*/  UIADD3 UR22, UR10, 0x580, URZ ;  /* 0x000005800a167890 */ /* 0x000fe4000fffe03f */
[----:B------:R-:W2:Y:S01]  /*6b40*/  MUFU.TANH R118, R118 ;  /* 0x0000007600767308 */ /* 0x000ea20000002400 */
[----:B------:R-:W-:Y:S01]  /*6b50*/  UIADD3 UR20, UR7, 0xc06, URZ ;  /* 0x00000c0607147890 */ /* 0x000fe2000fffe03f */
[----:B------:R-:W-:Y:S01]  /*6b60*/  UMOV UR23, 0x40000040 ;  /* 0x4000004000177882 */ /* 0x000fe20000000000 */
[----:B------:R-:W-:Y:S01]  /*6b70*/  UMOV UR21, 0x40000040 ;  /* 0x4000004000157882 */ /* 0x000fe20000000000 */
[----:B------:R-:W-:-:S04]  /*6b80*/  UMOV UR7, UR37 ;  /* 0x0000002500077c82 */ /* 0x000fc80008000000 */
[----:B------:R-:W3:Y:S01]  /*6b90*/  MUFU.TANH R103, R103 ;  /* 0x0000006700677308 */ /* 0x000ee20000002400 */
[----:B-1----:R-:W-:-:S07]  /*6ba0*/  FMNMX.FTZ R101, R99, R98, !PT ;  /* 0x0000006263657209 */ /* 0x002fce0007810000 */
[----:B------:R-:W-:Y:S01]  /*6bb0*/  MUFU.EX2 R26, R26 ;  /* 0x0000001a001a7308 */ /* 0x000fe20000000800 */
[----:B--2---:R-:W-:-:S07]  /*6bc0*/  FMNMX.FTZ R98, R118, R101, !PT ;  /* 0x0000006576627209 */ /* 0x004fce0007810000 */
[----:B------:R-:W-:Y:S01]  /*6bd0*/  MUFU.EX2 R27, R27 ;  /* 0x0000001b001b7308 */ /* 0x000fe20000000800 */
[----:B---3--:R-:W-:-:S05]  /*6be0*/  FMNMX.FTZ R107, R103, R98, !PT ;  /* 0x00000062676b7209 */ /* 0x008fca0007810000 */
[----:B------:R-:W1:Y:S02]  /*6bf0*/  SHFL.BFLY PT, R98, R107, 0x2, 0x1f ;  /* 0x0c401f006b627f89 */ /* 0x000e6400000e0000 */
[----:B------:R-:W-:Y:S08]  /*6c00*/  MUFU.EX2 R28, R28 ;  /* 0x0000001c001c7308 */ /* 0x000ff00000000800 */
[----:B------:R-:W-:Y:S08]  /*6c10*/  MUFU.EX2 R29, R29 ;  /* 0x0000001d001d7308 */ /* 0x000ff00000000800 */
[----:B------:R-:W-:Y:S01]  /*6c20*/  MUFU.EX2 R30, R30 ;  /* 0x0000001e001e7308 */ /* 0x000fe20000000800 */
[----:B-1----:R-:W-:-:S07]  /*6c30*/  FMNMX.FTZ R109, R107, R98, !PT ;  /* 0x000000626b6d7209 */ /* 0x002fce0007810000 */
[----:B------:R-:W-:Y:S01]  /*6c40*/  MUFU.EX2 R31, R31 ;  /* 0x0000001f001f7308 */ /* 0x000fe20000000800 */
[----:B------:R-:W1:Y:S07]  /*6c50*/  SHFL.BFLY PT, R98, R109, 0x1, 0x1f ;  /* 0x0c201f006d627f89 */ /* 0x000e6e00000e0000 */
[----:B------:R-:W-:Y:S08]  /*6c60*/  MUFU.EX2 R33, R33 ;  /* 0x0000002100217308 */ /* 0x000ff00000000800 */
[----:B------:R-:W-:Y:S01]  /*6c70*/  MUFU.EX2 R36, R36 ;  /* 0x0000002400247308 */ /* 0x000fe20000000800 */
[----:B------:R-:W-:-:S02]  /*6c80*/  WARPGROUP.DEPBAR.LE gsb0, 0x0 ;  /* 0x00008000000079c5 */ /* 0x000fc40000010000 */
[----:B------:R-:W-:-:S05]  /*6c90*/  WARPGROUP.ARRIVE ;  /* 0x00000000000079c5 */ /* 0x000fca0000000000 */
[----:B------:R-:W-:Y:S01]  /*6ca0*/  MUFU.EX2 R37, R37 ;  /* 0x0000002500257308 */ /* 0x000fe20000000800 */
[----:B------:R-:W-:Y:S01]  /*6cb0*/  HGMMA.64x64x16.F32 R120, gdesc[UR20].tnspB, R120, gsb0 ;  /* 0x40e00000147879f0 */ /* 0x000fe20008000878 */
[----:B-1----:R-:W-:-:S05]  /*6cc0*/  FMNMX.FTZ R98, R109, R98, !PT ;  /* 0x000000626d627209 */ /* 0x002fca0007810000 */
[CC--:B------:R-:W-:Y:S01]  /*6cd0*/  FMUL.FTZ R101, R98.reuse, R39.reuse ;  /* 0x0000002762657220 */ /* 0x0c0fe20000410000 */
[----:B------:R-:W-:Y:S01]  /*6ce0*/  FADD.FTZ R7, -R98, R7 ;  /* 0x0000000762077221 */ /* 0x000fe20000010100 */
[----:B------:R-:W-:Y:S02]  /*6cf0*/  MUFU.EX2 R40, R40 ;  /* 0x0000002800287308 */ /* 0x000fe40000000800 */
        /* <DEDUP_REMOVED lines=47> */
[-C--:B------:R-:W-:Y:S01]  /*6ff0*/  FFMA.FTZ R101, R103, R39.reuse, -R101 ;  /* 0x0000002767657223 */ /* 0x080fe20000010865 */
[----:B------:R-:W-:Y:S01]  /*7000*/  MOV R103, UR36 ;  /* 0x0000002400677c02 */ /* 0x000fe20008000f00 */
[----:B------:R-:W-:Y:S01]  /*7010*/  FMUL.FTZ R70, R7, R39 ;  /* 0x0000002707467220 */ /* 0x000fe20000410000 */
[----:B------:R-:W-:Y:S01]  /*7020*/  VIADD R7, R16, 0x9 ;  /* 0x0000000910077836 */ /* 0x000fe20000000000 */
[----:B------:R-:W-:Y:S01]  /*7030*/  MUFU.EX2 R12, R12 ;  /* 0x0000000c000c7308 */ /* 0x000fe20000000800 */
[----:B------:R-:W-:-:S03]  /*7040*/  @!P1 LEA R103, R103, UR40, 0x3 ;  /* 0x0000002867679c11 */ /* 0x000fc6000f8e18ff */
[----:B------:R-:W-:Y:S02]  /*7050*/  SEL R25, R7, 0x9, !P2 ;  /* 0x0000000907197807 */ /* 0x000fe40005000000 */
[----:B------:R-:W-:Y:S01]  /*7060*/  @!P1 VIADD R103, R103, 0x30840 ;  /* 0x0003084067679836 */ /* 0x000fe20000000000 */
[C---:B------:R-:W-:Y:S01]  /*7070*/  ISETP.GT.AND P2, PT, R3.reuse, RZ, PT ;  /* 0x000000ff0300720c */ /* 0x040fe20003f44270 */
[----:B------:R-:W-:Y:S01]  /*7080*/  MUFU.EX2 R70, R70 ;  /* 0x0000004600467308 */ /* 0x000fe20000000800 */
[----:B------:R-:W-:Y:S02]  /*7090*/  VIADD R3, R3, 0xffffffff ;  /* 0xffffffff03037836 */ /* 0x000fe40000000000 */
[----:B------:R-:W-:Y:S01]  /*70a0*/  @!P1 PRMT R103, RZ, 0x654, R103 ;  /* 0x00000654ff679816 */ /* 0x000fe20000000067 */
[----:B------:R-:W-:-:S04]  /*70b0*/  WARPGROUP.DEPBAR.LE gsb0, 0x0 ;  /* 0x00008000000079c5 */ /* 0x000fc80000010000 */
[----:B------:R-:W1:Y:S01]  /*70c0*/  MUFU.EX2 R7, R10 ;  /* 0x0000000a00077308 */ /* 0x000e620000000800 */
[----:B------:R2:W-:Y:S06]  /*70d0*/  BAR.ARV R25, 0x100 ;  /* 0x000400190000751d */ /* 0x0005ec0000002000 */
[----:B------:R3:W-:Y:S01]  /*70e0*/  @!P1 SYNCS.ARRIVE.TRANS64.RED.A1T0 RZ, [R103+URZ], RZ ;  /* 0x000000ff67ff99a7 */ /* 0x0007e2000810043f */
[----:B------:R-:W-:Y:S01]  /*70f0*/  MUFU.EX2 R15, R15 ;  /* 0x0000000f000f7308 */ /* 0x000fe20000000800 */
[-C--:B------:R-:W-:Y:S01]  /*7100*/  FMUL.FTZ R120, R120, R85.reuse ;  /* 0x0000005578787220 */ /* 0x080fe20000410000 */
[-C--:B------:R-:W-:Y:S01]  /*7110*/  FMUL.FTZ R121, R121, R85.reuse ;  /* 0x0000005579797220 */ /* 0x080fe20000410000 */
[-C--:B------:R-:W-:Y:S01]  /*7120*/  FMUL.FTZ R124, R124, R85.reuse ;  /* 0x000000557c7c7220 */ /* 0x080fe20000410000 */
[-C--:B------:R-:W-:Y:S01]  /*7130*/  FMUL.FTZ R125, R125, R85.reuse ;  /* 0x000000557d7d7220 */ /* 0x080fe20000410000 */
[-C--:B------:R-:W-:Y:S01]  /*7140*/  FMUL.FTZ R128, R128, R85.reuse ;  /* 0x0000005580807220 */ /* 0x080fe20000410000 */
[----:B------:R-:W-:Y:S01]  /*7150*/  FMUL.FTZ R129, R129, R85 ;  /* 0x0000005581817220 */ /* 0x000fe20000410000 */
[----:B---3--:R-:W-:Y:S01]  /*7160*/  IMAD.U32 R103, RZ, RZ, UR6 ;  /* 0x00000006ff677e24 */ /* 0x008fe2000f8e00ff */
[----:B------:R-:W3:Y:S01]  /*7170*/  MUFU.EX2 R20, R20 ;  /* 0x0000001400147308 */ /* 0x000ee20000000800 */
[----:B-1----:R-:W-:Y:S01]  /*7180*/  FFMA.FTZ R5, R70, R5, R7 ;  /* 0x0000000546057223 */ /* 0x002fe20000010007 */
[----:B------:R-:W-:Y:S01]  /*7190*/  UMOV UR6, UR36 ;  /* 0x0000002400067c82 */ /* 0x000fe20008000000 */
[-C--:B------:R-:W-:Y:S01]  /*71a0*/  FMUL.FTZ R132, R132, R85.reuse ;  /* 0x0000005584847220 */ /* 0x080fe20000410000 */
[----:B------:R-:W-:Y:S01]  /*71b0*/  @!P1 LEA R10, R103, UR40, 0x3 ;  /* 0x00000028670a9c11 */ /* 0x000fe2000f8e18ff */
[-C--:B------:R-:W-:Y:S01]  /*71c0*/  FMUL.FTZ R133, R133, R85.reuse ;  /* 0x0000005585857220 */ /* 0x080fe20000410000 */
[-C--:B------:R-:W-:Y:S01]  /*71d0*/  FMUL.FTZ R136, R136, R85.reuse ;  /* 0x0000005588887220 */ /* 0x080fe20000410000 */
[-C--:B------:R-:W-:Y:S01]  /*71e0*/  FMUL.FTZ R137, R137, R85.reuse ;  /* 0x0000005589897220 */ /* 0x080fe20000410000 */
[----:B------:R-:W-:Y:S01]  /*71f0*/  @!P1 IADD3 R10, R10, 0x30860, RZ ;  /* 0x000308600a0a9810 */ /* 0x000fe20007ffe0ff */
[----:B--2---:R-:W1:Y:S01]  /*7200*/  MUFU.EX2 R25, R34 ;  /* 0x0000002200197308 */ /* 0x004e620000000800 */
[-C--:B------:R-:W-:Y:S01]  /*7210*/  FMUL.FTZ R140, R140, R85.reuse ;  /* 0x000000558c8c7220 */ /* 0x080fe20000410000 */
[-C--:B------:R-:W-:Y:S01]  /*7220*/  FMUL.FTZ R141, R141, R85.reuse ;  /* 0x000000558d8d7220 */ /* 0x080fe20000410000 */
[----:B------:R-:W-:Y:S01]  /*7230*/  @!P1 PRMT R10, RZ, 0x654, R10 ;  /* 0x00000654ff0a9816 */ /* 0x000fe2000000000a */
[-C--:B------:R-:W-:Y:S01]  /*7240*/  FMUL.FTZ R144, R144, R85.reuse ;  /* 0x0000005590907220 */ /* 0x080fe20000410000 */
[-C--:B------:R-:W-:Y:S01]  /*7250*/  FMUL.FTZ R145, R145, R85.reuse ;  /* 0x0000005591917220 */ /* 0x080fe20000410000 */
[-C--:B------:R-:W-:Y:S01]  /*7260*/  FMUL.FTZ R148, R148, R85.reuse ;  /* 0x0000005594947220 */ /* 0x080fe20000410000 */
[----:B------:R2:W-:Y:S01]  /*7270*/  @!P1 SYNCS.ARRIVE.TRANS64.RED.A1T0 RZ, [R10+URZ], RZ ;  /* 0x000000ff0aff99a7 */ /* 0x0005e2000810043f */
[----:B------:R-:W-:Y:S01]  /*7280*/  MUFU.EX2 R38, R38 ;  /* 0x0000002600267308 */ /* 0x000fe20000000800 */
[----:B------:R-:W-:Y:S01]  /*7290*/  FMUL.FTZ R149, R149, R85 ;  /* 0x0000005595957220 */ /* 0x000fe20000410000 */
[-C--:B------:R-:W-:Y:S01]  /*72a0*/  FMUL.FTZ R122, R122, R70.reuse ;  /* 0x000000467a7a7220 */ /* 0x080fe20000410000 */
[-C--:B------:R-:W-:Y:S01]  /*72b0*/  FMUL.FTZ R123, R123, R70.reuse ;  /* 0x000000467b7b7220 */ /* 0x080fe20000410000 */
[-C--:B------:R-:W-:Y:S01]  /*72c0*/  FMUL.FTZ R126, R126, R70.reuse ;  /* 0x000000467e7e7220 */ /* 0x080fe20000410000 */
[-C--:B------:R-:W-:Y:S01]  /*72d0*/  FMUL.FTZ R127, R127, R70.reuse ;  /* 0x000000467f7f7220 */ /* 0x080fe20000410000 */
[-C--:B------:R-:W-:Y:S01]  /*72e0*/  FMUL.FTZ R130, R130, R70.reuse ;  /* 0x0000004682827220 */ /* 0x080fe20000410000 */
[C---:B--2---:R-:W-:Y:S01]  /*72f0*/  FADD.FTZ R10, R12.reuse, R5 ;  /* 0x000000050c0a7221 */ /* 0x044fe20000010000 */
[----:B------:R-:W-:Y:S01]  /*7300*/  F2FP.F16.F32.PACK_AB R5, R12, R7 ;  /* 0x000000070c05723e */ /* 0x000fe200000000ff */
[----:B------:R-:W2:Y:S01]  /*7310*/  MUFU.EX2 R111, R108 ;  /* 0x0000006c006f7308 */ /* 0x000ea20000000800 */
[----:B---3--:R-:W-:Y:S01]  /*7320*/  F2FP.F16.F32.PACK_AB R7, R20, R15 ;  /* 0x0000000f1407723e */ /* 0x008fe200000000ff */
[----:B------:R-:W-:Y:S01]  /*7330*/  FADD.FTZ R15, R15, R10 ;  /* 0x0000000a0f0f7221 */ /* 0x000fe20000010000 */
[-C--:B------:R-:W-:Y:S01]  /*7340*/  FMUL.FTZ R131, R131, R70.reuse ;  /* 0x0000004683837220 */ /* 0x080fe20000410000 */
[-C--:B------:R-:W-:Y:S01]  /*7350*/  FMUL.FTZ R134, R134, R70.reuse ;  /* 0x0000004686867220 */ /* 0x080fe20000410000 */
[-C--:B------:R-:W-:Y:S01]  /*7360*/  FMUL.FTZ R135, R135, R70.reuse ;  /* 0x0000004687877220 */ /* 0x080fe20000410000 */
[----:B------:R3:W-:Y:S01]  /*7370*/  STSM.16.M88.4 [R155+0x1e800], R4 ;  /* 0x01e800049b007844 */ /* 0x0007e20000000200 */
[----:B------:R-:W-:Y:S01]  /*7380*/  FADD.FTZ R20, R20, R15 ;  /* 0x0000000f14147221 */ /* 0x000fe20000010000 */
[----:B------:R-:W-:Y:S01]  /*7390*/  MUFU.EX2 R112, R112 ;  /* 0x0000007000707308 */ /* 0x000fe20000000800 */
[-C--:B------:R-:W-:Y:S01]  /*73a0*/  FMUL.FTZ R138, R138, R70.reuse ;  /* 0x000000468a8a7220 */ /* 0x080fe20000410000 */
[-C--:B------:R-:W-:Y:S01]  /*73b0*/  FMUL.FTZ R139, R139, R70.reuse ;  /* 0x000000468b8b7220 */ /* 0x080fe20000410000 */
[----:B-1----:R-:W-:Y:S01]  /*73c0*/  FADD.FTZ R15, R25, R20 ;  /* 0x00000014190f7221 */ /* 0x002fe20000010000 */
[-C--:B------:R-:W-:Y:S01]  /*73d0*/  FMUL.FTZ R142, R142, R70.reuse ;  /* 0x000000468e8e7220 */ /* 0x080fe20000410000 */
[-C--:B------:R-:W-:Y:S01]  /*73e0*/  FMUL.FTZ R143, R143, R70.reuse ;  /* 0x000000468f8f7220 */ /* 0x080fe20000410000 */
[-C--:B------:R-:W-:Y:S01]  /*73f0*/  FMUL.FTZ R146, R146, R70.reuse ;  /* 0x0000004692927220 */ /* 0x080fe20000410000 */
[-C--:B------:R-:W-:Y:S01]  /*7400*/  FMUL.FTZ R147, R147, R70.reuse ;  /* 0x0000004693937220 */ /* 0x080fe20000410000 */
[----:B------:R1:W-:Y:S01]  /*7410*/  MUFU.EX2 R34, R11 ;  /* 0x0000000b00227308 */ /* 0x0003e20000000800 */
[-C--:B------:R-:W-:Y:S01]  /*7420*/  FMUL.FTZ R150, R150, R70.reuse ;  /* 0x0000004696967220 */ /* 0x080fe20000410000 */
[----:B------:R-:W-:Y:S01]  /*7430*/  FMUL.FTZ R151, R151, R70 ;  /* 0x0000004697977220 */ /* 0x000fe20000410000 */
[----:B---3--:R-:W-:Y:S01]  /*7440*/  FADD.FTZ R6, R26, R13 ;  /* 0x0000000d1a067221 */ /* 0x008fe20000010000 */
[----:B------:R-:W-:-:S04]  /*7450*/  F2FP.F16.F32.PACK_AB R26, R27, R26 ;  /* 0x0000001a1b1a723e */ /* 0x000fc800000000ff */
[----:B------:R-:W3:Y:S01]  /*7460*/  MUFU.EX2 R4, R35 ;  /* 0x0000002300047308 */ /* 0x000ee20000000800 */
[----:B-1----:R-:W-:Y:S01]  /*7470*/  FADD.FTZ R11, R27, R6 ;  /* 0x000000061b0b7221 */ /* 0x002fe20000010000 */
[----:B--2---:R-:W-:-:S03]  /*7480*/  F2FP.F16.F32.PACK_AB R27, R111, R38 ;  /* 0x000000266f1b723e */ /* 0x004fc600000000ff */
[----:B------:R-:W-:-:S03]  /*7490*/  FADD.FTZ R10, R28, R11 ;  /* 0x0000000b1c0a7221 */ /* 0x000fc60000010000 */
[----:B------:R-:W1:Y:S01]  /*74a0*/  MUFU.EX2 R5, R42 ;  /* 0x0000002a00057308 */ /* 0x000e620000000800 */
[----:B------:R-:W-:-:S04]  /*74b0*/  FADD.FTZ R13, R29, R10 ;  /* 0x0000000a1d0d7221 */ /* 0x000fc80000010000 */
[----:B------:R-:W-:-:S03]  /*74c0*/  FADD.FTZ R10, R30, R13 ;  /* 0x0000000d1e0a7221 */ /* 0x000fc60000010000 */
[----:B------:R-:W2:Y:S01]  /*74d0*/  MUFU.EX2 R7, R46 ;  /* 0x0000002e00077308 */ /* 0x000ea20000000800 */
[C---:B---3--:R-:W-:Y:S01]  /*74e0*/  FADD.FTZ R15, R4.reuse, R15 ;  /* 0x0000000f040f7221 */ /* 0x048fe20000010000 */
[----:B------:R-:W-:Y:S01]  /*74f0*/  F2FP.F16.F32.PACK_AB R25, R4, R25 ;  /* 0x000000190419723e */ /* 0x000fe200000000ff */
[----:B------:R-:W-:Y:S02]  /*7500*/  FADD.FTZ R13, R31, R10 ;  /* 0x0000000a1f0d7221 */ /* 0x000fe40000010000 */
[----:B------:R-:W-:Y:S02]  /*7510*/  FADD.FTZ R4, R38, R15 ;  /* 0x0000000f26047221 */ /* 0x000fe40000010000 */
[----:B------:R-:W-:Y:S01]  /*7520*/  STSM.16.M88.4 [R154], R24 ;  /* 0x000000189a007844 */ /* 0x000fe20000000200 */
[----:B------:R-:W3:Y:S01]  /*7530*/  MUFU.EX2 R12, R32 ;  /* 0x00000020000c7308 */ /* 0x000ee20000000800 */
[----:B------:R-:W-:Y:S01]  /*7540*/  FADD.FTZ R6, R111, R4 ;  /* 0x000000046f067221 */ /* 0x000fe20000010000 */
[----:B------:R-:W-:-:S03]  /*7550*/  F2FP.F16.F32.PACK_AB R4, R29, R28 ;  /* 0x0000001c1d04723e */ /* 0x000fc600000000ff */
[----:B-1----:R-:W-:Y:S01]  /*7560*/  FADD.FTZ R11, R5, R6 ;  /* 0x00000006050b7221 */ /* 0x002fe20000010000 */
[C---:B------:R-:W-:Y:S02]  /*7570*/  F2FP.F16.F32.PACK_AB R5, R112.reuse, R5 ;  /* 0x000000057005723e */ /* 0x040fe400000000ff */
[----:B------:R-:W1:Y:S01]  /*7580*/  MUFU.EX2 R116, R116 ;  /* 0x0000007400747308 */ /* 0x000e620000000800 */
[----:B------:R-:W-:-:S04]  /*7590*/  FADD.FTZ R6, R112, R11 ;  /* 0x0000000b70067221 */ /* 0x000fc80000010000 */
[----:B--2---:R-:W-:-:S03]  /*75a0*/  FADD.FTZ R11, R7, R6 ;  /* 0x00000006070b7221 */ /* 0x004fc60000010000 */
[----:B------:R-:W2:Y:S01]  /*75b0*/  MUFU.EX2 R43, R43 ;  /* 0x0000002b002b7308 */ /* 0x000ea20000000800 */
[----:B---3--:R-:W-:Y:S01]  /*75c0*/  FADD.FTZ R10, R12, R13 ;  /* 0x0000000d0c0a7221 */ /* 0x008fe20000010000 */
[----:B------:R-:W-:-:S03]  /*75d0*/  F2FP.F16.F32.PACK_AB R12, R33, R12 ;  /* 0x0000000c210c723e */ /* 0x000fc600000000ff */
[----:B------:R-:W-:-:S03]  /*75e0*/  FADD.FTZ R13, R33, R10 ;  /* 0x0000000a210d7221 */ /* 0x000fc60000010000 */
[----:B------:R-:W-:Y:S01]  /*75f0*/  MUFU.EX2 R32, R96 ;  /* 0x0000006000207308 */ /* 0x000fe20000000800 */
[C---:B-1----:R-:W-:Y:S01]  /*7600*/  FADD.FTZ R6, R116.reuse, R11 ;  /* 0x0000000b74067221 */ /* 0x042fe20000010000 */
[----:B------:R-:W-:-:S06]  /*7610*/  F2FP.F16.F32.PACK_AB R7, R116, R7 ;  /* 0x000000077407723e */ /* 0x000fcc00000000ff */
[----:B------:R-:W1:Y:S01]  /*7620*/  MUFU.EX2 R96, R47 ;  /* 0x0000002f00607308 */ /* 0x000e620000000800 */
[----:B--2---:R-:W-:Y:S01]  /*7630*/  FADD.FTZ R11, R43, R6 ;  /* 0x000000062b0b7221 */ /* 0x004fe20000010000 */
[----:B------:R-:W-:-:S04]  /*7640*/  FADD.FTZ R6, R36, R13 ;  /* 0x0000000d24067221 */ /* 0x000fc80000010000 */
[----:B------:R-:W-:Y:S02]  /*7650*/  FADD.FTZ R13, R37, R6 ;  /* 0x00000006250d7221 */ /* 0x000fe40000010000 */
[----:B------:R-:W2:Y:S02]  /*7660*/  MUFU.EX2 R54, R54 ;  /* 0x0000003600367308 */ /* 0x000ea40000000800 */
[----:B------:R-:W-:-:S06]  /*7670*/  FADD.FTZ R10, R40, R13 ;  /* 0x0000000d280a7221 */ /* 0x000fcc0000010000 */
[----:B------:R-:W3:Y:S01]  /*7680*/  MUFU.EX2 R51, R51 ;  /* 0x0000003300337308 */ /* 0x000ee20000000800 */
[----:B-1----:R-:W-:-:S07]  /*7690*/  FADD.FTZ R11, R96, R11 ;  /* 0x0000000b600b7221 */ /* 0x002fce0000010000 */
[----:B------:R-:W1:Y:S01]  /*76a0*/  MUFU.EX2 R41, R41 ;  /* 0x0000002900297308 */ /* 0x000e620000000800 */
[----:B--2---:R-:W-:-:S07]  /*76b0*/  FADD.FTZ R6, R54, R11 ;  /* 0x0000000b36067221 */ /* 0x004fce0000010000 */
[----:B------:R-:W2:Y:S01]  /*76c0*/  MUFU.EX2 R58, R58 ;  /* 0x0000003a003a7308 */ /* 0x000ea20000000800 */
[----:B---3--:R-:W-:-:S07]  /*76d0*/  FADD.FTZ R11, R51, R6 ;  /* 0x00000006330b7221 */ /* 0x008fce0000010000 */
[----:B------:R-:W3:Y:S01]  /*76e0*/  MUFU.EX2 R44, R44 ;  /* 0x0000002c002c7308 */ /* 0x000ee20000000800 */
[----:B-1----:R-:W-:-:S07]  /*76f0*/  FADD.FTZ R13, R41, R10 ;  /* 0x0000000a290d7221 */ /* 0x002fce0000010000 */
[----:B------:R-:W1:Y:S01]  /*7700*/  MUFU.EX2 R55, R55 ;  /* 0x0000003700377308 */ /* 0x000e620000000800 */
[----:B--2---:R-:W-:-:S07]  /*7710*/  FADD.FTZ R6, R58, R11 ;  /* 0x0000000b3a067221 */ /* 0x004fce0000010000 */
[----:B------:R-:W2:Y:S01]  /*7720*/  MUFU.EX2 R45, R45 ;  /* 0x0000002d002d7308 */ /* 0x000ea20000000800 */
[----:B---3--:R-:W-:-:S07]  /*7730*/  FADD.FTZ R10, R44, R13 ;  /* 0x0000000d2c0a7221 */ /* 0x008fce0000010000 */
[----:B------:R-:W3:Y:S01]  /*7740*/  MUFU.EX2 R62, R62 ;  /* 0x0000003e003e7308 */ /* 0x000ee20000000800 */
[----:B-1----:R-:W-:Y:S01]  /*7750*/  FADD.FTZ R11, R55, R6 ;  /* 0x00000006370b7221 */ /* 0x002fe20000010000 */
[----:B------:R-:W-:-:S05]  /*7760*/  F2FP.F16.F32.PACK_AB R6, R31, R30 ;  /* 0x0000001e1f06723e */ /* 0x000fca00000000ff */
[----:B------:R1:W-:Y:S01]  /*7770*/  STSM.16.M88.4 [R153], R4 ;  /* 0x0000000499007844 */ /* 0x0003e20000000200 */
[----:B------:R-:W-:Y:S01]  /*7780*/  MUFU.EX2 R48, R48 ;  /* 0x0000003000307308 */ /* 0x000fe20000000800 */
[C---:B--2---:R-:W-:Y:S01]  /*7790*/  FADD.FTZ R13, R45.reuse, R10 ;  /* 0x0000000a2d0d7221 */ /* 0x044fe20000010000 */
[----:B------:R-:W-:-:S06]  /*77a0*/  F2FP.F16.F32.PACK_AB R30, R45, R44 ;  /* 0x0000002c2d1e723e */ /* 0x000fcc00000000ff */
[----:B------:R-:W2:Y:S01]  /*77b0*/  MUFU.EX2 R59, R59 ;  /* 0x0000003b003b7308 */ /* 0x000ea20000000800 */
[----:B---3--:R-:W-:-:S07]  /*77c0*/  FADD.FTZ R10, R62, R11 ;  /* 0x0000000b3e0a7221 */ /* 0x008fce0000010000 */
[----:B------:R-:W1:Y:S08]  /*77d0*/  MUFU.EX2 R49, R49 ;  /* 0x0000003100317308 */ /* 0x000e700000000800 */
[----:B------:R-:W3:Y:S01]  /*77e0*/  MUFU.EX2 R66, R66 ;  /* 0x0000004200427308 */ /* 0x000ee20000000800 */
[C---:B--2---:R-:W-:Y:S01]  /*77f0*/  FADD.FTZ R11, R59.reuse, R10 ;  /* 0x0000000a3b0b7221 */ /* 0x044fe20000010000 */
[----:B------:R-:W-:-:S06]  /*7800*/  F2FP.F16.F32.PACK_AB R31, R59, R62 ;  /* 0x0000003e3b1f723e */ /* 0x000fcc00000000ff */
[----:B------:R-:W-:Y:S01]  /*7810*/  MUFU.EX2 R52, R52 ;  /* 0x0000003400347308 */ /* 0x000fe20000000800 */
[----:B-1----:R-:W-:-:S07]  /*7820*/  F2FP.F16.F32.PACK_AB R4, R49, R48 ;  /* 0x000000303104723e */ /* 0x002fce00000000ff */
[----:B------:R-:W1:Y:S01]  /*7830*/  MUFU.EX2 R103, R104 ;  /* 0x0000006800677308 */ /* 0x000e620000000800 */
[----:B---3--:R-:W-:-:S07]  /*7840*/  FADD.FTZ R10, R66, R11 ;  /* 0x0000000b420a7221 */ /* 0x008fce0000010000 */
[----:B------:R-:W-:Y:S08]  /*7850*/  MUFU.EX2 R53, R53 ;  /* 0x0000003500357308 */ /* 0x000ff00000000800 */
[----:B------:R-:W2:Y:S01]  /*7860*/  MUFU.EX2 R107, R107 ;  /* 0x0000006b006b7308 */ /* 0x000ea20000000800 */
[----:B-1----:R-:W-:-:S07]  /*7870*/  FADD.FTZ R20, R103, R10 ;  /* 0x0000000a67147221 */ /* 0x002fce0000010000 */
[----:B------:R-:W1:Y:S08]  /*7880*/  MUFU.EX2 R56, R56 ;  /* 0x0000003800387308 */ /* 0x000e700000000800 */
[----:B------:R3:W-:Y:S01]  /*7890*/  MUFU.EX2 R35, R14 ;  /* 0x0000000e00237308 */ /* 0x0007e20000000800 */
[----:B--2---:R-:W-:-:S04]  /*78a0*/  FADD.FTZ R11, R107, R20 ;  /* 0x000000146b0b7221 */ /* 0x004fc80000010000 */
[----:B------:R-:W-:-:S03]  /*78b0*/  FADD.FTZ R11, R34, R11 ;  /* 0x0000000b220b7221 */ /* 0x000fc60000010000 */
[----:B------:R-:W2:Y:S01]  /*78c0*/  MUFU.EX2 R57, R57 ;  /* 0x0000003900397308 */ /* 0x000ea20000000800 */
[----:B---3--:R-:W-:Y:S01]  /*78d0*/  FADD.FTZ R14, R48, R13 ;  /* 0x0000000d300e7221 */ /* 0x008fe20000010000 */
[----:B------:R-:W-:-:S03]  /*78e0*/  F2FP.F16.F32.PACK_AB R13, R96, R43 ;  /* 0x0000002b600d723e */ /* 0x000fc600000000ff */
[----:B------:R-:W-:Y:S01]  /*78f0*/  FADD.FTZ R15, R49, R14 ;  /* 0x0000000e310f7221 */ /* 0x000fe20000010000 */
[----:B------:R-:W-:Y:S02]  /*7900*/  F2FP.F16.F32.PACK_AB R14, R37, R36 ;  /* 0x00000024250e723e */ /* 0x000fe400000000ff */
[----:B------:R-:W3:Y:S01]  /*7910*/  MUFU.EX2 R74, R74 ;  /* 0x0000004a004a7308 */ /* 0x000ee20000000800 */
[----:B------:R-:W-:Y:S01]  /*7920*/  FADD.FTZ R28, R52, R15 ;  /* 0x0000000f341c7221 */ /* 0x000fe20000010000 */
[----:B------:R-:W-:-:S03]  /*7930*/  F2FP.F16.F32.PACK_AB R15, R51, R54 ;  /* 0x00000036330f723e */ /* 0x000fc600000000ff */
[----:B------:R-:W-:Y:S01]  /*7940*/  FADD.FTZ R29, R53, R28 ;  /* 0x0000001c351d7221 */ /* 0x000fe20000010000 */
[----:B------:R-:W-:Y:S01]  /*7950*/  F2FP.F16.F32.PACK_AB R28, R41, R40 ;  /* 0x00000028291c723e */ /* 0x000fe200000000ff */
[----:B------:R4:W-:Y:S01]  /*7960*/  STSM.16.M88.4 [R19], R12 ;  /* 0x0000000c13007844 */ /* 0x0009e20000000200 */
[----:B------:R-:W5:Y:S01]  /*7970*/  MUFU.EX2 R60, R60 ;  /* 0x0000003c003c7308 */ /* 0x000f620000000800 */
[----:B-1----:R-:W-:-:S04]  /*7980*/  FADD.FTZ R20, R56, R29 ;  /* 0x0000001d38147221 */ /* 0x002fc80000010000 */
[----:B--2---:R-:W-:-:S03]  /*7990*/  FADD.FTZ R29, R57, R20 ;  /* 0x00000014391d7221 */ /* 0x004fc60000010000 */
[----:B------:R-:W1:Y:S01]  /*79a0*/  MUFU.EX2 R61, R61 ;  /* 0x0000003d003d7308 */ /* 0x000e620000000800 */
[----:B---3--:R-:W-:-:S04]  /*79b0*/  FADD.FTZ R20, R74, R11 ;  /* 0x0000000b4a147221 */ /* 0x008fc80000010000 */
[----:B------:R-:W-:-:S03]  /*79c0*/  FADD.FTZ R11, R35, R20 ;  /* 0x00000014230b7221 */ /* 0x000fc60000010000 */
[----:B------:R-:W2:Y:S01]  /*79d0*/  MUFU.EX2 R78, R78 ;  /* 0x0000004e004e7308 */ /* 0x000ea20000000800 */
[----:B-----5:R-:W-:Y:S01]  /*79e0*/  FADD.FTZ R36, R60, R29 ;  /* 0x0000001d3c247221 */ /* 0x020fe20000010000 */
[----:B------:R-:W-:-:S05]  /*79f0*/  F2FP.F16.F32.PACK_AB R29, R55, R58 ;  /* 0x0000003a371d723e */ /* 0x000fca00000000ff */
[----:B------:R-:W-:Y:S01]  /*7a00*/  STSM.16.M88.4 [R155+0x24800], R28 ;  /* 0x0248001c9b007844 */ /* 0x000fe20000000200 */
[----:B------:R-:W4:Y:S01]  /*7a10*/  MUFU.EX2 R64, R64 ;  /* 0x0000004000407308 */ /* 0x000f220000000800 */
[----:B-1----:R-:W-:-:S07]  /*7a20*/  FADD.FTZ R5, R61, R36 ;  /* 0x000000243d057221 */ /* 0x002fce0000010000 */
[----:B------:R-:W1:Y:S01]  /*7a30*/  MUFU.EX2 R109, R109 ;  /* 0x0000006d006d7308 */ /* 0x000e620000000800 */
[----:B--2---:R-:W-:-:S07]  /*7a40*/  FADD.FTZ R6, R78, R11 ;  /* 0x0000000b4e067221 */ /* 0x004fce0000010000 */
[----:B------:R-:W2:Y:S01]  /*7a50*/  MUFU.EX2 R65, R65 ;  /* 0x0000004100417308 */ /* 0x000ea20000000800 */
[----:B----4-:R-:W-:Y:S01]  /*7a60*/  FADD.FTZ R12, R64, R5 ;  /* 0x00000005400c7221 */ /* 0x010fe20000010000 */
[----:B------:R-:W-:-:S06]  /*7a70*/  F2FP.F16.F32.PACK_AB R5, R103, R66 ;  /* 0x000000426705723e */ /* 0x000fcc00000000ff */
[----:B------:R-:W3:Y:S01]  /*7a80*/  MUFU.EX2 R82, R82 ;  /* 0x0000005200527308 */ /* 0x000ee20000000800 */
[----:B-1----:R-:W-:Y:S01]  /*7a90*/  FADD.FTZ R7, R109, R6 ;  /* 0x000000066d077221 */ /* 0x002fe20000010000 */
[----:B------:R-:W-:-:S06]  /*7aa0*/  F2FP.F16.F32.PACK_AB R6, R53, R52 ;  /* 0x000000343506723e */ /* 0x000fcc00000000ff */
[----:B------:R-:W1:Y:S01]  /*7ab0*/  MUFU.EX2 R68, R68 ;  /* 0x0000004400447308 */ /* 0x000e620000000800 */
[----:B--2---:R-:W-:-:S07]  /*7ac0*/  FADD.FTZ R11, R65, R12 ;  /* 0x0000000c410b7221 */ /* 0x004fce0000010000 */
[----:B------:R-:W2:Y:S01]  /*7ad0*/  MUFU.EX2 R67, R67 ;  /* 0x0000004300437308 */ /* 0x000ea20000000800 */
[----:B---3--:R-:W-:Y:S01]  /*7ae0*/  FADD.FTZ R12, R82, R7 ;  /* 0x00000007520c7221 */ /* 0x008fe20000010000 */
[----:B------:R-:W-:-:S05]  /*7af0*/  F2FP.F16.F32.PACK_AB R7, R34, R107 ;  /* 0x0000006b2207723e */ /* 0x000fca00000000ff */
[----:B------:R3:W-:Y:S01]  /*7b00*/  STSM.16.M88.4 [R18], R4 ;  /* 0x0000000412007844 */ /* 0x0007e20000000200 */
[----:B------:R-:W4:Y:S01]  /*7b10*/  MUFU.EX2 R69, R69 ;  /* 0x0000004500457308 */ /* 0x000f220000000800 */
[----:B-1----:R-:W-:-:S07]  /*7b20*/  FADD.FTZ R14, R68, R11 ;  /* 0x0000000b440e7221 */ /* 0x002fce0000010000 */
[----:B------:R-:W1:Y:S01]  /*7b30*/  MUFU.EX2 R86, R86 ;  /* 0x0000005600567308 */ /* 0x000e620000000800 */
[----:B--2---:R-:W-:Y:S01]  /*7b40*/  FADD.FTZ R11, R67, R12 ;  /* 0x0000000c430b7221 */ /* 0x004fe20000010000 */
[----:B------:R-:W-:Y:S02]  /*7b50*/  F2FP.F16.F32.PACK_AB R12, R57, R56 ;  /* 0x00000038390c723e */ /* 0x000fe400000000ff */
[----:B---3--:R-:W-:-:S04]  /*7b60*/  F2FP.F16.F32.PACK_AB R4, R65, R64 ;  /* 0x000000404104723e */ /* 0x008fc800000000ff */
[----:B------:R-:W2:Y:S01]  /*7b70*/  MUFU.EX2 R72, R72 ;  /* 0x0000004800487308 */ /* 0x000ea20000000800 */
[C---:B----4-:R-:W-:Y:S01]  /*7b80*/  FADD.FTZ R13, R69.reuse, R14 ;  /* 0x0000000e450d7221 */ /* 0x050fe20000010000 */
[----:B------:R-:W-:-:S06]  /*7b90*/  F2FP.F16.F32.PACK_AB R6, R69, R68 ;  /* 0x000000444506723e */ /* 0x000fcc00000000ff */
[----:B------:R-:W3:Y:S01]  /*7ba0*/  MUFU.EX2 R21, R21 ;  /* 0x0000001500157308 */ /* 0x000ee20000000800 */
[----:B-1----:R-:W-:-:S07]  /*7bb0*/  FADD.FTZ R14, R86, R11 ;  /* 0x0000000b560e7221 */ /* 0x002fce0000010000 */
[----:B------:R-:W1:Y:S01]  /*7bc0*/  MUFU.EX2 R73, R73 ;  /* 0x0000004900497308 */ /* 0x000e620000000800 */
[----:B--2---:R-:W-:Y:S01]  /*7bd0*/  FADD.FTZ R20, R72, R13 ;  /* 0x0000000d48147221 */ /* 0x004fe20000010000 */
[----:B------:R-:W-:-:S06]  /*7be0*/  F2FP.F16.F32.PACK_AB R13, R35, R74 ;  /* 0x0000004a230d723e */ /* 0x000fcc00000000ff */
[----:B------:R-:W2:Y:S01]  /*7bf0*/  MUFU.EX2 R90, R90 ;  /* 0x0000005a005a7308 */ /* 0x000ea20000000800 */
[----:B---3--:R-:W-:Y:S01]  /*7c00*/  FADD.FTZ R11, R21, R14 ;  /* 0x0000000e150b7221 */ /* 0x008fe20000010000 */
[----:B------:R-:W-:-:S06]  /*7c10*/  F2FP.F16.F32.PACK_AB R14, R61, R60 ;  /* 0x0000003c3d0e723e */ /* 0x000fcc00000000ff */
[----:B------:R-:W3:Y:S01]  /*7c20*/  MUFU.EX2 R76, R76 ;  /* 0x0000004c004c7308 */ /* 0x000ee20000000800 */
[----:B-1----:R-:W-:-:S07]  /*7c30*/  FADD.FTZ R15, R73, R20 ;  /* 0x00000014490f7221 */ /* 0x002fce0000010000 */
[----:B------:R-:W1:Y:S01]  /*7c40*/  MUFU.EX2 R71, R71 ;  /* 0x0000004700477308 */ /* 0x000e620000000800 */
[----:B--2---:R-:W-:-:S07]  /*7c50*/  FADD.FTZ R20, R90, R11 ;  /* 0x0000000b5a147221 */ /* 0x004fce0000010000 */
[----:B------:R-:W2:Y:S01]  /*7c60*/  MUFU.EX2 R77, R77 ;  /* 0x0000004d004d7308 */ /* 0x000ea20000000800 */
[----:B---3--:R-:W-:Y:S01]  /*7c70*/  FADD.FTZ R24, R76, R15 ;  /* 0x0000000f4c187221 */ /* 0x008fe20000010000 */
[----:B------:R-:W-:-:S05]  /*7c80*/  F2FP.F16.F32.PACK_AB R15, R109, R78 ;  /* 0x0000004e6d0f723e */ /* 0x000fca00000000ff */
[----:B------:R3:W-:Y:S01]  /*7c90*/  STSM.16.M88.4 [R153+0x6000], R12 ;  /* 0x0060000c99007844 */ /* 0x0007e20000000200 */
[----:B------:R-:W4:Y:S01]  /*7ca0*/  MUFU.EX2 R94, R94 ;  /* 0x0000005e005e7308 */ /* 0x000f220000000800 */
[C---:B-1----:R-:W-:Y:S01]  /*7cb0*/  FADD.FTZ R5, R71.reuse, R20 ;  /* 0x0000001447057221 */ /* 0x042fe20000010000 */
[----:B------:R-:W-:-:S06]  /*7cc0*/  F2FP.F16.F32.PACK_AB R25, R71, R90 ;  /* 0x0000005a4719723e */ /* 0x000fcc00000000ff */
[----:B------:R-:W1:Y:S01]  /*7cd0*/  MUFU.EX2 R80, R80 ;  /* 0x0000005000507308 */ /* 0x000e620000000800 */
[C---:B--2---:R-:W-:Y:S01]  /*7ce0*/  FADD.FTZ R7, R77.reuse, R24 ;  /* 0x000000184d077221 */ /* 0x044fe20000010000 */
[----:B------:R-:W-:-:S06]  /*7cf0*/  F2FP.F16.F32.PACK_AB R26, R77, R76 ;  /* 0x0000004c4d1a723e */ /* 0x000fcc00000000ff */
[----:B------:R-:W2:Y:S01]  /*7d00*/  MUFU.EX2 R75, R75 ;  /* 0x0000004b004b7308 */ /* 0x000ea20000000800 */
[----:B----4-:R-:W-:Y:S01]  /*7d10*/  FADD.FTZ R20, R94, R5 ;  /* 0x000000055e147221 */ /* 0x010fe20000010000 */
[----:B------:R-:W-:-:S06]  /*7d20*/  F2FP.F16.F32.PACK_AB R5, R67, R82 ;  /* 0x000000524305723e */ /* 0x000fcc00000000ff */
[----:B------:R-:W4:Y:S01]  /*7d30*/  MUFU.EX2 R81, R81 ;  /* 0x0000005100517308 */ /* 0x000f220000000800 */
[----:B-1----:R-:W-:Y:S01]  /*7d40*/  FADD.FTZ R24, R80, R7 ;  /* 0x0000000750187221 */ /* 0x002fe20000010000 */
[----:B------:R-:W-:-:S05]  /*7d50*/  F2FP.F16.F32.PACK_AB R7, R21, R86 ;  /* 0x000000561507723e */ /* 0x000fca00000000ff */
[----:B------:R1:W-:Y:S01]  /*7d60*/  STSM.16.M88.4 [R19+0x6000], R4 ;  /* 0x0060000413007844 */ /* 0x0003e20000000200 */
[----:B------:R-:W5:Y:S01]  /*7d70*/  MUFU.EX2 R79, R79 ;  /* 0x0000004f004f7308 */ /* 0x000f620000000800 */
[C---:B--2---:R-:W-:Y:S01]  /*7d80*/  FADD.FTZ R20, R75.reuse, R20 ;  /* 0x000000144b147221 */ /* 0x044fe20000010000 */
[----:B------:R-:W-:-:S06]  /*7d90*/  F2FP.F16.F32.PACK_AB R27, R75, R94 ;  /* 0x0000005e4b1b723e */ /* 0x000fcc00000000ff */
[----:B------:R-:W2:Y:S01]  /*7da0*/  MUFU.EX2 R84, R84 ;  /* 0x0000005400547308 */ /* 0x000ea20000000800 */
[----:B----4-:R-:W-:Y:S01]  /*7db0*/  FADD.FTZ R21, R81, R24 ;  /* 0x0000001851157221 */ /* 0x010fe20000010000 */
[----:B------:R-:W-:Y:S02]  /*7dc0*/  F2FP.F16.F32.PACK_AB R24, R73, R72 ;  /* 0x000000484918723e */ /* 0x000fe400000000ff */
[----:B---3--:R-:W-:-:S03]  /*7dd0*/  F2FP.F16.F32.PACK_AB R12, R81, R80 ;  /* 0x00000050510c723e */ /* 0x008fc600000000ff */
[----:B------:R3:W-:Y:S01]  /*7de0*/  STSM.16.M88.4 [R155+0x2a800], R24 ;  /* 0x02a800189b007844 */ /* 0x0007e20000000200 */
[----:B------:R-:W4:Y:S01]  /*7df0*/  MUFU.EX2 R10, R83 ;  /* 0x00000053000a7308 */ /* 0x000f220000000800 */
[----:B-----5:R-:W-:-:S07]  /*7e00*/  FADD.FTZ R11, R79, R20 ;  /* 0x000000144f0b7221 */ /* 0x020fce0000010000 */
[----:B------:R-:W5:Y:S01]  /*7e10*/  MUFU.EX2 R105, R105 ;  /* 0x0000006900697308 */ /* 0x000f620000000800 */
[----:B--2---:R-:W-:-:S07]  /*7e20*/  FADD.FTZ R20, R84, R21 ;  /* 0x0000001554147221 */ /* 0x004fce0000010000 */
[----:B------:R-:W2:Y:S01]  /*7e30*/  MUFU.EX2 R102, R102 ;  /* 0x0000006600667308 */ /* 0x000ea20000000800 */
[C---:B----4-:R-:W-:Y:S01]  /*7e40*/  FADD.FTZ R11, R10.reuse, R11 ;  /* 0x0000000b0a0b7221 */ /* 0x050fe20000010000 */
[----:B------:R-:W-:-:S06]  /*7e50*/  F2FP.F16.F32.PACK_AB R13, R10, R79 ;  /* 0x0000004f0a0d723e */ /* 0x000fcc00000000ff */
[----:B------:R-:W4:Y:S01]  /*7e60*/  MUFU.EX2 R87, R87 ;  /* 0x0000005700577308 */ /* 0x000f220000000800 */
[C---:B-----5:R-:W-:Y:S01]  /*7e70*/  FADD.FTZ R21, R105.reuse, R20 ;  /* 0x0000001469157221 */ /* 0x060fe20000010000 */
[----:B------:R-:W-:-:S06]  /*7e80*/  F2FP.F16.F32.PACK_AB R14, R105, R84 ;  /* 0x00000054690e723e */ /* 0x000fcc00000000ff */
[----:B------:R-:W5:Y:S01]  /*7e90*/  MUFU.EX2 R88, R88 ;  /* 0x0000005800587308 */ /* 0x000f620000000800 */
[----:B--2---:R-:W-:-:S07]  /*7ea0*/  FADD.FTZ R20, R102, R11 ;  /* 0x0000000b66147221 */ /* 0x004fce0000010000 */
[----:B------:R-:W1:Y:S01]  /*7eb0*/  MUFU.EX2 R106, R106 ;  /* 0x0000006a006a7308 */ /* 0x000e620000000800 */
[C---:B----4-:R-:W-:Y:S01]  /*7ec0*/  FADD.FTZ R11, R87.reuse, R20 ;  /* 0x00000014570b7221 */ /* 0x050fe20000010000 */
[----:B------:R-:W-:-:S05]  /*7ed0*/  F2FP.F16.F32.PACK_AB R15, R87, R102 ;  /* 0x00000066570f723e */ /* 0x000fca00000000ff */
[----:B------:R3:W-:Y:S01]  /*7ee0*/  STSM.16.M88.4 [R17], R12 ;  /* 0x0000000c11007844 */ /* 0x0007e20000000200 */
[----:B------:R-:W2:Y:S01]  /*7ef0*/  MUFU.EX2 R89, R89 ;  /* 0x0000005900597308 */ /* 0x000ea20000000800 */
[----:B-----5:R-:W-:-:S07]  /*7f00*/  FADD.FTZ R28, R88, R21 ;  /* 0x00000015581c7221 */ /* 0x020fce0000010000 */
[----:B------:R-:W4:Y:S01]  /*7f10*/  MUFU.EX2 R91, R91 ;  /* 0x0000005b005b7308 */ /* 0x000f220000000800 */
[----:B-1----:R-:W-:-:S07]  /*7f20*/  FADD.FTZ R4, R106, R11 ;  /* 0x0000000b6a047221 */ /* 0x002fce0000010000 */
[----:B------:R-:W1:Y:S01]  /*7f30*/  MUFU.EX2 R92, R92 ;  /* 0x0000005c005c7308 */ /* 0x000e620000000800 */
[C---:B--2---:R-:W-:Y:S01]  /*7f40*/  FADD.FTZ R5, R89.reuse, R28 ;  /* 0x0000001c59057221 */ /* 0x044fe20000010000 */
[----:B------:R-:W-:-:S06]  /*7f50*/  F2FP.F16.F32.PACK_AB R28, R89, R88 ;  /* 0x00000058591c723e */ /* 0x000fcc00000000ff */
[----:B------:R-:W2:Y:S01]  /*7f60*/  MUFU.EX2 R33, R110 ;  /* 0x0000006e00217308 */ /* 0x000ea20000000800 */
[C---:B----4-:R-:W-:Y:S01]  /*7f70*/  FADD.FTZ R4, R91.reuse, R4 ;  /* 0x000000045b047221 */ /* 0x050fe20000010000 */
[----:B------:R-:W-:-:S06]  /*7f80*/  F2FP.F16.F32.PACK_AB R29, R91, R106 ;  /* 0x0000006a5b1d723e */ /* 0x000fcc00000000ff */
[----:B------:R-:W4:Y:S01]  /*7f90*/  MUFU.EX2 R93, R93 ;  /* 0x0000005d005d7308 */ /* 0x000f220000000800 */
[----:B-1----:R-:W-:-:S07]  /*7fa0*/  FADD.FTZ R6, R92, R5 ;  /* 0x000000055c067221 */ /* 0x002fce0000010000 */
[----:B------:R-:W1:Y:S01]  /*7fb0*/  MUFU.EX2 R31, R95 ;  /* 0x0000005f001f7308 */ /* 0x000e620000000800 */
[----:B--2---:R-:W-:-:S07]  /*7fc0*/  FADD.FTZ R4, R33, R4 ;  /* 0x0000000421047221 */ /* 0x004fce0000010000 */
[----:B------:R-:W2:Y:S01]  /*7fd0*/  MUFU.EX2 R35, R114 ;  /* 0x0000007200237308 */ /* 0x000ea20000000800 */
[C---:B----4-:R-:W-:Y:S01]  /*7fe0*/  FADD.FTZ R5, R93.reuse, R6 ;  /* 0x000000065d057221 */ /* 0x050fe20000010000 */
[----:B------:R-:W-:-:S03]  /*7ff0*/  F2FP.F16.F32.PACK_AB R30, R93, R92 ;  /* 0x0000005c5d1e723e */ /* 0x000fc600000000ff */
[----:B------:R-:W-:-:S03]  /*8000*/  FADD.FTZ R6, R32, R5 ;  /* 0x0000000520067221 */ /* 0x000fc60000010000 */
[----:B------:R-:W4:Y:S01]  /*8010*/  MUFU.EX2 R99, R99 ;  /* 0x0000006300637308 */ /* 0x000f220000000800 */
[C---:B-1----:R-:W-:Y:S01]  /*8020*/  FADD.FTZ R4, R31.reuse, R4 ;  /* 0x000000041f047221 */ /* 0x042fe20000010000 */
[----:B------:R-:W-:-:S05]  /*8030*/  F2FP.F16.F32.PACK_AB R31, R31, R33 ;  /* 0x000000211f1f723e */ /* 0x000fca00000000ff */
[----:B------:R3:W-:Y:S01]  /*8040*/  STSM.16.M88.4 [R153+0xc000], R28 ;  /* 0x00c0001c99007844 */ /* 0x0007e20000000200 */
[----:B------:R-:W1:Y:S01]  /*8050*/  MUFU.EX2 R97, R97 ;  /* 0x0000006100617308 */ /* 0x000e620000000800 */
[----:B--2---:R-:W-:-:S07]  /*8060*/  FADD.FTZ R4, R35, R4 ;  /* 0x0000000423047221 */ /* 0x004fce0000010000 */
[----:B------:R-:W2:Y:S01]  /*8070*/  MUFU.EX2 R100, R100 ;  /* 0x0000006400647308 */ /* 0x000ea20000000800 */
[C---:B----4-:R-:W-:Y:S01]  /*8080*/  F2FP.F16.F32.PACK_AB R33, R99.reuse, R35 ;  /* 0x000000236321723e */ /* 0x050fe200000000ff */
[----:B------:R-:W-:-:S06]  /*8090*/  FADD.FTZ R4, R99, R4 ;  /* 0x0000000463047221 */ /* 0x000fcc0000010000 */
[----:B------:R-:W4:Y:S01]  /*80a0*/  MUFU.EX2 R63, R63 ;  /* 0x0000003f003f7308 */ /* 0x000f220000000800 */
[C---:B-1----:R-:W-:Y:S01]  /*80b0*/  F2FP.F16.F32.PACK_AB R32, R97.reuse, R32 ;  /* 0x000000206120723e */ /* 0x042fe200000000ff */
[----:B------:R-:W-:-:S06]  /*80c0*/  FADD.FTZ R5, R97, R6 ;  /* 0x0000000661057221 */ /* 0x000fcc0000010000 */
[----:B------:R-:W1:Y:S01]  /*80d0*/  MUFU.EX2 R7, R118 ;  /* 0x0000007600077308 */ /* 0x000e620000000800 */
[----:B--2---:R-:W-:-:S07]  /*80e0*/  FADD.FTZ R6, R100, R5 ;  /* 0x0000000564067221 */ /* 0x004fce0000010000 */
[----:B------:R-:W2:Y:S01]  /*80f0*/  MUFU.EX2 R101, R101 ;  /* 0x0000006500657308 */ /* 0x000ea20000000800 */
[C---:B----4-:R-:W-:Y:S01]  /*8100*/  F2FP.F16.F32.PACK_AB R34, R63.reuse, R100 ;  /* 0x000000643f22723e */ /* 0x050fe200000000ff */
[----:B------:R-:W-:Y:S01]  /*8110*/  FADD.FTZ R6, R63, R6 ;  /* 0x000000063f067221 */ /* 0x000fe20000010000 */
[----:B-1----:R-:W-:Y:S01]  /*8120*/  FADD.FTZ R4, R7, R4 ;  /* 0x0000000407047221 */ /* 0x002fe20000010000 */
[----:B--2---:R-:W-:-:S03]  /*8130*/  F2FP.F16.F32.PACK_AB R35, R101, R7 ;  /* 0x000000076523723e */ /* 0x004fc600000000ff */
[----:B------:R-:W-:Y:S01]  /*8140*/  FADD.FTZ R5, R101, R4 ;  /* 0x0000000465057221 */ /* 0x000fe20000010000 */
[----:B------:R-:W-:Y:S01]  /*8150*/  IMAD.MOV.U32 R7, RZ, RZ, R98 ;  /* 0x000000ffff077224 */ /* 0x000fe200078e0062 */
[----:B------:R-:W-:Y:S01]  /*8160*/  MOV R4, R50 ;  /* 0x0000003200047202 */ /* 0x000fe20000000f00 */
[----:B------:R3:W-:Y:S01]  /*8170*/  STSM.16.M88.4 [R19+0xc000], R32 ;  /* 0x00c0002013007844 */ /* 0x0007e20000000200 */
[----:B------:R-:W-:Y:S01]  /*8180*/  @!PT LDS RZ, [RZ] ;  /* 0x00000000fffff984 */ /* 0x000fe20000000800 */
[----:B------:R-:W-:Y:S01]  /*8190*/  @!PT LDS RZ, [RZ] ;  /* 0x00000000fffff984 */ /* 0x000fe20000000800 */
[----:B------:R-:W-:Y:S01]  /*81a0*/  @!PT LDS RZ, [RZ] ;  /* 0x00000000fffff984 */ /* 0x000fe20000000800 */
[----:B------:R-:W-:Y:S01]  /*81b0*/  @!PT LDS RZ, [RZ] ;  /* 0x00000000fffff984 */ /* 0x000fe20000000800 */
[----:B------:R1:W-:Y:S06]  /*81c0*/  MEMBAR.ALL.CTA ;  /* 0x0000000000007992 */ /* 0x0003ec0000008000 */
[----:B-1----:R-:W1:Y:S02]  /*81d0*/  FENCE.VIEW.ASYNC.S ;  /* 0x00000000000073c6 */ /* 0x002e640000000000 */
[----:B-1----:R-:W-:Y:S01]  /*81e0*/  NOP ;  /* 0x0000000000007918 */ /* 0x002fe20000000000 */
[----:B------:R-:W-:Y:S05]  /*81f0*/  @P2 BRA `(.L_x_24) ;  /* 0xffffffc800902947 */ /* 0x000fea000383ffff */
.L_x_15:
[----:B------:R-:W-:Y:S06]  /*8200*/  BAR.ARV 0x8, 0x1a0 ;  /* 0x0206800000007b1d */ /* 0x000fec0000002000 */
[----:B------:R-:W-:Y:S05]  /*8210*/  @!P0 BRA `(.L_x_25) ;  /* 0x0000000000048947 */ /* 0x000fea0003800000 */
[----:B------:R-:W-:Y:S01]  /*8220*/  BPT.TRAP 0x1 ;  /* 0x000000040000795c */ /* 0x000fe20000300000 */
.L_x_25:
[----:B------:R-:W-:Y:S01]  /*8230*/  ULEA UR12, UR36, UR40, 0x3 ;  /* 0x00000028240c7291 */ /* 0x000fe2000f8e183f */
[----:B------:R-:W-:-:S05]  /*8240*/  IMAD.U32 R3, RZ, RZ, UR37 ;  /* 0x00000025ff037e24 */ /* 0x000fca000f8e00ff */
[----:B------:R-:W-:-:S04]  /*8250*/  SHF.L.U32 R3, R3, 0x1f, RZ ;  /* 0x0000001f03037819 */ /* 0x000fc800000006ff */
[----:B------:R1:W4:Y:S01]  /*8260*/  SYNCS.PHASECHK.TRANS64.TRYWAIT P2, [UR12+0x30850], R3 ;  /* 0x03085003ff0075a7 */ /* 0x000322000804014c */
[----:B------:R-:W-:Y:S05]  /*8270*/  @!P0 BRA `(.L_x_26) ;  /* 0x0000000000048947 */ /* 0x000fea0003800000 */
[----:B------:R-:W-:Y:S01]  /*8280*/  BPT.TRAP 0x1 ;  /* 0x000000040000795c */ /* 0x000fe20000300000 */
.L_x_26:
[----:B----4-:R-:W-:Y:S05]  /*8290*/  @P2 BRA `(.L_x_27) ;  /* 0x0000000000082947 */ /* 0x010fea0003800000 */
[----:B------:R-:W4:Y:S02]  /*82a0*/  SYNCS.PHASECHK.TRANS64.TRYWAIT P0, [UR12+0x30850], R3 ;  /* 0x03085003ff0075a7 */ /* 0x000f24000800014c */
[----:B----4-:R-:W-:Y:S05]  /*82b0*/  @!P0 BRA `(.L_x_28) ;  /* 0x0000003400e08947 */ /* 0x010fea0003800000 */
.L_x_27:
[----:B------:R-:W-:Y:S01]  /*82c0*/  R2UR UR4, R0 ;  /* 0x00000000000472ca */ /* 0x000fe200000e0000 */
[----:B------:R-:W-:Y:S01]  /*82d0*/  UIADD3 UR5, UR40, 0x400, URZ ;  /* 0x0000040028057890 */ /* 0x000fe2000fffe03f */
[----:B------:R-:W5:Y:S01]  /*82e0*/  LDL.64 R20, [R1+0x10] ;  /* 0x0000100001147983 */ /* 0x000f620000100a00 */
[----:B------:R-:W-:Y:S01]  /*82f0*/  WARPGROUP.ARRIVE ;  /* 0x00000000000079c5 */ /* 0x000fe20000000000 */
[----:B------:R-:W-:Y:S01]  /*8300*/  UMOV UR7, 0x40000040 ;  /* 0x4000004000077882 */ /* 0x000fe20000000000 */
[----:B------:R-:W-:Y:S01]  /*8310*/  USHF.R.U32.HI UR5, URZ, 0x4, UR5 ;  /* 0x000000043f057899 */ /* 0x000fe20008011605 */
[----:B----4-:R-:W4:Y:S01]  /*8320*/  SHFL.BFLY PT, R4, R5, 0x2, 0x1f ;  /* 0x0c401f0005047f89 */ /* 0x010f2200000e0000 */
[----:B------:R-:W-:Y:S01]  /*8330*/  UMOV UR11, 0x40000040 ;  /* 0x40000040000b7882 */ /* 0x000fe20000000000 */
[----:B------:R-:W-:Y:S01]  /*8340*/  UMOV UR9, 0x40000040 ;  /* 0x4000004000097882 */ /* 0x000fe20000000000 */
[----:B------:R-:W-:Y:S01]  /*8350*/  ULOP3.LUT UR5, UR5, 0x3fff, URZ, 0xc0, !UPT ;  /* 0x00003fff05057892 */ /* 0x000fe2000f8ec03f */
[----:B-1----:R-:W1:Y:S01]  /*8360*/  SHFL.BFLY PT, R3, R6, 0x2, 0x1f ;  /* 0x0c401f0006037f89 */ /* 0x002e6200000e0000 */
[----:B------:R-:W-:Y:S01]  /*8370*/  UIADD3 UR42, -UR41, URZ, URZ ;  /* 0x0000003f292a7290 */ /* 0x000fe2000fffe13f */
[C---:B------:R-:W-:Y:S01]  /*8380*/  IADD3 R47, R2.reuse, -0x80, RZ ;  /* 0xffffff80022f7810 */ /* 0x040fe20007ffe0ff */
[----:B------:R-:W-:Y:S01]  /*8390*/  UIADD3 UR4, UR4, 0x1e800, URZ ;  /* 0x0001e80004047890 */ /* 0x000fe2000fffe03f */
[----:B------:R-:W-:Y:S01]  /*83a0*/  VIADD R48, R2, 0xffffff80 ;  /* 0xffffff8002307836 */ /* 0x000fe20000000000 */
[----:B------:R-:W-:Y:S01]  /*83b0*/  UIMAD UR6, UR36, 0x600, UR5 ;  /* 0x00000600240678a4 */ /* 0x000fe2000f8e0205 */
[----:B------:R-:W-:Y:S01]  /*83c0*/  SHF.R.S32.HI R47, RZ, 0x1f, R47 ;  /* 0x0000001fff2f7819 */ /* 0x000fe2000001142f */
[----:B------:R-:W-:Y:S01]  /*83d0*/  USHF.R.U32.HI UR4, URZ, 0x4, UR4 ;  /* 0x000000043f047899 */ /* 0x000fe20008011604 */
[----:B------:R-:W-:Y:S01]  /*83e0*/  UMOV UR5, 0x40000040 ;  /* 0x4000004000057882 */ /* 0x000fe20000000000 */
[----:B------:R-:W-:Y:S01]  /*83f0*/  UIADD3 UR10, UR6, 0x80, URZ ;  /* 0x00000080060a7890 */ /* 0x000fe2000fffe03f */
[----:B------:R-:W-:Y:S01]  /*8400*/  LEA.HI R47, R47, R48, RZ, 0x5 ;  /* 0x000000302f2f7211 */ /* 0x000fe200078f28ff */
[----:B------:R-:W-:-:S02]  /*8410*/  ULOP3.LUT UR4, UR4, 0x3fff, URZ, 0xc0, !UPT ;  /* 0x00003fff04047892 */ /* 0x000fc4000f8ec03f */
[----:B------:R-:W-:Y:S01]  /*8420*/  UIADD3 UR43, -UR44, URZ, URZ ;  /* 0x0000003f2c2b7290 */ /* 0x000fe2000fffe13f */
[----:B------:R-:W-:Y:S01]  /*8430*/  SHF.R.S32.HI R47, RZ, 0x5, R47 ;  /* 0x00000005ff2f7819 */ /* 0x000fe2000001142f */
[----:B------:R-:W-:-:S04]  /*8440*/  ULOP3.LUT UR4, UR4, 0x10000, URZ, 0xfc, !UPT ;  /* 0x0001000004047892 */ /* 0x000fc8000f8efc3f */
[----:B------:R-:W-:Y:S01]  /*8450*/  UIADD3 UR8, UR4, 0x2, URZ ;  /* 0x0000000204087890 */ /* 0x000fe2000fffe03f */
[----:B----4-:R-:W-:Y:S01]  /*8460*/  FADD.FTZ R7, R4, R5 ;  /* 0x0000000504077221 */ /* 0x010fe20000010000 */
[----:B-1----:R-:W-:-:S03]  /*8470*/  FADD.FTZ R3, R3, R6 ;  /* 0x0000000603037221 */ /* 0x002fc60000010000 */
[----:B------:R-:W-:Y:S01]  /*8480*/  HGMMA.64x64x16.F32 R120, gdesc[UR4].tnspB, R120, gsb0 ;  /* 0x40e00000047879f0 */ /* 0x000fe20008000878 */
[----:B------:R-:W-:Y:S01]  /*8490*/  UMOV UR7, 0x40000040 ;  /* 0x4000004000077882 */ /* 0x000fe20000000000 */
[----:B------:R-:W-:Y:S01]  /*84a0*/  UMOV UR5, 0x40000040 ;  /* 0x4000004000057882 */ /* 0x000fe20000000000 */
[----:B--23--:R-:W1:Y:S04]  /*84b0*/  SHFL.BFLY PT, R12, R7, 0x1, 0x1f ;  /* 0x0c201f00070c7f89 */ /* 0x00ce6800000e0000 */
[----:B------:R-:W2:Y:S01]  /*84c0*/  SHFL.BFLY PT, R0, R3, 0x1, 0x1f ;  /* 0x0c201f0003007f89 */ /* 0x000ea200000e0000 */
[----:B-1----:R-:W-:Y:S01]  /*84d0*/  FADD.FTZ R14, R7, R12 ;  /* 0x0000000c070e7221 */ /* 0x002fe20000010000 */
[----:B------:R-:W-:Y:S02]  /*84e0*/  IMAD.U32 R12, RZ, RZ, UR12 ;  /* 0x0000000cff0c7e24 */ /* 0x000fe4000f8e00ff */
[----:B--2---:R-:W-:Y:S01]  /*84f0*/  FADD.FTZ R13, R3, R0 ;  /* 0x00000000030d7221 */ /* 0x004fe20000010000 */
[----:B------:R-:W-:-:S02]  /*8500*/  IMAD.MOV.U32 R0, RZ, RZ, RZ ;  /* 0x000000ffff007224 */ /* 0x000fc400078e00ff */
[----:B------:R-:W-:Y:S02]  /*8510*/  @!P1 VIADD R12, R12, 0x30860 ;  /* 0x000308600c0c9836 */ /* 0x000fe40000000000 */
[----:B------:R-:W-:-:S03]  /*8520*/  FSETP.NE.FTZ.AND P2, PT, R13, RZ, PT ;  /* 0x000000ff0d00720b */ /* 0x000fc60003f55000 */
[----:B------:R-:W-:-:S10]  /*8530*/  @!P1 PRMT R12, RZ, 0x654, R12 ;  /* 0x00000654ff0c9816 */ /* 0x000fd4000000000c */
[----:B------:R-:W-:Y:S01]  /*8540*/  @P2 MUFU.RCP R0, R13 ;  /* 0x0000000d00002308 */ /* 0x000fe20000001000 */
[----:B------:R-:W-:Y:S02]  /*8550*/  WARPGROUP.DEPBAR.LE gsb0, 0x0 ;  /* 0x00008000000079c5 */ /* 0x000fe40000010000 */
[----:B------:R-:W-:-:S06]  /*8560*/  WARPGROUP.ARRIVE ;  /* 0x00000000000079c5 */ /* 0x000fcc0000000000 */
[----:B------:R-:W-:Y:S01]  /*8570*/  HGMMA.64x64x16.F32 R120, gdesc[UR8].tnspB, R120, gsb0 ;  /* 0x40e00000087879f0 */ /* 0x000fe20008000878 */
[----:B------:R-:W-:Y:S02]  /*8580*/  UIADD3 UR10, UR6, 0x100, URZ ;  /* 0x00000100060a7890 */ /* 0x000fe4000fffe03f */
[----:B------:R-:W-:Y:S01]  /*8590*/  UIADD3 UR8, UR4, 0x4, URZ ;  /* 0x0000000404087890 */ /* 0x000fe2000fffe03f */
[----:B------:R-:W-:Y:S01]  /*85a0*/  UMOV UR11, 0x40000040 ;  /* 0x40000040000b7882 */ /* 0x000fe20000000000 */
[----:B------:R-:W-:Y:S01]  /*85b0*/  UMOV UR9, 0x40000040 ;  /* 0x4000004000097882 */ /* 0x000fe20000000000 */
        /* <DEDUP_REMOVED lines=14> */
[C---:B-----5:R-:W-:Y:S02]  /*86a0*/  IADD3 R9, P4, R20.reuse, 0x20, RZ ;  /* 0x0000002014097810 */ /* 0x060fe40007f9e0ff */
[----:B------:R-:W-:Y:S02]  /*86b0*/  IADD3 R5, P0, R20, 0x60, RZ ;  /* 0x0000006014057810 */ /* 0x000fe40007f1e0ff */
[----:B------:R-:W-:-:S02]  /*86c0*/  LOP3.LUT R8, R9, 0x380, RZ, 0xc0, !PT ;  /* 0x0000038009087812 */ /* 0x000fc400078ec0ff */
[----:B------:R-:W-:Y:S02]  /*86d0*/  LOP3.LUT R4, R5, 0x380, RZ, 0xc0, !PT ;  /* 0x0000038005047812 */ /* 0x000fe400078ec0ff */
[----:B------:R-:W-:Y:S02]  /*86e0*/  SHF.R.U64 R8, R8, 0x3, RZ ;  /* 0x0000000308087819 */ /* 0x000fe400000012ff */
[----:B------:R-:W-:Y:S02]  /*86f0*/  IADD3 R3, P3, R20, 0x40, RZ ;  /* 0x0000004014037810 */ /* 0x000fe40007f7e0ff */
[----:B------:R-:W-:Y:S01]  /*8700*/  LOP3.LUT R8, R8, R9, RZ, 0x3c, !PT ;  /* 0x0000000908087212 */ /* 0x000fe200078e3cff */
[--C-:B------:R-:W-:Y:S01]  /*8710*/  IMAD.X R9, RZ, RZ, R21.reuse, P4 ;  /* 0x000000ffff097224 */ /* 0x100fe200020e0615 */
[----:B------:R-:W-:Y:S01]  /*8720*/  LOP3.LUT R10, R20, 0x380, RZ, 0xc0, !PT ;  /* 0x00000380140a7812 */ /* 0x000fe200078ec0ff */
[----:B------:R-:W-:Y:S01]  /*8730*/  IMAD.X R7, RZ, RZ, R21, P3 ;  /* 0x000000ffff077224 */ /* 0x000fe200018e0615 */
[----:B------:R-:W-:-:S02]  /*8740*/  SHF.R.U64 R4, R4, 0x3, RZ ;  /* 0x0000000304047819 */ /* 0x000fc400000012ff */
[----:B------:R-:W-:Y:S02]  /*8750*/  FSETP.NE.FTZ.AND P4, PT, R14, RZ, PT ;  /* 0x000000ff0e00720b */ /* 0x000fe40003f95000 */
[----:B------:R-:W-:Y:S02]  /*8760*/  LOP3.LUT R6, R3, 0x380, RZ, 0xc0, !PT ;  /* 0x0000038003067812 */ /* 0x000fe400078ec0ff */
[----:B------:R-:W-:Y:S02]  /*8770*/  SHF.R.U64 R10, R10, 0x3, RZ ;  /* 0x000000030a0a7819 */ /* 0x000fe400000012ff */
[----:B------:R-:W-:Y:S02]  /*8780*/  LOP3.LUT R4, R4, R5, RZ, 0x3c, !PT ;  /* 0x0000000504047212 */ /* 0x000fe400078e3cff */
[----:B------:R-:W-:Y:S02]  /*8790*/  IADD3.X R5, RZ, R21, RZ, P0, !PT ;  /* 0x00000015ff057210 */ /* 0x000fe400007fe4ff */
[----:B------:R-:W-:-:S02]  /*87a0*/  SHF.R.U64 R6, R6, 0x3, RZ ;  /* 0x0000000306067819 */ /* 0x000fc400000012ff */
[----:B------:R-:W-:Y:S02]  /*87b0*/  MOV R11, R21 ;  /* 0x00000015000b7202 */ /* 0x000fe40000000f00 */
[----:B------:R-:W-:Y:S02]  /*87c0*/  LOP3.LUT R10, R10, R20, RZ, 0x3c, !PT ;  /* 0x000000140a0a7212 */ /* 0x000fe400078e3cff */
[----:B------:R-:W-:Y:S02]  /*87d0*/  MOV R38, R4 ;  /* 0x0000000400267202 */ /* 0x000fe40000000f00 */
[----:B------:R-:W-:Y:S01]  /*87e0*/  LOP3.LUT R6, R6, R3, RZ, 0x3c, !PT ;  /* 0x0000000306067212 */ /* 0x000fe200078e3cff */
[----:B------:R-:W1:Y:S01]  /*87f0*/  LDC.64 R4, c[0x0][0xb78] ;  /* 0x0002de00ff047b82 */ /* 0x000e620000000a00 */
[----:B------:R-:W-:Y:S01]  /*8800*/  MOV R43, R10 ;  /* 0x0000000a002b7202 */ /* 0x000fe20000000f00 */
[----:B------:R-:W-:Y:S01]  /*8810*/  IMAD.MOV.U32 R10, RZ, RZ, RZ ;  /* 0x000000ffff0a7224 */ /* 0x000fe200078e00ff */
[----:B------:R-:W2:Y:S01]  /*8820*/  @P4 MUFU.LG2 R11, R14 ;  /* 0x0000000e000b4308 */ /* 0x000ea20000000c00 */
[----:B------:R-:W-:Y:S01]  /*8830*/  MOV R40, R6 ;  /* 0x0000000600287202 */ /* 0x000fe20000000f00 */
[----:B------:R-:W-:Y:S01]  /*8840*/  @P2 FMUL.FTZ R7, R39, 0.69314718246459960938 ;  /* 0x3f31721827072820 */ /* 0x000fe20000410000 */
[----:B------:R-:W-:-:S02]  /*8850*/  MOV R42, R8 ;  /* 0x00000008002a7202 */ /* 0x000fc40000000f00 */
[----:B------:R-:W-:Y:S02]  /*8860*/  LOP3.LUT P0, RZ, R157, 0x3, RZ, 0xc0, !PT ;  /* 0x000000039dff7812 */ /* 0x000fe4000780c0ff */
[----:B------:R-:W-:Y:S01]  /*8870*/  MOV R21, 0xff800000 ;  /* 0xff80000000157802 */ /* 0x000fe20000000f00 */
[----:B------:R-:W3:Y:S08]  /*8880*/  @P2 MUFU.LG2 R6, R13 ;  /* 0x0000000d00062308 */ /* 0x000ef00000000c00 */
[----:B------:R4:W5:Y:S01]  /*8890*/  @P4 MUFU.RCP R10, R14 ;  /* 0x0000000e000a4308 */ /* 0x0009620000001000 */
[----:B--2---:R-:W-:Y:S01]  /*88a0*/  @P4 FMUL.FTZ R11, R11, 0.69314718246459960938 ;  /* 0x3f3172180b0b4820 */ /* 0x004fe20000410000 */
[----:B------:R-:W-:-:S02]  /*88b0*/  WARPGROUP.DEPBAR.LE gsb0, 0x0 ;  /* 0x00008000000079c5 */ /* 0x000fc40000010000 */
[----:B------:R-:W-:Y:S01]  /*88c0*/  WARPGROUP.ARRIVE ;  /* 0x00000000000079c5 */ /* 0x000fe20000000000 */
[----:B----4-:R-:W-:Y:S01]  /*88d0*/  @P4 FMUL.FTZ R14, R39, 0.69314718246459960938 ;  /* 0x3f317218270e4820 */ /* 0x010fe20000410000 */
[----:B---3--:R-:W-:-:S04]  /*88e0*/  @P2 FMUL.FTZ R6, R6, 0.69314718246459960938 ;  /* 0x3f31721806062820 */ /* 0x008fc80000410000 */
[----:B------:R-:W-:Y:S01]  /*88f0*/  HGMMA.64x64x16.F32 R120, gdesc[UR8].tnspB, R120, gsb0 ;  /* 0x40e00000087879f0 */ /* 0x000fe20008000878 */
[----:B------:R-:W-:Y:S01]  /*8900*/  UIADD3 UR10, UR6, 0x280, URZ ;  /* 0x00000280060a7890 */ /* 0x000fe2000fffe03f */
[----:B------:R-:W-:Y:S01]  /*8910*/  @P4 FFMA.FTZ R21, R14, R98, R11 ;  /* 0x000000620e154223 */ /* 0x000fe2000001000b */
        /* <DEDUP_REMOVED lines=38> */
[----:B------:R-:W-:Y:S02]  /*8b80*/  UIADD3 UR6, UR6, 0x580, URZ ;  /* 0x0000058006067890 */ /* 0x000fe4000fffe03f */
[----:B------:R-:W-:Y:S01]  /*8b90*/  UIADD3 UR4, UR4, 0xc06, URZ ;  /* 0x00000c0604047890 */ /* 0x000fe2000fffe03f */
[----:B------:R-:W-:Y:S02]  /*8ba0*/  WARPGROUP.DEPBAR.LE gsb0, 0x0 ;  /* 0x00008000000079c5 */ /* 0x000fe40000010000 */
[----:B------:R-:W-:-:S06]  /*8bb0*/  WARPGROUP.ARRIVE ;  /* 0x00000000000079c5 */ /* 0x000fcc0000000000 */
[----:B------:R-:W-:Y:S01]  /*8bc0*/  HGMMA.64x64x16.F32 R120, gdesc[UR8].tnspB, R120, gsb0 ;  /* 0x40e00000087879f0 */ /* 0x000fe20008000878 */
[----:B------:R-:W-:Y:S02]  /*8bd0*/  ULDC.64 UR8, c[0x0][0xb70] ;  /* 0x0002dc0000087ab9 */ /* 0x000fe40000000a00 */
[----:B------:R-:W-:Y:S02]  /*8be0*/  WARPGROUP.DEPBAR.LE gsb0, 0x0 ;  /* 0x00008000000079c5 */ /* 0x000fe40000010000 */
[----:B------:R-:W-:-:S06]  /*8bf0*/  WARPGROUP.ARRIVE ;  /* 0x00000000000079c5 */ /* 0x000fcc0000000000 */
[----:B------:R-:W-:Y:S01]  /*8c00*/  HGMMA.64x64x16.F32 R120, gdesc[UR4].tnspB, R120, gsb0 ;  /* 0x40e00000047879f0 */ /* 0x000fe20008000878 */
[----:B------:R-:W-:Y:S01]  /*8c10*/  ULDC UR4, c[0x0][0xda8] ;  /* 0x00036a0000047ab9 */ /* 0x000fe20000000800 */
[----:B------:R-:W-:Y:S01]  /*8c20*/  ULDC UR7, c[0x0][0xa88] ;  /* 0x0002a20000077ab9 */ /* 0x000fe20000000800 */
[----:B------:R-:W-:-:S03]  /*8c30*/  UIMAD UR42, UR4, UR42, UR46 ;  /* 0x0000002a042a72a4 */ /* 0x000fc6000f8e022e */
[----:B------:R-:W-:Y:S01]  /*8c40*/  ULDC UR4, c[0x0][0xdb4] ;  /* 0x00036d0000047ab9 */ /* 0x000fe20000000800 */
[----:B------:R-:W-:Y:S02]  /*8c50*/  UIMAD UR42, UR42, 0xc0, URZ ;  /* 0x000000c02a2a78a4 */ /* 0x000fe4000f8e023f */
[----:B------:R-:W-:-:S04]  /*8c60*/  UIMAD UR43, UR4, UR43, UR41 ;  /* 0x0000002b042b72a4 */ /* 0x000fc8000f8e0229 */
[----:B------:R-:W-:Y:S01]  /*8c70*/  USHF.R.S32.HI UR4, URZ, 0x1f, UR43 ;  /* 0x0000001f3f047899 */ /* 0x000fe2000801142b */
[----:B------:R-:W-:-:S03]  /*8c80*/  VIADD R29, R152, UR42 ;  /* 0x0000002a981d7c36 */ /* 0x000fc60008000000 */
[----:B------:R-:W-:Y:S02]  /*8c90*/  UIMAD UR6, UR4, UR8, URZ ;  /* 0x00000008040672a4 */ /* 0x000fe4000f8e023f */
[----:B------:R-:W-:Y:S01]  /*8ca0*/  UIMAD.WIDE.U32 UR4, UR43, UR8, URZ ;  /* 0x000000082b0472a5 */ /* 0x000fe2000f8e003f */
[----:B------:R-:W-:Y:S01]  /*8cb0*/  IADD3 R3, R29, 0x8, RZ ;  /* 0x000000081d037810 */ /* 0x000fe20007ffe0ff */
[----:B------:R-:W-:Y:S01]  /*8cc0*/  UIMAD UR6, UR43, UR9, UR6 ;  /* 0x000000092b0672a4 */ /* 0x000fe2000f8e0206 */
[----:B------:R-:W-:Y:S02]  /*8cd0*/  SHF.R.S32.HI R45, RZ, 0x1f, R29 ;  /* 0x0000001fff2d7819 */ /* 0x000fe4000001141d */
[----:B------:R-:W-:Y:S01]  /*8ce0*/  ISETP.GE.OR P3, PT, R3, UR7, P0 ;  /* 0x0000000703007c0c */ /* 0x000fe20008766670 */
[----:B------:R-:W-:Y:S01]  /*8cf0*/  IMAD.U32 R8, RZ, RZ, UR4 ;  /* 0x00000004ff087e24 */ /* 0x000fe2000f8e00ff */
[----:B------:R-:W-:Y:S01]  /*8d00*/  USHF.R.S32.HI UR4, URZ, 0x1f, UR44 ;  /* 0x0000001f3f047899 */ /* 0x000fe2000801142c */
[----:B------:R-:W-:Y:S01]  /*8d10*/  MOV R9, UR5 ;  /* 0x0000000500097c02 */ /* 0x000fe20008000f00 */
[----:B------:R-:W-:Y:S01]  /*8d20*/  UIADD3 UR6, UR5, UR6, URZ ;  /* 0x0000000605067290 */ /* 0x000fe2000fffe03f */
[----:B------:R-:W-:-:S02]  /*8d30*/  IMAD.MOV.U32 R3, RZ, RZ, -0x800000 ;  /* 0xff800000ff037424 */ /* 0x000fc400078e00ff */
[----:B------:R-:W-:Y:S01]  /*8d40*/  @P2 FFMA.FTZ R3, R7, R50, R6 ;  /* 0x0000003207032223 */ /* 0x000fe20000010006 */
[----:B------:R-:W-:Y:S01]  /*8d50*/  ISETP.GE.OR P0, PT, R29, UR7, P0 ;  /* 0x000000071d007c0c */ /* 0x000fe20008706670 */
[C---:B-1----:R-:W-:Y:S01]  /*8d60*/  IMAD R14, R4.reuse, UR4, RZ ;  /* 0x00000004040e7c24 */ /* 0x042fe2000f8e02ff */
[----:B------:R-:W-:Y:S01]  /*8d70*/  ULDC.64 UR4, c[0x0][0xb40] ;  /* 0x0002d00000047ab9 */ /* 0x000fe20000000a00 */
[----:B------:R-:W-:Y:S02]  /*8d80*/  IMAD.U32 R9, RZ, RZ, UR6 ;  /* 0x00000006ff097e24 */ /* 0x000fe4000f8e00ff */
[----:B------:R-:W-:Y:S02]  /*8d90*/  IMAD R46, R5, UR44, R14 ;  /* 0x0000002c052e7c24 */ /* 0x000fe4000f8e020e */
[----:B------:R-:W-:Y:S01]  /*8da0*/  IMAD.WIDE.U32 R8, R4, UR44, R8 ;  /* 0x0000002c04087c25 */ /* 0x000fe2000f8e0008 */
[----:B------:R-:W-:Y:S02]  /*8db0*/  WARPGROUP.DEPBAR.LE gsb0, 0x0 ;  /* 0x00008000000079c5 */ /* 0x000fe40000010000 */
[----:B------:R1:W-:Y:S01]  /*8dc0*/  @!P1 SYNCS.ARRIVE.TRANS64.RED.A1T0 RZ, [R12+URZ], RZ ;  /* 0x000000ff0cff99a7 */ /* 0x0003e2000810043f */
[-C--:B------:R-:W-:Y:S01]  /*8dd0*/  FMUL.FTZ R6, R121, R0.reuse ;  /* 0x0000000079067220 */ /* 0x080fe20000410000 */
[-C--:B------:R-:W-:Y:S01]  /*8de0*/  FMUL.FTZ R7, R120, R0.reuse ;  /* 0x0000000078077220 */ /* 0x080fe20000410000 */
[-C--:B------:R-:W-:Y:S01]  /*8df0*/  FMUL.FTZ R11, R125, R0.reuse ;  /* 0x000000007d0b7220 */ /* 0x080fe20000410000 */
[-C--:B------:R-:W-:Y:S01]  /*8e00*/  FMUL.FTZ R15, R129, R0.reuse ;  /* 0x00000000810f7220 */ /* 0x080fe20000410000 */
[-C--:B------:R-:W-:Y:S01]  /*8e10*/  FMUL.FTZ R20, R128, R0.reuse ;  /* 0x0000000080147220 */ /* 0x080fe20000410000 */
[-C--:B------:R-:W-:Y:S01]  /*8e20*/  FMUL.FTZ R22, R133, R0.reuse ;  /* 0x0000000085167220 */ /* 0x080fe20000410000 */
[-C--:B------:R-:W-:Y:S01]  /*8e30*/  FMUL.FTZ R25, R132, R0.reuse ;  /* 0x0000000084197220 */ /* 0x080fe20000410000 */
[-C--:B-1----:R-:W-:Y:S01]  /*8e40*/  FMUL.FTZ R12, R124, R0.reuse ;  /* 0x000000007c0c7220 */ /* 0x082fe20000410000 */
[-C--:B------:R-:W-:Y:S01]  /*8e50*/  FMUL.FTZ R24, R137, R0.reuse ;  /* 0x0000000089187220 */ /* 0x080fe20000410000 */
[-C--:B------:R-:W-:Y:S01]  /*8e60*/  FMUL.FTZ R27, R136, R0.reuse ;  /* 0x00000000881b7220 */ /* 0x080fe20000410000 */
[-C--:B------:R-:W-:Y:S01]  /*8e70*/  FMUL.FTZ R26, R141, R0.reuse ;  /* 0x000000008d1a7220 */ /* 0x080fe20000410000 */
[-C--:B------:R-:W-:Y:S01]  /*8e80*/  FMUL.FTZ R31, R140, R0.reuse ;  /* 0x000000008c1f7220 */ /* 0x080fe20000410000 */
[-C--:B------:R-:W-:Y:S01]  /*8e90*/  FMUL.FTZ R30, R145, R0.reuse ;  /* 0x00000000911e7220 */ /* 0x080fe20000410000 */
[-C--:B------:R-:W-:Y:S01]  /*8ea0*/  FMUL.FTZ R35, R144, R0.reuse ;  /* 0x0000000090237220 */ /* 0x080fe20000410000 */
[-C--:B------:R-:W-:Y:S01]  /*8eb0*/  FMUL.FTZ R34, R149, R0.reuse ;  /* 0x0000000095227220 */ /* 0x080fe20000410000 */
[----:B------:R-:W-:Y:S01]  /*8ec0*/  FMUL.FTZ R39, R148, R0 ;  /* 0x0000000094277220 */ /* 0x000fe20000410000 */
[-C--:B-----5:R-:W-:Y:S01]  /*8ed0*/  FMUL.FTZ R5, R123, R10.reuse ;  /* 0x0000000a7b057220 */ /* 0x0a0fe20000410000 */
[-C--:B------:R-:W-:Y:S01]  /*8ee0*/  FMUL.FTZ R0, R122, R10.reuse ;  /* 0x0000000a7a007220 */ /* 0x080fe20000410000 */
[-C--:B------:R-:W-:Y:S01]  /*8ef0*/  FMUL.FTZ R13, R127, R10.reuse ;  /* 0x0000000a7f0d7220 */ /* 0x080fe20000410000 */
[-C--:B------:R-:W-:Y:S01]  /*8f00*/  FMUL.FTZ R14, R126, R10.reuse ;  /* 0x0000000a7e0e7220 */ /* 0x080fe20000410000 */
[----:B------:R-:W-:Y:S01]  /*8f10*/  F2FP.F16.F32.PACK_AB R4, R6, R7 ;  /* 0x000000070604723e */ /* 0x000fe200000000ff */
[----:B------:R-:W-:Y:S01]  /*8f20*/  FMUL.FTZ R28, R143, R10 ;  /* 0x0000000a8f1c7220 */ /* 0x000fe20000410000 */
[----:B------:R-:W-:Y:S01]  /*8f30*/  F2FP.F16.F32.PACK_AB R5, R5, R0 ;  /* 0x000000000505723e */ /* 0x000fe200000000ff */
[----:B------:R-:W-:Y:S01]  /*8f40*/  FMUL.FTZ R0, R131, R10 ;  /* 0x0000000a83007220 */ /* 0x000fe20000410000 */
[----:B------:R-:W-:Y:S01]  /*8f50*/  F2FP.F16.F32.PACK_AB R6, R11, R12 ;  /* 0x0000000c0b06723e */ /* 0x000fe200000000ff */
[----:B------:R-:W-:Y:S01]  /*8f60*/  FMUL.FTZ R11, R130, R10 ;  /* 0x0000000a820b7220 */ /* 0x000fe20000410000 */
[----:B------:R-:W-:Y:S01]  /*8f70*/  F2FP.F16.F32.PACK_AB R7, R13, R14 ;  /* 0x0000000e0d07723e */ /* 0x000fe200000000ff */
[----:B------:R-:W-:Y:S01]  /*8f80*/  BAR.SYNC.DEFER_BLOCKING 0x1, 0x180 ;  /* 0x0046000000007b1d */ /* 0x000fe20000010000 */
[----:B------:R-:W-:Y:S01]  /*8f90*/  IADD3 R44, P1, R29, R8, RZ ;  /* 0x000000081d2c7210 */ /* 0x000fe20007f3e0ff */
[-C--:B------:R-:W-:Y:S01]  /*8fa0*/  FMUL.FTZ R12, R135, R10.reuse ;  /* 0x0000000a870c7220 */ /* 0x080fe20000410000 */
        /* <DEDUP_REMOVED lines=8> */
[----:B------:R-:W-:-:S02]  /*9030*/  IADD3.X R45, R45, R9, R46, P1, !PT ;  /* 0x000000092d2d7210 */ /* 0x000fc40000ffe42e */
[----:B------:R-:W-:Y:S02]  /*9040*/  F2FP.F16.F32.PACK_AB R9, R0, R11 ;  /* 0x0000000b0009723e */ /* 0x000fe400000000ff */
[----:B------:R-:W-:Y:S01]  /*9050*/  F2FP.F16.F32.PACK_AB R11, R12, R13 ;  /* 0x0000000d0c0b723e */ /* 0x000fe200000000ff */
[----:B------:R-:W1:Y:S01]  /*9060*/  SHFL.IDX PT, R0, R47, RZ, 0x1f ;  /* 0x00001fff2f007589 */ /* 0x000e6200000e0000 */
[----:B------:R-:W-:Y:S02]  /*9070*/  F2FP.F16.F32.PACK_AB R8, R15, R20 ;  /* 0x000000140f08723e */ /* 0x000fe400000000ff */
[----:B------:R-:W-:Y:S02]  /*9080*/  F2FP.F16.F32.PACK_AB R10, R22, R25 ;  /* 0x00000019160a723e */ /* 0x000fe400000000ff */
[----:B------:R-:W-:Y:S02]  /*9090*/  F2FP.F16.F32.PACK_AB R13, R14, R29 ;  /* 0x0000001d0e0d723e */ /* 0x000fe400000000ff */
[----:B------:R-:W-:Y:S01]  /*90a0*/  F2FP.F16.F32.PACK_AB R12, R24, R27 ;  /* 0x0000001b180c723e */ /* 0x000fe200000000ff */
[----:B------:R2:W-:Y:S01]  /*90b0*/  STSM.16.M88.4 [R43], R4 ;  /* 0x000000042b007844 */ /* 0x0005e20000000200 */
[----:B------:R-:W-:-:S02]  /*90c0*/  F2FP.F16.F32.PACK_AB R14, R26, R31 ;  /* 0x0000001f1a0e723e */ /* 0x000fc400000000ff */
[----:B------:R-:W-:Y:S01]  /*90d0*/  F2FP.F16.F32.PACK_AB R15, R28, R33 ;  /* 0x000000211c0f723e */ /* 0x000fe200000000ff */
[----:B------:R3:W-:Y:S01]  /*90e0*/  STSM.16.M88.4 [R42], R8 ;  /* 0x000000082a007844 */ /* 0x0007e20000000200 */
[----:B------:R-:W-:Y:S02]  /*90f0*/  F2FP.F16.F32.PACK_AB R24, R30, R35 ;  /* 0x000000231e18723e */ /* 0x000fe400000000ff */
[----:B------:R-:W-:Y:S01]  /*9100*/  F2FP.F16.F32.PACK_AB R25, R32, R37 ;  /* 0x000000252019723e */ /* 0x000fe200000000ff */
[----:B------:R3:W-:Y:S01]  /*9110*/  STSM.16.M88.4 [R40], R12 ;  /* 0x0000000c28007844 */ /* 0x0007e20000000200 */
[----:B------:R-:W-:Y:S02]  /*9120*/  F2FP.F16.F32.PACK_AB R26, R34, R39 ;  /* 0x00000027221a723e */ /* 0x000fe400000000ff */
[----:B------:R-:W-:-:S05]  /*9130*/  F2FP.F16.F32.PACK_AB R27, R36, R41 ;  /* 0x00000029241b723e */ /* 0x000fca00000000ff */
[----:B------:R3:W-:Y:S01]  /*9140*/  STSM.16.M88.4 [R38], R24 ;  /* 0x0000001826007844 */ /* 0x0007e20000000200 */
[C---:B--2---:R-:W-:Y:S01]  /*9150*/  LEA R4, P1, R44.reuse, UR4, 0x2 ;  /* 0x000000042c047c11 */ /* 0x044fe2000f8210ff */
[----:B------:R-:W-:Y:S01]  /*9160*/  ULDC UR4, c[0x0][0xc] ;  /* 0x0000030000047ab9 */ /* 0x000fe20000000800 */
[----:B------:R-:W-:Y:S01]  /*9170*/  @!PT LDS RZ, [RZ] ;  /* 0x00000000fffff984 */ /* 0x000fe20000000800 */
[----:B------:R-:W-:Y:S01]  /*9180*/  @!PT LDS RZ, [RZ] ;  /* 0x00000000fffff984 */ /* 0x000fe20000000800 */
[----:B------:R-:W-:Y:S01]  /*9190*/  @!PT LDS RZ, [RZ] ;  /* 0x00000000fffff984 */ /* 0x000fe20000000800 */
[----:B------:R2:W-:Y:S06]  /*91a0*/  MEMBAR.ALL.CTA ;  /* 0x0000000000007992 */ /* 0x0005ec0000008000 */
[----:B--2---:R-:W2:Y:S01]  /*91b0*/  FENCE.VIEW.ASYNC.S ;  /* 0x00000000000073c6 */ /* 0x004ea20000000000 */
[----:B------:R-:W-:Y:S01]  /*91c0*/  LEA.HI.X R5, R44, UR5, R45, 0x2, P1 ;  /* 0x000000052c057c11 */ /* 0x000fe200088f142d */
[----:B------:R-:W-:Y:S01]  /*91d0*/  UIADD3 UR46, UR4, UR46, URZ ;  /* 0x0000002e042e7290 */ /* 0x000fe2000fffe03f */
[----:B--2---:R-:W-:Y:S06]  /*91e0*/  BAR.ARV 0x1, 0x1a0 ;  /* 0x0046800000007b1d */ /* 0x004fec0000002000 */
[----:B------:R3:W-:Y:S04]  /*91f0*/  @!P3 STG.E desc[UR38][R4.64+0x20], R21 ;  /* 0x000020150400b986 */ /* 0x0007e8000c101926 */
[----:B------:R3:W-:Y:S01]  /*9200*/  @!P0 STG.E desc[UR38][R4.64], R3 ;  /* 0x0000000304008986 */ /* 0x0007e2000c101926 */
[----:B-1----:R-:W-:-:S13]  /*9210*/  ISETP.NE.AND P0, PT, R0, 0xb, PT ;  /* 0x0000000b0000780c */ /* 0x002fda0003f05270 */
[----:B---3--:R-:W-:Y:S05]  /*9220*/  @P0 BRA `(.L_x_29) ;  /* 0x00000000003c0947 */ /* 0x008fea0003800000 */
[----:B------:R-:W-:Y:S01]  /*9230*/  BAR.SYNC.DEFER_BLOCKING 0x1, 0x1a0 ;  /* 0x0046800000007b1d */ /* 0x000fe20000010000 */
[----:B------:R-:W-:-:S05]  /*9240*/  ELECT P0, URZ, PT ;  /* 0x00000000003f782f */ /* 0x000fca0003800000 */
[----:B------:R-:W-:Y:S08]  /*9250*/  BSSY B0, `(.L_x_29) ;  /* 0x000000c000007945 */ /* 0x000ff00003800000 */
[----:B------:R-:W-:Y:S05]  /*9260*/  @!P0 BRA `(.L_x_30) ;  /* 0x0000000000288947 */ /* 0x000fea0003800000 */
[----:B------:R-:W-:Y:S01]  /*9270*/  UIADD3 UR4, UP0, UR48, 0x9f0, URZ ;  /* 0x000009f030047890 */ /* 0x000fe2000ff1e03f */
[----:B------:R-:W-:Y:S01]  /*9280*/  UMOV UR41, URZ ;  /* 0x0000003f00297c82 */ /* 0x000fe20008000000 */
[----:B------:R-:W-:Y:S02]  /*9290*/  UMOV UR45, URZ ;  /* 0x0000003f002d7c82 */ /* 0x000fe40008000000 */
[----:B------:R-:W-:Y:S02]  /*92a0*/  UIADD3.X UR5, URZ, UR49, URZ, UP0, !UPT ;  /* 0x000000313f057290 */ /* 0x000fe400087fe43f */
[----:B------:R-:W-:-:S04]  /*92b0*/  UIADD3 UR6, UR40, 0x30820, URZ ;  /* 0x0003082028067890 */ /* 0x000fc8000fffe03f */
[----:B------:R-:W-:-:S03]  /*92c0*/  UPRMT UR6, URZ, 0x654, UR6 ;  /* 0x000006543f067896 */ /* 0x000fc60008000006 */
[----:B------:R1:W-:Y:S01]  /*92d0*/  UTMASTG.5D [UR40], [UR4] ;  /* 0x00000028040073b5 */ /* 0x0003e20008020000 */
[----:B------:R0:W-:Y:S01]  /*92e0*/  UTMACMDFLUSH ;  /* 0x00000000000079b7 */ /* 0x0001e20000000000 */
[----:B------:R-:W-:-:S04]  /*92f0*/  DEPBAR.LE SB0, 0x0 ;  /* 0x000080000000791a */ /* 0x000fc80000000000 */
[----:B-1----:R-:W-:Y:S03]  /*9300*/  SYNCS.ARRIVE.TRANS64.RED.A1T0 RZ, [UR6], RZ ;  /* 0x000000ffffff79a7 */ /* 0x002fe60008100406 */
.L_x_30:
[----:B------:R-:W-:Y:S05]  /*9310*/  BSYNC B0 ;  /* 0x0000000000007941 */ /* 0x000fea0003800000 */
.L_x_29:
[----:B------:R-:W1:Y:S01]  /*9320*/  LDC R0, c[0x0][0xda4] ;  /* 0x00036900ff007b82 */ /* 0x000e620000000800 */
[----:B------:R-:W-:Y:S01]  /*9330*/  UIADD3 UR36, UR36, 0x1, URZ ;  /* 0x0000000124247890 */ /* 0x000fe2000fffe03f */
[----:B------:R-:W-:-:S03]  /*9340*/  VIADD R23, R23, 0x1 ;  /* 0x0000000117177836 */ /* 0x000fc60000000000 */
[----:B------:R-:W-:-:S04]  /*9350*/  UISETP.NE.AND UP0, UPT, UR36, 0x2, UPT ;  /* 0x000000022400788c */ /* 0x000fc8000bf05270 */
[----:B------:R-:W-:Y:S02]  /*9360*/  USEL UR4, URZ, 0x1, UP0 ;  /* 0x000000013f047887 */ /* 0x000fe40008000000 */
[----:B------:R-:W-:Y:S02]  /*9370*/  USEL UR36, UR36, URZ, UP0 ;  /* 0x0000003f24247287 */ /* 0x000fe40008000000 */
[----:B------:R-:W-:Y:S01]  /*9380*/  ULOP3.LUT UR37, UR37, UR4, URZ, 0x3c, !UPT ;  /* 0x0000000425257292 */ /* 0x000fe2000f8e3c3f */
[----:B-1----:R-:W-:-:S13]  /*9390*/  ISETP.LE.AND P0, PT, R0, UR46, PT ;  /* 0x0000002e00007c0c */ /* 0x002fda000bf03270 */
[----:B------:R-:W-:Y:S05]  /*93a0*/  @!P0 BRA `(.L_x_31) ;  /* 0xffffff7800d48947 */ /* 0x000fea000383ffff */
[----:B------:R-:W-:Y:S05]  /*93b0*/  EXIT ;  /* 0x000000000000794d */ /* 0x000fea0003800000 */
.L_x_7:
[----:B------:R-:W-:-:S08]  /*93c0*/  NOP ;  /* 0x0000000000007918 */ /* 0x000fd00000000000 */
[----:B------:R-:W1:-:S00]  /*93d0*/  USETMAXREG.DEALLOC.CTAPOOL 0x20 ;  /* 0x00000020000079c8 */ /* 0x000e4000080e0500 */
[----:B-1----:R-:W-:-:S05]  /*93e0*/  LOP3.LUT R16, R0, 0x3, RZ, 0xc0, !PT ;  /* 0x0000000300107812 */ /* 0x002fca00078ec0ff */
[----:B------:R-:W1:Y:S02]  /*93f0*/  SHFL.IDX PT, R0, R16, RZ, 0x1f ;  /* 0x00001fff10007589 */ /* 0x000e6400000e0000 */
[----:B-1----:R-:W-:-:S13]  /*9400*/  ISETP.NE.AND P0, PT, R0, RZ, PT ;  /* 0x000000ff0000720c */ /* 0x002fda0003f05270 */
[----:B------:R-:W-:Y:S05]  /*9410*/  @P0 EXIT ;  /* 0x000000000000094d */ /* 0x000fea0003800000 */
[----:B------:R-:W1:Y:S01]  /*9420*/  S2UR UR4, SR_CTAID.X ;  /* 0x00000000000479c3 */ /* 0x000e620000002500 */
[----:B------:R-:W-:Y:S01]  /*9430*/  IMAD.MOV.U32 R22, RZ, RZ, RZ ;  /* 0x000000ffff167224 */ /* 0x000fe200078e00ff */
[----:B------:R-:W-:Y:S01]  /*9440*/  MOV R27, 0x1 ;  /* 0x00000001001b7802 */ /* 0x000fe20000000f00 */
[----:B------:R-:W-:-:S05]  /*9450*/  IMAD.MOV.U32 R19, RZ, RZ, 0x1 ;  /* 0x00000001ff137424 */ /* 0x000fca00078e00ff */
[----:B------:R-:W1:Y:S02]  /*9460*/  LDC R0, c[0x0][0xda4] ;  /* 0x00036900ff007b82 */ /* 0x000e640000000800 */
[----:B-1----:R-:W-:-:S13]  /*9470*/  ISETP.LE.AND P0, PT, R0, UR4, PT ;  /* 0x0000000400007c0c */ /* 0x002fda000bf03270 */
[----:B------:R-:W-:Y:S05]  /*9480*/  @P0 BRA `(.L_x_32) ;  /* 0x00000020004c0947 */ /* 0x000fea0003800000 */
[----:B------:R-:W-:Y:S01]  /*9490*/  LOP3.LUT R28, R2, 0x1f, RZ, 0xc0, !PT ;  /* 0x0000001f021c7812 */ /* 0x000fe200078ec0ff */
[----:B------:R-:W-:Y:S01]  /*94a0*/  IMAD.U32 R29, RZ, RZ, UR4 ;  /* 0x00000004ff1d7e24 */ /* 0x000fe2000f8e00ff */
[----:B------:R-:W-:Y:S01]  /*94b0*/  MOV R22, RZ ;  /* 0x000000ff00167202 */ /* 0x000fe20000000f00 */
[----:B------:R-:W-:Y:S01]  /*94c0*/  IMAD.MOV.U32 R19, RZ, RZ, 0x1 ;  /* 0x00000001ff137424 */ /* 0x000fe200078e00ff */
[----:B------:R-:W-:Y:S01]  /*94d0*/  ULDC.64 UR40, c[0x0][0x198] ;  /* 0x0000660000287ab9 */ /* 0x000fe20000000a00 */
[----:B------:R-:W-:Y:S01]  /*94e0*/  IMAD.MOV.U32 R27, RZ, RZ, RZ ;  /* 0x000000ffff1b7224 */ /* 0x000fe200078e00ff */
[----:B------:R-:W-:-:S06]  /*94f0*/  ULDC UR36, c[0x0][0xc] ;  /* 0x0000030000247ab9 */ /* 0x000fcc0000000800 */
.L_x_74:
[----:B-1----:R-:W1:Y:S01]  /*9500*/  LDC R0, c[0x0][0xda8] ;  /* 0x00036a00ff007b82 */ /* 0x002e620000000800 */
[----:B--2---:R-:W2:Y:S01]  /*9510*/  S2R R6, SR_CgaCtaId ;  /* 0x0000000000067919 */ /* 0x004ea20000008800 */
[----:B------:R-:W-:Y:S05]  /*9520*/  YIELD ;  /* 0x0000000000007946 */ /* 0x000fea0003800000 */
[----:B------:R-:W-:Y:S01]  /*9530*/  ULDC.64 UR4, c[0x0][0x3f8] ;  /* 0x0000fe0000047ab9 */ /* 0x000fe20000000a00 */
[----:B------:R-:W3:Y:S01]  /*9540*/  LDC R4, c[0x0][0xdb4] ;  /* 0x00036d00ff047b82 */ /* 0x000ee20000000800 */
[----:B------:R-:W-:Y:S01]  /*9550*/  UISETP.NE.U32.AND UP0, UPT, UR4, URZ, UPT ;  /* 0x0000003f0400728c */ /* 0x000fe2000bf05070 */
[----:B------:R-:W-:-:S02]  /*9560*/  MOV R7, R29 ;  /* 0x0000001d00077202 */ /* 0x000fc40000000f00 */
[----:B------:R-:W-:Y:S01]  /*9570*/  MOV R25, 0x400 ;  /* 0x0000040000197802 */ /* 0x000fe20000000f00 */
[----:B------:R-:W-:Y:S01]  /*9580*/  UISETP.NE.AND.EX UP0, UPT, UR5, URZ, UPT, UP0 ;  /* 0x0000003f0500728c */ /* 0x000fe2000bf05300 */
[----:B------:R-:W-:Y:S02]  /*9590*/  ULDC UR4, c[0x0][0x404] ;  /* 0x0001010000047ab9 */ /* 0x000fe40000000800 */
[----:B------:R-:W4:Y:S01]  /*95a0*/  LDC R26, c[0x0][0x2e0] ;  /* 0x0000b800ff1a7b82 */ /* 0x000f220000000800 */
[----:B------:R-:W-:Y:S01]  /*95b0*/  USEL UR4, UR4, 0x1, UP0 ;  /* 0x0000000104047887 */ /* 0x000fe20008000000 */
[----:B-1----:R-:W-:Y:S02]  /*95c0*/  ISETP.NE.AND P0, PT, R0, 0x1, PT ;  /* 0x000000010000780c */ /* 0x002fe40003f05270 */
[----:B---3--:R-:W-:Y:S02]  /*95d0*/  ISETP.NE.AND P1, PT, R4, 0x1, PT ;  /* 0x000000010400780c */ /* 0x008fe40003f25270 */
[----:B--2---:R-:W-:-:S09]  /*95e0*/  LEA R25, R6, R25, 0x18 ;  /* 0x0000001906197211 */ /* 0x004fd200078ec0ff */
[----:B------:R-:W1:Y:S01]  /*95f0*/  @P0 LDC R0, c[0x0][0xdac] ;  /* 0x00036b00ff000b82 */ /* 0x000e620000000800 */
[----:B----4-:R-:W-:-:S07]  /*9600*/  IMAD R26, R26, UR4, RZ ;  /* 0x000000041a1a7c24 */ /* 0x010fce000f8e02ff */
[----:B------:R-:W2:Y:S08]  /*9610*/  @P0 LDC R5, c[0x0][0xdb0] ;  /* 0x00036c00ff050b82 */ /* 0x000eb00000000800 */
[----:B------:R-:W3:Y:S01]  /*9620*/  @P1 LDC.64 R2, c[0x0][0xdb8] ;  /* 0x00036e00ff021b82 */ /* 0x000ee20000000a00 */
[----:B-1----:R-:W-:-:S05]  /*9630*/  @P0 IMAD.HI.U32 R0, R29, R0, RZ ;  /* 0x000000001d000227 */ /* 0x002fca00078e00ff */
[----:B--2---:R-:W-:Y:S01]  /*9640*/  @P0 SHF.R.U32.HI R7, RZ, R5, R0 ;  /* 0x00000005ff070219 */ /* 0x004fe20000011600 */
[----:B------:R-:W-:-:S04]  /*9650*/  VIADD R0, R26, 0xbf ;  /* 0x000000bf1a007836 */ /* 0x000fc80000000000 */
[----:B------:R-:W-:Y:S01]  /*9660*/  IMAD.MOV.U32 R24, RZ, RZ, R7 ;  /* 0x000000ffff187224 */ /* 0x000fe200078e0007 */
[----:B------:R1:W-:Y:S01]  /*9670*/  STL [R1+0x8], R7 ;  /* 0x0000080701007387 */ /* 0x0003e20000100800 */
[----:B------:R-:W-:-:S04]  /*9680*/  IMAD.HI R0, R0, 0x2aaaaaab, RZ ;  /* 0x2aaaaaab00007827 */ /* 0x000fc800078e02ff */
[----:B---3--:R-:W-:-:S05]  /*9690*/  @P1 IMAD.HI.U32 R2, R7, R2, RZ ;  /* 0x0000000207021227 */ /* 0x008fca00078e00ff */
[----:B------:R-:W-:Y:S02]  /*96a0*/  @P1 SHF.R.U32.HI R24, RZ, R3, R2 ;  /* 0x00000003ff181219 */ /* 0x000fe40000011602 */
[----:B------:R-:W-:Y:S02]  /*96b0*/  IADD3 R2, R25, 0x12400, RZ ;  /* 0x0001240019027810 */ /* 0x000fe40007ffe0ff */
[----:B------:R-:W-:Y:S01]  /*96c0*/  SHF.R.U32.HI R3, RZ, 0x1f, R0 ;  /* 0x0000001fff037819 */ /* 0x000fe20000011600 */
[----:B------:R-:W-:Y:S01]  /*96d0*/  IMAD.MOV R23, RZ, RZ, -R24 ;  /* 0x000000ffff177224 */ /* 0x000fe200078e0a18 */
[----:B------:R-:W-:Y:S02]  /*96e0*/  LOP3.LUT P0, RZ, R2, 0x3ff, RZ, 0xc0, !PT ;  /* 0x000003ff02ff7812 */ /* 0x000fe4000780c0ff */
[----:B------:R-:W-:Y:S01]  /*96f0*/  LEA.HI.SX32 R2, R0, R3, 0x1b ;  /* 0x0000000300027211 */ /* 0x000fe200078fdaff */
[----:B------:R-:W-:-:S10]  /*9700*/  IMAD R23, R4, R23, R7 ;  /* 0x0000001704177224 */ /* 0x000fd400078e0207 */
[----:B-1----:R-:W-:Y:S05]  /*9710*/  @!P0 BRA `(.L_x_33) ;  /* 0x0000000000408947 */ /* 0x002fea0003800000 */
[----:B------:R-:W-:Y:S01]  /*9720*/  MOV R14, 0x0 ;  /* 0x00000000000e7802 */ /* 0x000fe20000000f00 */
[----:B------:R-:W-:Y:S01]  /*9730*/  ULDC.64 UR6, c[0x4][0xa8] ;  /* 0x01002a0000067ab9 */ /* 0x000fe20000000a00 */
[----:B------:R-:W-:Y:S01]  /*9740*/  ULDC.64 UR8, c[0x4][0xb0] ;  /* 0x01002c0000087ab9 */ /* 0x000fe20000000a00 */
[----:B------:R-:W-:Y:S01]  /*9750*/  ULDC.64 UR4, c[0x4][0x30] ;  /* 0x01000c0000047ab9 */ /* 0x000fe20000000a00 */
[----:B------:R-:W-:Y:S01]  /*9760*/  IMAD.U32 R4, RZ, RZ, UR6 ;  /* 0x00000006ff047e24 */ /* 0x000fe2000f8e00ff */
[----:B------:R-:W-:Y:S01]  /*9770*/  MOV R5, UR7 ;  /* 0x0000000700057c02 */ /* 0x000fe20008000f00 */
[----:B------:R-:W1:Y:S01]  /*9780*/  LDC.64 R14, c[0x4][R14] ;  /* 0x010000000e0e7b82 */ /* 0x000e620000000a00 */
[----:B------:R-:W-:Y:S01]  /*9790*/  IMAD.U32 R6, RZ, RZ, UR8 ;  /* 0x00000008ff067e24 */ /* 0x000fe2000f8e00ff */
[----:B------:R-:W-:Y:S01]  /*97a0*/  MOV R10, UR4 ;  /* 0x00000004000a7c02 */ /* 0x000fe20008000f00 */
[----:B------:R-:W-:Y:S01]  /*97b0*/  IMAD.U32 R7, RZ, RZ, UR9 ;  /* 0x00000009ff077e24 */ /* 0x000fe2000f8e00ff */
[----:B------:R-:W-:Y:S01]  /*97c0*/  MOV R12, 0x1 ;  /* 0x00000001000c7802 */ /* 0x000fe20000000f00 */
[----:B------:R-:W-:-:S02]  /*97d0*/  IMAD.U32 R11, RZ, RZ, UR5 ;  /* 0x00000005ff0b7e24 */ /* 0x000fc4000f8e00ff */
[----:B------:R-:W-:Y:S02]  /*97e0*/  IMAD.MOV.U32 R8, RZ, RZ, 0x70 ;  /* 0x00000070ff087424 */ /* 0x000fe400078e00ff */
[----:B------:R-:W-:-:S07]  /*97f0*/  IMAD.MOV.U32 R13, RZ, RZ, RZ ;  /* 0x000000ffff0d7224 */ /* 0x000fce00078e00ff */
[----:B------:R-:W-:-:S07]  /*9800*/  LEPC R20, `(.L_x_33) ;  /* 0x000000001014794e */ /* 0x000fce0000000000 */
[----:B-1----:R-:W-:Y:S05]  /*9810*/  CALL.ABS.NOINC R14 ;  /* 0x000000000e007343 */ /* 0x002fea0003c00000 */
.L_x_33:
[----:B------:R-:W-:-:S05]  /*9820*/  VIADD R0, R25, 0x400 ;  /* 0x0000040019007836 */ /* 0x000fca0000000000 */
[----:B------:R-:W-:-:S13]  /*9830*/  LOP3.LUT P0, RZ, R0, 0x3ff, RZ, 0xc0, !PT ;  /* 0x000003ff00ff7812 */ /* 0x000fda000780c0ff */
[----:B------:R-:W-:Y:S05]  /*9840*/  @!P0 BRA `(.L_x_34) ;  /* 0x0000000000808947 */ /* 0x000fea0003800000 */
[----:B------:R-:W-:Y:S01]  /*9850*/  MOV R0, 0x0 ;  /* 0x0000000000007802 */ /* 0x000fe20000000f00 */
[----:B------:R-:W-:Y:S01]  /*9860*/  ULDC.64 UR6, c[0x4][0xa8] ;  /* 0x01002a0000067ab9 */ /* 0x000fe20000000a00 */
[----:B------:R-:W-:Y:S01]  /*9870*/  ULDC.64 UR8, c[0x4][0xb0] ;  /* 0x01002c0000087ab9 */ /* 0x000fe20000000a00 */
[----:B------:R-:W-:Y:S01]  /*9880*/  ULDC.64 UR4, c[0x4][0x38] ;  /* 0x01000e0000047ab9 */ /* 0x000fe20000000a00 */
[----:B------:R1:W2:Y:S01]  /*9890*/  LDC.64 R14, c[0x4][R0] ;  /* 0x01000000000e7b82 */ /* 0x0002a20000000a00 */
[----:B------:R-:W-:Y:S01]  /*98a0*/  MOV R4, UR6 ;  /* 0x0000000600047c02 */ /* 0x000fe20008000f00 */
[----:B------:R-:W-:Y:S01]  /*98b0*/  IMAD.U32 R5, RZ, RZ, UR7 ;  /* 0x00000007ff057e24 */ /* 0x000fe2000f8e00ff */
[----:B------:R-:W-:Y:S01]  /*98c0*/  MOV R7, UR9 ;  /* 0x0000000900077c02 */ /* 0x000fe20008000f00 */
[----:B------:R-:W-:Y:S01]  /*98d0*/  IMAD.U32 R6, RZ, RZ, UR8 ;  /* 0x00000008ff067e24 */ /* 0x000fe2000f8e00ff */
[----:B------:R-:W-:Y:S01]  /*98e0*/  MOV R8, 0x70 ;  /* 0x0000007000087802 */ /* 0x000fe20000000f00 */
[----:B------:R-:W-:-:S02]  /*98f0*/  IMAD.U32 R10, RZ, RZ, UR4 ;  /* 0x00000004ff0a7e24 */ /* 0x000fc4000f8e00ff */
[----:B------:R-:W-:Y:S02]  /*9900*/  IMAD.U32 R11, RZ, RZ, UR5 ;  /* 0x00000005ff0b7e24 */ /* 0x000fe4000f8e00ff */
[----:B------:R-:W-:Y:S02]  /*9910*/  IMAD.MOV.U32 R12, RZ, RZ, 0x1 ;  /* 0x00000001ff0c7424 */ /* 0x000fe400078e00ff */
[----:B-1----:R-:W-:-:S07]  /*9920*/  IMAD.MOV.U32 R13, RZ, RZ, RZ ;  /* 0x000000ffff0d7224 */ /* 0x002fce00078e00ff */
[----:B------:R-:W-:-:S07]  /*9930*/  LEPC R20, `(.L_x_35) ;  /* 0x000000001014794e */ /* 0x000fce0000000000 */
[----:B--2---:R-:W-:Y:S05]  /*9940*/  CALL.ABS.NOINC R14 ;  /* 0x000000000e007343 */ /* 0x004fea0003c00000 */
.L_x_35:
        /* <DEDUP_REMOVED lines=16> */
.L_x_34:
[----:B------:R-:W2:Y:S01]  /*9a50*/  LDL.LU R20, [R1+0x8] ;  /* 0x0000080001147983 */ /* 0x000ea20000300800 */
[----:B------:R-:W-:Y:S01]  /*9a60*/  ULDC.64 UR4, c[0x0][0x9f8] ;  /* 0x00027e0000047ab9 */ /* 0x000fe20000000a00 */
[----:B------:R-:W1:Y:S01]  /*9a70*/  LDC R3, c[0x0][0x428] ;  /* 0x00010a00ff037b82 */ /* 0x000e620000000800 */
[----:B------:R-:W-:Y:S01]  /*9a80*/  ISETP.NE.U32.AND P0, PT, RZ, UR4, PT ;  /* 0x00000004ff007c0c */ /* 0x000fe2000bf05070 */
[----:B------:R-:W-:Y:S01]  /*9a90*/  ULDC UR4, c[0x0][0xda8] ;  /* 0x00036a0000047ab9 */ /* 0x000fe20000000800 */
[----:B------:R-:W-:Y:S02]  /*9aa0*/  MOV R0, R24 ;  /* 0x0000001800007202 */ /* 0x000fe40000000f00 */
[----:B------:R-:W-:-:S13]  /*9ab0*/  ISETP.NE.AND.EX P0, PT, RZ, UR5, PT, P0 ;  /* 0x00000005ff007c0c */ /* 0x000fda000bf05300 */
[----:B------:R-:W3:Y:S02]  /*9ac0*/  @P0 LDC.64 R4, c[0x0][0x9f8] ;  /* 0x00027e00ff040b82 */ /* 0x000ee40000000a00 */
[----:B---3--:R-:W-:-:S05]  /*9ad0*/  @P0 IMAD.WIDE R4, R24, 0x4, R4 ;  /* 0x0000000418040825 */ /* 0x008fca00078e0204 */
[----:B------:R3:W5:Y:S01]  /*9ae0*/  @P0 LDG.E R0, desc[UR38][R4.64] ;  /* 0x0000002604000981 */ /* 0x000762000c1e1900 */
[----:B-1----:R-:W-:Y:S01]  /*9af0*/  ISETP.NE.AND P0, PT, R3, 0x1, PT ;  /* 0x000000010300780c */ /* 0x002fe20003f05270 */
[----:B------:R-:W-:Y:S01]  /*9b00*/  IMAD.MOV.U32 R3, RZ, RZ, R23 ;  /* 0x000000ffff037224 */ /* 0x000fe200078e0017 */
[----:B------:R-:W-:-:S04]  /*9b10*/  ISETP.NE.AND P1, PT, R28, RZ, PT ;  /* 0x000000ff1c00720c */ /* 0x000fc80003f25270 */
[----:B------:R-:W-:-:S07]  /*9b20*/  PLOP3.LUT P2, PT, P1, PT, PT, 0x8, 0x0 ;  /* 0x000000000000781c */ /* 0x000fce0000f4e170 */
[----:B------:R-:W1:Y:S02]  /*9b30*/  @P0 LDC R6, c[0x0][0x42c] ;  /* 0x00010b00ff060b82 */ /* 0x000e640000000800 */
[----:B------:R-:W-:-:S05]  /*9b40*/  VOTEU.ALL UP1, P1 ;  /* 0x00000000003f7886 */ /* 0x000fca0000820000 */
[----:B------:R-:W-:Y:S01]  /*9b50*/  @!UP1 UIADD3 UR8, UP0, UR40, 0x270, URZ ;  /* 0x0000027028089890 */ /* 0x000fe2000ff1e03f */
[----:B------:R-:W4:Y:S03]  /*9b60*/  @P0 LDC R7, c[0x0][0x430] ;  /* 0x00010c00ff070b82 */ /* 0x000f260000000800 */
[----:B------:R-:W-:-:S03]  /*9b70*/  @!UP1 UIADD3.X UR9, URZ, UR41, URZ, UP0, !UPT ;  /* 0x000000293f099290 */ /* 0x000fc600087fe43f */
[----:B------:R-:W-:Y:S01]  /*9b80*/  VOTEU.ALL UP0, P1 ;  /* 0x00000000003f7886 */ /* 0x000fe20000800000 */
[----:B-1----:R-:W-:-:S05]  /*9b90*/  @P0 IMAD.HI.U32 R6, R23, R6, RZ ;  /* 0x0000000617060227 */ /* 0x002fca00078e00ff */
[----:B----4-:R-:W-:Y:S01]  /*9ba0*/  @P0 SHF.R.U32.HI R3, RZ, R7, R6 ;  /* 0x00000007ff030219 */ /* 0x010fe20000011606 */
[----:B--2---:R-:W-:-:S04]  /*9bb0*/  IMAD.MOV R10, RZ, RZ, -R20 ;  /* 0x000000ffff0a7224 */ /* 0x004fc800078e0a14 */
[----:B------:R-:W-:-:S04]  /*9bc0*/  IMAD R10, R10, UR4, R29 ;  /* 0x000000040a0a7c24 */ /* 0x000fc8000f8e021d */
[----:B---3--:R-:W-:-:S07]  /*9bd0*/  IMAD R10, R10, 0xc0, RZ ;  /* 0x000000c00a0a7824 */ /* 0x008fce00078e02ff */
.L_x_36:
[----:B------:R-:W-:Y:S02]  /*9be0*/  PLOP3.LUT P0, PT, P0, P2, PT, 0xa2, 0x0 ;  /* 0x000000000000781c */ /* 0x000fe40000705472 */
[----:B------:R-:W-:Y:S01]  /*9bf0*/  @P2 R2UR P0, UR7, R24 ;  /* 0x00000000180722ca */ /* 0x000fe20000000000 */
[----:B------:R-:W-:-:S07]  /*9c00*/  UMOV UR4, URZ ;  /* 0x0000003f00047c82 */ /* 0x000fce0008000000 */
[----:B------:R-:W-:Y:S02]  /*9c10*/  PLOP3.LUT P0, PT, P0, P2, PT, 0xa2, 0x0 ;  /* 0x000000000000781c */ /* 0x000fe40000705472 */
[----:B------:R-:W-:-:S08]  /*9c20*/  @P2 R2UR.OR P0, UR6, R23 ;  /* 0x00000000170622ca */ /* 0x000fd00000100000 */
[----:B------:R-:W-:Y:S02]  /*9c30*/  PLOP3.LUT P0, PT, P0, P2, PT, 0xa2, 0x0 ;  /* 0x000000000000781c */ /* 0x000fe40000705472 */
[----:B------:R-:W-:-:S08]  /*9c40*/  @P2 R2UR.OR P0, UR5, R10 ;  /* 0x000000000a0522ca */ /* 0x000fd00000100000 */
[----:B------:R-:W-:-:S05]  /*9c50*/  @P2 PLOP3.LUT P2, PT, P0, PT, PT, 0x80, 0x0 ;  /* 0x000000000000281c */ /* 0x000fca000074f070 */
[----:B------:R1:W-:Y:S08]  /*9c60*/  @!UP0 UTMAPF.L2.4D [UR4], [UR8] ;  /* 0x00000004080085b8 */ /* 0x0003f00008018000 */
[----:B-1----:R-:W-:Y:S05]  /*9c70*/  @P2 BRA.U.ANY `(.L_x_36) ;  /* 0xfffffffd00d82947 */ /* 0x002fea000393ffff */
[----:B------:R-:W1:Y:S01]  /*9c80*/  LDC.64 R4, c[0x0][0x3f8] ;  /* 0x0000fe00ff047b82 */ /* 0x000e620000000a00 */
[----:B------:R-:W-:Y:S01]  /*9c90*/  UMOV UR4, 0xffffffff ;  /* 0xffffffff00047882 */ /* 0x000fe20000000000 */
[----:B-1----:R-:W-:-:S04]  /*9ca0*/  ISETP.NE.U32.AND P0, PT, R4, RZ, PT ;  /* 0x000000ff0400720c */ /* 0x002fc80003f05070 */
[----:B------:R-:W-:-:S04]  /*9cb0*/  ISETP.NE.AND.EX P0, PT, R5, RZ, PT, P0 ;  /* 0x000000ff0500720c */ /* 0x000fc80003f05300 */
[----:B-----5:R-:W-:Y:S01]  /*9cc0*/  SEL R9, R0, RZ, !P0 ;  /* 0x000000ff00097207 */ /* 0x020fe20004000000 */
[----:B------:R-:W-:Y:S08]  /*9cd0*/  BRA.DIV UR4, `(.L_x_37) ;  /* 0x0000001e04707947 */ /* 0x000ff0000b800000 */
.L_x_90:
[----:B------:R-:W-:Y:S01]  /*9ce0*/  UMOV UR4, 0xffffffff ;  /* 0xffffffff00047882 */ /* 0x000fe20000000000 */
[----:B------:R-:W-:Y:S02]  /*9cf0*/  SHF.R.S32.HI R8, RZ, 0x1f, R0 ;  /* 0x0000001fff087819 */ /* 0x000fe40000011400 */
[----:B------:R-:W-:Y:S01]  /*9d00*/  IADD3 R13, R2, -0x1, RZ ;  /* 0xffffffff020d7810 */ /* 0x000fe20007ffe0ff */
[----:B------:R-:W-:Y:S06]  /*9d10*/  BRA.DIV UR4, `(.L_x_38) ;  /* 0x0000001e04887947 */ /* 0x000fec000b800000 */
[----:B------:R-:W-:-:S13]  /*9d20*/  ELECT P6, URZ, PT ;  /* 0x00000000003f782f */ /* 0x000fda00038c0000 */
.L_x_93:
[----:B------:R-:W-:Y:S05]  /*9d30*/  @!P6 BRA `(.L_x_39) ;  /* 0x0000000000c4e947 */ /* 0x000fea0003800000 */
[----:B------:R1:W-:Y:S01]  /*9d40*/  STL [R1], R13 ;  /* 0x0000000d01007387 */ /* 0x0003e20000100800 */
[----:B------:R-:W-:Y:S01]  /*9d50*/  IMAD.MOV.U32 R9, RZ, RZ, R0 ;  /* 0x000000ffff097224 */ /* 0x000fe200078e0000 */
[----:B------:R-:W-:Y:S06]  /*9d60*/  @!P0 BRA `(.L_x_40) ;  /* 0x0000000000488947 */ /* 0x000fec0003800000 */
[----:B------:R-:W2:Y:S01]  /*9d70*/  LDC R12, c[0x0][0x41c] ;  /* 0x00010700ff0c7b82 */ /* 0x000ea20000000800 */
[----:B------:R-:W-:Y:S01]  /*9d80*/  IMAD.MOV.U32 R20, RZ, RZ, R13 ;  /* 0x000000ffff147224 */ /* 0x000fe200078e000d */
[----:B------:R-:W-:Y:S01]  /*9d90*/  ULDC.64 UR4, c[0x0][0x408] ;  /* 0x0001020000047ab9 */ /* 0x000fe20000000a00 */
[----:B--2---:R-:W-:-:S13]  /*9da0*/  ISETP.NE.AND P1, PT, R12, 0x1, PT ;  /* 0x000000010c00780c */ /* 0x004fda0003f25270 */
[----:B------:R-:W2:Y:S02]  /*9db0*/  @P1 LDC.64 R6, c[0x0][0x420] ;  /* 0x00010800ff061b82 */ /* 0x000ea40000000a00 */
[----:B--2---:R-:W-:-:S05]  /*9dc0*/  @P1 IMAD.HI.U32 R6, R13, R6, RZ ;  /* 0x000000060d061227 */ /* 0x004fca00078e00ff */
[----:B------:R-:W-:Y:S01]  /*9dd0*/  @P1 SHF.R.U32.HI R20, RZ, R7, R6 ;  /* 0x00000007ff141219 */ /* 0x000fe20000011606 */
[----:B------:R-:W-:-:S03]  /*9de0*/  IMAD R7, R8, UR4, RZ ;  /* 0x0000000408077c24 */ /* 0x000fc6000f8e02ff */
[--C-:B------:R-:W-:Y:S01]  /*9df0*/  SHF.R.S32.HI R21, RZ, 0x1f, R20.reuse ;  /* 0x0000001fff157819 */ /* 0x100fe20000011414 */
[C---:B------:R-:W-:Y:S02]  /*9e00*/  IMAD R7, R0.reuse, UR5, R7 ;  /* 0x0000000500077c24 */ /* 0x040fe4000f8e0207 */
[----:B------:R-:W-:-:S05]  /*9e10*/  IMAD.WIDE.U32 R14, R0, UR4, R20 ;  /* 0x00000004000e7c25 */ /* 0x000fca000f8e0014 */
[----:B------:R-:W-:Y:S02]  /*9e20*/  IADD3 R7, R15, R7, RZ ;  /* 0x000000070f077210 */ /* 0x000fe40007ffe0ff */
[----:B------:R-:W-:Y:S01]  /*9e30*/  LEA R6, P1, R14, R4, 0x2 ;  /* 0x000000040e067211 */ /* 0x000fe200078210ff */
[----:B------:R-:W-:-:S03]  /*9e40*/  IMAD.MOV R11, RZ, RZ, -R20 ;  /* 0x000000ffff0b7224 */ /* 0x000fc600078e0a14 */
[----:B------:R-:W-:-:S05]  /*9e50*/  LEA.HI.X R7, R14, R5, R7, 0x2, P1 ;  /* 0x000000050e077211 */ /* 0x000fca00008f1407 */
[----:B------:R2:W5:Y:S02]  /*9e60*/  LDG.E R9, desc[UR38][R6.64] ;  /* 0x0000002606097981 */ /* 0x000564000c1e1900 */
[----:B--2---:R-:W-:-:S05]  /*9e70*/  IMAD R6, R12, R11, R13 ;  /* 0x0000000b0c067224 */ /* 0x004fca00078e020d */
[----:B------:R2:W-:Y:S02]  /*9e80*/  STL [R1], R6 ;  /* 0x0000000601007387 */ /* 0x0005e40000100800 */
.L_x_40:
[----:B------:R-:W-:Y:S01]  /*9e90*/  IMAD R7, R22, 0x8, R25 ;  /* 0x0000000816077824 */ /* 0x000fe200078e0219 */
[----:B--2---:R-:W-:Y:S02]  /*9ea0*/  SHF.L.U32 R6, R19, 0x1f, RZ ;  /* 0x0000001f13067819 */ /* 0x004fe400000006ff */
[----:B------:R-:W-:Y:S02]  /*9eb0*/  ISETP.NE.AND P2, PT, R18, RZ, PT ;  /* 0x000000ff1200720c */ /* 0x000fe40003f45270 */
[----:B------:R-:W2:Y:S02]  /*9ec0*/  SYNCS.PHASECHK.TRANS64.TRYWAIT P1, [R7+URZ+0x30840], R6 ;  /* 0x03084006070075a7 */ /* 0x000ea4000802017f */
[----:B--2---:R-:W-:Y:S09]  /*9ed0*/  @!P1 BRA `(.L_x_41) ;  /* 0x0000001c00389947 */ /* 0x004ff20003800000 */
.L_x_94:
[----:B------:R-:W-:Y:S05]  /*9ee0*/  @P2 BRA `(.L_x_42) ;  /* 0x0000000000142947 */ /* 0x000fea0003800000 */
[----:B------:R-:W-:Y:S02]  /*9ef0*/  ISETP.NE.AND P1, PT, R28, RZ, PT ;  /* 0x000000ff1c00720c */ /* 0x000fe40003f25270 */
[----:B--2---:R-:W-:-:S04]  /*9f00*/  MOV R6, 0x6000 ;  /* 0x0000600000067802 */ /* 0x004fc80000000f00 */
[----:B------:R3:W-:Y:S07]  /*9f10*/  SYNCS.ARRIVE.TRANS64 RZ, [R7+URZ+0x30830], R6 ;  /* 0x0308300607ff79a7 */ /* 0x0007ee000800003f */
[----:B------:R-:W-:Y:S05]  /*9f20*/  @!P1 BRA `(.L_x_42) ;  /* 0x0000000000049947 */ /* 0x000fea0003800000 */
[----:B------:R-:W-:Y:S01]  /*9f30*/  BPT.TRAP 0x1 ;  /* 0x000000040000795c */ /* 0x000fe20000300000 */
.L_x_42:
[----:B------:R-:W4:Y:S01]  /*9f40*/  LDL R11, [R1] ;  /* 0x00000000010b7983 */ /* 0x000f220000100800 */
[----:B--23--:R-:W-:Y:S01]  /*9f50*/  IMAD R6, R22, 0x6000, R25 ;  /* 0x0000600016067824 */ /* 0x00cfe200078e0219 */
[----:B------:R-:W-:Y:S01]  /*9f60*/  R2UR UR9, R7 ;  /* 0x00000000070972ca */ /* 0x000fe200000e0000 */
[----:B------:R-:W-:Y:S01]  /*9f70*/  UIADD3 UR4, UP0, UR40, 0x370, URZ ;  /* 0x0000037028047890 */ /* 0x000fe2000ff1e03f */
[----:B------:R-:W-:Y:S01]  /*9f80*/  R2UR UR12, R3 ;  /* 0x00000000030c72ca */ /* 0x000fe200000e0000 */
[----:B------:R-:W-:Y:S01]  /*9f90*/  UMOV UR6, 0x0 ;  /* 0x0000000000067882 */ /* 0x000fe20000000000 */
[----:B------:R-:W-:Y:S01]  /*9fa0*/  R2UR UR8, R6 ;  /* 0x00000000060872ca */ /* 0x000fe200000e0000 */
[----:B------:R-:W-:Y:S01]  /*9fb0*/  UIADD3.X UR5, URZ, UR41, URZ, UP0, !UPT ;  /* 0x000000293f057290 */ /* 0x000fe200087fe43f */
[----:B-----5:R-:W-:Y:S01]  /*9fc0*/  R2UR UR13, R9 ;  /* 0x00000000090d72ca */ /* 0x020fe200000e0000 */
[----:B------:R-:W-:Y:S01]  /*9fd0*/  UMOV UR7, 0x14f00000 ;  /* 0x14f0000000077882 */ /* 0x000fe20000000000 */
[----:B------:R-:W-:-:S05]  /*9fe0*/  UMOV UR10, URZ ;  /* 0x0000003f000a7c82 */ /* 0x000fca0008000000 */
[----:B------:R-:W-:-:S04]  /*9ff0*/  UIADD3 UR9, UR9, 0x30830, URZ ;  /* 0x0003083009097890 */ /* 0x000fc8000fffe03f */
[----:B------:R-:W-:Y:S01]  /*a000*/  UIADD3 UR8, UR8, 0x12400, URZ ;  /* 0x0001240008087890 */ /* 0x000fe2000fffe03f */
[----:B----4-:R-:W-:-:S13]  /*a010*/  R2UR UR11, R11 ;  /* 0x000000000b0b72ca */ /* 0x010fda00000e0000 */
[----:B------:R-:W-:-:S09]  /*a020*/  UIMAD UR11, UR11, 0xc0, URZ ;  /* 0x000000c00b0b78a4 */ /* 0x000fd2000f8e023f */
[----:B------:R2:W-:Y:S02]  /*a030*/  UTMALDG.4D [UR8], [UR4], desc[UR6] ;  /* 0x00000608040075b4 */ /* 0x0005e40008019000 */
[----:B--2---:R-:W-:Y:S01]  /*a040*/  NOP ;  /* 0x0000000000007918 */ /* 0x004fe20000000000 */
.L_x_39:
[----:B------:R-:W-:Y:S05]  /*a050*/  WARPSYNC.ALL ;  /* 0x0000000000007948 */ /* 0x000fea0003800000 */
[----:B------:R-:W-:Y:S01]  /*a060*/  BAR.SYNC.DEFER_BLOCKING 0x8, 0x1a0 ;  /* 0x0206800000007b1d */ /* 0x000fe20000010000 */
[----:B------:R-:W-:Y:S02]  /*a070*/  ELECT P1, URZ, PT ;  /* 0x00000000003f782f */ /* 0x000fe40003820000 */
[----:B------:R-:W-:Y:S01]  /*a080*/  R2UR UR9, R25 ;  /* 0x00000000190972ca */ /* 0x000fe200000e0000 */
[----:B------:R-:W-:-:S10]  /*a090*/  UIADD3 UR4, UP0, UR40, 0x270, URZ ;  /* 0x0000027028047890 */ /* 0x000fd4000ff1e03f */
[----:B------:R-:W-:Y:S02]  /*a0a0*/  @P1 R2UR UR13, R24 ;  /* 0x00000000180d12ca */ /* 0x000fe400000e0000 */
[----:B------:R-:W-:Y:S01]  /*a0b0*/  @P1 R2UR UR12, R23 ;  /* 0x00000000170c12ca */ /* 0x000fe200000e0000 */
[----:B------:R-:W-:Y:S01]  /*a0c0*/  UIADD3.X UR5, URZ, UR41, URZ, UP0, !UPT ;  /* 0x000000293f057290 */ /* 0x000fe200087fe43f */
[----:B------:R-:W-:Y:S01]  /*a0d0*/  @P1 R2UR UR11, R10 ;  /* 0x000000000a0b12ca */ /* 0x000fe200000e0000 */
[----:B------:R-:W-:Y:S01]  /*a0e0*/  UMOV UR6, 0x0 ;  /* 0x0000000000067882 */ /* 0x000fe20000000000 */
[----:B------:R-:W-:Y:S01]  /*a0f0*/  UMOV UR7, 0x12f00000 ;  /* 0x12f0000000077882 */ /* 0x000fe20000000000 */
[----:B------:R-:W-:Y:S01]  /*a100*/  UMOV UR10, URZ ;  /* 0x0000003f000a7c82 */ /* 0x000fe20008000000 */
[----:B------:R-:W-:Y:S01]  /*a110*/  BSSY B0, `(.L_x_43) ;  /* 0x000000b000007945 */ /* 0x000fe20003800000 */
[----:B------:R-:W-:Y:S01]  /*a120*/  ISETP.GE.AND P2, PT, R26, 0xc1, PT ;  /* 0x000000c11a00780c */ /* 0x000fe20003f46270 */
[----:B------:R-:W-:Y:S01]  /*a130*/  @P1 IMAD.MOV.U32 R6, RZ, RZ, 0x6000 ;  /* 0x00006000ff061424 */ /* 0x000fe200078e00ff */
[----:B------:R-:W-:-:S02]  /*a140*/  UIADD3 UR8, UR9, 0xc400, URZ ;  /* 0x0000c40009087890 */ /* 0x000fc4000fffe03f */
[----:B------:R-:W-:Y:S01]  /*a150*/  UIADD3 UR9, UR9, 0x30800, URZ ;  /* 0x0003080009097890 */ /* 0x000fe2000fffe03f */
[----:B------:R2:W-:Y:S08]  /*a160*/  @P1 SYNCS.ARRIVE.TRANS64 RZ, [R25+URZ+0x30800], R6 ;  /* 0x0308000619ff19a7 */ /* 0x0005f0000800003f */
[----:B------:R3:W-:Y:S01]  /*a170*/  UTMALDG.4D [UR8], [UR4], desc[UR6] ;  /* 0x00000608040075b4 */ /* 0x0007e20008019000 */
[----:B--2---:R-:W-:-:S04]  /*a180*/  LOP3.LUT R6, R27, 0x1, RZ, 0xc, !PT ;  /* 0x000000011b067812 */ /* 0x004fc800078e0cff */
[----:B------:R-:W-:-:S04]  /*a190*/  SHF.L.U32 R6, R6, 0x1f, RZ ;  /* 0x0000001f06067819 */ /* 0x000fc800000006ff */
[----:B------:R-:W2:Y:S02]  /*a1a0*/  SYNCS.PHASECHK.TRANS64.TRYWAIT P1, [R25+URZ+0x30820], R6 ;  /* 0x03082006190075a7 */ /* 0x000ea4000802017f */
[----:B--23--:R-:W-:Y:S05]  /*a1b0*/  @!P1 BRA `(.L_x_44) ;  /* 0x0000001800949947 */ /* 0x00cfea0003800000 */
.L_x_95:
[----:B------:R-:W-:Y:S05]  /*a1c0*/  BSYNC B0 ;  /* 0x0000000000007941 */ /* 0x000fea0003800000 */
.L_x_43:
[----:B------:R-:W-:Y:S05]  /*a1d0*/  @!P2 BRA `(.L_x_45) ;  /* 0x000000100050a947 */ /* 0x000fea0003800000 */
[----:B------:R-:W-:Y:S01]  /*a1e0*/  IMAD.MOV R15, RZ, RZ, -R2 ;  /* 0x000000ffff0f7224 */ /* 0x000fe200078e0a02 */
[----:B--2---:R-:W-:Y:S01]  /*a1f0*/  MOV R6, 0x1 ;  /* 0x0000000100067802 */ /* 0x004fe20000000f00 */
[----:B------:R-:W-:-:S03]  /*a200*/  VIADD R11, R2, 0xfffffffe ;  /* 0xfffffffe020b7836 */ /* 0x000fc60000000000 */
[----:B------:R-:W-:-:S05]  /*a210*/  VIADDMNMX R15, R15, R6, 0xffffffff, !PT ;  /* 0xffffffff0f0f7446 */ /* 0x000fca0007800106 */
[----:B------:R-:W-:-:S05]  /*a220*/  IMAD.IADD R6, R2, 0x1, R15 ;  /* 0x0000000102067824 */ /* 0x000fca00078e020f */
[----:B------:R-:W-:-:S04]  /*a230*/  LOP3.LUT R6, R6, 0x1, RZ, 0xc0, !PT ;  /* 0x0000000106067812 */ /* 0x000fc800078ec0ff */
[----:B------:R-:W-:-:S13]  /*a240*/  ISETP.NE.U32.AND P1, PT, R6, 0x1, PT ;  /* 0x000000010600780c */ /* 0x000fda0003f25070 */
[----:B------:R-:W-:Y:S05]  /*a250*/  @P1 BRA `(.L_x_46) ;  /* 0x0000000400601947 */ /* 0x000fea0003800000 */
[----:B------:R-:W-:Y:S01]  /*a260*/  IADD3 R10, R22, 0x1, RZ ;  /* 0x00000001160a7810 */ /* 0x000fe20007ffe0ff */
[----:B------:R-:W-:Y:S03]  /*a270*/  BSSY B0, `(.L_x_47) ;  /* 0x0000053000007945 */ /* 0x000fe60003800000 */
[----:B------:R-:W-:-:S04]  /*a280*/  ISETP.NE.AND P1, PT, R10, 0x2, PT ;  /* 0x000000020a00780c */ /* 0x000fc80003f25270 */
[----:B------:R-:W-:Y:S02]  /*a290*/  SEL R12, RZ, 0x1, P1 ;  /* 0x00000001ff0c7807 */ /* 0x000fe40000800000 */
[----:B------:R-:W-:Y:S02]  /*a2a0*/  SEL R10, R10, RZ, P1 ;  /* 0x000000ff0a0a7207 */ /* 0x000fe40000800000 */
[----:B------:R-:W-:Y:S01]  /*a2b0*/  LOP3.LUT R12, R19, R12, RZ, 0x3c, !PT ;  /* 0x0000000c130c7212 */ /* 0x000fe200078e3cff */
[----:B------:R-:W-:Y:S06]  /*a2c0*/  @!P6 BRA `(.L_x_48) ;  /* 0x000000040034e947 */ /* 0x000fec0003800000 */
[----:B------:R-:W-:Y:S01]  /*a2d0*/  IMAD.MOV.U32 R6, RZ, RZ, R9 ;  /* 0x000000ffff067224 */ /* 0x000fe200078e0009 */
[----:B------:R-:W-:Y:S06]  /*a2e0*/  @!P0 BRA `(.L_x_49) ;  /* 0x0000000000448947 */ /* 0x000fec0003800000 */
[----:B------:R-:W2:Y:S01]  /*a2f0*/  LDC R20, c[0x0][0x41c] ;  /* 0x00010700ff147b82 */ /* 0x000ea20000000800 */
[----:B------:R-:W-:Y:S02]  /*a300*/  ULDC.64 UR4, c[0x0][0x408] ;  /* 0x0001020000047ab9 */ /* 0x000fe40000000a00 */
[----:B------:R-:W-:-:S04]  /*a310*/  IMAD R21, R8, UR4, RZ ;  /* 0x0000000408157c24 */ /* 0x000fc8000f8e02ff */
[----:B------:R-:W-:Y:S01]  /*a320*/  IMAD R21, R0, UR5, R21 ;  /* 0x0000000500157c24 */ /* 0x000fe2000f8e0215 */
[----:B--2---:R-:W-:-:S13]  /*a330*/  ISETP.NE.AND P1, PT, R20, 0x1, PT ;  /* 0x000000011400780c */ /* 0x004fda0003f25270 */
[----:B------:R-:W2:Y:S02]  /*a340*/  @P1 LDC.64 R6, c[0x0][0x420] ;  /* 0x00010800ff061b82 */ /* 0x000ea40000000a00 */
[----:B--2---:R-:W-:-:S04]  /*a350*/  @P1 IMAD.HI.U32 R14, R11, R6, RZ ;  /* 0x000000060b0e1227 */ /* 0x004fc800078e00ff */
[----:B------:R-:W-:Y:S01]  /*a360*/  IMAD.MOV.U32 R6, RZ, RZ, R11 ;  /* 0x000000ffff067224 */ /* 0x000fe200078e000b */
[----:B------:R-:W-:-:S04]  /*a370*/  @P1 SHF.R.U32.HI R6, RZ, R7, R14 ;  /* 0x00000007ff061219 */ /* 0x000fc8000001160e */
[--C-:B------:R-:W-:Y:S02]  /*a380*/  SHF.R.S32.HI R7, RZ, 0x1f, R6.reuse ;  /* 0x0000001fff077819 */ /* 0x100fe40000011406 */
[----:B------:R-:W-:Y:S01]  /*a390*/  IADD3 R14, -R6, RZ, RZ ;  /* 0x000000ff060e7210 */ /* 0x000fe20007ffe1ff */
[----:B------:R-:W-:-:S04]  /*a3a0*/  IMAD.WIDE.U32 R6, R0, UR4, R6 ;  /* 0x0000000400067c25 */ /* 0x000fc8000f8e0006 */
[----:B------:R-:W-:Y:S01]  /*a3b0*/  IMAD.IADD R7, R21, 0x1, R7 ;  /* 0x0000000115077824 */ /* 0x000fe200078e0207 */
[----:B------:R-:W-:Y:S01]  /*a3c0*/  LEA R4, P1, R6, R4, 0x2 ;  /* 0x0000000406047211 */ /* 0x000fe200078210ff */
[----:B------:R-:W-:-:S03]  /*a3d0*/  IMAD R11, R20, R14, R11 ;  /* 0x0000000e140b7224 */ /* 0x000fc600078e020b */
[----:B------:R-:W-:-:S05]  /*a3e0*/  LEA.HI.X R5, R6, R5, R7, 0x2, P1 ;  /* 0x0000000506057211 */ /* 0x000fca00008f1407 */
[----:B------:R2:W5:Y:S04]  /*a3f0*/  LDG.E R6, desc[UR38][R4.64] ;  /* 0x0000002604067981 */ /* 0x000568000c1e1900 */
.L_x_49:
[----:B--2---:R-:W-:Y:S01]  /*a400*/  IMAD R5, R10, 0x8, R25 ;  /* 0x000000080a057824 */ /* 0x004fe200078e0219 */
[----:B------:R-:W-:Y:S02]  /*a410*/  SHF.L.U32 R4, R12, 0x1f, RZ ;  /* 0x0000001f0c047819 */ /* 0x000fe400000006ff */
[----:B------:R-:W-:Y:S02]  /*a420*/  ISETP.NE.AND P1, PT, R18, RZ, PT ;  /* 0x000000ff1200720c */ /* 0x000fe40003f25270 */
[----:B------:R-:W2:Y:S02]  /*a430*/  SYNCS.PHASECHK.TRANS64.TRYWAIT P2, [R5+URZ+0x30840], R4 ;  /* 0x03084004050075a7 */ /* 0x000ea4000804017f */
[----:B--2---:R-:W-:Y:S09]  /*a440*/  @!P2 BRA `(.L_x_50) ;  /* 0x000000180004a947 */ /* 0x004ff20003800000 */
.L_x_96:
[----:B------:R-:W-:Y:S05]  /*a450*/  @P1 BRA `(.L_x_51) ;  /* 0x0000000000141947 */ /* 0x000fea0003800000 */
[----:B------:R-:W-:Y:S02]  /*a460*/  ISETP.NE.AND P2, PT, R28, RZ, PT ;  /* 0x000000ff1c00720c */ /* 0x000fe40003f45270 */
[----:B--2---:R-:W-:-:S04]  /*a470*/  MOV R4, 0x6000 ;  /* 0x0000600000047802 */ /* 0x004fc80000000f00 */
[----:B------:R3:W-:Y:S07]  /*a480*/  SYNCS.ARRIVE.TRANS64 RZ, [R5+URZ+0x30830], R4 ;  /* 0x0308300405ff79a7 */ /* 0x0007ee000800003f */
[----:B------:R-:W-:Y:S05]  /*a490*/  @!P2 BRA `(.L_x_51) ;  /* 0x000000000004a947 */ /* 0x000fea0003800000 */
[----:B------:R-:W-:Y:S01]  /*a4a0*/  BPT.TRAP 0x1 ;  /* 0x000000040000795c */ /* 0x000fe20000300000 */
.L_x_51:
[----:B--23--:R-:W-:Y:S01]  /*a4b0*/  IMAD R4, R10, 0x6000, R25 ;  /* 0x000060000a047824 */ /* 0x00cfe200078e0219 */
[----:B------:R-:W-:Y:S01]  /*a4c0*/  R2UR UR9, R5 ;  /* 0x00000000050972ca */ /* 0x000fe200000e0000 */
[----:B------:R-:W-:Y:S01]  /*a4d0*/  UIADD3 UR4, UP0, UR40, 0x370, URZ ;  /* 0x0000037028047890 */ /* 0x000fe2000ff1e03f */
[----:B------:R-:W-:Y:S01]  /*a4e0*/  R2UR UR11, R11 ;  /* 0x000000000b0b72ca */ /* 0x000fe200000e0000 */
[----:B------:R-:W-:Y:S01]  /*a4f0*/  VIADD R5, R25, 0x30800 ;  /* 0x0003080019057836 */ /* 0x000fe20000000000 */
[----:B------:R-:W-:Y:S01]  /*a500*/  R2UR UR8, R4 ;  /* 0x00000000040872ca */ /* 0x000fe200000e0000 */
[----:B------:R-:W-:Y:S01]  /*a510*/  UIADD3.X UR5, URZ, UR41, URZ, UP0, !UPT ;  /* 0x000000293f057290 */ /* 0x000fe200087fe43f */
[----:B------:R-:W-:Y:S01]  /*a520*/  R2UR UR12, R3 ;  /* 0x00000000030c72ca */ /* 0x000fe200000e0000 */
[----:B------:R-:W-:Y:S01]  /*a530*/  IMAD R4, R22, 0x8, R5 ;  /* 0x0000000816047824 */ /* 0x000fe200078e0205 */
[----:B-----5:R-:W-:Y:S01]  /*a540*/  R2UR UR13, R6 ;  /* 0x00000000060d72ca */ /* 0x020fe200000e0000 */
[----:B------:R-:W-:Y:S01]  /*a550*/  UMOV UR6, 0x0 ;  /* 0x0000000000067882 */ /* 0x000fe20000000000 */
[----:B------:R-:W-:Y:S01]  /*a560*/  SHF.L.U32 R7, R19, 0x1f, RZ ;  /* 0x0000001f13077819 */ /* 0x000fe200000006ff */
[----:B------:R-:W-:Y:S01]  /*a570*/  UMOV UR7, 0x14f00000 ;  /* 0x14f0000000077882 */ /* 0x000fe20000000000 */
[----:B------:R-:W-:Y:S01]  /*a580*/  UMOV UR10, URZ ;  /* 0x0000003f000a7c82 */ /* 0x000fe20008000000 */
[----:B------:R-:W-:-:S02]  /*a590*/  UIADD3 UR9, UR9, 0x30830, URZ ;  /* 0x0003083009097890 */ /* 0x000fc4000fffe03f */
[----:B------:R-:W-:Y:S02]  /*a5a0*/  UIMAD UR11, UR11, 0xc0, URZ ;  /* 0x000000c00b0b78a4 */ /* 0x000fe4000f8e023f */
[----:B------:R-:W-:-:S09]  /*a5b0*/  UIADD3 UR8, UR8, 0x12400, URZ ;  /* 0x0001240008087890 */ /* 0x000fd2000fffe03f */
[----:B------:R2:W-:Y:S01]  /*a5c0*/  UTMALDG.4D [UR8], [UR4], desc[UR6] ;  /* 0x00000608040075b4 */ /* 0x0005e20008019000 */
[----:B------:R-:W3:Y:S02]  /*a5d0*/  SYNCS.PHASECHK.TRANS64.TRYWAIT P2, [R4+URZ+0x60], R7 ;  /* 0x00006007040075a7 */ /* 0x000ee4000804017f */
[----:B--23--:R-:W-:Y:S05]  /*a5e0*/  @!P2 BRA `(.L_x_52) ;  /* 0x0000001400b0a947 */ /* 0x00cfea0003800000 */
.L_x_97:
[----:B------:R-:W-:Y:S05]  /*a5f0*/  @P1 BRA `(.L_x_53) ;  /* 0x0000000000181947 */ /* 0x000fea0003800000 */
[----:B------:R-:W-:Y:S01]  /*a600*/  ISETP.NE.AND P1, PT, R28, RZ, PT ;  /* 0x000000ff1c00720c */ /* 0x000fe20003f25270 */
[----:B------:R-:W-:Y:S01]  /*a610*/  IMAD.MOV.U32 R5, RZ, RZ, 0x6000 ;  /* 0x00006000ff057424 */ /* 0x000fe200078e00ff */
[----:B--2---:R-:W-:-:S04]  /*a620*/  LEA R4, R22, R25, 0x3 ;  /* 0x0000001916047211 */ /* 0x004fc800078e18ff */
[----:B------:R3:W-:Y:S07]  /*a630*/  SYNCS.ARRIVE.TRANS64 RZ, [R4+URZ+0x30850], R5 ;  /* 0x0308500504ff79a7 */ /* 0x0007ee000800003f */
[----:B------:R-:W-:Y:S05]  /*a640*/  @!P1 BRA `(.L_x_53) ;  /* 0x0000000000049947 */ /* 0x000fea0003800000 */
[----:B------:R-:W-:Y:S01]  /*a650*/  BPT.TRAP 0x1 ;  /* 0x000000040000795c */ /* 0x000fe20000300000 */
.L_x_53:
[----:B--23--:R-:W2:Y:S01]  /*a660*/  LDL.LU R4, [R1] ;  /* 0x0000000001047983 */ /* 0x00cea20000300800 */
[----:B------:R-:W-:Y:S01]  /*a670*/  IMAD R5, R22, 0x6000, R25 ;  /* 0x0000600016057824 */ /* 0x000fe200078e0219 */
[----:B------:R-:W-:Y:S01]  /*a680*/  R2UR UR13, R9 ;  /* 0x00000000090d72ca */ /* 0x000fe200000e0000 */
[----:B------:R-:W-:Y:S01]  /*a690*/  UIADD3 UR4, UP0, UR40, 0x470, URZ ;  /* 0x0000047028047890 */ /* 0x000fe2000ff1e03f */
[----:B------:R-:W-:Y:S01]  /*a6a0*/  R2UR UR12, R3 ;  /* 0x00000000030c72ca */ /* 0x000fe200000e0000 */
[----:B------:R-:W-:Y:S01]  /*a6b0*/  UMOV UR6, 0x0 ;  /* 0x0000000000067882 */ /* 0x000fe20000000000 */
[----:B------:R-:W-:Y:S01]  /*a6c0*/  R2UR UR8, R5 ;  /* 0x00000000050872ca */ /* 0x000fe200000e0000 */
[----:B------:R-:W-:Y:S01]  /*a6d0*/  UIADD3.X UR5, URZ, UR41, URZ, UP0, !UPT ;  /* 0x000000293f057290 */ /* 0x000fe200087fe43f */
[----:B------:R3:W-:Y:S01]  /*a6e0*/  STL [R1], R11 ;  /* 0x0000000b01007387 */ /* 0x0007e20000100800 */
[----:B------:R-:W-:Y:S01]  /*a6f0*/  UMOV UR7, 0x14f00000 ;  /* 0x14f0000000077882 */ /* 0x000fe20000000000 */
[----:B------:R-:W-:Y:S01]  /*a700*/  UMOV UR10, URZ ;  /* 0x0000003f000a7c82 */ /* 0x000fe20008000000 */
[----:B------:R-:W-:-:S08]  /*a710*/  IMAD.MOV.U32 R9, RZ, RZ, R6 ;  /* 0x000000ffff097224 */ /* 0x000fd000078e0006 */
[----:B------:R-:W-:Y:S01]  /*a720*/  UIADD3 UR8, UR8, 0x400, URZ ;  /* 0x0000040008087890 */ /* 0x000fe2000fffe03f */
[----:B--2---:R-:W-:Y:S02]  /*a730*/  R2UR UR11, R4 ;  /* 0x00000000040b72ca */ /* 0x004fe400000e0000 */
[----:B------:R-:W-:-:S04]  /*a740*/  LEA R4, R22, R25, 0x3 ;  /* 0x0000001916047211 */ /* 0x000fc800078e18ff */
[----:B------:R-:W-:-:S07]  /*a750*/  R2UR UR9, R4 ;  /* 0x00000000040972ca */ /* 0x000fce00000e0000 */
[----:B------:R-:W-:-:S06]  /*a760*/  UIMAD UR11, UR11, 0xc0, URZ ;  /* 0x000000c00b0b78a4 */ /* 0x000fcc000f8e023f */
[----:B------:R-:W-:-:S09]  /*a770*/  UIADD3 UR9, UR9, 0x30850, URZ ;  /* 0x0003085009097890 */ /* 0x000fd2000fffe03f */
[----:B------:R3:W-:Y:S02]  /*a780*/  UTMALDG.4D [UR8], [UR4], desc[UR6] ;  /* 0x00000608040075b4 */ /* 0x0007e40008019000 */
[----:B---3--:R-:W-:Y:S01]  /*a790*/  NOP ;  /* 0x0000000000007918 */ /* 0x008fe20000000000 */
.L_x_48:
[----:B------:R-:W-:Y:S05]  /*a7a0*/  BSYNC B0 ;  /* 0x0000000000007941 */ /* 0x000fea0003800000 */
.L_x_47:
[----:B------:R-:W-:Y:S01]  /*a7b0*/  IADD3 R11, R2, -0x3, RZ ;  /* 0xfffffffd020b7810 */ /* 0x000fe20007ffe0ff */
[----:B------:R-:W-:Y:S01]  /*a7c0*/  IMAD.MOV.U32 R22, RZ, RZ, R10 ;  /* 0x000000ffff167224 */ /* 0x000fe200078e000a */
[----:B------:R-:W-:-:S07]  /*a7d0*/  MOV R19, R12 ;  /* 0x0000000c00137202 */ /* 0x000fce0000000f00 */
.L_x_46:
[----:B------:R-:W-:Y:S01]  /*a7e0*/  IMAD.MOV R2, RZ, RZ, -R15 ;  /* 0x000000ffff027224 */ /* 0x000fe200078e0a0f */
[----:B------:R-:W-:Y:S04]  /*a7f0*/  BSSY B0, `(.L_x_45) ;  /* 0x00000b2000007945 */ /* 0x000fe80003800000 */
[----:B------:R-:W-:-:S13]  /*a800*/  ISETP.NE.AND P1, PT, R13, R2, PT ;  /* 0x000000020d00720c */ /* 0x000fda0003f25270 */
[----:B------:R-:W-:Y:S05]  /*a810*/  @!P1 BRA `(.L_x_54) ;  /* 0x0000000800bc9947 */ /* 0x000fea0003800000 */
[----:B------:R-:W-:-:S07]  /*a820*/  MOV R4, R9 ;  /* 0x0000000900047202 */ /* 0x000fce0000000f00 */
.L_x_69:
[----:B------:R-:W-:Y:S01]  /*a830*/  VIADD R2, R22, 0x1 ;  /* 0x0000000116027836 */ /* 0x000fe20000000000 */
[----:B------:R-:W-:Y:S04]  /*a840*/  BSSY B1, `(.L_x_55) ;  /* 0x0000053000017945 */ /* 0x000fe80003800000 */
[----:B------:R-:W-:-:S04]  /*a850*/  ISETP.NE.AND P1, PT, R2, 0x2, PT ;  /* 0x000000020200780c */ /* 0x000fc80003f25270 */
[----:B-1----:R-:W-:Y:S02]  /*a860*/  SEL R10, RZ, 0x1, P1 ;  /* 0x00000001ff0a7807 */ /* 0x002fe40000800000 */
[----:B------:R-:W-:Y:S02]  /*a870*/  SEL R2, R2, RZ, P1 ;  /* 0x000000ff02027207 */ /* 0x000fe40000800000 */
[----:B------:R-:W-:Y:S01]  /*a880*/  LOP3.LUT R10, R19, R10, RZ, 0x3c, !PT ;  /* 0x0000000a130a7212 */ /* 0x000fe200078e3cff */
[----:B------:R-:W-:Y:S06]  /*a890*/  @!P6 BRA `(.L_x_56) ;  /* 0x000000040034e947 */ /* 0x000fec0003800000 */
[----:B------:R-:W-:Y:S01]  /*a8a0*/  MOV R12, R11 ;  /* 0x0000000b000c7202 */ /* 0x000fe20000000f00 */
[----:B------:R-:W-:Y:S06]  /*a8b0*/  @!P0 BRA `(.L_x_57) ;  /* 0x00000000004c8947 */ /* 0x000fec0003800000 */
[----:B------:R-:W2:Y:S01]  /*a8c0*/  LDC R12, c[0x0][0x41c] ;  /* 0x00010700ff0c7b82 */ /* 0x000ea20000000800 */
[----:B-1----:R-:W-:Y:S01]  /*a8d0*/  IMAD.MOV.U32 R13, RZ, RZ, R11 ;  /* 0x000000ffff0d7224 */ /* 0x002fe200078e000b */
[----:B------:R-:W-:Y:S02]  /*a8e0*/  ULDC.64 UR4, c[0x0][0x408] ;  /* 0x0001020000047ab9 */ /* 0x000fe40000000a00 */
[----:B------:R-:W-:-:S04]  /*a8f0*/  IMAD R15, R8, UR4, RZ ;  /* 0x00000004080f7c24 */ /* 0x000fc8000f8e02ff */
[----:B------:R-:W-:Y:S01]  /*a900*/  IMAD R15, R0, UR5, R15 ;  /* 0x00000005000f7c24 */ /* 0x000fe2000f8e020f */
[----:B--2---:R-:W-:-:S13]  /*a910*/  ISETP.NE.AND P1, PT, R12, 0x1, PT ;  /* 0x000000010c00780c */ /* 0x004fda0003f25270 */
[----:B------:R-:W1:Y:S02]  /*a920*/  @P1 LDC.64 R4, c[0x0][0x420] ;  /* 0x00010800ff041b82 */ /* 0x000e640000000a00 */
[----:B-1----:R-:W-:-:S05]  /*a930*/  @P1 IMAD.HI.U32 R4, R11, R4, RZ ;  /* 0x000000040b041227 */ /* 0x002fca00078e00ff */
[----:B------:R-:W-:Y:S02]  /*a940*/  @P1 SHF.R.U32.HI R13, RZ, R5, R4 ;  /* 0x00000005ff0d1219 */ /* 0x000fe40000011604 */
[----:B------:R-:W1:Y:S02]  /*a950*/  LDC.64 R4, c[0x0][0x3f8] ;  /* 0x0000fe00ff047b82 */ /* 0x000e640000000a00 */
[----:B------:R-:W-:Y:S02]  /*a960*/  SHF.R.S32.HI R7, RZ, 0x1f, R13 ;  /* 0x0000001fff077819 */ /* 0x000fe4000001140d */
[----:B------:R-:W-:-:S05]  /*a970*/  MOV R6, R13 ;  /* 0x0000000d00067202 */ /* 0x000fca0000000f00 */
[----:B------:R-:W-:-:S04]  /*a980*/  IMAD.WIDE.U32 R6, R0, UR4, R6 ;  /* 0x0000000400067c25 */ /* 0x000fc8000f8e0006 */
[----:B------:R-:W-:Y:S01]  /*a990*/  IMAD.IADD R7, R15, 0x1, R7 ;  /* 0x000000010f077824 */ /* 0x000fe200078e0207 */
[----:B-1----:R-:W-:-:S04]  /*a9a0*/  LEA R4, P1, R6, R4, 0x2 ;  /* 0x0000000406047211 */ /* 0x002fc800078210ff */
[----:B------:R-:W-:-:S05]  /*a9b0*/  LEA.HI.X R5, R6, R5, R7, 0x2, P1 ;  /* 0x0000000506057211 */ /* 0x000fca00008f1407 */
[----:B------:R2:W5:Y:S01]  /*a9c0*/  LDG.E R4, desc[UR38][R4.64] ;  /* 0x0000002604047981 */ /* 0x000562000c1e1900 */
[----:B------:R-:W-:-:S05]  /*a9d0*/  IADD3 R6, -R13, RZ, RZ ;  /* 0x000000ff0d067210 */ /* 0x000fca0007ffe1ff */
[----:B------:R-:W-:-:S07]  /*a9e0*/  IMAD R12, R12, R6, R11 ;  /* 0x000000060c0c7224 */ /* 0x000fce00078e020b */
.L_x_57:
[----:B------:R-:W-:Y:S01]  /*a9f0*/  IMAD R6, R2, 0x8, R25 ;  /* 0x0000000802067824 */ /* 0x000fe200078e0219 */
[----:B--2---:R-:W-:Y:S02]  /*aa00*/  SHF.L.U32 R5, R10, 0x1f, RZ ;  /* 0x0000001f0a057819 */ /* 0x004fe400000006ff */
[----:B------:R-:W-:Y:S02]  /*aa10*/  ISETP.NE.AND P1, PT, R18, RZ, PT ;  /* 0x000000ff1200720c */ /* 0x000fe40003f25270 */
[----:B------:R-:W2:Y:S02]  /*aa20*/  SYNCS.PHASECHK.TRANS64.TRYWAIT P2, [R6+URZ+0x30840], R5 ;  /* 0x03084005060075a7 */ /* 0x000ea4000804017f */
[----:B--2---:R-:W-:Y:S09]  /*aa30*/  @!P2 BRA `(.L_x_58) ;  /* 0x0000001000b0a947 */ /* 0x004ff20003800000 */
.L_x_98:
[----:B------:R-:W-:Y:S05]  /*aa40*/  @P1 BRA `(.L_x_59) ;  /* 0x0000000000141947 */ /* 0x000fea0003800000 */
[----:B------:R-:W-:Y:S02]  /*aa50*/  ISETP.NE.AND P2, PT, R28, RZ, PT ;  /* 0x000000ff1c00720c */ /* 0x000fe40003f45270 */
[----:B--2---:R-:W-:-:S04]  /*aa60*/  MOV R5, 0x6000 ;  /* 0x0000600000057802 */ /* 0x004fc80000000f00 */
[----:B------:R3:W-:Y:S07]  /*aa70*/  SYNCS.ARRIVE.TRANS64 RZ, [R6+URZ+0x30830], R5 ;  /* 0x0308300506ff79a7 */ /* 0x0007ee000800003f */
[----:B------:R-:W-:Y:S05]  /*aa80*/  @!P2 BRA `(.L_x_59) ;  /* 0x000000000004a947 */ /* 0x000fea0003800000 */
[----:B------:R-:W-:Y:S01]  /*aa90*/  BPT.TRAP 0x1 ;  /* 0x000000040000795c */ /* 0x000fe20000300000 */
.L_x_59:
[----:B--23--:R-:W-:Y:S01]  /*aaa0*/  IMAD R5, R2, 0x6000, R25 ;  /* 0x0000600002057824 */ /* 0x00cfe200078e0219 */
[----:B------:R-:W-:Y:S01]  /*aab0*/  R2UR UR9, R6 ;  /* 0x00000000060972ca */ /* 0x000fe200000e0000 */
[----:B------:R-:W-:Y:S01]  /*aac0*/  UIADD3 UR4, UP0, UR40, 0x370, URZ ;  /* 0x0000037028047890 */ /* 0x000fe2000ff1e03f */
[----:B------:R-:W-:Y:S01]  /*aad0*/  R2UR UR11, R12 ;  /* 0x000000000c0b72ca */ /* 0x000fe200000e0000 */
[----:B------:R-:W-:Y:S01]  /*aae0*/  UMOV UR6, 0x0 ;  /* 0x0000000000067882 */ /* 0x000fe20000000000 */
[----:B------:R-:W-:Y:S01]  /*aaf0*/  R2UR UR8, R5 ;  /* 0x00000000050872ca */ /* 0x000fe200000e0000 */
[----:B------:R-:W-:Y:S01]  /*ab00*/  UIADD3.X UR5, URZ, UR41, URZ, UP0, !UPT ;  /* 0x000000293f057290 */ /* 0x000fe200087fe43f */
[----:B------:R-:W-:Y:S01]  /*ab10*/  R2UR UR12, R3 ;  /* 0x00000000030c72ca */ /* 0x000fe200000e0000 */
[----:B------:R-:W-:Y:S01]  /*ab20*/  VIADD R5, R25, 0x30800 ;  /* 0x0003080019057836 */ /* 0x000fe20000000000 */
[----:B-----5:R-:W-:Y:S01]  /*ab30*/  R2UR UR13, R4 ;  /* 0x00000000040d72ca */ /* 0x020fe200000e0000 */
[----:B------:R-:W-:Y:S01]  /*ab40*/  UMOV UR7, 0x14f00000 ;  /* 0x14f0000000077882 */ /* 0x000fe20000000000 */
[----:B------:R-:W-:Y:S01]  /*ab50*/  SHF.L.U32 R19, R19, 0x1f, RZ ;  /* 0x0000001f13137819 */ /* 0x000fe200000006ff */
[----:B------:R-:W-:Y:S01]  /*ab60*/  UMOV UR10, URZ ;  /* 0x0000003f000a7c82 */ /* 0x000fe20008000000 */
[----:B------:R-:W-:Y:S01]  /*ab70*/  LEA R6, R22, R5, 0x3 ;  /* 0x0000000516067211 */ /* 0x000fe200078e18ff */
[----:B------:R-:W-:-:S02]  /*ab80*/  UIADD3 UR9, UR9, 0x30830, URZ ;  /* 0x0003083009097890 */ /* 0x000fc4000fffe03f */
[----:B------:R-:W-:Y:S02]  /*ab90*/  UIMAD UR11, UR11, 0xc0, URZ ;  /* 0x000000c00b0b78a4 */ /* 0x000fe4000f8e023f */
[----:B------:R-:W-:-:S09]  /*aba0*/  UIADD3 UR8, UR8, 0x12400, URZ ;  /* 0x0001240008087890 */ /* 0x000fd2000fffe03f */
[----:B------:R2:W-:Y:S01]  /*abb0*/  UTMALDG.4D [UR8], [UR4], desc[UR6] ;  /* 0x00000608040075b4 */ /* 0x0005e20008019000 */
[----:B------:R-:W3:Y:S02]  /*abc0*/  SYNCS.PHASECHK.TRANS64.TRYWAIT P2, [R6+URZ+0x60], R19 ;  /* 0x00006013060075a7 */ /* 0x000ee4000804017f */
[----:B--23--:R-:W-:Y:S05]  /*abd0*/  @!P2 BRA `(.L_x_60) ;  /* 0x00000010005ca947 */ /* 0x00cfea0003800000 */
.L_x_99:
[----:B------:R-:W-:Y:S05]  /*abe0*/  @P1 BRA `(.L_x_61) ;  /* 0x0000000000141947 */ /* 0x000fea0003800000 */
[----:B------:R-:W-:Y:S01]  /*abf0*/  ISETP.NE.AND P1, PT, R28, RZ, PT ;  /* 0x000000ff1c00720c */ /* 0x000fe20003f25270 */
[----:B------:R-:W-:-:S04]  /*ac00*/  IMAD.MOV.U32 R5, RZ, RZ, 0x6000 ;  /* 0x00006000ff057424 */ /* 0x000fc800078e00ff */
[----:B------:R3:W-:Y:S08]  /*ac10*/  SYNCS.ARRIVE.TRANS64 RZ, [R6+URZ+0x50], R5 ;  /* 0x0000500506ff79a7 */ /* 0x0007f0000800003f */
[----:B------:R-:W-:Y:S05]  /*ac20*/  @!P1 BRA `(.L_x_61) ;  /* 0x0000000000049947 */ /* 0x000fea0003800000 */
[----:B------:R-:W-:Y:S01]  /*ac30*/  BPT.TRAP 0x1 ;  /* 0x000000040000795c */ /* 0x000fe20000300000 */
.L_x_61:
[----:B---3--:R-:W3:Y:S01]  /*ac40*/  LDL.LU R5, [R1] ;  /* 0x0000000001057983 */ /* 0x008ee20000300800 */
[----:B------:R-:W-:Y:S01]  /*ac50*/  IMAD R22, R22, 0x6000, R25 ;  /* 0x0000600016167824 */ /* 0x000fe200078e0219 */
[----:B------:R-:W-:Y:S01]  /*ac60*/  R2UR UR9, R6 ;  /* 0x00000000060972ca */ /* 0x000fe200000e0000 */
[----:B------:R-:W-:Y:S01]  /*ac70*/  UIADD3 UR4, UP0, UR40, 0x470, URZ ;  /* 0x0000047028047890 */ /* 0x000fe2000ff1e03f */
[----:B------:R-:W-:Y:S01]  /*ac80*/  R2UR UR13, R9 ;  /* 0x00000000090d72ca */ /* 0x000fe200000e0000 */
[----:B------:R-:W-:Y:S01]  /*ac90*/  UMOV UR6, 0x0 ;  /* 0x0000000000067882 */ /* 0x000fe20000000000 */
[----:B------:R-:W-:Y:S01]  /*aca0*/  R2UR UR8, R22 ;  /* 0x00000000160872ca */ /* 0x000fe200000e0000 */
[----:B------:R-:W-:Y:S01]  /*acb0*/  UIADD3.X UR5, URZ, UR41, URZ, UP0, !UPT ;  /* 0x000000293f057290 */ /* 0x000fe200087fe43f */
[----:B------:R-:W-:Y:S01]  /*acc0*/  R2UR UR12, R3 ;  /* 0x00000000030c72ca */ /* 0x000fe200000e0000 */
[----:B------:R-:W-:Y:S01]  /*acd0*/  UMOV UR7, 0x14f00000 ;  /* 0x14f0000000077882 */ /* 0x000fe20000000000 */
[----:B------:R-:W-:Y:S01]  /*ace0*/  UMOV UR10, URZ ;  /* 0x0000003f000a7c82 */ /* 0x000fe20008000000 */
[----:B------:R4:W-:Y:S01]  /*acf0*/  STL [R1], R12 ;  /* 0x0000000c01007387 */ /* 0x0009e20000100800 */
[----:B------:R-:W-:-:S03]  /*ad00*/  MOV R9, R4 ;  /* 0x0000000400097202 */ /* 0x000fc60000000f00 */
[----:B------:R-:W-:-:S04]  /*ad10*/  UIADD3 UR9, UR9, 0x50, URZ ;  /* 0x0000005009097890 */ /* 0x000fc8000fffe03f */
[----:B------:R-:W-:Y:S01]  /*ad20*/  UIADD3 UR8, UR8, 0x400, URZ ;  /* 0x0000040008087890 */ /* 0x000fe2000fffe03f */
[----:B---3--:R-:W-:-:S13]  /*ad30*/  R2UR UR11, R5 ;  /* 0x00000000050b72ca */ /* 0x008fda00000e0000 */
[----:B------:R-:W-:-:S09]  /*ad40*/  UIMAD UR11, UR11, 0xc0, URZ ;  /* 0x000000c00b0b78a4 */ /* 0x000fd2000f8e023f */
[----:B------:R4:W-:Y:S02]  /*ad50*/  UTMALDG.4D [UR8], [UR4], desc[UR6] ;  /* 0x00000608040075b4 */ /* 0x0009e40008019000 */
[----:B----4-:R-:W-:Y:S01]  /*ad60*/  NOP ;  /* 0x0000000000007918 */ /* 0x010fe20000000000 */
.L_x_56:
[----:B------:R-:W-:Y:S05]  /*ad70*/  BSYNC B1 ;  /* 0x0000000000017941 */ /* 0x000fea0003800000 */
.L_x_55:
[----:B------:R-:W-:Y:S01]  /*ad80*/  VIADD R22, R2, 0x1 ;  /* 0x0000000102167836 */ /* 0x000fe20000000000 */
[----:B------:R-:W-:Y:S04]  /*ad90*/  BSSY B1, `(.L_x_62) ;  /* 0x0000054000017945 */ /* 0x000fe80003800000 */
[----:B------:R-:W-:-:S04]  /*ada0*/  ISETP.NE.AND P1, PT, R22, 0x2, PT ;  /* 0x000000021600780c */ /* 0x000fc80003f25270 */
[----:B--2---:R-:W-:Y:S02]  /*adb0*/  SEL R19, RZ, 0x1, P1 ;  /* 0x00000001ff137807 */ /* 0x004fe40000800000 */
[----:B------:R-:W-:Y:S02]  /*adc0*/  SEL R22, R22, RZ, P1 ;  /* 0x000000ff16167207 */ /* 0x000fe40000800000 */
[----:B------:R-:W-:Y:S01]  /*add0*/  LOP3.LUT R19, R10, R19, RZ, 0x3c, !PT ;  /* 0x000000130a137212 */ /* 0x000fe200078e3cff */
[----:B------:R-:W-:Y:S06]  /*ade0*/  @!P6 BRA `(.L_x_63) ;  /* 0x000000040038e947 */ /* 0x000fec0003800000 */
[----:B-1----:R-:W-:Y:S01]  /*adf0*/  IADD3 R13, R11, -0x1, RZ ;  /* 0xffffffff0b0d7810 */ /* 0x002fe20007ffe0ff */
[----:B------:R-:W-:Y:S06]  /*ae00*/  @!P0 BRA `(.L_x_64) ;  /* 0x00000000004c8947 */ /* 0x000fec0003800000 */
[----:B------:R-:W1:Y:S01]  /*ae10*/  LDC R12, c[0x0][0x41c] ;  /* 0x00010700ff0c7b82 */ /* 0x000e620000000800 */
[----:B------:R-:W-:Y:S01]  /*ae20*/  IMAD.MOV.U32 R15, RZ, RZ, R13 ;  /* 0x000000ffff0f7224 */ /* 0x000fe200078e000d */
[----:B------:R-:W-:Y:S02]  /*ae30*/  ULDC.64 UR4, c[0x0][0x408] ;  /* 0x0001020000047ab9 */ /* 0x000fe40000000a00 */
[----:B------:R-:W-:-:S04]  /*ae40*/  IMAD R21, R8, UR4, RZ ;  /* 0x0000000408157c24 */ /* 0x000fc8000f8e02ff */
[----:B------:R-:W-:Y:S01]  /*ae50*/  IMAD R21, R0, UR5, R21 ;  /* 0x0000000500157c24 */ /* 0x000fe2000f8e0215 */
[----:B-1----:R-:W-:-:S13]  /*ae60*/  ISETP.NE.AND P1, PT, R12, 0x1, PT ;  /* 0x000000010c00780c */ /* 0x002fda0003f25270 */
        /* <DEDUP_REMOVED lines=13> */
.L_x_64:
[----:B-1----:R-:W-:Y:S01]  /*af40*/  IMAD R5, R22, 0x8, R25 ;  /* 0x0000000816057824 */ /* 0x002fe200078e0219 */
[----:B------:R-:W-:Y:S02]  /*af50*/  SHF.L.U32 R6, R19, 0x1f, RZ ;  /* 0x0000001f13067819 */ /* 0x000fe400000006ff */
[----:B------:R-:W-:Y:S02]  /*af60*/  ISETP.NE.AND P1, PT, R18, RZ, PT ;  /* 0x000000ff1200720c */ /* 0x000fe40003f25270 */
[----:B------:R-:W1:Y:S02]  /*af70*/  SYNCS.PHASECHK.TRANS64.TRYWAIT P2, [R5+URZ+0x30840], R6 ;  /* 0x03084006050075a7 */ /* 0x000e64000804017f */
[----:B-1----:R-:W-:Y:S09]  /*af80*/  @!P2 BRA `(.L_x_65) ;  /* 0x0000000c0084a947 */ /* 0x002ff20003800000 */
.L_x_100:
[----:B------:R-:W-:Y:S05]  /*af90*/  @P1 BRA `(.L_x_66) ;  /* 0x0000000000141947 */ /* 0x000fea0003800000 */
[----:B------:R-:W-:Y:S02]  /*afa0*/  ISETP.NE.AND P2, PT, R28, RZ, PT ;  /* 0x000000ff1c00720c */ /* 0x000fe40003f45270 */
[----:B-1----:R-:W-:-:S04]  /*afb0*/  MOV R6, 0x6000 ;  /* 0x0000600000067802 */ /* 0x002fc80000000f00 */
[----:B------:R2:W-:Y:S07]  /*afc0*/  SYNCS.ARRIVE.TRANS64 RZ, [R5+URZ+0x30830], R6 ;  /* 0x0308300605ff79a7 */ /* 0x0005ee000800003f */
[----:B------:R-:W-:Y:S05]  /*afd0*/  @!P2 BRA `(.L_x_66) ;  /* 0x000000000004a947 */ /* 0x000fea0003800000 */
[----:B------:R-:W-:Y:S01]  /*afe0*/  BPT.TRAP 0x1 ;  /* 0x000000040000795c */ /* 0x000fe20000300000 */
.L_x_66:
[----:B-12---:R-:W-:Y:S01]  /*aff0*/  IMAD R5, R22, 0x6000, R25 ;  /* 0x0000600016057824 */ /* 0x006fe200078e0219 */
[----:B------:R-:W-:Y:S01]  /*b000*/  R2UR UR11, R13 ;  /* 0x000000000d0b72ca */ /* 0x000fe200000e0000 */
[----:B------:R-:W-:Y:S01]  /*b010*/  UIADD3 UR4, UP0, UR40, 0x370, URZ ;  /* 0x0000037028047890 */ /* 0x000fe2000ff1e03f */
[----:B------:R-:W-:Y:S01]  /*b020*/  R2UR UR12, R3 ;  /* 0x00000000030c72ca */ /* 0x000fe200000e0000 */
[----:B------:R-:W-:Y:S01]  /*b030*/  UMOV UR6, 0x0 ;  /* 0x0000000000067882 */ /* 0x000fe20000000000 */
[----:B------:R-:W-:Y:S01]  /*b040*/  R2UR UR8, R5 ;  /* 0x00000000050872ca */ /* 0x000fe200000e0000 */
[----:B------:R-:W-:Y:S01]  /*b050*/  VIADD R5, R25, 0x30800 ;  /* 0x0003080019057836 */ /* 0x000fe20000000000 */
[----:B-----5:R-:W-:Y:S01]  /*b060*/  R2UR UR13, R4 ;  /* 0x00000000040d72ca */ /* 0x020fe200000e0000 */
[----:B------:R-:W-:Y:S01]  /*b070*/  UIADD3.X UR5, URZ, UR41, URZ, UP0, !UPT ;  /* 0x000000293f057290 */ /* 0x000fe200087fe43f */
[----:B------:R-:W-:Y:S01]  /*b080*/  SHF.L.U32 R10, R10, 0x1f, RZ ;  /* 0x0000001f0a0a7819 */ /* 0x000fe200000006ff */
[----:B------:R-:W-:Y:S01]  /*b090*/  UMOV UR7, 0x14f00000 ;  /* 0x14f0000000077882 */ /* 0x000fe20000000000 */
[----:B------:R-:W-:Y:S01]  /*b0a0*/  LEA R6, R22, R5, 0x3 ;  /* 0x0000000516067211 */ /* 0x000fe200078e18ff */
[----:B------:R-:W-:Y:S01]  /*b0b0*/  IMAD R5, R2, 0x8, R5 ;  /* 0x0000000802057824 */ /* 0x000fe200078e0205 */
[----:B------:R-:W-:Y:S01]  /*b0c0*/  UMOV UR10, URZ ;  /* 0x0000003f000a7c82 */ /* 0x000fe20008000000 */
[----:B------:R-:W-:Y:S01]  /*b0d0*/  UIMAD UR11, UR11, 0xc0, URZ ;  /* 0x000000c00b0b78a4 */ /* 0x000fe2000f8e023f */
[----:B------:R-:W-:-:S03]  /*b0e0*/  R2UR UR9, R6 ;  /* 0x00000000060972ca */ /* 0x000fc600000e0000 */
[----:B------:R-:W-:-:S10]  /*b0f0*/  UIADD3 UR8, UR8, 0x12400, URZ ;  /* 0x0001240008087890 */ /* 0x000fd4000fffe03f */
[----:B------:R-:W-:-:S09]  /*b100*/  UIADD3 UR9, UR9, 0x30, URZ ;  /* 0x0000003009097890 */ /* 0x000fd2000fffe03f */
[----:B------:R1:W-:Y:S01]  /*b110*/  UTMALDG.4D [UR8], [UR4], desc[UR6] ;  /* 0x00000608040075b4 */ /* 0x0003e20008019000 */
[----:B------:R-:W2:Y:S02]  /*b120*/  SYNCS.PHASECHK.TRANS64.TRYWAIT P2, [R5+URZ+0x60], R10 ;  /* 0x0000600a050075a7 */ /* 0x000ea4000804017f */
[----:B-12---:R-:W-:Y:S05]  /*b130*/  @!P2 BRA `(.L_x_67) ;  /* 0x0000000c002ca947 */ /* 0x006fea0003800000 */
.L_x_101:
[----:B------:R-:W-:Y:S05]  /*b140*/  @P1 BRA `(.L_x_68) ;  /* 0x0000000000141947 */ /* 0x000fea0003800000 */
[----:B------:R-:W-:Y:S02]  /*b150*/  ISETP.NE.AND P1, PT, R28, RZ, PT ;  /* 0x000000ff1c00720c */ /* 0x000fe40003f25270 */
[----:B------:R-:W-:-:S04]  /*b160*/  MOV R6, 0x6000 ;  /* 0x0000600000067802 */ /* 0x000fc80000000f00 */
[----:B------:R2:W-:Y:S07]  /*b170*/  SYNCS.ARRIVE.TRANS64 RZ, [R5+URZ+0x50], R6 ;  /* 0x0000500605ff79a7 */ /* 0x0005ee000800003f */
[----:B------:R-:W-:Y:S05]  /*b180*/  @!P1 BRA `(.L_x_68) ;  /* 0x0000000000049947 */ /* 0x000fea0003800000 */
[----:B------:R-:W-:Y:S01]  /*b190*/  BPT.TRAP 0x1 ;  /* 0x000000040000795c */ /* 0x000fe20000300000 */
.L_x_68:
[----:B--2---:R-:W2:Y:S01]  /*b1a0*/  LDL.LU R6, [R1] ;  /* 0x0000000001067983 */ /* 0x004ea20000300800 */
        /* <DEDUP_REMOVED lines=11> */
[----:B------:R-:W-:-:S03]  /*b260*/  IMAD.MOV.U32 R9, RZ, RZ, R4 ;  /* 0x000000ffff097224 */ /* 0x000fc600078e0004 */
[----:B------:R-:W-:-:S04]  /*b270*/  UIADD3 UR9, UR9, 0x50, URZ ;  /* 0x0000005009097890 */ /* 0x000fc8000fffe03f */
[----:B------:R-:W-:Y:S01]  /*b280*/  UIADD3 UR8, UR8, 0x400, URZ ;  /* 0x0000040008087890 */ /* 0x000fe2000fffe03f */
[----:B--2---:R-:W-:-:S13]  /*b290*/  R2UR UR11, R6 ;  /* 0x00000000060b72ca */ /* 0x004fda00000e0000 */
[----:B------:R-:W-:-:S09]  /*b2a0*/  UIMAD UR11, UR11, 0xc0, URZ ;  /* 0x000000c00b0b78a4 */ /* 0x000fd2000f8e023f */
[----:B------:R3:W-:Y:S02]  /*b2b0*/  UTMALDG.4D [UR8], [UR4], desc[UR6] ;  /* 0x00000608040075b4 */ /* 0x0007e40008019000 */
[----:B---3--:R-:W-:Y:S01]  /*b2c0*/  NOP ;  /* 0x0000000000007918 */ /* 0x008fe20000000000 */
.L_x_63:
[----:B------:R-:W-:Y:S05]  /*b2d0*/  BSYNC B1 ;  /* 0x0000000000017941 */ /* 0x000fea0003800000 */
.L_x_62:
[C---:B------:R-:W-:Y:S02]  /*b2e0*/  ISETP.GT.AND P1, PT, R11.reuse, 0x1, PT ;  /* 0x000000010b00780c */ /* 0x040fe40003f24270 */
[----:B------:R-:W-:-:S11]  /*b2f0*/  IADD3 R11, R11, -0x2, RZ ;  /* 0xfffffffe0b0b7810 */ /* 0x000fd60007ffe0ff */
[----:B------:R-:W-:Y:S05]  /*b300*/  @P1 BRA `(.L_x_69) ;  /* 0xfffffff400481947 */ /* 0x000fea000383ffff */
.L_x_54:
[----:B------:R-:W-:Y:S05]  /*b310*/  BSYNC B0 ;  /* 0x0000000000007941 */ /* 0x000fea0003800000 */
.L_x_45:
[----:B------:R-:W-:Y:S04]  /*b320*/  BSSY B0, `(.L_x_70) ;  /* 0x000001e000007945 */ /* 0x000fe80003800000 */
[----:B------:R-:W-:Y:S05]  /*b330*/  @!P6 BRA `(.L_x_71) ;  /* 0x000000000070e947 */ /* 0x000fea0003800000 */
[----:B-1----:R-:W-:Y:S01]  /*b340*/  IMAD R5, R22, 0x8, R25 ;  /* 0x0000000816057824 */ /* 0x002fe200078e0219 */
[----:B------:R-:W-:Y:S02]  /*b350*/  SHF.L.U32 R0, R19, 0x1f, RZ ;  /* 0x0000001f13007819 */ /* 0x000fe400000006ff */
[----:B------:R-:W-:Y:S02]  /*b360*/  ISETP.NE.AND P1, PT, R18, RZ, PT ;  /* 0x000000ff1200720c */ /* 0x000fe40003f25270 */
[----:B------:R-:W1:Y:S02]  /*b370*/  SYNCS.PHASECHK.TRANS64.TRYWAIT P0, [R5+URZ+0x30860], R0 ;  /* 0x03086000050075a7 */ /* 0x000e64000800017f */
[----:B-1----:R-:W-:Y:S09]  /*b380*/  @!P0 BRA `(.L_x_72) ;  /* 0x0000000800ac8947 */ /* 0x002ff20003800000 */
.L_x_102:
[----:B------:R-:W-:Y:S05]  /*b390*/  @P1 BRA `(.L_x_73) ;  /* 0x0000000000141947 */ /* 0x000fea0003800000 */
[----:B------:R-:W-:Y:S02]  /*b3a0*/  ISETP.NE.AND P0, PT, R28, RZ, PT ;  /* 0x000000ff1c00720c */ /* 0x000fe40003f05270 */
[----:B-1----:R-:W-:-:S04]  /*b3b0*/  MOV R0, 0x6000 ;  /* 0x0000600000007802 */ /* 0x002fc80000000f00 */
[----:B------:R3:W-:Y:S07]  /*b3c0*/  SYNCS.ARRIVE.TRANS64 RZ, [R5+URZ+0x30850], R0 ;  /* 0x0308500005ff79a7 */ /* 0x0007ee000800003f */
[----:B------:R-:W-:Y:S05]  /*b3d0*/  @!P0 BRA `(.L_x_73) ;  /* 0x0000000000048947 */ /* 0x000fea0003800000 */
[----:B------:R-:W-:Y:S01]  /*b3e0*/  BPT.TRAP 0x1 ;  /* 0x000000040000795c */ /* 0x000fe20000300000 */
.L_x_73:
[----:B-1-3--:R-:W3:Y:S01]  /*b3f0*/  LDL R0, [R1] ;  /* 0x0000000001007983 */ /* 0x00aee20000100800 */
[----:B--2---:R-:W-:Y:S01]  /*b400*/  IMAD R25, R22, 0x6000, R25 ;  /* 0x0000600016197824 */ /* 0x004fe200078e0219 */
        /* <DEDUP_REMOVED lines=8> */
[----:B------:R-:W-:-:S05]  /*b490*/  UMOV UR10, URZ ;  /* 0x0000003f000a7c82 */ /* 0x000fca0008000000 */
[----:B------:R-:W-:-:S04]  /*b4a0*/  UIADD3 UR9, UR9, 0x30850, URZ ;  /* 0x0003085009097890 */ /* 0x000fc8000fffe03f */
[----:B------:R-:W-:Y:S01]  /*b4b0*/  UIADD3 UR8, UR8, 0x400, URZ ;  /* 0x0000040008087890 */ /* 0x000fe2000fffe03f */
[----:B---3--:R-:W-:-:S13]  /*b4c0*/  R2UR UR11, R0 ;  /* 0x00000000000b72ca */ /* 0x008fda00000e0000 */
[----:B------:R-:W-:-:S09]  /*b4d0*/  UIMAD UR11, UR11, 0xc0, URZ ;  /* 0x000000c00b0b78a4 */ /* 0x000fd2000f8e023f */
[----:B------:R3:W-:Y:S02]  /*b4e0*/  UTMALDG.4D [UR8], [UR4], desc[UR6] ;  /* 0x00000608040075b4 */ /* 0x0007e40008019000 */
[----:B---3--:R-:W-:Y:S01]  /*b4f0*/  NOP ;  /* 0x0000000000007918 */ /* 0x008fe20000000000 */
.L_x_71:
[----:B------:R-:W-:Y:S05]  /*b500*/  BSYNC B0 ;  /* 0x0000000000007941 */ /* 0x000fea0003800000 */
.L_x_70:
[----:B------:R-:W-:Y:S01]  /*b510*/  IADD3 R29, R29, UR36, RZ ;  /* 0x000000241d1d7c10 */ /* 0x000fe2000fffe0ff */
[----:B------:R-:W-:Y:S01]  /*b520*/  ULDC UR4, c[0x0][0xda4] ;  /* 0x0003690000047ab9 */ /* 0x000fe20000000800 */
[----:B------:R-:W-:Y:S02]  /*b530*/  VIADD R22, R22, 0x1 ;  /* 0x0000000116167836 */ /* 0x000fe40000000000 */
[----:B------:R-:W-:Y:S01]  /*b540*/  ISETP.GE.AND P1, PT, R29, UR4, PT ;  /* 0x000000041d007c0c */ /* 0x000fe2000bf26270 */
[----:B------:R-:W-:Y:S02]  /*b550*/  VIADD R27, R27, 0x1 ;  /* 0x000000011b1b7836 */ /* 0x000fe40000000000 */
[----:B------:R-:W-:-:S04]  /*b560*/  ISETP.NE.AND P0, PT, R22, 0x2, PT ;  /* 0x000000021600780c */ /* 0x000fc80003f05270 */
[----:B------:R-:W-:Y:S02]  /*b570*/  SEL R0, RZ, 0x1, P0 ;  /* 0x00000001ff007807 */ /* 0x000fe40000000000 */
[----:B------:R-:W-:Y:S02]  /*b580*/  SEL R22, R22, RZ, P0 ;  /* 0x000000ff16167207 */ /* 0x000fe40000000000 */
[----:B------:R-:W-:Y:S02]  /*b590*/  LOP3.LUT R19, R19, R0, RZ, 0x3c, !PT ;  /* 0x0000000013137212 */ /* 0x000fe400078e3cff */
[----:B------:R-:W-:Y:S05]  /*b5a0*/  @!P1 BRA `(.L_x_74) ;  /* 0xffffffdc00d49947 */ /* 0x000fea000383ffff */
[----:B------:R-:W-:-:S07]  /*b5b0*/  LOP3.LUT R27, R27, 0x1, RZ, 0xc, !PT ;  /* 0x000000011b1b7812 */ /* 0x000fce00078e0cff */
.L_x_32:
[----:B------:R-:W3:Y:S01]  /*b5c0*/  S2R R3, SR_CgaCtaId ;  /* 0x0000000000037919 */ /* 0x000ee20000008800 */
[----:B------:R-:W-:Y:S01]  /*b5d0*/  MOV R0, 0x400 ;  /* 0x0000040000007802 */ /* 0x000fe20000000f00 */
[----:B------:R-:W-:Y:S01]  /*b5e0*/  BSSY B0, `(.L_x_75) ;  /* 0x0000005000007945 */ /* 0x000fe20003800000 */
[----:B------:R-:W-:Y:S02]  /*b5f0*/  SHF.L.U32 R27, R27, 0x1f, RZ ;  /* 0x0000001f1b1b7819 */ /* 0x000fe400000006ff */
[----:B---3--:R-:W-:-:S04]  /*b600*/  LEA R8, R3, R0, 0x18 ;  /* 0x0000000003087211 */ /* 0x008fc800078ec0ff */
[----:B------:R-:W3:Y:S02]  /*b610*/  SYNCS.PHASECHK.TRANS64.TRYWAIT P0, [R8+URZ+0x30820], R27 ;  /* 0x0308201b080075a7 */ /* 0x000ee4000800017f */
[----:B---3--:R-:W-:Y:S05]  /*b620*/  @!P0 BRA `(.L_x_76) ;  /* 0x0000000800188947 */ /* 0x008fea0003800000 */
.L_x_103:
[----:B------:R-:W-:Y:S05]  /*b630*/  BSYNC B0 ;  /* 0x0000000000007941 */ /* 0x000fea0003800000 */
.L_x_75:
[----:B------:R-:W-:-:S03]  /*b640*/  UMOV UR4, 0xffffffff ;  /* 0xffffffff00047882 */ /* 0x000fc60000000000 */
[----:B------:R-:W-:Y:S05]  /*b650*/  BRA.DIV UR4, `(.L_x_77) ;  /* 0x0000000a04207947 */ /* 0x000fea000b800000 */
[----:B------:R4:W1:Y:S02]  /*b660*/  SHFL.IDX PT, R14, R16, RZ, 0x1f ;  /* 0x00001fff100e7589 */ /* 0x00086400000e0000 */
.L_x_106:
[----:B-1----:R-:W-:Y:S01]  /*b670*/  ISETP.NE.AND P0, PT, R14, RZ, PT ;  /* 0x000000ff0e00720c */ /* 0x002fe20003f05270 */
[----:B------:R-:W-:-:S12]  /*b680*/  BSSY B0, `(.L_x_78) ;  /* 0x0000023000007945 */ /* 0x000fd80003800000 */
[----:B------:R-:W-:Y:S05]  /*b690*/  @P0 BRA `(.L_x_79) ;  /* 0x0000000000840947 */ /* 0x000fea0003800000 */
[----:B------:R-:W-:-:S03]  /*b6a0*/  UMOV UR4, 0xffffffff ;  /* 0xffffffff00047882 */ /* 0x000fc60000000000 */
[----:B------:R-:W-:Y:S05]  /*b6b0*/  BRA.DIV UR4, `(.L_x_80) ;  /* 0x0000000a04307947 */ /* 0x000fea000b800000 */
[----:B------:R-:W-:-:S13]  /*b6c0*/  ELECT P6, URZ, PT ;  /* 0x00000000003f782f */ /* 0x000fda00038c0000 */
.L_x_109:
[----:B------:R-:W-:Y:S05]  /*b6d0*/  @!P6 BRA `(.L_x_79) ;  /* 0x000000000074e947 */ /* 0x000fea0003800000 */
[----:B------:R-:W-:-:S04]  /*b6e0*/  LOP3.LUT R17, R17, 0x2, RZ, 0xfc, !PT ;  /* 0x0000000211117812 */ /* 0x000fc800078efcff */
[----:B------:R-:W-:-:S13]  /*b6f0*/  ISETP.NE.AND P2, PT, R17, 0x3, PT ;  /* 0x000000031100780c */ /* 0x000fda0003f45270 */
[----:B------:R-:W-:Y:S05]  /*b700*/  @!P2 BRA `(.L_x_81) ;  /* 0x000000000004a947 */ /* 0x000fea0003800000 */
[----:B------:R-:W-:Y:S01]  /*b710*/  BPT.TRAP 0x1 ;  /* 0x000000040000795c */ /* 0x000fe20000300000 */
.L_x_81:
[----:B------:R-:W-:Y:S02]  /*b720*/  IADD3 R3, R8, 0x30840, RZ ;  /* 0x0003084008037810 */ /* 0x000fe40007ffe0ff */
[----:B------:R-:W-:Y:S02]  /*b730*/  SHF.L.U32 R4, R19, 0x1f, RZ ;  /* 0x0000001f13047819 */ /* 0x000fe400000006ff */
[C---:B------:R-:W-:Y:S01]  /*b740*/  IADD3 R0, R22.reuse, 0x1, RZ ;  /* 0x0000000116007810 */ /* 0x040fe20007ffe0ff */
[----:B------:R-:W-:-:S03]  /*b750*/  IMAD R5, R22, 0x8, R3 ;  /* 0x0000000816057824 */ /* 0x000fc600078e0203 */
[C---:B------:R-:W-:Y:S01]  /*b760*/  ISETP.NE.AND P1, PT, R0.reuse, 0x2, PT ;  /* 0x000000020000780c */ /* 0x040fe20003f25270 */
[----:B------:R-:W1:Y:S03]  /*b770*/  SYNCS.PHASECHK.TRANS64.TRYWAIT P0, [R5+URZ], R4 ;  /* 0x00000004050075a7 */ /* 0x000e66000800017f */
[----:B------:R-:W-:Y:S02]  /*b780*/  SEL R2, RZ, 0x1, P1 ;  /* 0x00000001ff027807 */ /* 0x000fe40000800000 */
[----:B--2---:R-:W-:Y:S02]  /*b790*/  SEL R6, R0, RZ, P1 ;  /* 0x000000ff00067207 */ /* 0x004fe40000800000 */
[----:B------:R-:W-:-:S03]  /*b7a0*/  LOP3.LUT R0, R19, R2, RZ, 0x3c, !PT ;  /* 0x0000000213007212 */ /* 0x000fc600078e3cff */
[----:B------:R-:W-:Y:S01]  /*b7b0*/  IMAD R3, R6, 0x8, R3 ;  /* 0x0000000806037824 */ /* 0x000fe200078e0203 */
[----:B------:R-:W-:Y:S01]  /*b7c0*/  SHF.L.U32 R0, R0, 0x1f, RZ ;  /* 0x0000001f00007819 */ /* 0x000fe200000006ff */
[----:B-1----:R-:W-:Y:S06]  /*b7d0*/  @!P0 BRA `(.L_x_82) ;  /* 0x0000000800088947 */ /* 0x002fec0003800000 */
.L_x_110:
[----:B------:R-:W2:Y:S02]  /*b7e0*/  SYNCS.PHASECHK.TRANS64.TRYWAIT P0, [R3+URZ], R0 ;  /* 0x00000000030075a7 */ /* 0x000ea4000800017f */
[----:B--2---:R-:W-:Y:S05]  /*b7f0*/  @!P0 BRA `(.L_x_83) ;  /* 0x0000000800148947 */ /* 0x004fea0003800000 */
.L_x_111:
[----:B------:R-:W-:Y:S05]  /*b800*/  @!P2 BRA `(.L_x_84) ;  /* 0x000000000004a947 */ /* 0x000fea0003800000 */
[----:B------:R-:W-:Y:S01]  /*b810*/  BPT.TRAP 0x1 ;  /* 0x000000040000795c */ /* 0x000fe20000300000 */
.L_x_84:
[----:B--2---:R-:W-:-:S05]  /*b820*/  IADD3 R3, R8, 0x30860, RZ ;  /* 0x0003086008037810 */ /* 0x004fca0007ffe0ff */
[----:B-1----:R-:W-:-:S04]  /*b830*/  IMAD R5, R22, 0x8, R3 ;  /* 0x0000000816057824 */ /* 0x002fc800078e0203 */
[----:B------:R-:W1:Y:S02]  /*b840*/  SYNCS.PHASECHK.TRANS64.TRYWAIT P0, [R5+URZ], R4 ;  /* 0x00000004050075a7 */ /* 0x000e64000800017f */
[----:B-1----:R-:W-:Y:S05]  /*b850*/  @!P0 BRA `(.L_x_85) ;  /* 0x0000000800108947 */ /* 0x002fea0003800000 */
.L_x_112:
[----:B------:R-:W-:-:S07]  /*b860*/  LEA R3, R6, R3, 0x3 ;  /* 0x0000000306037211 */ /* 0x000fce00078e18ff */
.L_x_86:
[----:B--2---:R2:W1:Y:S02]  /*b870*/  SYNCS.PHASECHK.TRANS64.TRYWAIT P0, [R3+URZ], R0 ;  /* 0x00000000030075a7 */ /* 0x004464000800017f */
[----:B-1----:R-:W-:Y:S05]  /*b880*/  @!P0 NANOSLEEP.SYNCS 0x989680 ;  /* 0x009896800000895d */ /* 0x002fea0003900000 */
[----:B------:R-:W1:Y:S02]  /*b890*/  @!P0 SYNCS.PHASECHK.TRANS64 P0, [R3+URZ], R0 ;  /* 0x00000000030085a7 */ /* 0x000e64000800007f */
[----:B-1----:R-:W-:Y:S05]  /*b8a0*/  @!P0 BRA `(.L_x_86) ;  /* 0xfffffffc00f08947 */ /* 0x002fea000383ffff */
.L_x_79:
[----:B------:R-:W-:Y:S05]  /*b8b0*/  BSYNC B0 ;  /* 0x0000000000007941 */ /* 0x000fea0003800000 */
.L_x_78:
[----:B------:R-:W-:Y:S05]  /*b8c0*/  EXIT ;  /* 0x000000000000794d */ /* 0x000fea0003800000 */
.L_x_10:
[----:B-1----:R-:W-:-:S04]  /*b8d0*/  IMAD.U32 R3, RZ, RZ, UR40 ;  /* 0x00000028ff037e24 */ /* 0x002fc8000f8e00ff */
[----:B------:R1:W2:Y:S03]  /*b8e0*/  SYNCS.PHASECHK.TRANS64.TRYWAIT P1, [R3+URZ+0x30800], R0 ;  /* 0x03080000030075a7 */ /* 0x0002a6000802017f */
[----:B--2---:R-:W-:Y:S05]  /*b8f0*/  @!P1 NANOSLEEP.SYNCS 0x989680 ;  /* 0x009896800000995d */ /* 0x004fea0003900000 */
[----:B------:R-:W2:Y:S02]  /*b900*/  @!P1 SYNCS.PHASECHK.TRANS64 P1, [R3+URZ+0x30800], R0 ;  /* 0x03080000030095a7 */ /* 0x000ea4000802007f */
[----:B--2---:R-:W-:Y:S05]  /*b910*/  @!P1 BRA `(.L_x_10) ;  /* 0xfffffffc00ec9947 */ /* 0x004fea000383ffff */
[----:B------:R-:W-:Y:S05]  /*b920*/  BRA `(.L_x_87) ;  /* 0xffffff5800647947 */ /* 0x000fea000383ffff */
.L_x_14:
[----:B--2---:R2:W3:Y:S02]  /*b930*/  SYNCS.PHASECHK.TRANS64.TRYWAIT P2, [R3+URZ+0x30830], R6 ;  /* 0x03083006030075a7 */ /* 0x0044e4000804017f */
[----:B---3--:R-:W-:Y:S05]  /*b940*/  @!P2 NANOSLEEP.SYNCS 0x989680 ;  /* 0x009896800000a95d */ /* 0x008fea0003900000 */
[----:B------:R-:W3:Y:S02]  /*b950*/  @!P2 SYNCS.PHASECHK.TRANS64 P2, [R3+URZ+0x30830], R6 ;  /* 0x030830060300a5a7 */ /* 0x000ee4000804007f */
[----:B---3--:R-:W-:Y:S05]  /*b960*/  @!P2 BRA `(.L_x_14) ;  /* 0xfffffffc00f0a947 */ /* 0x008fea000383ffff */
[----:B------:R-:W-:Y:S05]  /*b970*/  BRA `(.L_x_13) ;  /* 0xffffff5800947947 */ /* 0x000fea000383ffff */
.L_x_19:
[----:B---3--:R-:W-:-:S04]  /*b980*/  MOV R11, UR10 ;  /* 0x0000000a000b7c02 */ /* 0x008fc80008000f00 */
[----:B------:R3:W4:Y:S03]  /*b990*/  SYNCS.PHASECHK.TRANS64.TRYWAIT P2, [R11+URZ+0x30830], R10 ;  /* 0x0308300a0b0075a7 */ /* 0x000726000804017f */
[----:B----4-:R-:W-:Y:S05]  /*b9a0*/  @!P2 NANOSLEEP.SYNCS 0x989680 ;  /* 0x009896800000a95d */ /* 0x010fea0003900000 */
[----:B------:R-:W4:Y:S02]  /*b9b0*/  @!P2 SYNCS.PHASECHK.TRANS64 P2, [R11+URZ+0x30830], R10 ;  /* 0x0308300a0b00a5a7 */ /* 0x000f24000804007f */
[----:B----4-:R-:W-:Y:S05]  /*b9c0*/  @!P2 BRA `(.L_x_19) ;  /* 0xfffffffc00eca947 */ /* 0x010fea000383ffff */
[----:B------:R-:W-:Y:S05]  /*b9d0*/  BRA `(.L_x_16) ;  /* 0xffffff9000e07947 */ /* 0x000fea000383ffff */
.L_x_23:
[----:B--2---:R-:W-:-:S04]  /*b9e0*/  IMAD.U32 R11, RZ, RZ, UR10 ;  /* 0x0000000aff0b7e24 */ /* 0x004fc8000f8e00ff */
[----:B------:R2:W3:Y:S03]  /*b9f0*/  SYNCS.PHASECHK.TRANS64.TRYWAIT P2, [R11+URZ+0x30850], R10 ;  /* 0x0308500a0b0075a7 */ /* 0x0004e6000804017f */
[----:B---3--:R-:W-:Y:S05]  /*ba00*/  @!P2 NANOSLEEP.SYNCS 0x989680 ;  /* 0x009896800000a95d */ /* 0x008fea0003900000 */
[----:B------:R-:W3:Y:S02]  /*ba10*/  @!P2 SYNCS.PHASECHK.TRANS64 P2, [R11+URZ+0x30850], R10 ;  /* 0x0308500a0b00a5a7 */ /* 0x000ee4000804007f */
[----:B---3--:R-:W-:Y:S05]  /*ba20*/  @!P2 BRA `(.L_x_23) ;  /* 0xfffffffc00eca947 */ /* 0x008fea000383ffff */
[----:B------:R-:W-:Y:S05]  /*ba30*/  BRA `(.L_x_20) ;  /* 0xffffff9400587947 */ /* 0x000fea000383ffff */
.L_x_28:
[----:B----4-:R-:W-:-:S04]  /*ba40*/  MOV R4, UR12 ;  /* 0x0000000c00047c02 */ /* 0x010fc80008000f00 */
[----:B------:R4:W1:Y:S03]  /*ba50*/  SYNCS.PHASECHK.TRANS64.TRYWAIT P0, [R4+URZ+0x30850], R3 ;  /* 0x03085003040075a7 */ /* 0x000866000800017f */
[----:B-1----:R-:W-:Y:S05]  /*ba60*/  @!P0 NANOSLEEP.SYNCS 0x989680 ;  /* 0x009896800000895d */ /* 0x002fea0003900000 */
[----:B------:R-:W1:Y:S02]  /*ba70*/  @!P0 SYNCS.PHASECHK.TRANS64 P0, [R4+URZ+0x30850], R3 ;  /* 0x03085003040085a7 */ /* 0x000e64000800007f */
[----:B-1----:R-:W-:Y:S05]  /*ba80*/  @!P0 BRA `(.L_x_28) ;  /* 0xfffffffc00ec8947 */ /* 0x002fea000383ffff */
[----:B------:R-:W-:Y:S05]  /*ba90*/  BRA `(.L_x_27) ;  /* 0xffffffc800087947 */ /* 0x000fea000383ffff */
.L_x_37:
[----:B------:R-:W-:Y:S01]  /*baa0*/  BSSY B0, `(.L_x_88) ;  /* 0x0000008000007945 */ /* 0x000fe20003800000 */
[----:B------:R-:W-:Y:S01]  /*bab0*/  IMAD.MOV.U32 R13, RZ, RZ, R16 ;  /* 0x000000ffff0d7224 */ /* 0x000fe200078e0010 */
[----:B------:R-:W-:Y:S01]  /*bac0*/  MOV R12, RZ ;  /* 0x000000ff000c7202 */ /* 0x000fe20000000f00 */
[----:B------:R-:W-:Y:S01]  /*bad0*/  IMAD.MOV.U32 R11, RZ, RZ, 0x1f ;  /* 0x0000001fff0b7424 */ /* 0x000fe200078e00ff */
[----:B------:R-:W-:-:S07]  /*bae0*/  MOV R15, 0xffffffff ;  /* 0xffffffff000f7802 */ /* 0x000fce0000000f00 */
[----:B------:R-:W-:Y:S05]  /*baf0*/  WARPSYNC.COLLECTIVE R15, `(.L_x_89) ;  /* 0x000000000f087348 */ /* 0x000fea0003c00000 */
[----:B------:R1:W2:Y:S02]  /*bb00*/  SHFL.IDX P6, R14, R13, R12, R11 ;  /* 0x0000000c0d0e7389 */ /* 0x0002a400000c000b */
[----:B-12---:R-:W-:Y:S01]  /*bb10*/  ENDCOLLECTIVE ;  /* 0x000000000000791b */ /* 0x006fe20003800000 */
.L_x_89:
[----:B------:R-:W-:Y:S05]  /*bb20*/  BSYNC B0 ;  /* 0x0000000000007941 */ /* 0x000fea0003800000 */
.L_x_88:
[----:B------:R-:W-:Y:S05]  /*bb30*/  BRA `(.L_x_90) ;  /* 0xffffffe000687947 */ /* 0x000fea000383ffff */
.L_x_38:
[----:B------:R-:W-:Y:S01]  /*bb40*/  BSSY B0, `(.L_x_91) ;  /* 0x0000006000007945 */ /* 0x000fe20003800000 */
[----:B------:R-:W-:-:S07]  /*bb50*/  IMAD.MOV.U32 R15, RZ, RZ, -0x1 ;  /* 0xffffffffff0f7424 */ /* 0x000fce00078e00ff */
[----:B------:R-:W-:Y:S05]  /*bb60*/  WARPSYNC.COLLECTIVE R15, `(.L_x_92) ;  /* 0x000000000f0c7348 */ /* 0x000fea0003c00000 */
[----:B------:R-:W-:Y:S02]  /*bb70*/  ELECT P6, UR62, PT ;  /* 0x00000000003e782f */ /* 0x000fe400038c0000 */
[----:B------:R-:W-:Y:S01]  /*bb80*/  MOV R14, UR62 ;  /* 0x0000003e000e7c02 */ /* 0x000fe20008000f00 */
[----:B------:R-:W-:Y:S10]  /*bb90*/  ENDCOLLECTIVE ;  /* 0x000000000000791b */ /* 0x000ff40003800000 */
.L_x_92:
[----:B------:R-:W-:Y:S05]  /*bba0*/  BSYNC B0 ;  /* 0x0000000000007941 */ /* 0x000fea0003800000 */
.L_x_91:
[----:B------:R-:W-:Y:S05]  /*bbb0*/  BRA `(.L_x_93) ;  /* 0xffffffe0005c7947 */ /* 0x000fea000383ffff */
.L_x_41:
[----:B--2---:R2:W3:Y:S02]  /*bbc0*/  SYNCS.PHASECHK.TRANS64.TRYWAIT P1, [R7+URZ+0x30840], R6 ;  /* 0x03084006070075a7 */ /* 0x0044e4000802017f */
[----:B---3--:R-:W-:Y:S05]  /*bbd0*/  @!P1 NANOSLEEP.SYNCS 0x989680 ;  /* 0x009896800000995d */ /* 0x008fea0003900000 */
[----:B------:R-:W3:Y:S02]  /*bbe0*/  @!P1 SYNCS.PHASECHK.TRANS64 P1, [R7+URZ+0x30840], R6 ;  /* 0x03084006070095a7 */ /* 0x000ee4000802007f */
[----:B---3--:R-:W-:Y:S05]  /*bbf0*/  @!P1 BRA `(.L_x_41) ;  /* 0xfffffffc00f09947 */ /* 0x008fea000383ffff */
[----:B------:R-:W-:Y:S05]  /*bc00*/  BRA `(.L_x_94) ;  /* 0xffffffe000b47947 */ /* 0x000fea000383ffff */
.L_x_44:
[----:B--2---:R2:W3:Y:S02]  /*bc10*/  SYNCS.PHASECHK.TRANS64.TRYWAIT P1, [R25+URZ+0x30820], R6 ;  /* 0x03082006190075a7 */ /* 0x0044e4000802017f */
[----:B---3--:R-:W-:Y:S05]  /*bc20*/  @!P1 NANOSLEEP.SYNCS 0x989680 ;  /* 0x009896800000995d */ /* 0x008fea0003900000 */
[----:B------:R-:W3:Y:S02]  /*bc30*/  @!P1 SYNCS.PHASECHK.TRANS64 P1, [R25+URZ+0x30820], R6 ;  /* 0x03082006190095a7 */ /* 0x000ee4000802007f */
[----:B---3--:R-:W-:Y:S05]  /*bc40*/  @!P1 BRA `(.L_x_44) ;  /* 0xfffffffc00f09947 */ /* 0x008fea000383ffff */
[----:B------:R-:W-:Y:S05]  /*bc50*/  BRA `(.L_x_95) ;  /* 0xffffffe400587947 */ /* 0x000fea000383ffff */
.L_x_50:
[----:B--2---:R2:W3:Y:S02]  /*bc60*/  SYNCS.PHASECHK.TRANS64.TRYWAIT P2, [R5+URZ+0x30840], R4 ;  /* 0x03084004050075a7 */ /* 0x0044e4000804017f */
[----:B---3--:R-:W-:Y:S05]  /*bc70*/  @!P2 NANOSLEEP.SYNCS 0x989680 ;  /* 0x009896800000a95d */ /* 0x008fea0003900000 */
[----:B------:R-:W3:Y:S02]  /*bc80*/  @!P2 SYNCS.PHASECHK.TRANS64 P2, [R5+URZ+0x30840], R4 ;  /* 0x030840040500a5a7 */ /* 0x000ee4000804007f */
[----:B---3--:R-:W-:Y:S05]  /*bc90*/  @!P2 BRA `(.L_x_50) ;  /* 0xfffffffc00f0a947 */ /* 0x008fea000383ffff */
[----:B------:R-:W-:Y:S05]  /*bca0*/  BRA `(.L_x_96) ;  /* 0xffffffe400e87947 */ /* 0x000fea000383ffff */
.L_x_52:
[----:B--2---:R2:W3:Y:S02]  /*bcb0*/  SYNCS.PHASECHK.TRANS64.TRYWAIT P2, [R4+URZ+0x60], R7 ;  /* 0x00006007040075a7 */ /* 0x0044e4000804017f */
[----:B---3--:R-:W-:Y:S05]  /*bcc0*/  @!P2 NANOSLEEP.SYNCS 0x989680 ;  /* 0x009896800000a95d */ /* 0x008fea0003900000 */
[----:B------:R-:W3:Y:S02]  /*bcd0*/  @!P2 SYNCS.PHASECHK.TRANS64 P2, [R4+URZ+0x60], R7 ;  /* 0x000060070400a5a7 */ /* 0x000ee4000804007f */
[----:B---3--:R-:W-:Y:S05]  /*bce0*/  @!P2 BRA `(.L_x_52) ;  /* 0xfffffffc00f0a947 */ /* 0x008fea000383ffff */
[----:B------:R-:W-:Y:S05]  /*bcf0*/  BRA `(.L_x_97) ;  /* 0xffffffe8003c7947 */ /* 0x000fea000383ffff */
.L_x_58:
[----:B--2---:R2:W3:Y:S02]  /*bd00*/  SYNCS.PHASECHK.TRANS64.TRYWAIT P2, [R6+URZ+0x30840], R5 ;  /* 0x03084005060075a7 */ /* 0x0044e4000804017f */
[----:B---3--:R-:W-:Y:S05]  /*bd10*/  @!P2 NANOSLEEP.SYNCS 0x989680 ;  /* 0x009896800000a95d */ /* 0x008fea0003900000 */
[----:B------:R-:W3:Y:S02]  /*bd20*/  @!P2 SYNCS.PHASECHK.TRANS64 P2, [R6+URZ+0x30840], R5 ;  /* 0x030840050600a5a7 */ /* 0x000ee4000804007f */
[----:B---3--:R-:W-:Y:S05]  /*bd30*/  @!P2 BRA `(.L_x_58) ;  /* 0xfffffffc00f0a947 */ /* 0x008fea000383ffff */
[----:B------:R-:W-:Y:S05]  /*bd40*/  BRA `(.L_x_98) ;  /* 0xffffffec003c7947 */ /* 0x000fea000383ffff */
.L_x_60:
[----:B--2---:R2:W3:Y:S02]  /*bd50*/  SYNCS.PHASECHK.TRANS64.TRYWAIT P2, [R6+URZ+0x60], R19 ;  /* 0x00006013060075a7 */ /* 0x0044e4000804017f */
[----:B---3--:R-:W-:Y:S05]  /*bd60*/  @!P2 NANOSLEEP.SYNCS 0x989680 ;  /* 0x009896800000a95d */ /* 0x008fea0003900000 */
[----:B------:R-:W3:Y:S02]  /*bd70*/  @!P2 SYNCS.PHASECHK.TRANS64 P2, [R6+URZ+0x60], R19 ;  /* 0x000060130600a5a7 */ /* 0x000ee4000804007f */
[----:B---3--:R-:W-:Y:S05]  /*bd80*/  @!P2 BRA `(.L_x_60) ;  /* 0xfffffffc00f0a947 */ /* 0x008fea000383ffff */
[----:B------:R-:W-:Y:S05]  /*bd90*/  BRA `(.L_x_99) ;  /* 0xffffffec00907947 */ /* 0x000fea000383ffff */
.L_x_65:
[----:B-1----:R1:W2:Y:S02]  /*bda0*/  SYNCS.PHASECHK.TRANS64.TRYWAIT P2, [R5+URZ+0x30840], R6 ;  /* 0x03084006050075a7 */ /* 0x0022a4000804017f */
[----:B--2---:R-:W-:Y:S05]  /*bdb0*/  @!P2 NANOSLEEP.SYNCS 0x989680 ;  /* 0x009896800000a95d */ /* 0x004fea0003900000 */
[----:B------:R-:W2:Y:S02]  /*bdc0*/  @!P2 SYNCS.PHASECHK.TRANS64 P2, [R5+URZ+0x30840], R6 ;  /* 0x030840060500a5a7 */ /* 0x000ea4000804007f */
[----:B--2---:R-:W-:Y:S05]  /*bdd0*/  @!P2 BRA `(.L_x_65) ;  /* 0xfffffffc00f0a947 */ /* 0x004fea000383ffff */
[----:B------:R-:W-:Y:S05]  /*bde0*/  BRA `(.L_x_100) ;  /* 0xfffffff000687947 */ /* 0x000fea000383ffff */
.L_x_67:
[----:B-1----:R1:W2:Y:S02]  /*bdf0*/  SYNCS.PHASECHK.TRANS64.TRYWAIT P2, [R5+URZ+0x60], R10 ;  /* 0x0000600a050075a7 */ /* 0x0022a4000804017f */
[----:B--2---:R-:W-:Y:S05]  /*be00*/  @!P2 NANOSLEEP.SYNCS 0x989680 ;  /* 0x009896800000a95d */ /* 0x004fea0003900000 */
[----:B------:R-:W2:Y:S02]  /*be10*/  @!P2 SYNCS.PHASECHK.TRANS64 P2, [R5+URZ+0x60], R10 ;  /* 0x0000600a0500a5a7 */ /* 0x000ea4000804007f */
[----:B--2---:R-:W-:Y:S05]  /*be20*/  @!P2 BRA `(.L_x_67) ;  /* 0xfffffffc00f0a947 */ /* 0x004fea000383ffff */
[----:B------:R-:W-:Y:S05]  /*be30*/  BRA `(.L_x_101) ;  /* 0xfffffff000c07947 */ /* 0x000fea000383ffff */
.L_x_72:
[----:B-1----:R1:W3:Y:S02]  /*be40*/  SYNCS.PHASECHK.TRANS64.TRYWAIT P0, [R5+URZ+0x30860], R0 ;  /* 0x03086000050075a7 */ /* 0x0022e4000800017f */
[----:B---3--:R-:W-:Y:S05]  /*be50*/  @!P0 NANOSLEEP.SYNCS 0x989680 ;  /* 0x009896800000895d */ /* 0x008fea0003900000 */
[----:B------:R-:W3:Y:S02]  /*be60*/  @!P0 SYNCS.PHASECHK.TRANS64 P0, [R5+URZ+0x30860], R0 ;  /* 0x03086000050085a7 */ /* 0x000ee4000800007f */
[----:B---3--:R-:W-:Y:S05]  /*be70*/  @!P0 BRA `(.L_x_72) ;  /* 0xfffffffc00f08947 */ /* 0x008fea000383ffff */
[----:B------:R-:W-:Y:S05]  /*be80*/  BRA `(.L_x_102) ;  /* 0xfffffff400407947 */ /* 0x000fea000383ffff */
.L_x_76:
[----:B---3--:R3:W4:Y:S02]  /*be90*/  SYNCS.PHASECHK.TRANS64.TRYWAIT P0, [R8+URZ+0x30820], R27 ;  /* 0x0308201b080075a7 */ /* 0x008724000800017f */
[----:B----4-:R-:W-:Y:S05]  /*bea0*/  @!P0 NANOSLEEP.SYNCS 0x989680 ;  /* 0x009896800000895d */ /* 0x010fea0003900000 */
[----:B------:R-:W4:Y:S02]  /*beb0*/  @!P0 SYNCS.PHASECHK.TRANS64 P0, [R8+URZ+0x30820], R27 ;  /* 0x0308201b080085a7 */ /* 0x000f24000800007f */
[----:B----4-:R-:W-:Y:S05]  /*bec0*/  @!P0 BRA `(.L_x_76) ;  /* 0xfffffffc00f08947 */ /* 0x010fea000383ffff */
[----:B------:R-:W-:Y:S05]  /*bed0*/  BRA `(.L_x_103) ;  /* 0xfffffff400d47947 */ /* 0x000fea000383ffff */
.L_x_77:
[----:B------:R-:W-:Y:S01]  /*bee0*/  BSSY B0, `(.L_x_104) ;  /* 0x0000008000007945 */ /* 0x000fe20003800000 */
[----:B-1----:R-:W-:Y:S01]  /*bef0*/  MOV R13, R16 ;  /* 0x00000010000d7202 */ /* 0x002fe20000000f00 */
[----:B------:R-:W-:Y:S01]  /*bf00*/  IMAD.MOV.U32 R12, RZ, RZ, RZ ;  /* 0x000000ffff0c7224 */ /* 0x000fe200078e00ff */
[----:B------:R-:W-:Y:S01]  /*bf10*/  MOV R11, 0x1f ;  /* 0x0000001f000b7802 */ /* 0x000fe20000000f00 */
[----:B------:R-:W-:-:S07]  /*bf20*/  IMAD.MOV.U32 R15, RZ, RZ, -0x1 ;  /* 0xffffffffff0f7424 */ /* 0x000fce00078e00ff */
[----:B--23--:R-:W-:Y:S05]  /*bf30*/  WARPSYNC.COLLECTIVE R15, `(.L_x_105) ;  /* 0x000000000f087348 */ /* 0x00cfea0003c00000 */
[----:B------:R1:W4:Y:S02]  /*bf40*/  SHFL.IDX P6, R14, R13, R12, R11 ;  /* 0x0000000c0d0e7389 */ /* 0x00032400000c000b */
[----:B-1234-:R-:W-:Y:S01]  /*bf50*/  ENDCOLLECTIVE ;  /* 0x000000000000791b */ /* 0x01efe20003800000 */
.L_x_105:
[----:B------:R-:W-:Y:S05]  /*bf60*/  BSYNC B0 ;  /* 0x0000000000007941 */ /* 0x000fea0003800000 */
.L_x_104:
[----:B------:R-:W-:Y:S05]  /*bf70*/  BRA `(.L_x_106) ;  /* 0xfffffff400bc7947 */ /* 0x000fea000383ffff */
.L_x_80:
[----:B------:R-:W-:Y:S01]  /*bf80*/  BSSY B1, `(.L_x_107) ;  /* 0x0000006000017945 */ /* 0x000fe20003800000 */
[----:B------:R-:W-:-:S07]  /*bf90*/  MOV R15, 0xffffffff ;  /* 0xffffffff000f7802 */ /* 0x000fce0000000f00 */
[----:B--234-:R-:W-:Y:S05]  /*bfa0*/  WARPSYNC.COLLECTIVE R15, `(.L_x_108) ;  /* 0x000000000f0c7348 */ /* 0x01cfea0003c00000 */
[----:B------:R-:W-:Y:S02]  /*bfb0*/  ELECT P6, UR62, PT ;  /* 0x00000000003e782f */ /* 0x000fe400038c0000 */
[----:B------:R-:W-:Y:S01]  /*bfc0*/  MOV R14, UR62 ;  /* 0x0000003e000e7c02 */ /* 0x000fe20008000f00 */
[----:B--234-:R-:W-:Y:S10]  /*bfd0*/  ENDCOLLECTIVE ;  /* 0x000000000000791b */ /* 0x01cff40003800000 */
.L_x_108:
[----:B------:R-:W-:Y:S05]  /*bfe0*/  BSYNC B1 ;  /* 0x0000000000017941 */ /* 0x000fea0003800000 */
.L_x_107:
[----:B------:R-:W-:Y:S05]  /*bff0*/  BRA `(.L_x_109) ;  /* 0xfffffff400b47947 */ /* 0x000fea000383ffff */
.L_x_82:
[----:B-1----:R1:W2:Y:S02]  /*c000*/  SYNCS.PHASECHK.TRANS64.TRYWAIT P0, [R5+URZ], R4 ;  /* 0x00000004050075a7 */ /* 0x0022a4000800017f */
[----:B--2---:R-:W-:Y:S05]  /*c010*/  @!P0 NANOSLEEP.SYNCS 0x989680 ;  /* 0x009896800000895d */ /* 0x004fea0003900000 */
[----:B------:R-:W2:Y:S02]  /*c020*/  @!P0 SYNCS.PHASECHK.TRANS64 P0, [R5+URZ], R4 ;  /* 0x00000004050085a7 */ /* 0x000ea4000800007f */
[----:B--2---:R-:W-:Y:S05]  /*c030*/  @!P0 BRA `(.L_x_82) ;  /* 0xfffffffc00f08947 */ /* 0x004fea000383ffff */
[----:B------:R-:W-:Y:S05]  /*c040*/  BRA `(.L_x_110) ;  /* 0xfffffff400e47947 */ /* 0x000fea000383ffff */
.L_x_83:
[----:B--2---:R2:W1:Y:S02]  /*c050*/  SYNCS.PHASECHK.TRANS64.TRYWAIT P0, [R3+URZ], R0 ;  /* 0x00000000030075a7 */ /* 0x004464000800017f */
[----:B-1----:R-:W-:Y:S05]  /*c060*/  @!P0 NANOSLEEP.SYNCS 0x989680 ;  /* 0x009896800000895d */ /* 0x002fea0003900000 */
[----:B------:R-:W1:Y:S02]  /*c070*/  @!P0 SYNCS.PHASECHK.TRANS64 P0, [R3+URZ], R0 ;  /* 0x00000000030085a7 */ /* 0x000e64000800007f */
[----:B-1----:R-:W-:Y:S05]  /*c080*/  @!P0 BRA `(.L_x_83) ;  /* 0xfffffffc00f08947 */ /* 0x002fea000383ffff */
[----:B------:R-:W-:Y:S05]  /*c090*/  BRA `(.L_x_111) ;  /* 0xfffffff400d87947 */ /* 0x000fea000383ffff */
.L_x_85:
[----:B-1----:R1:W2:Y:S02]  /*c0a0*/  SYNCS.PHASECHK.TRANS64.TRYWAIT P0, [R5+URZ], R4 ;  /* 0x00000004050075a7 */ /* 0x0022a4000800017f */
[----:B--2---:R-:W-:Y:S05]  /*c0b0*/  @!P0 NANOSLEEP.SYNCS 0x989680 ;  /* 0x009896800000895d */ /* 0x004fea0003900000 */
[----:B------:R-:W2:Y:S02]  /*c0c0*/  @!P0 SYNCS.PHASECHK.TRANS64 P0, [R5+URZ], R4 ;  /* 0x00000004050085a7 */ /* 0x000ea4000800007f */
[----:B--2---:R-:W-:Y:S05]  /*c0d0*/  @!P0 BRA `(.L_x_85) ;  /* 0xfffffffc00f08947 */ /* 0x004fea000383ffff */
[----:B------:R-:W-:Y:S05]  /*c0e0*/  BRA `(.L_x_112) ;  /* 0xfffffff400dc7947 */ /* 0x000fea000383ffff */
.L_x_113:
[----:B------:R-:W-:-:S00]  /*c0f0*/  BRA `(.L_x_113) ;  /* 0xfffffffc00fc7947 */ /* 0x000fc0000383ffff */
[----:B------:R-:W-:-:S00]  /*c100*/  NOP ;  /* 0x0000000000007918 */ /* 0x000fc00000000000 */
[----:B------:R-:W-:-:S00]  /*c110*/  NOP ;  /* 0x0000000000007918 */ /* 0x000fc00000000000 */
[----:B------:R-:W-:-:S00]  /*c120*/  NOP ;  /* 0x0000000000007918 */ /* 0x000fc00000000000 */
[----:B------:R-:W-:-:S00]  /*c130*/  NOP ;  /* 0x0000000000007918 */ /* 0x000fc00000000000 */
[----:B------:R-:W-:-:S00]  /*c140*/  NOP ;  /* 0x0000000000007918 */ /* 0x000fc00000000000 */
[----:B------:R-:W-:-:S00]  /*c150*/  NOP ;  /* 0x0000000000007918 */ /* 0x000fc00000000000 */
[----:B------:R-:W-:-:S00]  /*c160*/  NOP ;  /* 0x0000000000007918 */ /* 0x000fc00000000000 */
[----:B------:R-:W-:-:S00]  /*c170*/  NOP ;  /* 0x0000000000007918 */ /* 0x000fc00000000000 */
.L_x_2275:


//--------------------- .text._ZN7cutlass13device_kernelIN5flash11enable_sm90INS1_16FlashAttnFwdSm90INS1_25CollectiveMainloopFwdSm90ILi2EN4cute5tupleIJNS5_1CILi1EEES8_S8_EEENS6_IJNS7_ILi192EEESA_NS7_ILi64EEEEEELi64ENS_6half_tEfNS_4arch4Sm90ELb0ELb0ELb1ELb1ELb0ELb0ELb0ELb0ELb1ELb0ELb0ELb0EEENS1_21CollectiveEpilogueFwdINS6_IJSA_SB_SA_EEES9_SD_SF_Li384ELb1ELb0ELb0ELb0EEENS1_36VarlenDynamicPersistentTileSchedulerILi192ELi192ELi384ELi32ELb0ELb0ELb1ELb0ELb1ELb1EEEEEEEEEvNT_6ParamsE --------------------------
	.section	.text._ZN7cutlass13device_kernelIN5flash11enable_sm90INS1_16FlashAttnFwdSm90INS1_25CollectiveMainloopFwdSm90ILi2EN4cute5tupleIJNS5_1CILi1EEES8_S8_EEENS6_IJNS7_ILi192EEESA_NS7_ILi64EEEEEELi64ENS_6half_tEfNS_4arch4Sm90ELb0ELb0ELb1ELb1ELb0ELb0ELb0ELb0ELb1ELb0ELb0ELb0EEENS1_21CollectiveEpilogueFwdINS6_IJSA_SB_SA_EEES9_SD_SF_Li384ELb1ELb0ELb0ELb0EEENS1_36VarlenDynamicPersistentTileSchedulerILi192ELi192ELi384ELi32ELb0ELb0ELb1ELb0ELb1ELb1EEEEEEEEEvNT_6ParamsE,"ax",@progbits
	.align	128
.text._ZN7cutlass13device_kernelIN5flash11enable_sm90INS1_16FlashAttnFwdSm90INS1_25CollectiveMainloopFwdSm90ILi2EN4cute5tupleIJNS5_1CILi1EEES8_S8_EEENS6_IJNS7_ILi192EEESA_NS7_ILi64EEEEEELi64ENS_6half_tEfNS_4arch4Sm90ELb0ELb0ELb1ELb1ELb0ELb0ELb0ELb0ELb1ELb0ELb0ELb0EEENS1_21CollectiveEpilogueFwdINS6_IJSA_SB_SA_EEES9_SD_SF_Li384ELb1ELb0ELb0ELb0EEENS1_36VarlenDynamicPersistentTileSchedulerILi192ELi192ELi384ELi32ELb0ELb0ELb1ELb0ELb1ELb1EEEEEEEEEvNT_6ParamsE:
        .type           _ZN7cutlass13device_kernelIN5flash11enable_sm90INS1_16FlashAttnFwdSm90INS1_25CollectiveMainloopFwdSm90ILi2EN4cute5tupleIJNS5_1CILi1EEES8_S8_EEENS6_IJNS7_ILi192EEESA_NS7_ILi64EEEEEELi64ENS_6half_tEfNS_4arch4Sm90ELb0ELb0ELb1ELb1ELb0ELb0ELb0ELb0ELb1ELb0ELb0ELb0EEENS1_21CollectiveEpilogueFwdINS6_IJSA_SB_SA_EEES9_SD_SF_Li384ELb1ELb0ELb0ELb0EEENS1_36VarlenDynamicPersistentTileSchedulerILi192ELi192ELi384ELi32ELb0ELb0ELb1ELb0ELb1ELb1EEEEEEEEEvNT_6ParamsE,@function
        .size           _ZN7cutlass13device_kernelIN5flash11enable_sm90INS1_16FlashAttnFwdSm90INS1_25CollectiveMainloopFwdSm90ILi2EN4cute5tupleIJNS5_1CILi1EEES8_S8_EEENS6_IJNS7_ILi192EEESA_NS7_ILi64EEEEEELi64ENS_6half_tEfNS_4arch4Sm90ELb0ELb0ELb1ELb1ELb0ELb0ELb0ELb0ELb1ELb0ELb0ELb0EEENS1_21CollectiveEpilogueFwdINS6_IJSA_SB_SA_EEES9_SD_SF_Li384ELb1ELb0ELb0ELb0EEENS1_36VarlenDynamicPersistentTileSchedulerILi192ELi192ELi384ELi32ELb0ELb0ELb1ELb0ELb1ELb1EEEEEEEEEvNT_6ParamsE,(.L_x_2276 - _ZN7cutlass13device_kernelIN5flash11enable_sm90INS1_16FlashAttnFwdSm90INS1_25CollectiveMainloopFwdSm90ILi2EN4cute5tupleIJNS5_1CILi1EEES8_S8_EEENS6_IJNS7_ILi192EEESA_NS7_ILi64EEEEEELi64ENS_6half_tEfNS_4arch4Sm90ELb0ELb0ELb1ELb1ELb0ELb0ELb0ELb0ELb1ELb0ELb0ELb0EEENS1_21CollectiveEpilogueFwdINS6_IJSA_SB_SA_EEES9_SD_SF_Li384ELb1ELb0ELb0ELb0EEENS1_36VarlenDynamicPersistentTileSchedulerILi192ELi192ELi384ELi32ELb0ELb0ELb1ELb0ELb1ELb1EEEEEEEEEvNT_6ParamsE)
        .other          _ZN7cutlass13device_kernelIN5flash11enable_sm90INS1_16FlashAttnFwdSm90INS1_25CollectiveMainloopFwdSm90ILi2EN4cute5tupleIJNS5_1CILi1EEES8_S8_EEENS6_IJNS7_ILi192EEESA_NS7_ILi64EEEEEELi64ENS_6half_tEfNS_4arch4Sm90ELb0ELb0ELb1ELb1ELb0ELb0ELb0ELb0ELb1ELb0ELb0ELb0EEENS1_21CollectiveEpilogueFwdINS6_IJSA_SB_SA_EEES9_SD_SF_Li384ELb1ELb0ELb0ELb0EEENS1_36VarlenDynamicPersistentTileSchedulerILi192ELi192ELi384ELi32ELb0ELb0ELb1ELb0ELb1ELb1EEEEEEEEEvNT_6ParamsE,@"STO_CUDA_ENTRY STV_DEFAULT"
_ZN7cutlass13device_kernelIN5flash11enable_sm90INS1_16FlashAttnFwdSm90INS1_25CollectiveMainloopFwdSm90ILi2EN4cute5tupleIJNS5_1CILi1EEES8_S8_EEENS6_IJNS7_ILi192EEESA_NS7_ILi64EEEEEELi64ENS_6half_tEfNS_4arch4Sm90ELb0ELb0ELb1ELb1ELb0ELb0ELb0ELb0ELb1ELb0ELb0ELb0EEENS1_21CollectiveEpilogueFwdINS6_IJSA_SB_SA_EEES9_SD_SF_Li384ELb1ELb0ELb0ELb0EEENS1_36VarlenDynamicPersistentTileSchedulerILi192ELi192ELi384ELi32ELb0ELb0ELb1ELb0ELb1ELb1EEEEEEEEEvNT_6ParamsE:
[----:B------:R-:W0:Y:S02]  /*0000*/  LDC R1, c[0x0][0x28] ;  /* 0x00000a00ff017b82 */ /* 0x000e240000000800 */
[----:B0-----:R-:W-:Y:S01]  /*0010*/  VIADD R1, R1, 0xffffffe0 ;  /* 0xffffffe001017836 */ /* 0x001fe20000000000 */
[----:B------:R-:W0:Y:S01]  /*0020*/  S2R R3, SR_TID.X ;  /* 0x0000000000037919 */ /* 0x000e220000002100 */
[----:B------:R-:W-:Y:S01]  /*0030*/  ELECT P0, URZ, PT ;  /* 0x00000000003f782f */ /* 0x000fe20003800000 */
[----:B------:R-:W-:Y:S01]  /*0040*/  BSSY B0, `(.L_x_114) ;  /* 0x0000011000007945 */ /* 0x000fe20003800000 */
[--C-:B0-----:R-:W-:Y:S02]  /*0050*/  SHF.R.U32.HI R0, RZ, 0x5, R3.reuse ;  /* 0x00000005ff007819 */ /* 0x101fe40000011603 */
[----:B------:R-:W-:-:S03]  /*0060*/  SHF.R.U32.HI R3, RZ, 0x7, R3 ;  /* 0x00000007ff037819 */ /* 0x000fc60000011603 */
[----:B------:R-:W0:Y:S02]  /*0070*/  SHFL.IDX PT, R2, R0, RZ, 0x1f ;  /* 0x00001fff00027589 */ /* 0x000e2400000e0000 */
[----:B0-----:R-:W-:-:S13]  /*0080*/  ISETP.EQ.AND P0, PT, R2, RZ, P0 ;  /* 0x000000ff0200720c */ /* 0x001fda0000702270 */
[----:B------:R-:W-:Y:S05]  /*0090*/  @!P0 BRA `(.L_x_115) ;  /* 0x00000000002c8947 */ /* 0x000fea0003800000 */
[----:B------:R-:W-:Y:S02]  /*00a0*/  ULDC.64 UR4, c[0x0][0x198] ;  /* 0x0000660000047ab9 */ /* 0x000fe40000000a00 */
[----:B------:R-:W-:Y:S02]  /*00b0*/  UIADD3 UR6, UP0, UR4, 0x270, URZ ;  /* 0x0000027004067890 */ /* 0x000fe4000ff1e03f */
[----:B------:R-:W-:Y:S02]  /*00c0*/  UIADD3 UR8, UP1, UR4, 0x370, URZ ;  /* 0x0000037004087890 */ /* 0x000fe4000ff3e03f */
[----:B------:R-:W-:Y:S02]  /*00d0*/  UIADD3 UR4, UP2, UR4, 0x470, URZ ;  /* 0x0000047004047890 */ /* 0x000fe4000ff5e03f */
[----:B------:R-:W-:Y:S02]  /*00e0*/  UIADD3.X UR7, URZ, UR5, URZ, UP0, !UPT ;  /* 0x000000053f077290 */ /* 0x000fe400087fe43f */
[----:B------:R-:W-:-:S02]  /*00f0*/  UIADD3.X UR9, URZ, UR5, URZ, UP1, !UPT ;  /* 0x000000053f097290 */ /* 0x000fc40008ffe43f */
[----:B------:R-:W-:-:S05]  /*0100*/  UIADD3.X UR5, URZ, UR5, URZ, UP2, !UPT ;  /* 0x000000053f057290 */ /* 0x000fca00097fe43f */
[----:B------:R0:W-:Y:S02]  /*0110*/  UTMACCTL.PF [UR6] ;  /* 0x00000000060079b9 */ /* 0x0001e40008040000 */
[----:B------:R0:W-:Y:S02]  /*0120*/  UTMACCTL.PF [UR8] ;  /* 0x00000000080079b9 */ /* 0x0001e40008040000 */
[----:B------:R0:W-:Y:S02]  /*0130*/  UTMACCTL.PF [UR4] ;  /* 0x00000000040079b9 */ /* 0x0001e40008040000 */
[----:B0-----:R-:W-:Y:S01]  /*0140*/  NOP ;  /* 0x0000000000007918 */ /* 0x001fe20000000000 */
.L_x_115:
[----:B------:R-:W-:Y:S05]  /*0150*/  BSYNC B0 ;  /* 0x0000000000007941 */ /* 0x000fea0003800000 */
.L_x_114:
[----:B------:R-:W-:Y:S01]  /*0160*/  VOTEU.ANY UP0, P0 ;  /* 0x00000000003f7886 */ /* 0x000fe20000000100 */
[----:B------:R-:W0:Y:S01]  /*0170*/  SHFL.IDX PT, R3, R3, RZ, 0x1f ;  /* 0x00001fff03037589 */ /* 0x000e2200000e0000 */
[----:B------:R-:W-:Y:S01]  /*0180*/  UMOV UR4, 0x1 ;  /* 0x0000000100047882 */ /* 0x000fe20000000000 */
[----:B------:R-:W-:Y:S01]  /*0190*/  UMOV UR7, 0x180 ;  /* 0x0000018000077882 */ /* 0x000fe20000000000 */
[----:B------:R-:W-:Y:S01]  /*01a0*/  VOTEU.ANY UP1, P0 ;  /* 0x00000000003f7886 */ /* 0x000fe20000020100 */
[----:B------:R-:W1:Y:S01]  /*01b0*/  @UP0 S2UR UR8, SR_CgaCtaId ;  /* 0x00000000000809c3 */ /* 0x000e620000008800 */
[----:B------:R-:W2:Y:S01]  /*01c0*/  SHFL.IDX PT, R2, R0, RZ, 0x1f ;  /* 0x00001fff00027589 */ /* 0x000ea200000e0000 */
[----:B------:R-:W-:Y:S01]  /*01d0*/  @UP0 UMOV UR6, 0x400 ;  /* 0x0000040000060882 */ /* 0x000fe20000000000 */
[----:B------:R-:W-:-:S04]  /*01e0*/  @UP0 UIADD3 UR4, -UR4, 0x100000, URZ ;  /* 0x0010000004040890 */ /* 0x000fc8000fffe13f */
[----:B------:R-:W-:Y:S02]  /*01f0*/  @UP0 USHF.L.U32 UR5, UR4, 0xb, URZ ;  /* 0x0000000b04050899 */ /* 0x000fe4000800063f */
[----:B------:R-:W-:Y:S01]  /*0200*/  @UP0 USHF.L.U32 UR4, UR4, 0x1, URZ ;  /* 0x0000000104040899 */ /* 0x000fe2000800063f */
[----:B------:R-:W-:Y:S01]  /*0210*/  VOTEU.ANY UP2, P0 ;  /* 0x00000000003f7886 */ /* 0x000fe20000040100 */
[----:B0-----:R-:W-:Y:S01]  /*0220*/  R2UR UR9, R3 ;  /* 0x00000000030972ca */ /* 0x001fe200000e0000 */
[----:B-1----:R-:W-:Y:S01]  /*0230*/  @UP0 ULEA UR8, UR8, UR6, 0x18 ;  /* 0x0000000608080291 */ /* 0x002fe2000f8ec03f */
[----:B--2---:R-:W-:Y:S01]  /*0240*/  ISETP.NE.AND P1, PT, R2, RZ, PT ;  /* 0x000000ff0200720c */ /* 0x004fe20003f25270 */
[----:B------:R-:W-:-:S04]  /*0250*/  @UP0 UIADD3 UR6, -UR7, 0x100000, URZ ;  /* 0x0010000007060890 */ /* 0x000fc8000fffe13f */
[----:B------:R-:W-:Y:S02]  /*0260*/  @UP0 USHF.L.U32 UR7, UR6, 0xb, URZ ;  /* 0x0000000b06070899 */ /* 0x000fe4000800063f */
[----:B------:R-:W-:-:S04]  /*0270*/  @UP0 USHF.L.U32 UR6, UR6, 0x1, URZ ;  /* 0x0000000106060899 */ /* 0x000fc8000800063f */
[----:B------:R-:W-:Y:S01]  /*0280*/  UISETP.NE.AND UP0, UPT, UR9, URZ, UPT ;  /* 0x0000003f0900728c */ /* 0x000fe2000bf05270 */
[----:B------:R-:W0:Y:S02]  /*0290*/  FENCE.VIEW.ASYNC.S ;  /* 0x00000000000073c6 */ /* 0x000e240000000000 */
[----:B0-----:R0:W1:Y:S05]  /*02a0*/  @UP1 SYNCS.EXCH.64 URZ, [UR8+0x30800], UR4 ;  /* 0x03080004083f15b2 */ /* 0x00106a0008000100 */
[----:B------:R0:W2:Y:S01]  /*02b0*/  @UP2 SYNCS.EXCH.64 URZ, [UR8+0x30820], UR6 ;  /* 0x03082006083f25b2 */ /* 0x0000a20008000100 */
[----:B------:R-:W-:Y:S05]  /*02c0*/  @P1 BRA `(.L_x_116) ;  /* 0x0000000000481947 */ /* 0x000fea0003800000 */
[----:B0-----:R-:W0:Y:S01]  /*02d0*/  S2UR UR5, SR_CgaCtaId ;  /* 0x00000000000579c3 */ /* 0x001e220000008800 */
[----:B------:R-:W-:Y:S01]  /*02e0*/  UMOV UR4, 0x400 ;  /* 0x0000040000047882 */ /* 0x000fe20000000000 */
[----:B------:R-:W-:Y:S01]  /*02f0*/  UMOV UR6, 0x1 ;  /* 0x0000000100067882 */ /* 0x000fe20000000000 */
[----:B------:R-:W-:Y:S01]  /*0300*/  UMOV UR9, 0x3 ;  /* 0x0000000300097882 */ /* 0x000fe20000000000 */
[----:B------:R-:W-:-:S04]  /*0310*/  UIADD3 UR6, -UR6, 0x100000, URZ ;  /* 0x0010000006067890 */ /* 0x000fc8000fffe13f */
[----:B------:R-:W-:Y:S02]  /*0320*/  USHF.L.U32 UR7, UR6, 0xb, URZ ;  /* 0x0000000b06077899 */ /* 0x000fe4000800063f */
[----:B------:R-:W-:Y:S01]  /*0330*/  USHF.L.U32 UR6, UR6, 0x1, URZ ;  /* 0x0000000106067899 */ /* 0x000fe2000800063f */
[----:B------:R-:W-:Y:S01]  /*0340*/  ELECT P0, URZ, PT ;  /* 0x00000000003f782f */ /* 0x000fe20003800000 */
[----:B0-----:R-:W-:Y:S02]  /*0350*/  ULEA UR8, UR5, UR4, 0x18 ;  /* 0x0000000405087291 */ /* 0x001fe4000f8ec03f */
[----:B------:R-:W-:-:S04]  /*0360*/  UIADD3 UR4, -UR9, 0x100000, URZ ;  /* 0x0010000009047890 */ /* 0x000fc8000fffe13f */
[----:B------:R-:W-:Y:S02]  /*0370*/  USHF.L.U32 UR5, UR4, 0xb, URZ ;  /* 0x0000000b04057899 */ /* 0x000fe4000800063f */
[----:B------:R-:W-:Y:S01]  /*0380*/  USHF.L.U32 UR4, UR4, 0x1, URZ ;  /* 0x0000000104047899 */ /* 0x000fe2000800063f */
[----:B------:R-:W0:Y:S03]  /*0390*/  FENCE.VIEW.ASYNC.S ;  /* 0x00000000000073c6 */ /* 0x000e260000000000 */
[----:B0-----:R3:W4:Y:S08]  /*03a0*/  SYNCS.EXCH.64 URZ, [UR8+0x30830], UR6 ;  /* 0x03083006083f75b2 */ /* 0x0017300008000100 */
[----:B------:R3:W0:Y:S01]  /*03b0*/  SYNCS.EXCH.64 URZ, [UR8+0x30840], UR4 ;  /* 0x03084004083f75b2 */ /* 0x0006220008000100 */
[----:B------:R3:W0:Y:S01]  /*03c0*/  SYNCS.EXCH.64 URZ, [UR8+0x30838], UR6 ;  /* 0x03083806083f75b2 */ /* 0x0006220008000100 */
[----:B------:R3:W0:Y:S02]  /*03d0*/  SYNCS.EXCH.64 URZ, [UR8+0x30848], UR4 ;  /* 0x03084804083f75b2 */ /* 0x0006240008000100 */
[----:B---3--:R-:W-:Y:S01]  /*03e0*/  NOP ;  /* 0x0000000000007918 */ /* 0x008fe20000000000 */
.L_x_116:
[----:B------:R-:W3:Y:S01]  /*03f0*/  SHFL.IDX PT, R2, R0, RZ, 0x1f ;  /* 0x00001fff00027589 */ /* 0x000ee200000e0000 */
[----:B------:R-:W-:Y:S01]  /*0400*/  NOP ;  /* 0x0000000000007918 */ /* 0x000fe20000000000 */
[----:B---3--:R-:W-:-:S13]  /*0410*/  ISETP.NE.AND P0, PT, R2, RZ, PT ;  /* 0x000000ff0200720c */ /* 0x008fda0003f05270 */
[----:B------:R-:W-:Y:S05]  /*0420*/  @P0 BRA `(.L_x_117) ;  /* 0x0000000000480947 */ /* 0x000fea0003800000 */
[----:B0-----:R-:W0:Y:S01]  /*0430*/  S2UR UR5, SR_CgaCtaId ;  /* 0x00000000000579c3 */ /* 0x001e220000008800 */
[----:B------:R-:W-:Y:S01]  /*0440*/  UMOV UR4, 0x400 ;  /* 0x0000040000047882 */ /* 0x000fe20000000000 */
[----:B------:R-:W-:Y:S01]  /*0450*/  UMOV UR6, 0x1 ;  /* 0x0000000100067882 */ /* 0x000fe20000000000 */
[----:B------:R-:W-:Y:S01]  /*0460*/  UMOV UR7, 0x3 ;  /* 0x0000000300077882 */ /* 0x000fe20000000000 */
[----:B------:R-:W-:Y:S01]  /*0470*/  ELECT P0, URZ, PT ;  /* 0x00000000003f782f */ /* 0x000fe20003800000 */
[----:B0-----:R-:W-:Y:S02]  /*0480*/  ULEA UR8, UR5, UR4, 0x18 ;  /* 0x0000000405087291 */ /* 0x001fe4000f8ec03f */
[----:B------:R-:W-:-:S04]  /*0490*/  UIADD3 UR4, -UR6, 0x100000, URZ ;  /* 0x0010000006047890 */ /* 0x000fc8000fffe13f */
[----:B------:R-:W-:Y:S02]  /*04a0*/  USHF.L.U32 UR5, UR4, 0xb, URZ ;  /* 0x0000000b04057899 */ /* 0x000fe4000800063f */
[----:B------:R-:W-:Y:S02]  /*04b0*/  USHF.L.U32 UR4, UR4, 0x1, URZ ;  /* 0x0000000104047899 */ /* 0x000fe4000800063f */
[----:B------:R-:W-:-:S04]  /*04c0*/  UIADD3 UR6, -UR7, 0x100000, URZ ;  /* 0x0010000007067890 */ /* 0x000fc8000fffe13f */
[----:B------:R-:W-:Y:S02]  /*04d0*/  USHF.L.U32 UR7, UR6, 0xb, URZ ;  /* 0x0000000b06077899 */ /* 0x000fe4000800063f */
[----:B------:R-:W-:Y:S01]  /*04e0*/  USHF.L.U32 UR6, UR6, 0x1, URZ ;  /* 0x0000000106067899 */ /* 0x000fe2000800063f */
[----:B------:R-:W0:Y:S03]  /*04f0*/  FENCE.VIEW.ASYNC.S ;  /* 0x00000000000073c6 */ /* 0x000e260000000000 */
[----:B0-----:R3:W0:Y:S08]  /*0500*/  SYNCS.EXCH.64 URZ, [UR8+0x30850], UR4 ;  /* 0x03085004083f75b2 */ /* 0x0016300008000100 */
[----:B------:R3:W0:Y:S01]  /*0510*/  SYNCS.EXCH.64 URZ, [UR8+0x30860], UR6 ;  /* 0x03086006083f75b2 */ /* 0x0006220008000100 */
[----:B------:R3:W0:Y:S01]  /*0520*/  SYNCS.EXCH.64 URZ, [UR8+0x30858], UR4 ;  /* 0x03085804083f75b2 */ /* 0x0006220008000100 */
[----:B------:R3:W0:Y:S02]  /*0530*/  SYNCS.EXCH.64 URZ, [UR8+0x30868], UR6 ;  /* 0x03086806083f75b2 */ /* 0x0006240008000100 */
[----:B---3--:R-:W-:Y:S01]  /*0540*/  NOP ;  /* 0x0000000000007918 */ /* 0x008fe20000000000 */
.L_x_117:
[----:B------:R-:W3:Y:S01]  /*0550*/  SHFL.IDX PT, R2, R0, RZ, 0x1f ;  /* 0x00001fff00027589 */ /* 0x000ee200000e0000 */
[----:B------:R-:W-:Y:S01]  /*0560*/  NOP ;  /* 0x0000000000007918 */ /* 0x000fe20000000000 */
[----:B---3--:R-:W-:-:S13]  /*0570*/  ISETP.NE.AND P0, PT, R2, RZ, PT ;  /* 0x000000ff0200720c */ /* 0x008fda0003f05270 */
[----:B------:R-:W-:Y:S05]  /*0580*/  @P0 BRA `(.L_x_118) ;  /* 0x0000000000380947 */ /* 0x000fea0003800000 */
[----:B0-----:R-:W0:Y:S01]  /*0590*/  S2UR UR5, SR_CgaCtaId ;  /* 0x00000000000579c3 */ /* 0x001e220000008800 */
[----:B------:R-:W-:Y:S01]  /*05a0*/  UMOV UR4, 0x400 ;  /* 0x0000040000047882 */ /* 0x000fe20000000000 */
[----:B------:R-:W-:Y:S01]  /*05b0*/  UMOV UR7, 0x1 ;  /* 0x0000000100077882 */ /* 0x000fe20000000000 */
[----:B------:R-:W-:Y:S01]  /*05c0*/  ELECT P0, URZ, PT ;  /* 0x00000000003f782f */ /* 0x000fe20003800000 */
[----:B0-----:R-:W-:Y:S02]  /*05d0*/  ULEA UR6, UR5, UR4, 0x18 ;  /* 0x0000000405067291 */ /* 0x001fe4000f8ec03f */
[----:B------:R-:W-:-:S04]  /*05e0*/  UIADD3 UR4, -UR7, 0x100000, URZ ;  /* 0x0010000007047890 */ /* 0x000fc8000fffe13f */
[----:B------:R-:W-:Y:S02]  /*05f0*/  USHF.L.U32 UR5, UR4, 0xb, URZ ;  /* 0x0000000b04057899 */ /* 0x000fe4000800063f */
[----:B------:R-:W-:Y:S01]  /*0600*/  USHF.L.U32 UR4, UR4, 0x1, URZ ;  /* 0x0000000104047899 */ /* 0x000fe2000800063f */
[----:B------:R-:W0:Y:S11]  /*0610*/  FENCE.VIEW.ASYNC.S ;  /* 0x00000000000073c6 */ /* 0x000e360000000000 */
[----:B0-----:R3:W0:Y:S01]  /*0620*/  SYNCS.EXCH.64 URZ, [UR6+0x30870], UR4 ;  /* 0x03087004063f75b2 */ /* 0x0016220008000100 */
[----:B------:R3:W0:Y:S01]  /*0630*/  SYNCS.EXCH.64 URZ, [UR6+0x30880], UR4 ;  /* 0x03088004063f75b2 */ /* 0x0006220008000100 */
[----:B------:R3:W0:Y:S01]  /*0640*/  SYNCS.EXCH.64 URZ, [UR6+0x30878], UR4 ;  /* 0x03087804063f75b2 */ /* 0x0006220008000100 */
[----:B------:R3:W0:Y:S02]  /*0650*/  SYNCS.EXCH.64 URZ, [UR6+0x30888], UR4 ;  /* 0x03088804063f75b2 */ /* 0x0006240008000100 */
[----:B---3--:R-:W-:Y:S01]  /*0660*/  NOP ;  /* 0x0000000000007918 */ /* 0x008fe20000000000 */
.L_x_118:
        /* <DEDUP_REMOVED lines=22> */
.L_x_119:
        /* <DEDUP_REMOVED lines=22> */
.L_x_120:
[----:B------:R-:W-:Y:S01]  /*0930*/  PLOP3.LUT P0, PT, PT, PT, UP0, 0x80, 0x0 ;  /* 0x000000000000781c */ /* 0x000fe20003f0f008 */
[----:B------:R-:W-:Y:S01]  /*0940*/  UMOV UR36, 0x1 ;  /* 0x0000000100247882 */ /* 0x000fe20000000000 */
[----:B------:R-:W-:Y:S01]  /*0950*/  NOP ;  /* 0x0000000000007918 */ /* 0x000fe20000000000 */
[----:B------:R-:W-:Y:S01]  /*0960*/  USEL UR36, UR36, 0x2, !UP0 ;  /* 0x0000000224247887 */ /* 0x000fe2000c000000 */
[----:B------:R-:W-:Y:S01]  /*0970*/  ULDC.64 UR46, c[0x0][0x208] ;  /* 0x00008200002e7ab9 */ /* 0x000fe20000000a00 */
[----:B012-4-:R-:W-:Y:S08]  /*0980*/  BAR.SYNC.DEFER_BLOCKING 0x0 ;  /* 0x0000000000007b1d */ /* 0x017ff00000010000 */
[----:B------:R-:W-:Y:S05]  /*0990*/  @!P0 BRA `(.L_x_121) ;  /* 0x000000a0003c8947 */ /* 0x000fea0003800000 */
.L_x_122:
[----:B------:R-:W-:-:S08]  /*09a0*/  NOP ;  /* 0x0000000000007918 */ /* 0x000fd00000000000 */
[----:B------:R-:W0:Y:S02]  /*09b0*/  USETMAXREG.TRY_ALLOC.CTAPOOL UP0, 0xa0 ;  /* 0x000000a0000079c8 */ /* 0x000e240008000600 */
[----:B0-----:R-:W-:-:S13]  /*09c0*/  PLOP3.LUT P0, PT, PT, PT, UP0, 0x80, 0x0 ;  /* 0x000000000000781c */ /* 0x001fda0003f0f008 */
[----:B------:R-:W-:Y:S05]  /*09d0*/  @!P0 BRA `(.L_x_122) ;  /* 0xfffffffc00f08947 */ /* 0x000fea000383ffff */
[----:B------:R-:W0:Y:S01]  /*09e0*/  S2R R2, SR_TID.X ;  /* 0x0000000000027919 */ /* 0x000e220000002100 */
[----:B------:R-:W1:Y:S01]  /*09f0*/  S2UR UR4, SR_CgaCtaId ;  /* 0x00000000000479c3 */ /* 0x000e620000008800 */
[----:B------:R-:W-:-:S07]  /*0a00*/  UMOV UR40, 0x400 ;  /* 0x0000040000287882 */ /* 0x000fce0000000000 */
[----:B------:R-:W-:Y:S06]  /*0a10*/  BAR.ARV 0x8, 0x1a0 ;  /* 0x0206800000007b1d */ /* 0x000fec0000002000 */
[----:B-1----:R-:W-:-:S03]  /*0a20*/  ULEA UR40, UR4, UR40, 0x18 ;  /* 0x0000002804287291 */ /* 0x002fc6000f8ec03f */
[----:B------:R-:W-:Y:S01]  /*0a30*/  ULDC UR4, c[0x0][0xc14] ;  /* 0x0003050000047ab9 */ /* 0x000fe20000000800 */
[----:B0-----:R-:W-:-:S04]  /*0a40*/  LOP3.LUT R0, R2, 0xffffff80, RZ, 0xc0, !PT ;  /* 0xffffff8002007812 */ /* 0x001fc800078ec0ff */
[----:B------:R-:W-:-:S13]  /*0a50*/  ISETP.NE.AND P0, PT, R0, 0x80, PT ;  /* 0x000000800000780c */ /* 0x000fda0003f05270 */
[----:B------:R-:W-:Y:S08]  /*0a60*/  @!P0 BAR.ARV 0x9, 0x100 ;  /* 0x0244000000008b1d */ /* 0x000ff00000002000 */
[----:B------:R-:W-:Y:S06]  /*0a70*/  BAR.SYNC.DEFER_BLOCKING 0x5, 0x1a0 ;  /* 0x0146800000007b1d */ /* 0x000fec0000010000 */
[----:B------:R-:W0:Y:S02]  /*0a80*/  LDS.128 R24, [UR40+0x308d0] ;  /* 0x0308d028ff187984 */ /* 0x000e240008000c00 */
[----:B------:R-:W-:Y:S06]  /*0a90*/  BAR.ARV 0x4, 0x1a0 ;  /* 0x0106800000007b1d */ /* 0x000fec0000002000 */
[----:B0-----:R-:W-:-:S13]  /*0aa0*/  ISETP.GE.AND P0, PT, R27, UR4, PT ;  /* 0x000000041b007c0c */ /* 0x001fda000bf06270 */
[----:B------:R-:W-:Y:S05]  /*0ab0*/  @P0 EXIT ;  /* 0x000000000000094d */ /* 0x000fea0003800000 */
[----:B------:R-:W-:Y:S01]  /*0ac0*/  VIADD R12, R2, 0xffffff80 ;  /* 0xffffff80020c7836 */ /* 0x000fe20000000000 */
[----:B------:R-:W-:Y:S01]  /*0ad0*/  R2UR UR5, R26 ;  /* 0x000000001a0572ca */ /* 0x000fe200000e0000 */
[----:B------:R-:W-:Y:S01]  /*0ae0*/  IMAD.MOV.U32 R16, RZ, RZ, 0x40 ;  /* 0x00000040ff107424 */ /* 0x000fe200078e00ff */
[----:B------:R-:W-:Y:S02]  /*0af0*/  ULOP3.LUT UR45, UR36, 0x1, URZ, 0xfc, !UPT ;  /* 0x00000001242d7892 */ /* 0x000fe4000f8efc3f */
[----:B------:R-:W-:Y:S01]  /*0b00*/  SHF.R.S32.HI R0, RZ, 0x1f, R12 ;  /* 0x0000001fff007819 */ /* 0x000fe2000001140c */
[----:B------:R-:W-:Y:S01]  /*0b10*/  UMOV UR37, URZ ;  /* 0x0000003f00257c82 */ /* 0x000fe20008000000 */
[----:B------:R-:W-:Y:S01]  /*0b20*/  UMOV UR38, URZ ;  /* 0x0000003f00267c82 */ /* 0x000fe20008000000 */
[----:B------:R-:W-:Y:S01]  /*0b30*/  UMOV UR39, URZ ;  /* 0x0000003f00277c82 */ /* 0x000fe20008000000 */
[----:B------:R-:W-:-:S04]  /*0b40*/  LEA.HI R2, R0, R12, RZ, 0x7 ;  /* 0x0000000c00027211 */ /* 0x000fc800078f38ff */
[----:B------:R-:W-:Y:S02]  /*0b50*/  LOP3.LUT R3, R2, 0xffffff80, RZ, 0xc0, !PT ;  /* 0xffffff8002037812 */ /* 0x000fe400078ec0ff */
[----:B------:R-:W-:-:S03]  /*0b60*/  SHF.R.S32.HI R13, RZ, 0x7, R2 ;  /* 0x00000007ff0d7819 */ /* 0x000fc60000011402 */
[----:B------:R-:W-:Y:S01]  /*0b70*/  IMAD.IADD R14, R12, 0x1, -R3 ;  /* 0x000000010c0e7824 */ /* 0x000fe200078e0a03 */
[----:B------:R-:W-:-:S04]  /*0b80*/  LEA.HI R3, R0, R12, RZ, 0x4 ;  /* 0x0000000c00037211 */ /* 0x000fc800078f20ff */
[----:B------:R-:W-:Y:S02]  /*0b90*/  SHF.R.S32.HI R8, RZ, 0x1f, R14 ;  /* 0x0000001fff087819 */ /* 0x000fe4000001140e */
[----:B------:R-:W-:Y:S02]  /*0ba0*/  LOP3.LUT R4, R3, 0xfffffff0, RZ, 0xc0, !PT ;  /* 0xfffffff003047812 */ /* 0x000fe400078ec0ff */
[----:B------:R-:W-:-:S03]  /*0bb0*/  LEA.HI R9, R8, R14, RZ, 0x2 ;  /* 0x0000000e08097211 */ /* 0x000fc600078f10ff */
[----:B------:R-:W-:Y:S01]  /*0bc0*/  IMAD.IADD R4, R12, 0x1, -R4 ;  /* 0x000000010c047824 */ /* 0x000fe200078e0a04 */
[--C-:B------:R-:W-:Y:S02]  /*0bd0*/  SHF.R.S32.HI R7, RZ, 0x2, R9.reuse ;  /* 0x00000002ff077819 */ /* 0x100fe40000011409 */
[----:B------:R-:W-:Y:S02]  /*0be0*/  SHF.R.S32.HI R6, RZ, 0x1f, R9 ;  /* 0x0000001fff067819 */ /* 0x000fe40000011409 */
[----:B------:R-:W-:Y:S02]  /*0bf0*/  SHF.R.S32.HI R5, RZ, 0x1f, R4 ;  /* 0x0000001fff057819 */ /* 0x000fe40000011404 */
[----:B------:R-:W-:Y:S02]  /*0c00*/  LEA.HI R6, R6, R7, RZ, 0x3 ;  /* 0x0000000706067211 */ /* 0x000fe400078f18ff */
[----:B------:R-:W-:Y:S02]  /*0c10*/  LEA.HI R5, R5, R4, RZ, 0x3 ;  /* 0x0000000405057211 */ /* 0x000fe400078f18ff */
[----:B------:R-:W-:-:S02]  /*0c20*/  LOP3.LUT R10, R6, 0xfffffff8, RZ, 0xc0, !PT ;  /* 0xfffffff8060a7812 */ /* 0x000fc400078ec0ff */
[----:B------:R-:W-:Y:S02]  /*0c30*/  SHF.R.S32.HI R6, RZ, 0x4, R3 ;  /* 0x00000004ff067819 */ /* 0x000fe40000011403 */
[----:B------:R-:W-:Y:S02]  /*0c40*/  IADD3 R11, R7, -R10, RZ ;  /* 0x8000000a070b7210 */ /* 0x000fe40007ffe0ff */
[----:B------:R-:W-:Y:S02]  /*0c50*/  LEA.HI R7, R0, R12, RZ, 0x5 ;  /* 0x0000000c00077211 */ /* 0x000fe400078f28ff */
[----:B------:R-:W-:Y:S02]  /*0c60*/  LEA.HI R3, R3, R6, RZ, 0x1 ;  /* 0x0000000603037211 */ /* 0x000fe400078f08ff */
[----:B------:R-:W-:Y:S01]  /*0c70*/  LEA.HI R10, R8, R14, RZ, 0x5 ;  /* 0x0000000e080a7211 */ /* 0x000fe200078f28ff */
[----:B------:R-:W-:Y:S01]  /*0c80*/  IMAD.SHL.U32 R8, R7, 0x20, RZ ;  /* 0x0000002007087824 */ /* 0x000fe200078e00ff */
[----:B------:R-:W-:-:S02]  /*0c90*/  LOP3.LUT R7, R3, 0x1ffffffe, RZ, 0xc0, !PT ;  /* 0x1ffffffe03077812 */ /* 0x000fc400078ec0ff */
[----:B------:R-:W-:Y:S02]  /*0ca0*/  LOP3.LUT R3, R5, 0xfffffff8, RZ, 0xc0, !PT ;  /* 0xfffffff805037812 */ /* 0x000fe400078ec0ff */
[----:B------:R-:W-:Y:S01]  /*0cb0*/  LOP3.LUT R8, R8, 0xfffffc00, RZ, 0xc0, !PT ;  /* 0xfffffc0008087812 */ /* 0x000fe200078ec0ff */
[----:B------:R-:W-:Y:S01]  /*0cc0*/  IMAD.IADD R7, R6, 0x1, -R7 ;  /* 0x0000000106077824 */ /* 0x000fe200078e0a07 */
[----:B------:R-:W-:Y:S01]  /*0cd0*/  SHF.R.S32.HI R10, RZ, 0x5, R10 ;  /* 0x00000005ff0a7819 */ /* 0x000fe2000001140a */
[C---:B------:R-:W-:Y:S01]  /*0ce0*/  IMAD.IADD R3, R4.reuse, 0x1, -R3 ;  /* 0x0000000104037824 */ /* 0x040fe200078e0a03 */
[----:B------:R-:W-:Y:S01]  /*0cf0*/  LOP3.LUT R9, R9, 0x7ffffffc, RZ, 0xc0, !PT ;  /* 0x7ffffffc09097812 */ /* 0x000fe200078ec0ff */
[----:B------:R-:W-:Y:S01]  /*0d00*/  IMAD.HI R6, R13, 0x55555556, RZ ;  /* 0x555555560d067827 */ /* 0x000fe200078e02ff */
[----:B------:R-:W-:Y:S02]  /*0d10*/  SHF.L.U32 R5, R5, 0x6, RZ ;  /* 0x0000000605057819 */ /* 0x000fe400000006ff */
[----:B------:R-:W-:Y:S01]  /*0d20*/  SHF.L.U32 R2, R3, 0x6, RZ ;  /* 0x0000000603027819 */ /* 0x000fe200000006ff */
[----:B------:R-:W-:Y:S01]  /*0d30*/  IMAD R4, R4, 0x40, R8 ;  /* 0x0000004004047824 */ /* 0x000fe200078e0208 */
[----:B------:R-:W-:Y:S01]  /*0d40*/  LEA.HI R6, R6, R6, RZ, 0x1 ;  /* 0x0000000606067211 */ /* 0x000fe200078f08ff */
[----:B------:R-:W-:Y:S01]  /*0d50*/  IMAD.SHL.U32 R7, R7, 0x8, RZ ;  /* 0x0000000807077824 */ /* 0x000fe200078e00ff */
[----:B------:R-:W-:Y:S01]  /*0d60*/  LOP3.LUT R2, R2, 0x1c0, RZ, 0xc0, !PT ;  /* 0x000001c002027812 */ /* 0x000fe200078ec0ff */
[----:B------:R-:W-:Y:S01]  /*0d70*/  IMAD R11, R10, 0x10, R11 ;  /* 0x000000100a0b7824 */ /* 0x000fe200078e020b */
[----:B------:R-:W-:Y:S01]  /*0d80*/  LOP3.LUT R5, R5, 0x7ffffe00, RZ, 0xc0, !PT ;  /* 0x7ffffe0005057812 */ /* 0x000fe200078ec0ff */
[----:B------:R-:W-:Y:S01]  /*0d90*/  IMAD.IADD R4, R7, 0x1, R4 ;  /* 0x0000000107047824 */ /* 0x000fe200078e0204 */
[----:B------:R-:W-:Y:S01]  /*0da0*/  LOP3.LUT R7, R2, 0x8, R7, 0xf8, !PT ;  /* 0x0000000802077812 */ /* 0x000fe200078ef807 */
[----:B------:R-:W-:Y:S01]  /*0db0*/  IMAD.MOV.U32 R10, RZ, RZ, -0x2 ;  /* 0xfffffffeff0a7424 */ /* 0x000fe200078e00ff */
[----:B------:R-:W-:Y:S01]  /*0dc0*/  SHF.R.U32.HI R2, RZ, 0x3, R2 ;  /* 0x00000003ff027819 */ /* 0x000fe20000011602 */
[----:B------:R-:W-:Y:S01]  /*0dd0*/  IMAD.IADD R9, R14, 0x1, -R9 ;  /* 0x000000010e097824 */ /* 0x000fe200078e0a09 */
[----:B------:R0:W-:Y:S01]  /*0de0*/  STL [R1+0x1c], R4 ;  /* 0x00001c0401007387 */ /* 0x0001e20000100800 */
[----:B------:R-:W-:Y:S01]  /*0df0*/  IMAD R6, R6, -0x3, R13 ;  /* 0xfffffffd06067824 */ /* 0x000fe200078e020d */
[----:B------:R-:W-:-:S02]  /*0e00*/  LOP3.LUT R2, R7, R2, RZ, 0x3c, !PT ;  /* 0x0000000207027212 */ /* 0x000fc400078e3cff */
[----:B------:R-:W-:Y:S01]  /*0e10*/  R2P PR, R3, 0x6 ;  /* 0x0000000603007804 */ /* 0x000fe20000000000 */
[----:B------:R-:W-:Y:S01]  /*0e20*/  IMAD R3, R6, 0x40, R11 ;  /* 0x0000004006037824 */ /* 0x000fe200078e020b */
[----:B------:R-:W-:Y:S02]  /*0e30*/  LEA.HI R0, R0, R12, RZ, 0x3 ;  /* 0x0000000c00007211 */ /* 0x000fe400078f18ff */
[----:B------:R-:W-:Y:S01]  /*0e40*/  IADD3 R2, R2, R5, R8 ;  /* 0x0000000502027210 */ /* 0x000fe20007ffe008 */
[----:B0-----:R-:W-:Y:S01]  /*0e50*/  IMAD R4, R9, R10, 0xc0 ;  /* 0x000000c009047424 */ /* 0x001fe200078e020a */
[----:B------:R-:W-:Y:S02]  /*0e60*/  SHF.R.S32.HI R156, RZ, 0x3, R0 ;  /* 0x00000003ff9c7819 */ /* 0x000fe40000011400 */
[----:B------:R-:W-:Y:S02]  /*0e70*/  LEA R2, R2, UR40, 0x1 ;  /* 0x0000002802027c11 */ /* 0x000fe4000f8e08ff */
[----:B------:R-:W-:Y:S01]  /*0e80*/  STL [R1+0x14], R4 ;  /* 0x0000140401007387 */ /* 0x000fe20000100800 */
[----:B------:R-:W-:-:S02]  /*0e90*/  SEL R16, R16, 0xffffffc0, !P2 ;  /* 0xffffffc010107807 */ /* 0x000fc40005000000 */
[C---:B------:R-:W-:Y:S01]  /*0ea0*/  VIADD R17, R2.reuse, 0x1e800 ;  /* 0x0001e80002117836 */ /* 0x040fe20000000000 */
[----:B------:R0:W-:Y:S01]  /*0eb0*/  STL [R1+0x18], R3 ;  /* 0x0000180301007387 */ /* 0x0001e20000100800 */
[----:B------:R-:W-:Y:S02]  /*0ec0*/  IADD3 R155, R2, 0x1e820, RZ ;  /* 0x0001e820029b7810 */ /* 0x000fe40007ffe0ff */
[C---:B------:R-:W-:Y:S02]  /*0ed0*/  @P1 VIADD R155, R17.reuse, 0xffffffe0 ;  /* 0xffffffe0119b1836 */ /* 0x040fe40000000000 */
[----:B------:R-:W-:-:S03]  /*0ee0*/  IMAD.IADD R17, R17, 0x1, R16 ;  /* 0x0000000111117824 */ /* 0x000fc600078e0210 */
[----:B------:R-:W-:Y:S02]  /*0ef0*/  IADD3 R16, R16, R155, RZ ;  /* 0x0000009b10107210 */ /* 0x000fe40007ffe0ff */
[----:B0-----:R-:W-:-:S05]  /*0f00*/  LOP3.LUT R3, R0, 0x1ffffff8, RZ, 0xc0, !PT ;  /* 0x1ffffff800037812 */ /* 0x001fca00078ec0ff */
[----:B------:R-:W-:-:S04]  /*0f10*/  IMAD.IADD R3, R12, 0x1, -R3 ;  /* 0x000000010c037824 */ /* 0x000fc800078e0a03 */
[----:B------:R-:W-:Y:S02]  /*0f20*/  IMAD.SHL.U32 R0, R3, 0x8, RZ ;  /* 0x0000000803007824 */ /* 0x000fe400078e00ff */
[----:B------:R-:W-:-:S03]  /*0f30*/  VIADD R3, R155, 0x6000 ;  /* 0x000060009b037836 */ /* 0x000fc60000000000 */
[----:B------:R0:W-:Y:S04]  /*0f40*/  STL [R1+0x8], R0 ;  /* 0x0000080001007387 */ /* 0x0001e80000100800 */
[----:B------:R1:W-:Y:S01]  /*0f50*/  STL [R1+0x4], R3 ;  /* 0x0000040301007387 */ /* 0x0003e20000100800 */
[----:B0-----:R-:W-:-:S05]  /*0f60*/  VIADD R0, R155, 0xc000 ;  /* 0x0000c0009b007836 */ /* 0x001fca0000000000 */
[----:B------:R1:W-:Y:S02]  /*0f70*/  STL [R1], R0 ;  /* 0x0000000001007387 */ /* 0x0003e40000100800 */
.L_x_164:
[----:B0--3-5:R-:W0:Y:S01]  /*0f80*/  LDC.64 R4, c[0x0][0xc60] ;  /* 0x00031800ff047b82 */ /* 0x029e220000000a00 */
[----:B------:R-:W-:Y:S01]  /*0f90*/  ULDC.64 UR6, c[0x0][0xa28] ;  /* 0x00028a0000067ab9 */ /* 0x000fe20000000a00 */
[----:B------:R-:W-:Y:S01]  /*0fa0*/  ULDC.64 UR8, c[0x0][0xa20] ;  /* 0x0002880000087ab9 */ /* 0x000fe20000000a00 */
[----:B------:R-:W-:Y:S01]  /*0fb0*/  ULDC UR4, c[0x0][0x404] ;  /* 0x0001010000047ab9 */ /* 0x000fe20000000800 */
[----:B0-----:R-:W-:-:S06]  /*0fc0*/  IMAD.WIDE R4, R27, 0x4, R4 ;  /* 0x000000041b047825 */ /* 0x001fcc00078e0204 */
[----:B--2---:R-:W2:Y:S01]  /*0fd0*/  LDG.E R4, desc[UR46][R4.64] ;  /* 0x0000002e04047981 */ /* 0x004ea2000c1e1900 */
[----:B------:R-:W-:Y:S02]  /*0fe0*/  UISETP.NE.U32.AND UP0, UPT, UR6, URZ, UPT ;  /* 0x0000003f0600728c */ /* 0x000fe4000bf05070 */
[----:B------:R-:W-:Y:S02]  /*0ff0*/  UISETP.NE.U32.AND UP1, UPT, UR8, URZ, UPT ;  /* 0x0000003f0800728c */ /* 0x000fe4000bf25070 */
[----:B------:R-:W-:Y:S02]  /*1000*/  UISETP.NE.AND.EX UP0, UPT, UR7, URZ, UPT, UP0 ;  /* 0x0000003f0700728c */ /* 0x000fe4000bf05300 */
[----:B------:R-:W-:-:S04]  /*1010*/  UISETP.NE.AND.EX UP1, UPT, UR9, URZ, UPT, UP1 ;  /* 0x0000003f0900728c */ /* 0x000fc8000bf25310 */
[----:B------:R-:W-:Y:S02]  /*1020*/  PLOP3.LUT P0, PT, PT, PT, UP0, 0x80, 0x0 ;  /* 0x000000000000781c */ /* 0x000fe40003f0f008 */
[----:B------:R-:W-:Y:S02]  /*1030*/  PLOP3.LUT P1, PT, PT, PT, UP1, 0x80, 0x0 ;  /* 0x000000000000781c */ /* 0x000fe40003f2f018 */
[----:B--2---:R-:W-:-:S13]  /*1040*/  R2UR UR41, R4 ;  /* 0x00000000042972ca */ /* 0x004fda00000e0000 */
[----:B------:R-:W-:Y:S02]  /*1050*/  USHF.R.S32.HI UR42, URZ, 0x1f, UR41 ;  /* 0x0000001f3f2a7899 */ /* 0x000fe40008011429 */
[----:B------:R-:W-:Y:S02]  /*1060*/  @UP0 ULEA UR6, UP2, UR41, UR6, 0x2 ;  /* 0x0000000629060291 */ /* 0x000fe4000f84103f */
[----:B------:R-:W-:Y:S02]  /*1070*/  @UP1 ULEA UR8, UP3, UR41, UR8, 0x2 ;  /* 0x0000000829081291 */ /* 0x000fe4000f86103f */
[----:B------:R-:W-:Y:S02]  /*1080*/  @UP0 ULEA.HI.X UR7, UR41, UR7, UR42, 0x2, UP2 ;  /* 0x0000000729070291 */ /* 0x000fe400090f142a */
[----:B------:R-:W-:Y:S01]  /*1090*/  @UP1 ULEA.HI.X UR9, UR41, UR9, UR42, 0x2, UP3 ;  /* 0x0000000929091291 */ /* 0x000fe200098f142a */
[----:B------:R-:W-:Y:S01]  /*10a0*/  IMAD.U32 R4, RZ, RZ, UR6 ;  /* 0x00000006ff047e24 */ /* 0x000fe2000f8e00ff */
[----:B----4-:R-:W-:-:S02]  /*10b0*/  MOV R6, UR8 ;  /* 0x0000000800067c02 */ /* 0x010fc40008000f00 */
[----:B------:R-:W-:Y:S01]  /*10c0*/  IMAD.U32 R5, RZ, RZ, UR7 ;  /* 0x00000007ff057e24 */ /* 0x000fe2000f8e00ff */
[----:B------:R-:W-:Y:S01]  /*10d0*/  ULDC.64 UR6, c[0x0][0x3f8] ;  /* 0x0000fe0000067ab9 */ /* 0x000fe20000000a00 */
[----:B------:R-:W-:-:S03]  /*10e0*/  IMAD.U32 R7, RZ, RZ, UR9 ;  /* 0x00000009ff077e24 */ /* 0x000fc6000f8e00ff */
[----:B------:R-:W2:Y:S04]  /*10f0*/  @P0 LDG.E R4, desc[UR46][R4.64] ;  /* 0x0000002e04040981 */ /* 0x000ea8000c1e1900 */
[----:B------:R-:W3:Y:S01]  /*1100*/  @P1 LDG.E R6, desc[UR46][R6.64] ;  /* 0x0000002e06061981 */ /* 0x000ee2000c1e1900 */
[----:B------:R-:W-:Y:S01]  /*1110*/  UISETP.NE.U32.AND UP0, UPT, UR6, URZ, UPT ;  /* 0x0000003f0600728c */ /* 0x000fe2000bf05070 */
[----:B-1----:R-:W-:Y:S01]  /*1120*/  IMAD.MOV.U32 R0, RZ, RZ, RZ ;  /* 0x000000ffff007224 */ /* 0x002fe200078e00ff */
[----:B------:R-:W-:Y:S01]  /*1130*/  UMOV UR49, URZ ;  /* 0x0000003f00317c82 */ /* 0x000fe20008000000 */
[----:B------:R0:W-:Y:S01]  /*1140*/  STL [R1+0xc], R25 ;  /* 0x00000c1901007387 */ /* 0x0001e20000100800 */
[----:B------:R-:W-:Y:S01]  /*1150*/  UISETP.NE.AND.EX UP0, UPT, UR7, URZ, UPT, UP0 ;  /* 0x0000003f0700728c */ /* 0x000fe2000bf05300 */
[----:B------:R-:W-:Y:S01]  /*1160*/  IMAD.MOV.U32 R3, RZ, RZ, RZ ;  /* 0x000000ffff037224 */ /* 0x000fe200078e00ff */
[----:B------:R-:W-:Y:S01]  /*1170*/  ULDC UR6, c[0x0][0x2e0] ;  /* 0x0000b80000067ab9 */ /* 0x000fe20000000800 */
[----:B------:R-:W-:Y:S01]  /*1180*/  UMOV UR43, UR5 ;  /* 0x00000005002b7c82 */ /* 0x000fe20008000000 */
[----:B------:R-:W-:Y:S01]  /*1190*/  USEL UR4, UR4, 0x1, UP0 ;  /* 0x0000000104047887 */ /* 0x000fe20008000000 */
[----:B------:R-:W-:Y:S01]  /*11a0*/  IMAD.MOV.U32 R151, RZ, RZ, RZ ;  /* 0x000000ffff977224 */ /* 0x000fe200078e00ff */
[----:B------:R-:W-:-:S02]  /*11b0*/  CS2R R20, SRZ ;  /* 0x0000000000147805 */ /* 0x000fc4000001ff00 */
[----:B------:R-:W-:Y:S01]  /*11c0*/  CS2R R22, SRZ ;  /* 0x0000000000167805 */ /* 0x000fe2000001ff00 */
[----:B------:R-:W-:Y:S01]  /*11d0*/  UIMAD UR4, UR4, UR6, URZ ;  /* 0x00000006040472a4 */ /* 0x000fe2000f8e023f */
[----:B------:R-:W-:Y:S02]  /*11e0*/  CS2R R28, SRZ ;  /* 0x00000000001c7805 */ /* 0x000fe4000001ff00 */
[----:B------:R-:W-:Y:S02]  /*11f0*/  CS2R R30, SRZ ;  /* 0x00000000001e7805 */ /* 0x000fe4000001ff00 */
[----:B------:R-:W-:Y:S02]  /*1200*/  CS2R R14, SRZ ;  /* 0x00000000000e7805 */ /* 0x000fe4000001ff00 */
[----:B------:R-:W-:Y:S02]  /*1210*/  MOV R32, RZ ;  /* 0x000000ff00207202 */ /* 0x000fe40000000f00 */
[----:B------:R-:W-:Y:S01]  /*1220*/  CS2R R12, SRZ ;  /* 0x00000000000c7805 */ /* 0x000fe2000001ff00 */
[----:B------:R-:W-:Y:S01]  /*1230*/  IMAD.MOV.U32 R34, RZ, RZ, RZ ;  /* 0x000000ffff227224 */ /* 0x000fe200078e00ff */
[----:B--2---:R-:W-:-:S02]  /*1240*/  @P0 R2UR UR49, R4 ;  /* 0x00000000043102ca */ /* 0x004fc400000e0000 */
[----:B------:R-:W-:Y:S02]  /*1250*/  PLOP3.LUT P0, PT, PT, PT, PT, 0x80, 0x0 ;  /* 0x000000000000781c */ /* 0x000fe40003f0f070 */
[----:B---3--:R-:W-:Y:S01]  /*1260*/  @P1 R2UR UR4, R6 ;  /* 0x00000000060412ca */ /* 0x008fe200000e0000 */
[----:B0-----:R-:W-:-:S14]  /*1270*/  @P1 BRA `(.L_x_123) ;  /* 0x0000000000341947 */ /* 0x001fdc0003800000 */
[----:B------:R-:W-:Y:S02]  /*1280*/  ULDC.64 UR6, c[0x0][0xa08] ;  /* 0x0002820000067ab9 */ /* 0x000fe40000000a00 */
[----:B------:R-:W-:-:S04]  /*1290*/  ISETP.NE.U32.AND P1, PT, RZ, UR6, PT ;  /* 0x00000006ff007c0c */ /* 0x000fc8000bf25070 */
[----:B------:R-:W-:-:S13]  /*12a0*/  ISETP.NE.AND.EX P1, PT, RZ, UR7, PT, P1 ;  /* 0x00000007ff007c0c */ /* 0x000fda000bf25310 */
[----:B------:R-:W-:Y:S05]  /*12b0*/  @!P1 BRA `(.L_x_123) ;  /* 0x0000000000249947 */ /* 0x000fea0003800000 */
[----:B------:R-:W-:Y:S02]  /*12c0*/  ULDC.64 UR4, c[0x0][0xa08] ;  /* 0x0002820000047ab9 */ /* 0x000fe40000000a00 */
[----:B------:R-:W-:-:S06]  /*12d0*/  UIMAD.WIDE UR4, UR41, 0x4, UR4 ;  /* 0x00000004290478a5 */ /* 0x000fcc000f8e0204 */
[----:B------:R-:W-:Y:S02]  /*12e0*/  IMAD.U32 R4, RZ, RZ, UR4 ;  /* 0x00000004ff047e24 */ /* 0x000fe4000f8e00ff */
[----:B------:R-:W-:-:S05]  /*12f0*/  IMAD.U32 R5, RZ, RZ, UR5 ;  /* 0x00000005ff057e24 */ /* 0x000fca000f8e00ff */
[----:B------:R-:W2:Y:S04]  /*1300*/  LDG.E R7, desc[UR46][R4.64] ;  /* 0x0000002e04077981 */ /* 0x000ea8000c1e1900 */
[----:B------:R-:W3:Y:S01]  /*1310*/  LDG.E R6, desc[UR46][R4.64+0x4] ;  /* 0x0000042e04067981 */ /* 0x000ee2000c1e1900 */
[----:B--2---:R-:W-:Y:S02]  /*1320*/  R2UR UR4, R7 ;  /* 0x00000000070472ca */ /* 0x004fe400000e0000 */
[----:B---3--:R-:W-:-:S13]  /*1330*/  R2UR UR5, R6 ;  /* 0x00000000060572ca */ /* 0x008fda00000e0000 */
[----:B------:R-:W-:-:S12]  /*1340*/  UIADD3 UR4, -UR4, UR5, URZ ;  /* 0x0000000504047290 */ /* 0x000fd8000fffe13f */
.L_x_123:
[----:B------:R-:W-:Y:S01]  /*1350*/  UIADD3 UR49, -UR49, UR4, URZ ;  /* 0x0000000431317290 */ /* 0x000fe2000fffe13f */
[----:B------:R-:W-:Y:S01]  /*1360*/  IMAD.MOV.U32 R33, RZ, RZ, RZ ;  /* 0x000000ffff217224 */ /* 0x000fe200078e00ff */
[----:B------:R-:W-:Y:S02]  /*1370*/  MOV R35, RZ ;  /* 0x000000ff00237202 */ /* 0x000fe40000000f00 */
[----:B------:R-:W-:Y:S01]  /*1380*/  CS2R R36, SRZ ;  /* 0x0000000000247805 */ /* 0x000fe2000001ff00 */
[----:B------:R-:W-:Y:S01]  /*1390*/  UISETP.GE.AND UP0, UPT, UR49, 0x1, UPT ;  /* 0x000000013100788c */ /* 0x000fe2000bf06270 */
[----:B------:R-:W-:Y:S01]  /*13a0*/  CS2R R38, SRZ ;  /* 0x0000000000267805 */ /* 0x000fe2000001ff00 */
[----:B------:R-:W-:Y:S01]  /*13b0*/  UIADD3 UR4, UR49, 0xbf, URZ ;  /* 0x000000bf31047890 */ /* 0x000fe2000fffe03f */
[----:B------:R-:W-:Y:S02]  /*13c0*/  CS2R R40, SRZ ;  /* 0x0000000000287805 */ /* 0x000fe4000001ff00 */
[----:B------:R-:W-:-:S02]  /*13d0*/  CS2R R42, SRZ ;  /* 0x00000000002a7805 */ /* 0x000fc4000001ff00 */
[----:B------:R-:W-:Y:S02]  /*13e0*/  CS2R R44, SRZ ;  /* 0x00000000002c7805 */ /* 0x000fe4000001ff00 */
[----:B------:R-:W-:Y:S01]  /*13f0*/  PLOP3.LUT P1, PT, PT, PT, UP0, 0x80, 0x0 ;  /* 0x000000000000781c */ /* 0x000fe20003f2f008 */
[----:B------:R-:W-:Y:S01]  /*1400*/  UIMAD.WIDE UR4, UR4, 0x2aaaaaab, URZ ;  /* 0x2aaaaaab040478a5 */ /* 0x000fe2000f8e023f */
[----:B------:R-:W-:Y:S02]  /*1410*/  CS2R R46, SRZ ;  /* 0x00000000002e7805 */ /* 0x000fe4000001ff00 */
[----:B------:R-:W-:Y:S01]  /*1420*/  CS2R R48, SRZ ;  /* 0x0000000000307805 */ /* 0x000fe2000001ff00 */
[----:B------:R-:W-:Y:S01]  /*1430*/  IMAD.MOV.U32 R50, RZ, RZ, RZ ;  /* 0x000000ffff327224 */ /* 0x000fe200078e00ff */
[----:B------:R-:W-:-:S04]  /*1440*/  USHF.R.U32.HI UR48, URZ, 0x1f, UR5 ;  /* 0x0000001f3f307899 */ /* 0x000fc80008011605 */
[----:B------:R-:W-:-:S03]  /*1450*/  ULEA.HI.SX32 UR48, UR5, UR48, 0x1b ;  /* 0x0000003005307291 */ /* 0x000fc6000f8fda3f */
[----:B------:R-:W-:Y:S09]  /*1460*/  @!P1 BRA `(.L_x_124) ;  /* 0x0000007c00189947 */ /* 0x000ff20003800000 */
[----:B------:R-:W0:Y:S01]  /*1470*/  S2R R4, SR_TID.X ;  /* 0x0000000000047919 */ /* 0x000e220000002100 */
[----:B------:R-:W-:-:S04]  /*1480*/  UIADD3 UR6, UR40, 0x1e800, URZ ;  /* 0x0001e80028067890 */ /* 0x000fc8000fffe03f */
[----:B------:R-:W-:-:S06]  /*1490*/  ULOP3.LUT UP0, URZ, UR6, 0x3ff, URZ, 0xc0, !UPT ;  /* 0x000003ff063f7892 */ /* 0x000fcc000f80c03f */
[----:B------:R-:W-:Y:S01]  /*14a0*/  PLOP3.LUT P0, PT, PT, PT, UP0, 0x80, 0x0 ;  /* 0x000000000000781c */ /* 0x000fe20003f0f008 */
[----:B0-----:R-:W-:-:S05]  /*14b0*/  VIADD R5, R4, 0xffffff80 ;  /* 0xffffff8004057836 */ /* 0x001fca0000000000 */
[----:B------:R-:W-:-:S04]  /*14c0*/  SHF.R.S32.HI R4, RZ, 0x1f, R5 ;  /* 0x0000001fff047819 */ /* 0x000fc80000011405 */
[----:B------:R-:W-:-:S04]  /*14d0*/  LEA.HI R4, R4, R5, RZ, 0x7 ;  /* 0x0000000504047211 */ /* 0x000fc800078f38ff */
[----:B------:R-:W-:-:S05]  /*14e0*/  SHF.R.S32.HI R4, RZ, 0x7, R4 ;  /* 0x00000007ff047819 */ /* 0x000fca0000011404 */
[----:B------:R-:W0:Y:S02]  /*14f0*/  SHFL.IDX PT, R0, R4, RZ, 0x1f ;  /* 0x00001fff04007589 */ /* 0x000e2400000e0000 */
[----:B0-----:R-:W-:-:S13]  /*1500*/  R2UR UR44, R0 ;  /* 0x00000000002c72ca */ /* 0x001fda00000e0000 */
[----:B------:R-:W-:-:S04]  /*1510*/  UIMAD.WIDE UR4, UR44, 0x55555556, URZ ;  /* 0x555555562c0478a5 */ /* 0x000fc8000f8e023f */
[----:B------:R-:W-:-:S04]  /*1520*/  ULEA.HI UR5, UR5, UR5, URZ, 0x1 ;  /* 0x0000000505057291 */ /* 0x000fc8000f8f083f */
[----:B------:R-:W-:Y:S01]  /*1530*/  UIMAD UR50, UR5, -0x3, UR44 ;  /* 0xfffffffd053278a4 */ /* 0x000fe2000f8e022c */
[----:B------:R-:W-:Y:S11]  /*1540*/  @!P0 BRA `(.L_x_125) ;  /* 0x0000000000408947 */ /* 0x000ff60003800000 */
[----:B------:R-:W-:Y:S01]  /*1550*/  MOV R0, 0x0 ;  /* 0x0000000000007802 */ /* 0x000fe20000000f00 */
[----:B------:R-:W-:Y:S01]  /*1560*/  ULDC.64 UR4, c[0x4][0xa8] ;  /* 0x01002a0000047ab9 */ /* 0x000fe20000000a00 */
[----:B------:R-:W-:Y:S01]  /*1570*/  ULDC.64 UR6, c[0x4][0x48] ;  /* 0x0100120000067ab9 */ /* 0x000fe20000000a00 */
[----:B------:R-:W-:Y:S01]  /*1580*/  IMAD.U32 R4, RZ, RZ, UR4 ;  /* 0x00000004ff047e24 */ /* 0x000fe2000f8e00ff */
[----:B------:R0:W1:Y:S01]  /*1590*/  LDC.64 R14, c[0x4][R0] ;  /* 0x01000000000e7b82 */ /* 0x0000620000000a00 */
        /* <DEDUP_REMOVED lines=8> */
[----:B0-----:R-:W-:-:S07]  /*1620*/  IMAD.MOV.U32 R13, RZ, RZ, RZ ;  /* 0x000000ffff0d7224 */ /* 0x001fce00078e00ff */
[----:B------:R-:W-:-:S07]  /*1630*/  LEPC R20, `(.L_x_125) ;  /* 0x000000001014794e */ /* 0x000fce0000000000 */
[----:B-1----:R-:W-:Y:S05]  /*1640*/  CALL.ABS.NOINC R14 ;  /* 0x000000000e007343 */ /* 0x002fea0003c00000 */
.L_x_125:
[----:B------:R-:W-:Y:S01]  /*1650*/  ULEA.HI UR4, UR37, UR37, URZ, 0x1 ;  /* 0x0000002525047291 */ /* 0x000fe2000f8f083f */
[----:B------:R-:W-:-:S03]  /*1660*/  IMAD.U32 R3, RZ, RZ, UR45 ;  /* 0x0000002dff037e24 */ /* 0x000fc6000f8e00ff */
[----:B------:R-:W-:Y:S02]  /*1670*/  ULOP3.LUT UR4, UR4, 0xfffffffe, URZ, 0xc0, !UPT ;  /* 0xfffffffe04047892 */ /* 0x000fe4000f8ec03f */
[----:B------:R-:W-:Y:S02]  /*1680*/  ISETP.NE.AND P0, PT, R3, 0x3, PT ;  /* 0x000000030300780c */ /* 0x000fe40003f05270 */
[----:B------:R-:W-:-:S06]  /*1690*/  UIADD3 UR4, UR37, -UR4, URZ ;  /* 0x8000000425047290 */ /* 0x000fcc000fffe03f */
[----:B------:R-:W-:-:S05]  /*16a0*/  IMAD.U32 R0, RZ, RZ, UR4 ;  /* 0x00000004ff007e24 */ /* 0x000fca000f8e00ff */
[----:B------:R-:W-:-:S04]  /*16b0*/  SHF.L.U32 R0, R0, 0x1f, RZ ;  /* 0x0000001f00007819 */ /* 0x000fc800000006ff */
[----:B------:R-:W0:Y:S02]  /*16c0*/  SYNCS.PHASECHK.TRANS64.TRYWAIT P1, [UR40+0x30800], R0 ;  /* 0x03080000ff0075a7 */ /* 0x000e240008020168 */
[----:B0-----:R-:W-:Y:S05]  /*16d0*/  @!P1 BRA `(.L_x_126) ;  /* 0x000000d0005c9947 */ /* 0x001fea0003800000 */
.L_x_248:
[----:B------:R-:W-:Y:S05]  /*16e0*/  @!P0 BRA `(.L_x_127) ;  /* 0x0000000000048947 */ /* 0x000fea0003800000 */
[----:B------:R-:W-:Y:S01]  /*16f0*/  BPT.TRAP 0x1 ;  /* 0x000000040000795c */ /* 0x000fe20000300000 */
.L_x_127:
[----:B0-----:R-:W-:Y:S01]  /*1700*/  IMAD.U32 R0, RZ, RZ, UR39 ;  /* 0x00000027ff007e24 */ /* 0x001fe2000f8e00ff */
[----:B------:R-:W-:-:S04]  /*1710*/  MOV R3, UR38 ;  /* 0x0000002600037c02 */ /* 0x000fc80008000f00 */
[----:B------:R-:W-:Y:S02]  /*1720*/  LEA R0, R0, UR40, 0x3 ;  /* 0x0000002800007c11 */ /* 0x000fe4000f8e18ff */
[----:B------:R-:W-:-:S04]  /*1730*/  SHF.L.U32 R3, R3, 0x1f, RZ ;  /* 0x0000001f03037819 */ /* 0x000fc800000006ff */
[----:B------:R0:W1:Y:S01]  /*1740*/  SYNCS.PHASECHK.TRANS64.TRYWAIT P2, [R0+URZ+0x30830], R3 ;  /* 0x03083003000075a7 */ /* 0x000062000804017f */
[----:B------:R-:W-:Y:S05]  /*1750*/  @!P0 BRA `(.L_x_128) ;  /* 0x0000000000048947 */ /* 0x000fea0003800000 */
[----:B------:R-:W-:Y:S01]  /*1760*/  BPT.TRAP 0x1 ;  /* 0x000000040000795c */ /* 0x000fe20000300000 */
.L_x_128:
[----:B------:R-:W2:Y:S01]  /*1770*/  S2R R4, SR_TID.X ;  /* 0x0000000000047919 */ /* 0x000ea20000002100 */
[----:B------:R-:W-:Y:S01]  /*1780*/  IMAD.MOV.U32 R151, RZ, RZ, RZ ;  /* 0x000000ffff977224 */ /* 0x000fe200078e00ff */
[----:B--2---:R-:W-:Y:S01]  /*1790*/  LOP3.LUT P1, RZ, R4, 0x7f, RZ, 0xc0, !PT ;  /* 0x0000007f04ff7812 */ /* 0x004fe2000782c0ff */
[----:B-1----:R-:W-:-:S12]  /*17a0*/  @P2 BRA `(.L_x_129) ;  /* 0x0000000000082947 */ /* 0x002fd80003800000 */
[----:B------:R-:W1:Y:S02]  /*17b0*/  SYNCS.PHASECHK.TRANS64.TRYWAIT P2, [R0+URZ+0x30830], R3 ;  /* 0x03083003000075a7 */ /* 0x000e64000804017f */
[----:B-1----:R-:W-:Y:S05]  /*17c0*/  @!P2 BRA `(.L_x_130) ;  /* 0x000000d00038a947 */ /* 0x002fea0003800000 */
.L_x_129:
[----:B------:R-:W-:Y:S05]  /*17d0*/  WARPSYNC.ALL ;  /* 0x0000000000007948 */ /* 0x000fea0003800000 */
[----:B------:R-:W-:Y:S01]  /*17e0*/  ULEA UR25, UR50, UR40, 0xd ;  /* 0x0000002832197291 */ /* 0x000fe2000f8e683f */
[----:B------:R-:W2:Y:S01]  /*17f0*/  LDL R121, [R1+0x14] ;  /* 0x0000140001797983 */ /* 0x000ea20000100800 */
[----:B------:R-:W-:Y:S01]  /*1800*/  UIADD3 UR4, UR40, 0x12400, URZ ;  /* 0x0001240028047890 */ /* 0x000fe2000fffe03f */
[----:B------:R-:W-:Y:S01]  /*1810*/  WARPGROUP.ARRIVE ;  /* 0x00000000000079c5 */ /* 0x000fe20000000000 */
[----:B------:R-:W-:Y:S01]  /*1820*/  UIADD3 UR5, UR25, 0xc400, URZ ;  /* 0x0000c40019057890 */ /* 0x000fe2000fffe03f */
[----:B------:R-:W-:Y:S01]  /*1830*/  P2R R120, PR, RZ, 0x1 ;  /* 0x00000001ff787803 */ /* 0x000fe20000000000 */
[----:B------:R-:W-:-:S02]  /*1840*/  USHF.R.U32.HI UR4, URZ, 0x4, UR4 ;  /* 0x000000043f047899 */ /* 0x000fc40008011604 */
[----:B------:R-:W-:Y:S02]  /*1850*/  USHF.R.U32.HI UR5, URZ, 0x4, UR5 ;  /* 0x000000043f057899 */ /* 0x000fe40008011605 */
[----:B------:R-:W-:Y:S02]  /*1860*/  ULOP3.LUT UR4, UR4, 0x3fff, URZ, 0xc0, !UPT ;  /* 0x00003fff04047892 */ /* 0x000fe4000f8ec03f */
[----:B------:R-:W-:Y:S02]  /*1870*/  ULOP3.LUT UR5, UR5, 0x3fff, URZ, 0xc0, !UPT ;  /* 0x00003fff05057892 */ /* 0x000fe4000f8ec03f */
[----:B------:R-:W-:Y:S02]  /*1880*/  ULOP3.LUT UR24, UR4, 0x10000, URZ, 0xfc, !UPT ;  /* 0x0001000004187892 */ /* 0x000fe4000f8efc3f */
[----:B------:R-:W-:Y:S02]  /*1890*/  ULOP3.LUT UR4, UR5, 0x10000, URZ, 0xfc, !UPT ;  /* 0x0001000005047892 */ /* 0x000fe4000f8efc3f */
[----:B------:R-:W-:Y:S01]  /*18a0*/  UIMAD UR6, UR39, 0x600, UR24 ;  /* 0x00000600270678a4 */ /* 0x000fe2000f8e0218 */
[----:B------:R-:W-:Y:S01]  /*18b0*/  UMOV UR5, 0x40000040 ;  /* 0x4000004000057882 */ /* 0x000fe20000000000 */
[----:B------:R-:W-:Y:S01]  /*18c0*/  UMOV UR7, 0x40000040 ;  /* 0x4000004000077882 */ /* 0x000fe20000000000 */
[----:B------:R-:W-:-:S02]  /*18d0*/  UIADD3 UR8, UR4, 0x2, URZ ;  /* 0x0000000204087890 */ /* 0x000fc4000fffe03f */
[----:B------:R-:W-:Y:S01]  /*18e0*/  UIADD3 UR10, UR6, 0x2, URZ ;  /* 0x00000002060a7890 */ /* 0x000fe2000fffe03f */
[----:B------:R-:W-:-:S03]  /*18f0*/  UMOV UR9, 0x40000040 ;  /* 0x4000004000097882 */ /* 0x000fc60000000000 */
[----:B------:R-:W-:Y:S01]  /*1900*/  HGMMA.64x192x16.F32 R24, gdesc[UR4], RZ, !UPT, gsb0 ;  /* 0x02e00000041879f0 */ /* 0x000fe2000c0008ff */
[----:B------:R-:W-:Y:S01]  /*1910*/  UMOV UR11, 0x40000040 ;  /* 0x40000040000b7882 */ /* 0x000fe20000000000 */
[----:B------:R-:W-:Y:S02]  /*1920*/  UIADD3 UR12, UR4, 0x4, URZ ;  /* 0x00000004040c7890 */ /* 0x000fe4000fffe03f */
[----:B------:R-:W-:Y:S01]  /*1930*/  UIADD3 UR14, UR6, 0x4, URZ ;  /* 0x00000004060e7890 */ /* 0x000fe2000fffe03f */
[----:B------:R-:W-:Y:S01]  /*1940*/  UMOV UR13, 0x40000040 ;  /* 0x40000040000d7882 */ /* 0x000fe20000000000 */
[----:B------:R-:W-:Y:S01]  /*1950*/  UMOV UR15, 0x40000040 ;  /* 0x40000040000f7882 */ /* 0x000fe20000000000 */
[----:B------:R-:W-:Y:S02]  /*1960*/  UIADD3 UR16, UR4, 0x6, URZ ;  /* 0x0000000604107890 */ /* 0x000fe4000fffe03f */
[----:B------:R-:W-:Y:S01]  /*1970*/  UIADD3 UR18, UR6, 0x6, URZ ;  /* 0x0000000606127890 */ /* 0x000fe2000fffe03f */
[----:B------:R-:W-:Y:S01]  /*1980*/  UMOV UR17, 0x40000040 ;  /* 0x4000004000117882 */ /* 0x000fe20000000000 */
[----:B------:R-:W-:Y:S01]  /*1990*/  UMOV UR19, 0x40000040 ;  /* 0x4000004000137882 */ /* 0x000fe20000000000 */
[----:B------:R-:W-:Y:S01]  /*19a0*/  ULDC UR6, c[0x0][0x9d8] ;  /* 0x0002760000067ab9 */ /* 0x000fe20000000800 */
[----:B------:R-:W-:Y:S01]  /*19b0*/  ULDC UR26, c[0x0][0x988] ;  /* 0x00026200001a7ab9 */ /* 0x000fe20000000800 */
[----:B------:R-:W-:-:S02]  /*19c0*/  WARPGROUP.DEPBAR.LE gsb0, 0x0 ;  /* 0x00008000000079c5 */ /* 0x000fc40000010000 */
        /* <DEDUP_REMOVED lines=9> */
[----:B01----:R-:W-:Y:S01]  /*1a60*/  FMUL.FTZ R3, R24, UR6 ;  /* 0x0000000618037c20 */ /* 0x003fe20008410000 */
[----:B------:R-:W-:Y:S01]  /*1a70*/  FMUL.FTZ R4, R25, UR6 ;  /* 0x0000000619047c20 */ /* 0x000fe20008410000 */
[----:B------:R-:W-:Y:S01]  /*1a80*/  FMUL.FTZ R7, R28, UR6 ;  /* 0x000000061c077c20 */ /* 0x000fe20008410000 */
[----:B------:R-:W-:Y:S01]  /*1a90*/  FMUL.FTZ R14, R35, UR6 ;  /* 0x00000006230e7c20 */ /* 0x000fe20008410000 */
[----:B------:R-:W-:Y:S01]  /*1aa0*/  FMUL.FTZ R15, R36, UR6 ;  /* 0x00000006240f7c20 */ /* 0x000fe20008410000 */
[----:B------:R-:W-:Y:S01]  /*1ab0*/  FMUL.FTZ R8, R29, UR6 ;  /* 0x000000061d087c20 */ /* 0x000fe20008410000 */
[----:B------:R-:W0:Y:S01]  /*1ac0*/  MUFU.TANH R3, R3 ;  /* 0x0000000300037308 */ /* 0x000e220000002400 */
[----:B------:R-:W-:Y:S01]  /*1ad0*/  FMUL.FTZ R35, R54, UR6 ;  /* 0x0000000636237c20 */ /* 0x000fe20008410000 */
[----:B------:R-:W-:Y:S01]  /*1ae0*/  FMUL.FTZ R36, R55, UR6 ;  /* 0x0000000637247c20 */ /* 0x000fe20008410000 */
[----:B------:R-:W-:Y:S01]  /*1af0*/  FMUL.FTZ R54, R73, UR6 ;  /* 0x0000000649367c20 */ /* 0x000fe20008410000 */
[----:B------:R-:W-:Y:S01]  /*1b00*/  FMUL.FTZ R55, R74, UR6 ;  /* 0x000000064a377c20 */ /* 0x000fe20008410000 */
[----:B--2---:R-:W-:-:S02]  /*1b10*/  VIADD R73, R121, UR49 ;  /* 0x0000003179497c36 */ /* 0x004fc40008000000 */
[----:B------:R-:W-:Y:S01]  /*1b20*/  FMUL.FTZ R5, R26, UR6 ;  /* 0x000000061a057c20 */ /* 0x000fe20008410000 */
[----:B------:R-:W-:Y:S01]  /*1b30*/  FMUL.FTZ R11, R32, UR6 ;  /* 0x00000006200b7c20 */ /* 0x000fe20008410000 */
[----:B------:R-:W1:Y:S01]  /*1b40*/  MUFU.TANH R4, R4 ;  /* 0x0000000400047308 */ /* 0x000e620000002400 */
[----:B------:R-:W-:Y:S02]  /*1b50*/  IMAD.U32 R74, RZ, RZ, UR48 ;  /* 0x00000030ff4a7e24 */ /* 0x000fe4000f8e00ff */
[----:B------:R-:W-:Y:S01]  /*1b60*/  FMUL.FTZ R6, R27, UR6 ;  /* 0x000000061b067c20 */ /* 0x000fe20008410000 */
[----:B------:R-:W-:Y:S01]  /*1b70*/  FMUL.FTZ R12, R33, UR6 ;  /* 0x00000006210c7c20 */ /* 0x000fe20008410000 */
[----:B------:R-:W-:Y:S01]  /*1b80*/  FMUL.FTZ R9, R30, UR6 ;  /* 0x000000061e097c20 */ /* 0x000fe20008410000 */
[----:B------:R-:W-:Y:S01]  /*1b90*/  FMUL.FTZ R10, R31, UR6 ;  /* 0x000000061f0a7c20 */ /* 0x000fe20008410000 */
[----:B------:R-:W-:Y:S01]  /*1ba0*/  FMUL.FTZ R18, R37, UR6 ;  /* 0x0000000625127c20 */ /* 0x000fe20008410000 */
[----:B------:R-:W-:Y:S01]  /*1bb0*/  FMUL.FTZ R25, R44, UR6 ;  /* 0x000000062c197c20 */ /* 0x000fe20008410000 */
[----:B------:R-:W2:Y:S01]  /*1bc0*/  MUFU.TANH R7, R7 ;  /* 0x0000000700077308 */ /* 0x000ea20000002400 */
[----:B------:R-:W-:-:S02]  /*1bd0*/  IMAD R73, R74, -0xc0, R73 ;  /* 0xffffff404a497824 */ /* 0x000fc400078e0249 */
[----:B------:R-:W-:Y:S01]  /*1be0*/  FMUL.FTZ R44, R63, UR6 ;  /* 0x000000063f2c7c20 */ /* 0x000fe20008410000 */
[----:B------:R-:W-:Y:S01]  /*1bf0*/  FMUL.FTZ R63, R82, UR6 ;  /* 0x00000006523f7c20 */ /* 0x000fe20008410000 */
[----:B------:R-:W-:Y:S01]  /*1c00*/  FMUL.FTZ R13, R34, UR6 ;  /* 0x00000006220d7c20 */ /* 0x000fe20008410000 */
[----:B------:R-:W-:Y:S01]  /*1c10*/  FMUL.FTZ R21, R40, UR6 ;  /* 0x0000000628157c20 */ /* 0x000fe20008410000 */
[----:B------:R-:W-:Y:S01]  /*1c20*/  FMUL.FTZ R22, R41, UR6 ;  /* 0x0000000629167c20 */ /* 0x000fe20008410000 */
[----:B------:R-:W-:Y:S01]  /*1c30*/  FMUL.FTZ R26, R45, UR6 ;  /* 0x000000062d1a7c20 */ /* 0x000fe20008410000 */
[----:B------:R-:W3:Y:S01]  /*1c40*/  MUFU.TANH R8, R8 ;  /* 0x0000000800087308 */ /* 0x000ee20000002400 */
[C---:B------:R-:W-:Y:S01]  /*1c50*/  ISETP.GT.AND P4, PT, R73.reuse, RZ, PT ;  /* 0x000000ff4900720c */ /* 0x040fe20003f84270 */
[----:B------:R-:W-:Y:S01]  /*1c60*/  FMUL.FTZ R45, R64, UR6 ;  /* 0x00000006402d7c20 */ /* 0x000fe20008410000 */
[----:B------:R-:W-:Y:S01]  /*1c70*/  ISETP.GT.AND P3, PT, R73, 0x1, PT ;  /* 0x000000014900780c */ /* 0x000fe20003f64270 */
[----:B------:R-:W-:Y:S01]  /*1c80*/  FMUL.FTZ R64, R83, UR6 ;  /* 0x0000000653407c20 */ /* 0x000fe20008410000 */
[----:B------:R-:W-:Y:S01]  /*1c90*/  FMUL.FTZ R19, R38, UR6 ;  /* 0x0000000626137c20 */ /* 0x000fe20008410000 */
[----:B------:R-:W-:Y:S01]  /*1ca0*/  FMUL.FTZ R20, R39, UR6 ;  /* 0x0000000627147c20 */ /* 0x000fe20008410000 */
[----:B------:R-:W-:Y:S01]  /*1cb0*/  FMUL.FTZ R27, R46, UR6 ;  /* 0x000000062e1b7c20 */ /* 0x000fe20008410000 */
[----:B------:R-:W4:Y:S01]  /*1cc0*/  MUFU.TANH R5, R5 ;  /* 0x0000000500057308 */ /* 0x000f220000002400 */
[----:B------:R-:W-:Y:S01]  /*1cd0*/  ISETP.GT.AND P2, PT, R73, 0x8, PT ;  /* 0x000000084900780c */ /* 0x000fe20003f44270 */
[----:B------:R-:W-:Y:S01]  /*1ce0*/  FMUL.FTZ R46, R65, UR6 ;  /* 0x00000006412e7c20 */ /* 0x000fe20008410000 */
[----:B0-----:R-:W-:Y:S01]  /*1cf0*/  FSEL R3, R3, -INF , P4 ;  /* 0xff80000003037808 */ /* 0x001fe20002000000 */
[----:B------:R-:W-:Y:S01]  /*1d00*/  FMUL.FTZ R65, R84, UR6 ;  /* 0x0000000654417c20 */ /* 0x000fe20008410000 */
[----:B------:R-:W-:Y:S01]  /*1d10*/  FMUL.FTZ R23, R42, UR6 ;  /* 0x000000062a177c20 */ /* 0x000fe20008410000 */
[----:B------:R-:W-:Y:S01]  /*1d20*/  FMUL.FTZ R29, R48, UR6 ;  /* 0x00000006301d7c20 */ /* 0x000fe20008410000 */
[----:B------:R-:W-:Y:S01]  /*1d30*/  FMUL.FTZ R24, R43, UR6 ;  /* 0x000000062b187c20 */ /* 0x000fe20008410000 */
[----:B------:R-:W0:Y:S01]  /*1d40*/  MUFU.TANH R11, R11 ;  /* 0x0000000b000b7308 */ /* 0x000e220000002400 */
[----:B-1----:R-:W-:Y:S01]  /*1d50*/  FSEL R4, R4, -INF , P3 ;  /* 0xff80000004047808 */ /* 0x002fe20001800000 */
[----:B------:R-:W-:Y:S01]  /*1d60*/  FMUL.FTZ R30, R49, UR6 ;  /* 0x00000006311e7c20 */ /* 0x000fe20008410000 */
[----:B------:R-:W-:Y:S01]  /*1d70*/  FMUL.FTZ R28, R47, UR6 ;  /* 0x000000062f1c7c20 */ /* 0x000fe20008410000 */
[----:B------:R-:W-:Y:S01]  /*1d80*/  FMUL.FTZ R33, R52, UR6 ;  /* 0x0000000634217c20 */ /* 0x000fe20008410000 */
[----:B------:R-:W-:Y:S01]  /*1d90*/  FMUL.FTZ R32, R51, UR6 ;  /* 0x0000000633207c20 */ /* 0x000fe20008410000 */
[----:B------:R-:W-:Y:S01]  /*1da0*/  FMUL.FTZ R109, R109, UR6 ;  /* 0x000000066d6d7c20 */ /* 0x000fe20008410000 */
[----:B------:R-:W-:Y:S01]  /*1db0*/  FMUL.FTZ R112, R112, UR6 ;  /* 0x0000000670707c20 */ /* 0x000fe20008410000 */
[----:B------:R-:W1:Y:S01]  /*1dc0*/  MUFU.TANH R6, R6 ;  /* 0x0000000600067308 */ /* 0x000e620000002400 */
[----:B------:R-:W-:Y:S01]  /*1dd0*/  ISETP.GT.AND P6, PT, R73, 0x9, PT ;  /* 0x000000094900780c */ /* 0x000fe20003fc4270 */
[----:B------:R-:W-:Y:S01]  /*1de0*/  FMUL.FTZ R47, R66, UR6 ;  /* 0x00000006422f7c20 */ /* 0x000fe20008410000 */
[----:B--2---:R-:W-:Y:S01]  /*1df0*/  FSEL R7, R7, -INF , P2 ;  /* 0xff80000007077808 */ /* 0x004fe20001000000 */
[----:B------:R-:W-:Y:S01]  /*1e00*/  FMUL.FTZ R66, R85, UR6 ;  /* 0x0000000655427c20 */ /* 0x000fe20008410000 */
[----:B------:R-:W-:Y:S01]  /*1e10*/  FMUL.FTZ R113, R113, UR6 ;  /* 0x0000000671717c20 */ /* 0x000fe20008410000 */
[----:B------:R-:W-:Y:S01]  /*1e20*/  FMUL.FTZ R110, R110, UR6 ;  /* 0x000000066e6e7c20 */ /* 0x000fe20008410000 */
[----:B------:R-:W-:Y:S01]  /*1e30*/  FMUL.FTZ R116, R116, UR6 ;  /* 0x0000000674747c20 */ /* 0x000fe20008410000 */
[----:B------:R-:W2:Y:S01]  /*1e40*/  MUFU.TANH R12, R12 ;  /* 0x0000000c000c7308 */ /* 0x000ea20000002400 */
[----:B------:R-:W-:Y:S01]  /*1e50*/  FMNMX.FTZ R82, R3, R4, !PT ;  /* 0x0000000403527209 */ /* 0x000fe20007810000 */
[----:B------:R-:W-:Y:S01]  /*1e60*/  FMUL.FTZ R34, R53, UR6 ;  /* 0x0000000635227c20 */ /* 0x000fe20008410000 */
[----:B------:R-:W-:Y:S01]  /*1e70*/  FMUL.FTZ R117, R117, UR6 ;  /* 0x0000000675757c20 */ /* 0x000fe20008410000 */
[----:B------:R-:W5:Y:S04]  /*1e80*/  LDL R121, [R1+0x4] ;  /* 0x0000040001797983 */ /* 0x000f680000100800 */
[----:B------:R-:W2:Y:S01]  /*1e90*/  MUFU.TANH R9, R9 ;  /* 0x0000000900097308 */ /* 0x000ea20000002400 */
[----:B------:R-:W-:Y:S01]  /*1ea0*/  ISETP.GT.AND P5, PT, R73, 0x10, PT ;  /* 0x000000104900780c */ /* 0x000fe20003fa4270 */
[----:B------:R-:W-:Y:S01]  /*1eb0*/  FMUL.FTZ R31, R50, UR6 ;  /* 0x00000006321f7c20 */ /* 0x000fe20008410000 */
[----:B---3--:R-:W-:Y:S01]  /*1ec0*/  FSEL R8, R8, -INF , P6 ;  /* 0xff80000008087808 */ /* 0x008fe20003000000 */
[----:B------:R-:W-:-:S04]  /*1ed0*/  FMUL.FTZ R37, R56, UR6 ;  /* 0x0000000638257c20 */ /* 0x000fc80008410000 */
[----:B------:R-:W3:Y:S01]  /*1ee0*/  MUFU.TANH R15, R15 ;  /* 0x0000000f000f7308 */ /* 0x000ee20000002400 */
[----:B------:R-:W-:Y:S01]  /*1ef0*/  FMNMX.FTZ R83, R7, R82, !PT ;  /* 0x0000005207537209 */ /* 0x000fe20007810000 */
[----:B------:R-:W-:Y:S01]  /*1f00*/  FMUL.FTZ R38, R57, UR6 ;  /* 0x0000000639267c20 */ /* 0x000fe20008410000 */
[----:B----4-:R-:W-:Y:S01]  /*1f10*/  FSEL R5, R5, -INF , P4 ;  /* 0xff80000005057808 */ /* 0x010fe20002000000 */
[----:B------:R-:W-:-:S04]  /*1f20*/  FMUL.FTZ R48, R67, UR6 ;  /* 0x0000000643307c20 */ /* 0x000fc80008410000 */
[----:B------:R-:W4:Y:S01]  /*1f30*/  MUFU.TANH R10, R10 ;  /* 0x0000000a000a7308 */ /* 0x000f220000002400 */
[----:B------:R-:W-:Y:S01]  /*1f40*/  ISETP.GT.AND P4, PT, R73, 0x11, PT ;  /* 0x000000114900780c */ /* 0x000fe20003f84270 */
[----:B------:R-:W-:Y:S01]  /*1f50*/  FMUL.FTZ R67, R86, UR6 ;  /* 0x0000000656437c20 */ /* 0x000fe20008410000 */
[----:B0-----:R-:W-:Y:S01]  /*1f60*/  FSEL R11, R11, -INF , P5 ;  /* 0xff8000000b0b7808 */ /* 0x001fe20002800000 */
[----:B------:R-:W-:-:S04]  /*1f70*/  FMUL.FTZ R41, R60, UR6 ;  /* 0x000000063c297c20 */ /* 0x000fc80008410000 */
[----:B------:R-:W0:Y:S01]  /*1f80*/  MUFU.TANH R18, R18 ;  /* 0x0000001200127308 */ /* 0x000e220000002400 */
[----:B------:R-:W-:Y:S01]  /*1f90*/  FMNMX.FTZ R82, R8, R83, !PT ;  /* 0x0000005308527209 */ /* 0x000fe20007810000 */
[----:B------:R-:W-:Y:S01]  /*1fa0*/  FMUL.FTZ R42, R61, UR6 ;  /* 0x000000063d2a7c20 */ /* 0x000fe20008410000 */
[----:B-1----:R-:W-:Y:S01]  /*1fb0*/  FSEL R6, R6, -INF , P3 ;  /* 0xff80000006067808 */ /* 0x002fe20001800000 */
[----:B------:R-:W-:Y:S01]  /*1fc0*/  FMUL.FTZ R39, R58, UR6 ;  /* 0x000000063a277c20 */ /* 0x000fe20008410000 */
[----:B------:R-:W-:-:S03]  /*1fd0*/  FMUL.FTZ R40, R59, UR6 ;  /* 0x000000063b287c20 */ /* 0x000fc60008410000 */
[----:B------:R-:W1:Y:S01]  /*1fe0*/  MUFU.TANH R13, R13 ;  /* 0x0000000d000d7308 */ /* 0x000e620000002400 */
[----:B------:R-:W-:Y:S01]  /*1ff0*/  ISETP.GT.AND P3, PT, R73, 0x18, PT ;  /* 0x000000184900780c */ /* 0x000fe20003f64270 */
[----:B------:R-:W-:Y:S01]  /*2000*/  FMUL.FTZ R43, R62, UR6 ;  /* 0x000000063e2b7c20 */ /* 0x000fe20008410000 */
[----:B--2---:R-:W-:Y:S01]  /*2010*/  FSEL R12, R12, -INF , P4 ;  /* 0xff8000000c0c7808 */ /* 0x004fe20002000000 */
[----:B------:R-:W-:-:S04]  /*2020*/  FMUL.FTZ R49, R68, UR6 ;  /* 0x0000000644317c20 */ /* 0x000fc80008410000 */
[----:B------:R-:W2:Y:S01]  /*2030*/  MUFU.TANH R21, R21 ;  /* 0x0000001500157308 */ /* 0x000ea20000002400 */
[----:B------:R-:W-:Y:S01]  /*2040*/  FMNMX.FTZ R83, R11, R82, !PT ;  /* 0x000000520b537209 */ /* 0x000fe20007810000 */
[----:B------:R-:W-:Y:S01]  /*2050*/  FMUL.FTZ R50, R69, UR6 ;  /* 0x0000000645327c20 */ /* 0x000fe20008410000 */
[----:B------:R-:W-:Y:S01]  /*2060*/  FSEL R9, R9, -INF , P2 ;  /* 0xff80000009097808 */ /* 0x000fe20001000000 */
[----:B------:R-:W-:-:S04]  /*2070*/  FMUL.FTZ R53, R72, UR6 ;  /* 0x0000000648357c20 */ /* 0x000fc80008410000 */
        /* <DEDUP_REMOVED lines=19> */
[----:B------:R-:W-:-:S04]  /*21b0*/  FMUL.FTZ R59, R78, UR6 ;  /* 0x000000064e3b7c20 */ /* 0x000fc80008410000 */
        /* <DEDUP_REMOVED lines=8> */
[----:B------:R-:W-:-:S05]  /*2240*/  FSEL R14, R14, -INF , P4 ;  /* 0xff8000000e0e7808 */ /* 0x000fca0002000000 */
[----:B------:R-:W-:Y:S01]  /*2250*/  MUFU.TANH R35, R35 ;  /* 0x0000002300237308 */ /* 0x000fe20000002400 */
[----:B------:R-:W-:-:S07]  /*2260*/  ISETP.GT.AND P4, PT, R73, 0x28, PT ;  /* 0x000000284900780c */ /* 0x000fce0003f84270 */
[----:B------:R-:W-:Y:S01]  /*2270*/  MUFU.TANH R36, R36 ;  /* 0x0000002400247308 */ /* 0x000fe20000002400 */
[----:B---3--:R-:W-:-:S07]  /*2280*/  FSEL R22, R22, -INF , P5 ;  /* 0xff80000016167808 */ /* 0x008fce0002800000 */
[----:B------:R-:W-:Y:S01]  /*2290*/  MUFU.TANH R54, R54 ;  /* 0x0000003600367308 */ /* 0x000fe20000002400 */
[----:B------:R-:W-:-:S07]  /*22a0*/  FMNMX.FTZ R85, R21, R84, !PT ;  /* 0x0000005415557209 */ /* 0x000fce0007810000 */
[----:B------:R-:W-:Y:S08]  /*22b0*/  MUFU.TANH R55, R55 ;  /* 0x0000003700377308 */ /* 0x000ff00000002400 */
[----:B------:R-:W3:Y:S08]  /*22c0*/  MUFU.TANH R23, R23 ;  /* 0x0000001700177308 */ /* 0x000ef00000002400 */
[----:B------:R-:W3:Y:S01]  /*22d0*/  MUFU.TANH R29, R29 ;  /* 0x0000001d001d7308 */ /* 0x000ee20000002400 */
[----:B----4-:R-:W-:Y:S01]  /*22e0*/  FSEL R19, R19, -INF , P3 ;  /* 0xff80000013137808 */ /* 0x010fe20001800000 */
[----:B------:R-:W-:-:S06]  /*22f0*/  FMUL.FTZ R74, R92, UR6 ;  /* 0x000000065c4a7c20 */ /* 0x000fcc0008410000 */
[----:B------:R-:W4:Y:S01]  /*2300*/  MUFU.TANH R24, R24 ;  /* 0x0000001800187308 */ /* 0x000f220000002400 */
[----:B------:R-:W-:Y:S01]  /*2310*/  ISETP.GT.AND P3, PT, R73, 0x29, PT ;  /* 0x000000294900780c */ /* 0x000fe20003f64270 */
[----:B------:R-:W-:Y:S01]  /*2320*/  FMUL.FTZ R68, R87, UR6 ;  /* 0x0000000657447c20 */ /* 0x000fe20008410000 */
[----:B0-----:R-:W-:Y:S01]  /*2330*/  FSEL R25, R25, -INF , P4 ;  /* 0xff80000019197808 */ /* 0x001fe20002000000 */
[----:B------:R-:W-:-:S04]  /*2340*/  FMUL.FTZ R71, R90, UR6 ;  /* 0x000000065a477c20 */ /* 0x000fc80008410000 */
[----:B------:R-:W0:Y:S01]  /*2350*/  MUFU.TANH R30, R30 ;  /* 0x0000001e001e7308 */ /* 0x000e220000002400 */
[----:B------:R-:W-:Y:S02]  /*2360*/  FMNMX.FTZ R84, R22, R85, !PT ;  /* 0x0000005516547209 */ /* 0x000fe40007810000 */
[----:B-1----:R-:W-:-:S05]  /*2370*/  FSEL R20, R20, -INF , P2 ;  /* 0xff80000014147808 */ /* 0x002fca0001000000 */
[----:B------:R-:W1:Y:S01]  /*2380*/  MUFU.TANH R27, R27 ;  /* 0x0000001b001b7308 */ /* 0x000e620000002400 */
[----:B------:R-:W-:Y:S02]  /*2390*/  ISETP.GT.AND P2, PT, R73, 0x30, PT ;  /* 0x000000304900780c */ /* 0x000fe40003f44270 */
[----:B--2---:R-:W-:-:S05]  /*23a0*/  FSEL R26, R26, -INF , P3 ;  /* 0xff8000001a1a7808 */ /* 0x004fca0001800000 */
[----:B------:R-:W2:Y:S01]  /*23b0*/  MUFU.TANH R33, R33 ;  /* 0x0000002100217308 */ /* 0x000ea20000002400 */
[----:B------:R-:W-:Y:S02]  /*23c0*/  FMNMX.FTZ R85, R25, R84, !PT ;  /* 0x0000005419557209 */ /* 0x000fe40007810000 */
[----:B---3--:R-:W-:-:S05]  /*23d0*/  FSEL R23, R23, -INF , P6 ;  /* 0xff80000017177808 */ /* 0x008fca0003000000 */
[----:B------:R-:W3:Y:S01]  /*23e0*/  MUFU.TANH R28, R28 ;  /* 0x0000001c001c7308 */ /* 0x000ee20000002400 */
[----:B------:R-:W-:Y:S02]  /*23f0*/  ISETP.GT.AND P6, PT, R73, 0x31, PT ;  /* 0x000000314900780c */ /* 0x000fe40003fc4270 */
[----:B------:R-:W-:-:S05]  /*2400*/  FSEL R29, R29, -INF , P2 ;  /* 0xff8000001d1d7808 */ /* 0x000fca0001000000 */
[----:B------:R-:W3:Y:S01]  /*2410*/  MUFU.TANH R34, R34 ;  /* 0x0000002200227308 */ /* 0x000ee20000002400 */
[----:B------:R-:W-:Y:S02]  /*2420*/  FMNMX.FTZ R86, R26, R85, !PT ;  /* 0x000000551a567209 */ /* 0x000fe40007810000 */
[----:B----4-:R-:W-:-:S05]  /*2430*/  FSEL R24, R24, -INF , P5 ;  /* 0xff80000018187808 */ /* 0x010fca0002800000 */
[----:B------:R-:W4:Y:S01]  /*2440*/  MUFU.TANH R31, R31 ;  /* 0x0000001f001f7308 */ /* 0x000f220000002400 */
[----:B------:R-:W-:Y:S02]  /*2450*/  ISETP.GT.AND P5, PT, R73, 0x38, PT ;  /* 0x000000384900780c */ /* 0x000fe40003fa4270 */
[----:B0-----:R-:W-:-:S05]  /*2460*/  FSEL R30, R30, -INF , P6 ;  /* 0xff8000001e1e7808 */ /* 0x001fca0003000000 */
        /* <DEDUP_REMOVED lines=11> */
[----:B------:R-:W-:Y:S02]  /*2520*/  FSEL R34, R34, -INF , P4 ;  /* 0xff80000022227808 */ /* 0x000fe40002000000 */
[----:B------:R-:W-:-:S03]  /*2530*/  FMNMX.FTZ R85, R33, R86, !PT ;  /* 0x0000005621557209 */ /* 0x000fc60007810000 */
[----:B------:R-:W3:Y:S01]  /*2540*/  MUFU.TANH R42, R42 ;  /* 0x0000002a002a7308 */ /* 0x000ee20000002400 */
[----:B----4-:R-:W-:Y:S02]  /*2550*/  FSEL R31, R31, -INF , P2 ;  /* 0xff8000001f1f7808 */ /* 0x010fe40001000000 */
[----:B------:R-:W-:Y:S02]  /*2560*/  ISETP.GT.AND P2, PT, R73, 0x41, PT ;  /* 0x000000414900780c */ /* 0x000fe40003f44270 */
[----:B0-----:R-:W-:-:S03]  /*2570*/  FSEL R37, R37, -INF , P3 ;  /* 0xff80000025257808 */ /* 0x001fc60001800000 */
[----:B------:R-:W0:Y:S01]  /*2580*/  MUFU.TANH R39, R39 ;  /* 0x0000002700277308 */ /* 0x000e220000002400 */
[----:B------:R-:W-:Y:S02]  /*2590*/  FMNMX.FTZ R86, R34, R85, !PT ;  /* 0x0000005522567209 */ /* 0x000fe40007810000 */
[----:B-1----:R-:W-:-:S05]  /*25a0*/  FSEL R32, R32, -INF , P6 ;  /* 0xff80000020207808 */ /* 0x002fca0003000000 */
[----:B------:R-:W1:Y:S01]  /*25b0*/  MUFU.TANH R45, R45 ;  /* 0x0000002d002d7308 */ /* 0x000e620000002400 */
[----:B------:R-:W-:Y:S02]  /*25c0*/  ISETP.GT.AND P6, PT, R73, 0x48, PT ;  /* 0x000000484900780c */ /* 0x000fe40003fc4270 */
[----:B--2---:R-:W-:Y:S02]  /*25d0*/  FSEL R38, R38, -INF , P2 ;  /* 0xff80000026267808 */ /* 0x004fe40001000000 */
[----:B------:R-:W-:-:S03]  /*25e0*/  FMNMX.FTZ R85, R37, R86, !PT ;  /* 0x0000005625557209 */ /* 0x000fc60007810000 */
[----:B------:R-:W2:Y:S01]  /*25f0*/  MUFU.TANH R40, R40 ;  /* 0x0000002800287308 */ /* 0x000ea20000002400 */
[----:B------:R-:W-:Y:S02]  /*2600*/  FSEL R35, R35, -INF , P5 ;  /* 0xff80000023237808 */ /* 0x000fe40002800000 */
[----:B------:R-:W-:-:S05]  /*2610*/  ISETP.GT.AND P5, PT, R73, 0x49, PT ;  /* 0x000000494900780c */ /* 0x000fca0003fa4270 */
[----:B------:R-:W4:Y:S01]  /*2620*/  MUFU.TANH R46, R46 ;  /* 0x0000002e002e7308 */ /* 0x000f220000002400 */
[----:B---3--:R-:W-:Y:S02]  /*2630*/  FSEL R41, R41, -INF , P6 ;  /* 0xff80000029297808 */ /* 0x008fe40003000000 */
[----:B------:R-:W-:-:S05]  /*2640*/  FMNMX.FTZ R86, R38, R85, !PT ;  /* 0x0000005526567209 */ /* 0x000fca0007810000 */
[----:B------:R-:W3:Y:S01]  /*2650*/  MUFU.TANH R43, R43 ;  /* 0x0000002b002b7308 */ /* 0x000ee20000002400 */
[----:B------:R-:W-:Y:S02]  /*2660*/  FSEL R36, R36, -INF , P4 ;  /* 0xff80000024247808 */ /* 0x000fe40002000000 */
[----:B------:R-:W-:-:S05]  /*2670*/  ISETP.GT.AND P4, PT, R73, 0x50, PT ;  /* 0x000000504900780c */ /* 0x000fca0003f84270 */
[----:B------:R-:W5:Y:S01]  /*2680*/  MUFU.TANH R49, R49 ;  /* 0x0000003100317308 */ /* 0x000f620000002400 */
[----:B------:R-:W-:Y:S02]  /*2690*/  FSEL R42, R42, -INF , P5 ;  /* 0xff8000002a2a7808 */ /* 0x000fe40002800000 */
[----:B------:R-:W-:-:S05]  /*26a0*/  FMNMX.FTZ R85, R41, R86, !PT ;  /* 0x0000005629557209 */ /* 0x000fca0007810000 */
[----:B------:R-:W5:Y:S01]  /*26b0*/  MUFU.TANH R44, R44 ;  /* 0x0000002c002c7308 */ /* 0x000f620000002400 */
[----:B0-----:R-:W-:Y:S02]  /*26c0*/  FSEL R39, R39, -INF , P3 ;  /* 0xff80000027277808 */ /* 0x001fe40001800000 */
[----:B------:R-:W-:-:S05]  /*26d0*/  ISETP.GT.AND P3, PT, R73, 0x51, PT ;  /* 0x000000514900780c */ /* 0x000fca0003f64270 */
[----:B------:R-:W0:Y:S01]  /*26e0*/  MUFU.TANH R50, R50 ;  /* 0x0000003200327308 */ /* 0x000e220000002400 */
[----:B-1----:R-:W-:Y:S02]  /*26f0*/  FSEL R45, R45, -INF , P4 ;  /* 0xff8000002d2d7808 */ /* 0x002fe40002000000 */
[----:B------:R-:W-:-:S05]  /*2700*/  FMNMX.FTZ R86, R42, R85, !PT ;  /* 0x000000552a567209 */ /* 0x000fca0007810000 */
[----:B------:R-:W1:Y:S01]  /*2710*/  MUFU.TANH R47, R47 ;  /* 0x0000002f002f7308 */ /* 0x000e620000002400 */
[----:B--2---:R-:W-:Y:S02]  /*2720*/  FSEL R40, R40, -INF , P2 ;  /* 0xff80000028287808 */ /* 0x004fe40001000000 */
[----:B------:R-:W-:-:S05]  /*2730*/  ISETP.GT.AND P2, PT, R73, 0x58, PT ;  /* 0x000000584900780c */ /* 0x000fca0003f44270 */
[----:B------:R-:W2:Y:S01]  /*2740*/  MUFU.TANH R53, R53 ;  /* 0x0000003500357308 */ /* 0x000ea20000002400 */
[----:B----4-:R-:W-:Y:S02]  /*2750*/  FSEL R46, R46, -INF , P3 ;  /* 0xff8000002e2e7808 */ /* 0x010fe40001800000 */
[----:B------:R-:W-:-:S05]  /*2760*/  FMNMX.FTZ R85, R45, R86, !PT ;  /* 0x000000562d557209 */ /* 0x000fca0007810000 */
[----:B------:R-:W4:Y:S01]  /*2770*/  MUFU.TANH R48, R48 ;  /* 0x0000003000307308 */ /* 0x000f220000002400 */
[----:B---3--:R-:W-:Y:S02]  /*2780*/  FSEL R43, R43, -INF , P6 ;  /* 0xff8000002b2b7808 */ /* 0x008fe40003000000 */
[----:B------:R-:W-:Y:S02]  /*2790*/  ISETP.GT.AND P6, PT, R73, 0x59, PT ;  /* 0x000000594900780c */ /* 0x000fe40003fc4270 */
[----:B-----5:R-:W-:-:S03]  /*27a0*/  FSEL R49, R49, -INF , P2 ;  /* 0xff80000031317808 */ /* 0x020fc60001000000 */
[----:B------:R-:W3:Y:S01]  /*27b0*/  MUFU.TANH R51, R51 ;  /* 0x0000003300337308 */ /* 0x000ee20000002400 */
[----:B------:R-:W-:Y:S02]  /*27c0*/  FMNMX.FTZ R86, R46, R85, !PT ;  /* 0x000000552e567209 */ /* 0x000fe40007810000 */
[----:B------:R-:W-:-:S05]  /*27d0*/  FSEL R44, R44, -INF , P5 ;  /* 0xff8000002c2c7808 */ /* 0x000fca0002800000 */
[----:B------:R-:W5:Y:S01]  /*27e0*/  MUFU.TANH R57, R57 ;  /* 0x0000003900397308 */ /* 0x000f620000002400 */
[----:B------:R-:W-:Y:S02]  /*27f0*/  ISETP.GT.AND P5, PT, R73, 0x60, PT ;  /* 0x000000604900780c */ /* 0x000fe40003fa4270 */
[----:B0-----:R-:W-:Y:S02]  /*2800*/  FSEL R50, R50, -INF , P6 ;  /* 0xff80000032327808 */ /* 0x001fe40003000000 */
[----:B------:R-:W-:-:S03]  /*2810*/  FMNMX.FTZ R85, R49, R86, !PT ;  /* 0x0000005631557209 */ /* 0x000fc60007810000 */
[----:B------:R-:W0:Y:S01]  /*2820*/  MUFU.TANH R52, R52 ;  /* 0x0000003400347308 */ /* 0x000e220000002400 */
[----:B-1----:R-:W-:Y:S02]  /*2830*/  FSEL R47, R47, -INF , P4 ;  /* 0xff8000002f2f7808 */ /* 0x002fe40002000000 */
[----:B------:R-:W-:-:S05]  /*2840*/  ISETP.GT.AND P4, PT, R73, 0x61, PT ;  /* 0x000000614900780c */ /* 0x000fca0003f84270 */
[----:B------:R-:W1:Y:S01]  /*2850*/  MUFU.TANH R58, R58 ;  /* 0x0000003a003a7308 */ /* 0x000e620000002400 */
[----:B--2---:R-:W-:Y:S02]  /*2860*/  FSEL R53, R53, -INF , P5 ;  /* 0xff80000035357808 */ /* 0x004fe40002800000 */
[----:B------:R-:W-:-:S05]  /*2870*/  FMNMX.FTZ R86, R50, R85, !PT ;  /* 0x0000005532567209 */ /* 0x000fca0007810000 */
[----:B------:R-:W2:Y:S01]  /*2880*/  MUFU.TANH R61, R61 ;  /* 0x0000003d003d7308 */ /* 0x000ea20000002400 */
[----:B----4-:R-:W-:Y:S02]  /*2890*/  FSEL R48, R48, -INF , P3 ;  /* 0xff80000030307808 */ /* 0x010fe40001800000 */
[----:B------:R-:W-:Y:S02]  /*28a0*/  ISETP.GT.AND P3, PT, R73, 0x68, PT ;  /* 0x000000684900780c */ /* 0x000fe40003f64270 */
[----:B------:R-:W-:-:S03]  /*28b0*/  FSEL R54, R54, -INF , P4 ;  /* 0xff80000036367808 */ /* 0x000fc60002000000 */
[----:B------:R-:W4:Y:S01]  /*28c0*/  MUFU.TANH R56, R56 ;  /* 0x0000003800387308 */ /* 0x000f220000002400 */
[----:B------:R-:W-:Y:S02]  /*28d0*/  FMNMX.FTZ R85, R53, R86, !PT ;  /* 0x0000005635557209 */ /* 0x000fe40007810000 */
[----:B---3--:R-:W-:-:S05]  /*28e0*/  FSEL R51, R51, -INF , P2 ;  /* 0xff80000033337808 */ /* 0x008fca0001000000 */
[----:B------:R-:W3:Y:S01]  /*28f0*/  MUFU.TANH R62, R62 ;  /* 0x0000003e003e7308 */ /* 0x000ee20000002400 */
[----:B------:R-:W-:Y:S02]  /*2900*/  ISETP.GT.AND P2, PT, R73, 0x69, PT ;  /* 0x000000694900780c */ /* 0x000fe40003f44270 */
[----:B-----5:R-:W-:Y:S02]  /*2910*/  FSEL R57, R57, -INF , P3 ;  /* 0xff80000039397808 */ /* 0x020fe40001800000 */
[----:B------:R-:W-:-:S03]  /*2920*/  FMNMX.FTZ R86, R54, R85, !PT ;  /* 0x0000005536567209 */ /* 0x000fc60007810000 */
[----:B------:R-:W5:Y:S01]  /*2930*/  MUFU.TANH R59, R59 ;  /* 0x0000003b003b7308 */ /* 0x000f620000002400 */
[----:B0-----:R-:W-:Y:S02]  /*2940*/  FSEL R52, R52, -INF , P6 ;  /* 0xff80000034347808 */ /* 0x001fe40003000000 */
[----:B------:R-:W-:-:S05]  /*2950*/  ISETP.GT.AND P6, PT, R73, 0x70, PT ;  /* 0x000000704900780c */ /* 0x000fca0003fc4270 */
[----:B------:R-:W0:Y:S01]  /*2960*/  MUFU.TANH R65, R65 ;  /* 0x0000004100417308 */ /* 0x000e220000002400 */
[----:B-1----:R-:W-:Y:S02]  /*2970*/  FSEL R58, R58, -INF , P2 ;  /* 0xff8000003a3a7808 */ /* 0x002fe40001000000 */
[----:B------:R-:W-:-:S05]  /*2980*/  FMNMX.FTZ R85, R57, R86, !PT ;  /* 0x0000005639557209 */ /* 0x000fca0007810000 */
[----:B------:R-:W1:Y:S01]  /*2990*/  MUFU.TANH R60, R60 ;  /* 0x0000003c003c7308 */ /* 0x000e620000002400 */
[----:B------:R-:W-:Y:S02]  /*29a0*/  FSEL R55, R55, -INF , P5 ;  /* 0xff80000037377808 */ /* 0x000fe40002800000 */
[----:B------:R-:W-:-:S05]  /*29b0*/  ISETP.GT.AND P5, PT, R73, 0x71, PT ;  /* 0x000000714900780c */ /* 0x000fca0003fa4270 */
[----:B------:R-:W1:Y:S01]  /*29c0*/  MUFU.TANH R66, R66 ;  /* 0x0000004200427308 */ /* 0x000e620000002400 */
[----:B--2---:R-:W-:Y:S02]  /*29d0*/  FSEL R61, R61, -INF , P6 ;  /* 0xff8000003d3d7808 */ /* 0x004fe40003000000 */
[----:B------:R-:W-:-:S05]  /*29e0*/  FMNMX.FTZ R86, R58, R85, !PT ;  /* 0x000000553a567209 */ /* 0x000fca0007810000 */
[----:B------:R-:W2:Y:S01]  /*29f0*/  MUFU.TANH R63, R63 ;  /* 0x0000003f003f7308 */ /* 0x000ea20000002400 */
[----:B----4-:R-:W-:Y:S01]  /*2a00*/  FSEL R56, R56, -INF , P4 ;  /* 0xff80000038387808 */ /* 0x010fe20002000000 */
[----:B------:R-:W-:Y:S01]  /*2a10*/  FMUL.FTZ R75, R93, UR6 ;  /* 0x000000065d4b7c20 */ /* 0x000fe20008410000 */
[----:B------:R-:W-:-:S05]  /*2a20*/  ISETP.GT.AND P4, PT, R73, 0x78, PT ;  /* 0x000000784900780c */ /* 0x000fca0003f84270 */
[----:B------:R-:W4:Y:S01]  /*2a30*/  MUFU.TANH R69, R69 ;  /* 0x0000004500457308 */ /* 0x000f220000002400 */
[----:B---3--:R-:W-:Y:S02]  /*2a40*/  FSEL R62, R62, -INF , P5 ;  /* 0xff8000003e3e7808 */ /* 0x008fe40002800000 */
[----:B------:R-:W-:-:S05]  /*2a50*/  FMNMX.FTZ R85, R61, R86, !PT ;  /* 0x000000563d557209 */ /* 0x000fca0007810000 */
[----:B------:R-:W3:Y:S01]  /*2a60*/  MUFU.TANH R64, R64 ;  /* 0x0000004000407308 */ /* 0x000ee20000002400 */
[----:B-----5:R-:W-:Y:S01]  /*2a70*/  FSEL R59, R59, -INF , P3 ;  /* 0xff8000003b3b7808 */ /* 0x020fe20001800000 */
[----:B------:R-:W-:Y:S01]  /*2a80*/  FMUL.FTZ R78, R96, UR6 ;  /* 0x00000006604e7c20 */ /* 0x000fe20008410000 */
[----:B------:R-:W-:-:S05]  /*2a90*/  ISETP.GT.AND P3, PT, R73, 0x79, PT ;  /* 0x000000794900780c */ /* 0x000fca0003f64270 */
[----:B------:R-:W5:Y:S01]  /*2aa0*/  MUFU.TANH R70, R70 ;  /* 0x0000004600467308 */ /* 0x000f620000002400 */
[----:B0-----:R-:W-:Y:S02]  /*2ab0*/  FSEL R65, R65, -INF , P4 ;  /* 0xff80000041417808 */ /* 0x001fe40002000000 */
[----:B------:R-:W-:-:S05]  /*2ac0*/  FMNMX.FTZ R86, R62, R85, !PT ;  /* 0x000000553e567209 */ /* 0x000fca0007810000 */
[----:B------:R-:W0:Y:S01]  /*2ad0*/  MUFU.TANH R67, R67 ;  /* 0x0000004300437308 */ /* 0x000e220000002400 */
[----:B-1----:R-:W-:Y:S01]  /*2ae0*/  FSEL R60, R60, -INF , P2 ;  /* 0xff8000003c3c7808 */ /* 0x002fe20001000000 */
[----:B------:R-:W-:Y:S01]  /*2af0*/  FMUL.FTZ R72, R91, UR6 ;  /* 0x000000065b487c20 */ /* 0x000fe20008410000 */
[----:B------:R-:W-:-:S05]  /*2b00*/  FMUL.FTZ R79, R97, UR6 ;  /* 0x00000006614f7c20 */ /* 0x000fca0008410000 */
[----:B------:R-:W1:Y:S01]  /*2b10*/  MUFU.TANH R74, R74 ;  /* 0x0000004a004a7308 */ /* 0x000e620000002400 */
[----:B------:R-:W-:Y:S02]  /*2b20*/  ISETP.GT.AND P2, PT, R73, 0x80, PT ;  /* 0x000000804900780c */ /* 0x000fe40003f44270 */
[----:B------:R-:W-:Y:S02]  /*2b30*/  FSEL R66, R66, -INF , P3 ;  /* 0xff80000042427808 */ /* 0x000fe40001800000 */
[----:B------:R-:W-:-:S03]  /*2b40*/  FMNMX.FTZ R85, R65, R86, !PT ;  /* 0x0000005641557209 */ /* 0x000fc60007810000 */
[----:B------:R-:W1:Y:S01]  /*2b50*/  MUFU.TANH R68, R68 ;  /* 0x0000004400447308 */ /* 0x000e620000002400 */
[----:B--2---:R-:W-:Y:S01]  /*2b60*/  FSEL R63, R63, -INF , P6 ;  /* 0xff8000003f3f7808 */ /* 0x004fe20003000000 */
[----:B------:R-:W-:Y:S01]  /*2b70*/  FMUL.FTZ R76, R94, UR6 ;  /* 0x000000065e4c7c20 */ /* 0x000fe20008410000 */
[----:B------:R-:W-:-:S05]  /*2b80*/  ISETP.GT.AND P6, PT, R73, 0x81, PT ;  /* 0x000000814900780c */ /* 0x000fca0003fc4270 */
[----:B------:R-:W2:Y:S01]  /*2b90*/  MUFU.TANH R75, R75 ;  /* 0x0000004b004b7308 */ /* 0x000ea20000002400 */
[----:B----4-:R-:W-:Y:S01]  /*2ba0*/  FSEL R69, R69, -INF , P2 ;  /* 0xff80000045457808 */ /* 0x010fe20001000000 */
[----:B------:R-:W-:Y:S01]  /*2bb0*/  FMUL.FTZ R82, R100, UR6 ;  /* 0x0000000664527c20 */ /* 0x000fe20008410000 */
[----:B------:R-:W-:-:S05]  /*2bc0*/  FMNMX.FTZ R86, R66, R85, !PT ;  /* 0x0000005542567209 */ /* 0x000fca0007810000 */
[----:B------:R-:W4:Y:S01]  /*2bd0*/  MUFU.TANH R71, R71 ;  /* 0x0000004700477308 */ /* 0x000f220000002400 */
[----:B---3--:R-:W-:Y:S01]  /*2be0*/  FSEL R64, R64, -INF , P5 ;  /* 0xff80000040407808 */ /* 0x008fe20002800000 */
[----:B------:R-:W-:-:S06]  /*2bf0*/  FMUL.FTZ R77, R95, UR6 ;  /* 0x000000065f4d7c20 */ /* 0x000fcc0008410000 */
[----:B------:R-:W3:Y:S01]  /*2c00*/  MUFU.TANH R78, R78 ;  /* 0x0000004e004e7308 */ /* 0x000ee20000002400 */
[----:B------:R-:W-:Y:S01]  /*2c10*/  ISETP.GT.AND P5, PT, R73, 0x88, PT ;  /* 0x000000884900780c */ /* 0x000fe20003fa4270 */
[----:B------:R-:W-:Y:S01]  /*2c20*/  FMUL.FTZ R83, R101, UR6 ;  /* 0x0000000665537c20 */ /* 0x000fe20008410000 */
[----:B-----5:R-:W-:Y:S02]  /*2c30*/  FSEL R70, R70, -INF , P6 ;  /* 0xff80000046467808 */ /* 0x020fe40003000000 */
[----:B------:R-:W-:-:S03]  /*2c40*/  FMNMX.FTZ R85, R69, R86, !PT ;  /* 0x0000005645557209 */ /* 0x000fc60007810000 */
[----:B------:R-:W5:Y:S01]  /*2c50*/  MUFU.TANH R72, R72 ;  /* 0x0000004800487308 */ /* 0x000f620000002400 */
[----:B0-----:R-:W-:Y:S01]  /*2c60*/  FSEL R67, R67, -INF , P4 ;  /* 0xff80000043437808 */ /* 0x001fe20002000000 */
[----:B------:R-:W-:-:S06]  /*2c70*/  FMUL.FTZ R80, R98, UR6 ;  /* 0x0000000662507c20 */ /* 0x000fcc0008410000 */
[----:B------:R-:W0:Y:S01]  /*2c80*/  MUFU.TANH R79, R79 ;  /* 0x0000004f004f7308 */ /* 0x000e220000002400 */
[----:B------:R-:W-:Y:S01]  /*2c90*/  ISETP.GT.AND P4, PT, R73, 0x89, PT ;  /* 0x000000894900780c */ /* 0x000fe20003f84270 */
[----:B------:R-:W-:Y:S01]  /*2ca0*/  FMUL.FTZ R90, R104, UR6 ;  /* 0x00000006685a7c20 */ /* 0x000fe20008410000 */
[----:B-1----:R-:W-:Y:S02]  /*2cb0*/  FSEL R74, R74, -INF , P5 ;  /* 0xff8000004a4a7808 */ /* 0x002fe40002800000 */
[----:B------:R-:W-:-:S03]  /*2cc0*/  FMNMX.FTZ R85, R70, R85, !PT ;  /* 0x0000005546557209 */ /* 0x000fc60007810000 */
[----:B------:R-:W1:Y:S01]  /*2cd0*/  MUFU.TANH R76, R76 ;  /* 0x0000004c004c7308 */ /* 0x000e620000002400 */
[----:B------:R-:W-:Y:S01]  /*2ce0*/  FSEL R68, R68, -INF , P3 ;  /* 0xff80000044447808 */ /* 0x000fe20001800000 */
[----:B------:R-:W-:Y:S01]  /*2cf0*/  FMUL.FTZ R81, R99, UR6 ;  /* 0x0000000663517c20 */ /* 0x000fe20008410000 */
[----:B------:R-:W-:-:S05]  /*2d00*/  ISETP.GT.AND P3, PT, R73, 0x90, PT ;  /* 0x000000904900780c */ /* 0x000fca0003f64270 */
[----:B------:R-:W1:Y:S01]  /*2d10*/  MUFU.TANH R82, R82 ;  /* 0x0000005200527308 */ /* 0x000e620000002400 */
[----:B--2---:R-:W-:Y:S01]  /*2d20*/  FSEL R75, R75, -INF , P4 ;  /* 0xff8000004b4b7808 */ /* 0x004fe20002000000 */
[----:B------:R-:W-:Y:S01]  /*2d30*/  FMUL.FTZ R89, R105, UR6 ;  /* 0x0000000669597c20 */ /* 0x000fe20008410000 */
[----:B------:R-:W-:-:S05]  /*2d40*/  FMNMX.FTZ R86, R74, R85, !PT ;  /* 0x000000554a567209 */ /* 0x000fca0007810000 */
[----:B------:R-:W2:Y:S01]  /*2d50*/  MUFU.TANH R77, R77 ;  /* 0x0000004d004d7308 */ /* 0x000ea20000002400 */
[----:B----4-:R-:W-:Y:S01]  /*2d60*/  FSEL R71, R71, -INF , P2 ;  /* 0xff80000047477808 */ /* 0x010fe20001000000 */
[----:B------:R-:W-:Y:S01]  /*2d70*/  FMUL.FTZ R84, R102, UR6 ;  /* 0x0000000666547c20 */ /* 0x000fe20008410000 */
[----:B------:R-:W-:-:S05]  /*2d80*/  ISETP.GT.AND P2, PT, R73, 0x91, PT ;  /* 0x000000914900780c */ /* 0x000fca0003f44270 */
[----:B------:R-:W4:Y:S01]  /*2d90*/  MUFU.TANH R83, R83 ;  /* 0x0000005300537308 */ /* 0x000f220000002400 */
[----:B---3--:R-:W-:Y:S01]  /*2da0*/  FSEL R85, R78, -INF , P3 ;  /* 0xff8000004e557808 */ /* 0x008fe20001800000 */
[----:B------:R-:W-:Y:S01]  /*2db0*/  FMUL.FTZ R91, R103, UR6 ;  /* 0x00000006675b7c20 */ /* 0x000fe20008410000 */
[----:B------:R-:W-:Y:S01]  /*2dc0*/  FMNMX.FTZ R78, R75, R86, !PT ;  /* 0x000000564b4e7209 */ /* 0x000fe20007810000 */
[----:B------:R-:W-:-:S04]  /*2dd0*/  FMUL.FTZ R94, R108, UR6 ;  /* 0x000000066c5e7c20 */ /* 0x000fc80008410000 */
[----:B------:R-:W3:Y:S01]  /*2de0*/  MUFU.TANH R80, R80 ;  /* 0x0000005000507308 */ /* 0x000ee20000002400 */
[----:B-----5:R-:W-:Y:S02]  /*2df0*/  FSEL R72, R72, -INF , P6 ;  /* 0xff80000048487808 */ /* 0x020fe40003000000 */
[----:B0-----:R-:W-:-:S05]  /*2e00*/  FSEL R86, R79, -INF , P2 ;  /* 0xff8000004f567808 */ /* 0x001fca0001000000 */
[----:B------:R-:W0:Y:S01]  /*2e10*/  MUFU.TANH R90, R90 ;  /* 0x0000005a005a7308 */ /* 0x000e220000002400 */
[----:B------:R-:W-:Y:S02]  /*2e20*/  ISETP.GT.AND P6, PT, R73, 0x98, PT ;  /* 0x000000984900780c */ /* 0x000fe40003fc4270 */
[----:B------:R-:W-:-:S05]  /*2e30*/  FMNMX.FTZ R79, R85, R78, !PT ;  /* 0x0000004e554f7209 */ /* 0x000fca0007810000 */
[----:B------:R-:W5:Y:S01]  /*2e40*/  MUFU.TANH R81, R81 ;  /* 0x0000005100517308 */ /* 0x000f620000002400 */
[----:B-1----:R-:W-:Y:S01]  /*2e50*/  FSEL R76, R76, -INF , P5 ;  /* 0xff8000004c4c7808 */ /* 0x002fe20002800000 */
[----:B------:R-:W-:Y:S01]  /*2e60*/  FMUL.FTZ R92, R106, UR6 ;  /* 0x000000066a5c7c20 */ /* 0x000fe20008410000 */
[----:B------:R-:W-:-:S05]  /*2e70*/  ISETP.GT.AND P5, PT, R73, 0x99, PT ;  /* 0x000000994900780c */ /* 0x000fca0003fa4270 */
[----:B------:R-:W1:Y:S01]  /*2e80*/  MUFU.TANH R89, R89 ;  /* 0x0000005900597308 */ /* 0x000e620000002400 */
[----:B------:R-:W-:Y:S02]  /*2e90*/  FSEL R87, R82, -INF , P6 ;  /* 0xff80000052577808 */ /* 0x000fe40003000000 */
[----:B------:R-:W-:-:S05]  /*2ea0*/  FMNMX.FTZ R78, R86, R79, !PT ;  /* 0x0000004f564e7209 */ /* 0x000fca0007810000 */
[----:B------:R-:W1:Y:S01]  /*2eb0*/  MUFU.TANH R84, R84 ;  /* 0x0000005400547308 */ /* 0x000e620000002400 */
[----:B--2---:R-:W-:Y:S01]  /*2ec0*/  FSEL R77, R77, -INF , P4 ;  /* 0xff8000004d4d7808 */ /* 0x004fe20002000000 */
[----:B------:R-:W-:-:S06]  /*2ed0*/  FMUL.FTZ R93, R107, UR6 ;  /* 0x000000066b5d7c20 */ /* 0x000fcc0008410000 */
[----:B------:R-:W2:Y:S01]  /*2ee0*/  MUFU.TANH R91, R91 ;  /* 0x0000005b005b7308 */ /* 0x000ea20000002400 */
[----:B------:R-:W-:Y:S02]  /*2ef0*/  ISETP.GT.AND P4, PT, R73, 0xa0, PT ;  /* 0x000000a04900780c */ /* 0x000fe40003f84270 */
[----:B----4-:R-:W-:-:S05]  /*2f00*/  FSEL R88, R83, -INF , P5 ;  /* 0xff80000053587808 */ /* 0x010fca0002800000 */
[----:B------:R-:W4:Y:S01]  /*2f10*/  MUFU.TANH R94, R94 ;  /* 0x0000005e005e7308 */ /* 0x000f220000002400 */
[----:B------:R-:W-:Y:S02]  /*2f20*/  FMNMX.FTZ R79, R87, R78, !PT ;  /* 0x0000004e574f7209 */ /* 0x000fe40007810000 */
[----:B---3--:R-:W-:-:S05]  /*2f30*/  FSEL R80, R80, -INF , P3 ;  /* 0xff80000050507808 */ /* 0x008fca0001800000 */
[----:B------:R-:W3:Y:S01]  /*2f40*/  MUFU.TANH R98, R109 ;  /* 0x0000006d00627308 */ /* 0x000ee20000002400 */
[----:B------:R-:W-:Y:S02]  /*2f50*/  ISETP.GT.AND P3, PT, R73, 0xa1, PT ;  /* 0x000000a14900780c */ /* 0x000fe40003f64270 */
[----:B0-----:R-:W-:Y:S02]  /*2f60*/  FSEL R90, R90, -INF , P4 ;  /* 0xff8000005a5a7808 */ /* 0x001fe40002000000 */
[----:B------:R-:W-:-:S03]  /*2f70*/  FMNMX.FTZ R79, R88, R79, !PT ;  /* 0x0000004f584f7209 */ /* 0x000fc60007810000 */
[----:B------:R-:W0:Y:S01]  /*2f80*/  MUFU.TANH R92, R92 ;  /* 0x0000005c005c7308 */ /* 0x000e220000002400 */
[----:B-----5:R-:W-:Y:S02]  /*2f90*/  FSEL R81, R81, -INF , P2 ;  /* 0xff80000051517808 */ /* 0x020fe40001000000 */
[----:B------:R-:W-:-:S05]  /*2fa0*/  ISETP.GT.AND P2, PT, R73, 0xa8, PT ;  /* 0x000000a84900780c */ /* 0x000fca0003f44270 */
[----:B------:R-:W5:Y:S01]  /*2fb0*/  MUFU.TANH R112, R112 ;  /* 0x0000007000707308 */ /* 0x000f620000002400 */
[----:B-1----:R-:W-:Y:S02]  /*2fc0*/  FSEL R89, R89, -INF , P3 ;  /* 0xff80000059597808 */ /* 0x002fe40001800000 */
[----:B------:R-:W-:-:S05]  /*2fd0*/  FMNMX.FTZ R82, R90, R79, !PT ;  /* 0x0000004f5a527209 */ /* 0x000fca0007810000 */
[----:B------:R-:W1:Y:S01]  /*2fe0*/  MUFU.TANH R93, R93 ;  /* 0x0000005d005d7308 */ /* 0x000e620000002400 */
[----:B------:R-:W-:Y:S02]  /*2ff0*/  FSEL R84, R84, -INF , P6 ;  /* 0xff80000054547808 */ /* 0x000fe40003000000 */
[----:B--2---:R-:W-:-:S05]  /*3000*/  FSEL R78, R91, -INF , P5 ;  /* 0xff8000005b4e7808 */ /* 0x004fca0002800000 */
[----:B------:R-:W2:Y:S01]  /*3010*/  MUFU.TANH R96, R113 ;  /* 0x0000007100607308 */ /* 0x000ea20000002400 */
[----:B------:R-:W-:Y:S02]  /*3020*/  ISETP.GT.AND P6, PT, R73, 0xa9, PT ;  /* 0x000000a94900780c */ /* 0x000fe40003fc4270 */
[----:B----4-:R-:W-:Y:S02]  /*3030*/  FSEL R91, R94, -INF , P2 ;  /* 0xff8000005e5b7808 */ /* 0x010fe40001000000 */
[----:B------:R-:W-:-:S03]  /*3040*/  FMNMX.FTZ R82, R89, R82, !PT ;  /* 0x0000005259527209 */ /* 0x000fc60007810000 */
[----:B------:R-:W4:Y:S01]  /*3050*/  MUFU.TANH R110, R110 ;  /* 0x0000006e006e7308 */ /* 0x000f220000002400 */
[----:B------:R-:W-:Y:S02]  /*3060*/  ISETP.GT.AND P5, PT, R73, 0xb0, PT ;  /* 0x000000b04900780c */ /* 0x000fe40003fa4270 */
[----:B---3--:R-:W-:-:S05]  /*3070*/  FSEL R98, R98, -INF , P6 ;  /* 0xff80000062627808 */ /* 0x008fca0003000000 */
[----:B------:R-:W3:Y:S01]  /*3080*/  MUFU.TANH R116, R116 ;  /* 0x0000007400747308 */ /* 0x000ee20000002400 */
[----:B------:R-:W-:Y:S02]  /*3090*/  FMNMX.FTZ R79, R91, R82, !PT ;  /* 0x000000525b4f7209 */ /* 0x000fe40007810000 */
[----:B0-----:R-:W-:-:S05]  /*30a0*/  FSEL R83, R92, -INF , P4 ;  /* 0xff8000005c537808 */ /* 0x001fca0002000000 */
[----:B------:R-:W0:Y:S01]  /*30b0*/  MUFU.TANH R100, R117 ;  /* 0x0000007500647308 */ /* 0x000e220000002400 */
[----:B------:R-:W-:Y:S02]  /*30c0*/  ISETP.GT.AND P4, PT, R73, 0xb1, PT ;  /* 0x000000b14900780c */ /* 0x000fe40003f84270 */
[----:B-----5:R-:W-:Y:S02]  /*30d0*/  FSEL R92, R112, -INF , P5 ;  /* 0xff800000705c7808 */ /* 0x020fe40002800000 */
[----:B------:R-:W-:Y:S02]  /*30e0*/  FMNMX.FTZ R79, R98, R79, !PT ;  /* 0x0000004f624f7209 */ /* 0x000fe40007810000 */
[----:B-1----:R-:W-:Y:S02]  /*30f0*/  FSEL R82, R93, -INF , P3 ;  /* 0xff8000005d527808 */ /* 0x002fe40001800000 */
[----:B------:R-:W-:Y:S02]  /*3100*/  ISETP.GT.AND P3, PT, R73, 0xb8, PT ;  /* 0x000000b84900780c */ /* 0x000fe40003f64270 */
[----:B--2---:R-:W-:-:S02]  /*3110*/  FSEL R96, R96, -INF , P4 ;  /* 0xff80000060607808 */ /* 0x004fc40002000000 */
[----:B------:R-:W-:Y:S02]  /*3120*/  FMNMX.FTZ R93, R92, R79, !PT ;  /* 0x0000004f5c5d7209 */ /* 0x000fe40007810000 */
[----:B----4-:R-:W-:Y:S02]  /*3130*/  FSEL R79, R110, -INF , P2 ;  /* 0xff8000006e4f7808 */ /* 0x010fe40001000000 */
[----:B------:R-:W-:Y:S02]  /*3140*/  ISETP.GT.AND P2, PT, R73, 0xb9, PT ;  /* 0x000000b94900780c */ /* 0x000fe40003f44270 */
[----:B---3--:R-:W-:Y:S02]  /*3150*/  FSEL R94, R116, -INF , P3 ;  /* 0xff800000745e7808 */ /* 0x008fe40001800000 */
[----:B------:R-:W-:Y:S02]  /*3160*/  FMNMX.FTZ R93, R96, R93, !PT ;  /* 0x0000005d605d7209 */ /* 0x000fe40007810000 */
[----:B0-----:R-:W-:-:S02]  /*3170*/  FSEL R100, R100, -INF , P2 ;  /* 0xff80000064647808 */ /* 0x001fc40001000000 */
[----:B------:R-:W-:-:S04]  /*3180*/  FMNMX.FTZ R93, R94, R93, !PT ;  /* 0x0000005d5e5d7209 */ /* 0x000fc80007810000 */
[----:B------:R-:W-:-:S05]  /*3190*/  FMNMX.FTZ R95, R100, R93, !PT ;  /* 0x0000005d645f7209 */ /* 0x000fca0007810000 */
[----:B------:R-:W0:Y:S02]  /*31a0*/  SHFL.BFLY PT, R102, R95, 0x2, 0x1f ;  /* 0x0c401f005f667f89 */ /* 0x000e2400000e0000 */
[----:B0-----:R-:W-:-:S05]  /*31b0*/  FMNMX.FTZ R102, R95, R102, !PT ;  /* 0x000000665f667209 */ /* 0x001fca0007810000 */
[----:B------:R-:W0:Y:S02]  /*31c0*/  SHFL.BFLY PT, R93, R102, 0x1, 0x1f ;  /* 0x0c201f00665d7f89 */ /* 0x000e2400000e0000 */
[----:B0-----:R-:W-:-:S04]  /*31d0*/  FMNMX.FTZ R93, R102, R93, !PT ;  /* 0x0000005d665d7209 */ /* 0x001fc80007810000 */
[C---:B------:R-:W-:Y:S01]  /*31e0*/  FSETP.NEU.FTZ.AND P0, PT, R93.reuse, -INF , PT ;  /* 0xff8000005d00780b */ /* 0x040fe20003f1d000 */
[----:B------:R-:W-:-:S05]  /*31f0*/  FMUL.FTZ R73, R93, UR26 ;  /* 0x0000001a5d497c20 */ /* 0x000fca0008410000 */
[----:B------:R-:W-:-:S05]  /*3200*/  FSEL R73, R73, RZ, P0 ;  /* 0x000000ff49497208 */ /* 0x000fca0000000000 */
[--C-:B------:R-:W-:Y:S01]  /*3210*/  FFMA.FTZ R110, R18, UR26, -R73.reuse ;  /* 0x0000001a126e7c23 */ /* 0x100fe20008010849 */
[----:B------:R-:W-:Y:S01]  /*3220*/  FMNMX.FTZ R18, R5, R6, !PT ;  /* 0x0000000605127209 */ /* 0x000fe20007810000 */
[----:B------:R-:W-:-:S03]  /*3230*/  FFMA.FTZ R95, R3, UR26, -R73 ;  /* 0x0000001a035f7c23 */ /* 0x000fc60008010849 */
[----:B------:R-:W-:-:S04]  /*3240*/  FMNMX.FTZ R3, R9, R18, !PT ;  /* 0x0000001209037209 */ /* 0x000fc80007810000 */
        /* <DEDUP_REMOVED lines=14> */
[----:B------:R-:W-:Y:S01]  /*3330*/  FMNMX.FTZ R18, R40, R3, !PT ;  /* 0x0000000328127209 */ /* 0x000fe20007810000 */
[--C-:B------:R-:W-:Y:S01]  /*3340*/  FFMA.FTZ R101, R15, UR26, -R73.reuse ;  /* 0x0000001a0f657c23 */ /* 0x100fe20008010849 */
[--C-:B------:R-:W-:Y:S02]  /*3350*/  FFMA.FTZ R15, R22, UR26, -R73.reuse ;  /* 0x0000001a160f7c23 */ /* 0x100fe40008010849 */
        /* <DEDUP_REMOVED lines=17> */
[----:B------:R-:W-:-:S03]  /*3470*/  FFMA.FTZ R97, R29, UR26, -R73 ;  /* 0x0000001a1d617c23 */ /* 0x000fc60008010849 */
[----:B------:R-:W-:-:S04]  /*3480*/  FMNMX.FTZ R26, R76, R3, !PT ;  /* 0x000000034c1a7209 */ /* 0x000fc80007810000 */
[----:B------:R-:W-:Y:S01]  /*3490*/  FMNMX.FTZ R29, R77, R26, !PT ;  /* 0x0000001a4d1d7209 */ /* 0x000fe20007810000 */
[----:B------:R-:W-:-:S03]  /*34a0*/  FMUL.FTZ R109, R111, UR6 ;  /* 0x000000066f6d7c20 */ /* 0x000fc60008410000 */
[----:B------:R-:W-:Y:S01]  /*34b0*/  FMNMX.FTZ R26, R80, R29, !PT ;  /* 0x0000001d501a7209 */ /* 0x000fe20007810000 */
[----:B------:R-:W-:-:S03]  /*34c0*/  FMUL.FTZ R107, R114, UR6 ;  /* 0x00000006726b7c20 */ /* 0x000fc60008410000 */
[----:B------:R-:W-:Y:S01]  /*34d0*/  FMNMX.FTZ R29, R81, R26, !PT ;  /* 0x0000001a511d7209 */ /* 0x000fe20007810000 */
[----:B------:R-:W0:Y:S01]  /*34e0*/  MUFU.TANH R109, R109 ;  /* 0x0000006d006d7308 */ /* 0x000e220000002400 */
[----:B------:R-:W-:Y:S02]  /*34f0*/  FMUL.FTZ R113, R115, UR6 ;  /* 0x0000000673717c20 */ /* 0x000fe40008410000 */
[----:B------:R-:W-:Y:S01]  /*3500*/  FMNMX.FTZ R29, R84, R29, !PT ;  /* 0x0000001d541d7209 */ /* 0x000fe20007810000 */
[--C-:B------:R-:W-:Y:S01]  /*3510*/  FFMA.FTZ R108, R34, UR26, -R73.reuse ;  /* 0x0000001a226c7c23 */ /* 0x100fe20008010849 */
[----:B------:R-:W-:Y:S02]  /*3520*/  FMUL.FTZ R111, R118, UR6 ;  /* 0x00000006766f7c20 */ /* 0x000fe40008410000 */
[----:B------:R-:W-:Y:S01]  /*3530*/  FMNMX.FTZ R34, R78, R29, !PT ;  /* 0x0000001d4e227209 */ /* 0x000fe20007810000 */
[----:B------:R-:W1:Y:S01]  /*3540*/  MUFU.TANH R107, R107 ;  /* 0x0000006b006b7308 */ /* 0x000e620000002400 */
[--C-:B------:R-:W-:Y:S01]  /*3550*/  FFMA.FTZ R99, R33, UR26, -R73.reuse ;  /* 0x0000001a21637c23 */ /* 0x100fe20008010849 */
[----:B------:R-:W-:Y:S01]  /*3560*/  FMUL.FTZ R115, R119, UR6 ;  /* 0x0000000677737c20 */ /* 0x000fe20008410000 */
[----:B------:R-:W-:Y:S01]  /*3570*/  FMNMX.FTZ R33, R83, R34, !PT ;  /* 0x0000002253217209 */ /* 0x000fe20007810000 */
[----:B------:R-:W-:-:S04]  /*3580*/  FFMA.FTZ R114, R42, UR26, -R73 ;  /* 0x0000001a2a727c23 */ /* 0x000fc80008010849 */
[----:B------:R-:W2:Y:S01]  /*3590*/  MUFU.TANH R113, R113 ;  /* 0x0000007100717308 */ /* 0x000ea20000002400 */
[----:B------:R-:W-:Y:S02]  /*35a0*/  FMNMX.FTZ R42, R82, R33, !PT ;  /* 0x00000021522a7209 */ /* 0x000fe40007810000 */
[----:B0-----:R-:W-:-:S05]  /*35b0*/  FSEL R109, R109, -INF , P6 ;  /* 0xff8000006d6d7808 */ /* 0x001fca0003000000 */
[----:B------:R-:W0:Y:S01]  /*35c0*/  MUFU.TANH R111, R111 ;  /* 0x0000006f006f7308 */ /* 0x000e220000002400 */
[----:B------:R-:W-:Y:S02]  /*35d0*/  FMNMX.FTZ R42, R79, R42, !PT ;  /* 0x0000002a4f2a7209 */ /* 0x000fe40007810000 */
[----:B-1----:R-:W-:-:S05]  /*35e0*/  FSEL R107, R107, -INF , P5 ;  /* 0xff8000006b6b7808 */ /* 0x002fca0002800000 */
[----:B------:R-:W1:Y:S01]  /*35f0*/  MUFU.TANH R115, R115 ;  /* 0x0000007300737308 */ /* 0x000e620000002400 */
[----:B------:R-:W-:Y:S02]  /*3600*/  FMNMX.FTZ R42, R109, R42, !PT ;  /* 0x0000002a6d2a7209 */ /* 0x000fe40007810000 */
[----:B--2---:R-:W-:Y:S02]  /*3610*/  FSEL R113, R113, -INF , P4 ;  /* 0xff80000071717808 */ /* 0x004fe40002000000 */
[----:B------:R-:W-:Y:S01]  /*3620*/  FMNMX.FTZ R42, R107, R42, !PT ;  /* 0x0000002a6b2a7209 */ /* 0x000fe20007810000 */
[--C-:B------:R-:W-:Y:S01]  /*3630*/  FFMA.FTZ R103, R37, UR26, -R73.reuse ;  /* 0x0000001a25677c23 */ /* 0x100fe20008010849 */
[--C-:B------:R-:W-:Y:S01]  /*3640*/  FFMA.FTZ R37, R50, UR26, -R73.reuse ;  /* 0x0000001a32257c23 */ /* 0x100fe20008010849 */
[----:B0-----:R-:W-:Y:S02]  /*3650*/  FSEL R111, R111, -INF , P3 ;  /* 0xff8000006f6f7808 */ /* 0x001fe40001800000 */
[----:B------:R-:W-:Y:S01]  /*3660*/  FMNMX.FTZ R50, R113, R42, !PT ;  /* 0x0000002a71327209 */ /* 0x000fe20007810000 */
[----:B------:R-:W-:-:S03]  /*3670*/  FFMA.FTZ R3, R61, UR26, -R73 ;  /* 0x0000001a3d037c23 */ /* 0x000fc60008010849 */
[----:B------:R-:W-:Y:S02]  /*3680*/  FMNMX.FTZ R50, R111, R50, !PT ;  /* 0x000000326f327209 */ /* 0x000fe40007810000 */
[----:B-1----:R-:W-:Y:S01]  /*3690*/  FSEL R115, R115, -INF , P2 ;  /* 0xff80000073737808 */ /* 0x002fe20001000000 */
[----:B------:R-:W-:-:S03]  /*36a0*/  FFMA.FTZ R62, R62, UR26, -R73 ;  /* 0x0000001a3e3e7c23 */ /* 0x000fc60008010849 */
[----:B------:R-:W-:Y:S01]  /*36b0*/  FMNMX.FTZ R61, R115, R50, !PT ;  /* 0x00000032733d7209 */ /* 0x000fe20007810000 */
[----:B------:R0:W-:Y:S04]  /*36c0*/  MUFU.EX2 R26, R62 ;  /* 0x0000003e001a7308 */ /* 0x0001e80000000800 */
[----:B0-----:R-:W0:Y:S01]  /*36d0*/  SHFL.BFLY PT, R62, R61, 0x2, 0x1f ;  /* 0x0c401f003d3e7f89 */ /* 0x001e2200000e0000 */
[--C-:B------:R-:W-:Y:S01]  /*36e0*/  FFMA.FTZ R70, R70, UR26, -R73.reuse ;  /* 0x0000001a46467c23 */ /* 0x100fe20008010849 */
[----:B------:R-:W-:-:S03]  /*36f0*/  FFMA.FTZ R105, R41, UR26, -R73 ;  /* 0x0000001a29697c23 */ /* 0x000fc60008010849 */
[----:B------:R0:W-:Y:S01]  /*3700*/  MUFU.EX2 R42, R70 ;  /* 0x00000046002a7308 */ /* 0x0001e20000000800 */
[--C-:B------:R-:W-:Y:S01]  /*3710*/  FFMA.FTZ R41, R54, UR26, -R73.reuse ;  /* 0x0000001a36297c23 */ /* 0x100fe20008010849 */
[----:B------:R-:W-:Y:S01]  /*3720*/  FFMA.FTZ R54, R75, UR26, -R73 ;  /* 0x0000001a4b367c23 */ /* 0x000fe20008010849 */
[----:B0-----:R-:W-:-:S05]  /*3730*/  FMNMX.FTZ R70, R61, R62, !PT ;  /* 0x0000003e3d467209 */ /* 0x001fca0007810000 */
[----:B------:R-:W0:Y:S01]  /*3740*/  SHFL.BFLY PT, R75, R70, 0x1, 0x1f ;  /* 0x0c201f00464b7f89 */ /* 0x000e2200000e0000 */
[--C-:B------:R-:W-:Y:S01]  /*3750*/  FFMA.FTZ R112, R38, UR26, -R73.reuse ;  /* 0x0000001a26707c23 */ /* 0x100fe20008010849 */
[--C-:B------:R-:W-:Y:S01]  /*3760*/  FFMA.FTZ R38, R53, UR26, -R73.reuse ;  /* 0x0000001a35267c23 */ /* 0x100fe20008010849 */
[--C-:B------:R-:W-:Y:S01]  /*3770*/  FFMA.FTZ R53, R86, UR26, -R73.reuse ;  /* 0x0000001a56357c23 */ /* 0x100fe20008010849 */
[--C-:B------:R-:W-:Y:S01]  /*3780*/  FFMA.FTZ R4, R4, UR26, -R73.reuse ;  /* 0x0000001a04047c23 */ /* 0x100fe20008010849 */
[--C-:B------:R-:W-:Y:S01]  /*3790*/  FFMA.FTZ R104, R30, UR26, -R73.reuse ;  /* 0x0000001a1e687c23 */ /* 0x100fe20008010849 */
[--C-:B------:R-:W-:Y:S01]  /*37a0*/  FFMA.FTZ R30, R49, UR26, -R73.reuse ;  /* 0x0000001a311e7c23 */ /* 0x100fe20008010849 */
[--C-:B------:R-:W-:Y:S01]  /*37b0*/  FFMA.FTZ R49, R74, UR26, -R73.reuse ;  /* 0x0000001a4a317c23 */ /* 0x100fe20008010849 */
[--C-:B------:R-:W-:Y:S01]  /*37c0*/  FFMA.FTZ R7, R7, UR26, -R73.reuse ;  /* 0x0000001a07077c23 */ /* 0x100fe20008010849 */
[----:B------:R-:W-:Y:S01]  /*37d0*/  FFMA.FTZ R74, R94, UR26, -R73 ;  /* 0x0000001a5e4a7c23 */ /* 0x000fe20008010849 */
[----:B0-----:R-:W-:-:S04]  /*37e0*/  FMNMX.FTZ R102, R70, R75, !PT ;  /* 0x0000004b46667209 */ /* 0x001fc80007810000 */
[C---:B------:R-:W-:Y:S01]  /*37f0*/  FSETP.NEU.FTZ.AND P2, PT, R102.reuse, -INF , PT ;  /* 0xff8000006600780b */ /* 0x040fe20003f5d000 */
[----:B------:R-:W-:-:S05]  /*3800*/  FMUL.FTZ R86, R102, UR26 ;  /* 0x0000001a66567c20 */ /* 0x000fca0008410000 */
[----:B------:R-:W-:Y:S01]  /*3810*/  FSEL R86, R86, RZ, P2 ;  /* 0x000000ff56567208 */ /* 0x000fe20001000000 */
[----:B------:R-:W-:Y:S01]  /*3820*/  MUFU.EX2 R95, R95 ;  /* 0x0000005f005f7308 */ /* 0x000fe20000000800 */
[----:B------:R-:W-:-:S03]  /*3830*/  FFMA.FTZ R8, R8, UR26, -R73 ;  /* 0x0000001a08087c23 */ /* 0x000fc60008010849 */
[--C-:B------:R-:W-:Y:S01]  /*3840*/  FFMA.FTZ R5, R5, UR26, -R86.reuse ;  /* 0x0000001a05057c23 */ /* 0x100fe20008010856 */
[--C-:B------:R-:W-:Y:S01]  /*3850*/  FFMA.FTZ R94, R6, UR26, -R86.reuse ;  /* 0x0000001a065e7c23 */ /* 0x100fe20008010856 */
[--C-:B------:R-:W-:Y:S02]  /*3860*/  FFMA.FTZ R96, R96, UR26, -R73.reuse ;  /* 0x0000001a60607c23 */ /* 0x100fe40008010849 */
[----:B------:R-:W0:Y:S01]  /*3870*/  MUFU.EX2 R4, R4 ;  /* 0x0000000400047308 */ /* 0x000e220000000800 */
[----:B------:R-:W-:Y:S01]  /*3880*/  FFMA.FTZ R9, R9, UR26, -R86 ;  /* 0x0000001a09097c23 */ /* 0x000fe20008010856 */
[----:B------:R-:W-:-:S06]  /*3890*/  FFMA.FTZ R11, R11, UR26, -R73 ;  /* 0x0000001a0b0b7c23 */ /* 0x000fcc0008010849 */
[----:B------:R-:W1:Y:S01]  /*38a0*/  MUFU.EX2 R7, R7 ;  /* 0x0000000700077308 */ /* 0x000e620000000800 */
[--C-:B------:R-:W-:Y:S01]  /*38b0*/  FFMA.FTZ R106, R12, UR26, -R73.reuse ;  /* 0x0000001a0c6a7c23 */ /* 0x100fe20008010849 */
[----:B------:R-:W-:-:S06]  /*38c0*/  FFMA.FTZ R50, R85, UR26, -R73 ;  /* 0x0000001a55327c23 */ /* 0x000fcc0008010849 */
[----:B------:R-:W-:Y:S01]  /*38d0*/  MUFU.EX2 R5, R5 ;  /* 0x0000000500057308 */ /* 0x000fe20000000800 */
[----:B------:R-:W-:-:S07]  /*38e0*/  FFMA.FTZ R85, R13, UR26, -R86 ;  /* 0x0000001a0d557c23 */ /* 0x000fce0008010856 */
[----:B------:R-:W2:Y:S08]  /*38f0*/  MUFU.EX2 R94, R94 ;  /* 0x0000005e005e7308 */ /* 0x000eb00000000800 */
[----:B------:R3:W-:Y:S01]  /*3900*/  MUFU.EX2 R70, R96 ;  /* 0x0000006000467308 */ /* 0x0007e20000000800 */
[----:B------:R-:W-:-:S07]  /*3910*/  FFMA.FTZ R18, R45, UR26, -R73 ;  /* 0x0000001a2d127c23 */ /* 0x000fce0008010849 */
[----:B------:R-:W4:Y:S01]  /*3920*/  MUFU.EX2 R8, R8 ;  /* 0x0000000800087308 */ /* 0x000f220000000800 */
[--C-:B---3--:R-:W-:Y:S01]  /*3930*/  FFMA.FTZ R96, R10, UR26, -R86.reuse ;  /* 0x0000001a0a607c23 */ /* 0x108fe20008010856 */
[----:B------:R-:W-:-:S06]  /*3940*/  FFMA.FTZ R14, R14, UR26, -R86 ;  /* 0x0000001a0e0e7c23 */ /* 0x000fcc0008010856 */
[----:B------:R-:W3:Y:S01]  /*3950*/  MUFU.EX2 R9, R9 ;  /* 0x0000000900097308 */ /* 0x000ee20000000800 */
[--C-:B------:R-:W-:Y:S01]  /*3960*/  FFMA.FTZ R45, R57, UR26, -R73.reuse ;  /* 0x0000001a392d7c23 */ /* 0x100fe20008010849 */
[----:B------:R-:W-:Y:S01]  /*3970*/  FFMA.FTZ R57, R87, UR26, -R73 ;  /* 0x0000001a57397c23 */ /* 0x000fe20008010849 */
[----:B0-----:R-:W-:-:S05]  /*3980*/  FADD.FTZ R10, R95, R4 ;  /* 0x000000045f0a7221 */ /* 0x001fca0000010000 */
[----:B------:R-:W0:Y:S01]  /*3990*/  MUFU.EX2 R11, R11 ;  /* 0x0000000b000b7308 */ /* 0x000e220000000800 */
[----:B------:R-:W-:Y:S01]  /*39a0*/  FFMA.FTZ R12, R21, UR26, -R73 ;  /* 0x0000001a150c7c23 */ /* 0x000fe20008010849 */
[----:B------:R-:W-:-:S06]  /*39b0*/  FFMA.FTZ R87, R19, UR26, -R86 ;  /* 0x0000001a13577c23 */ /* 0x000fcc0008010856 */
[----:B------:R-:W5:Y:S01]  /*39c0*/  MUFU.EX2 R96, R96 ;  /* 0x0000006000607308 */ /* 0x000f620000000800 */
[--C-:B------:R-:W-:Y:S01]  /*39d0*/  FFMA.FTZ R21, R25, UR26, -R73.reuse ;  /* 0x0000001a19157c23 */ /* 0x100fe20008010849 */
[--C-:B------:R-:W-:Y:S01]  /*39e0*/  FFMA.FTZ R19, R27, UR26, -R86.reuse ;  /* 0x0000001a1b137c23 */ /* 0x100fe20008010856 */
[----:B------:R-:W-:Y:S01]  /*39f0*/  FFMA.FTZ R25, R46, UR26, -R73 ;  /* 0x0000001a2e197c23 */ /* 0x000fe20008010849 */
[----:B------:R-:W-:-:S04]  /*3a00*/  FFMA.FTZ R27, R47, UR26, -R86 ;  /* 0x0000001a2f1b7c23 */ /* 0x000fc80008010856 */
[----:B------:R-:W5:Y:S01]  /*3a10*/  MUFU.EX2 R106, R106 ;  /* 0x0000006a006a7308 */ /* 0x000f620000000800 */
[--C-:B------:R-:W-:Y:S01]  /*3a20*/  FFMA.FTZ R46, R58, UR26, -R73.reuse ;  /* 0x0000001a3a2e7c23 */ /* 0x100fe20008010849 */
[----:B-1----:R-:W-:Y:S01]  /*3a30*/  FADD.FTZ R47, R7, R10 ;  /* 0x0000000a072f7221 */ /* 0x002fe20000010000 */
[----:B------:R-:W-:-:S05]  /*3a40*/  FFMA.FTZ R58, R88, UR26, -R73 ;  /* 0x0000001a583a7c23 */ /* 0x000fca0008010849 */
[----:B------:R-:W1:Y:S01]  /*3a50*/  MUFU.EX2 R85, R85 ;  /* 0x0000005500557308 */ /* 0x000e620000000800 */
[----:B--2---:R-:W-:Y:S01]  /*3a60*/  FADD.FTZ R10, R5, R94 ;  /* 0x0000005e050a7221 */ /* 0x004fe20000010000 */
[--C-:B------:R-:W-:Y:S01]  /*3a70*/  FFMA.FTZ R20, R20, UR26, -R86.reuse ;  /* 0x0000001a14147c23 */ /* 0x100fe20008010856 */
[----:B------:R-:W-:Y:S01]  /*3a80*/  FFMA.FTZ R88, R36, UR26, -R86 ;  /* 0x0000001a24587c23 */ /* 0x000fe20008010856 */
[----:B------:R-:W-:-:S04]  /*3a90*/  @!P1 VIADD R6, R0, 0x30840 ;  /* 0x0003084000069836 */ /* 0x000fc80000000000 */
[----:B------:R-:W2:Y:S01]  /*3aa0*/  MUFU.EX2 R101, R101 ;  /* 0x0000006500657308 */ /* 0x000ea20000000800 */
[----:B------:R-:W-:Y:S01]  /*3ab0*/  FFMA.FTZ R36, R48, UR26, -R86 ;  /* 0x0000001a30247c23 */ /* 0x000fe20008010856 */
[----:B----4-:R-:W-:Y:S01]  /*3ac0*/  FADD.FTZ R48, R8, R47 ;  /* 0x0000002f08307221 */ /* 0x010fe20000010000 */
[----:B---3--:R-:W-:-:S05]  /*3ad0*/  FADD.FTZ R47, R9, R10 ;  /* 0x0000000a092f7221 */ /* 0x008fca0000010000 */
[----:B------:R-:W3:Y:S01]  /*3ae0*/  MUFU.EX2 R14, R14 ;  /* 0x0000000e000e7308 */ /* 0x000ee20000000800 */
[--C-:B------:R-:W-:Y:S01]  /*3af0*/  FFMA.FTZ R13, R23, UR26, -R86.reuse ;  /* 0x0000001a170d7c23 */ /* 0x100fe20008010856 */
[--C-:B------:R-:W-:Y:S01]  /*3b00*/  FFMA.FTZ R75, R39, UR26, -R86.reuse ;  /* 0x0000001a274b7c23 */ /* 0x100fe20008010856 */
[----:B------:R-:W-:Y:S01]  /*3b10*/  FFMA.FTZ R39, R55, UR26, -R86 ;  /* 0x0000001a37277c23 */ /* 0x000fe20008010856 */
[----:B------:R-:W-:-:S04]  /*3b20*/  @!P1 PRMT R6, RZ, 0x654, R6 ;  /* 0x00000654ff069816 */ /* 0x000fc80000000006 */
[----:B------:R-:W4:Y:S01]  /*3b30*/  MUFU.EX2 R87, R87 ;  /* 0x0000005700577308 */ /* 0x000f220000000800 */
[----:B0-----:R-:W-:Y:S01]  /*3b40*/  FADD.FTZ R55, R11, R48 ;  /* 0x000000300b377221 */ /* 0x001fe20000010000 */
[----:B-----5:R-:W-:Y:S01]  /*3b50*/  FADD.FTZ R10, R96, R47 ;  /* 0x0000002f600a7221 */ /* 0x020fe20000010000 */
[----:B------:R-:W-:Y:S01]  /*3b60*/  FFMA.FTZ R24, R24, UR26, -R86 ;  /* 0x0000001a18187c23 */ /* 0x000fe20008010856 */
[----:B------:R0:W-:Y:S04]  /*3b70*/  @!P1 SYNCS.ARRIVE.TRANS64.RED.A1T0 RZ, [R6+URZ], RZ ;  /* 0x000000ff06ff99a7 */ /* 0x0001e8000810043f */
[----:B------:R-:W5:Y:S01]  /*3b80*/  MUFU.EX2 R20, R20 ;  /* 0x0000001400147308 */ /* 0x000f620000000800 */
[----:B------:R-:W-:Y:S01]  /*3b90*/  FADD.FTZ R48, R106, R55 ;  /* 0x000000376a307221 */ /* 0x000fe20000010000 */
[----:B0-----:R-:W-:Y:S01]  /*3ba0*/  F2FP.F16.F32.PACK_AB R6, R8, R7 ;  /* 0x000000070806723e */ /* 0x001fe200000000ff */
[----:B-1----:R-:W-:-:S05]  /*3bb0*/  FADD.FTZ R7, R85, R10 ;  /* 0x0000000a55077221 */ /* 0x002fca0000010000 */
[----:B------:R-:W-:Y:S01]  /*3bc0*/  MUFU.EX2 R13, R13 ;  /* 0x0000000d000d7308 */ /* 0x000fe20000000800 */
[----:B--2---:R-:W-:Y:S01]  /*3bd0*/  FADD.FTZ R55, R101, R48 ;  /* 0x0000003065377221 */ /* 0x004fe20000010000 */
[----:B---3--:R-:W-:Y:S01]  /*3be0*/  FADD.FTZ R48, R14, R7 ;  /* 0x000000070e307221 */ /* 0x008fe20000010000 */
[----:B------:R-:W-:-:S05]  /*3bf0*/  FFMA.FTZ R28, R28, UR26, -R86 ;  /* 0x0000001a1c1c7c23 */ /* 0x000fca0008010856 */
[----:B------:R-:W0:Y:S01]  /*3c00*/  MUFU.EX2 R110, R110 ;  /* 0x0000006e006e7308 */ /* 0x000e220000000800 */
[----:B------:R-:W-:Y:S01]  /*3c10*/  F2FP.F16.F32.PACK_AB R8, R106, R11 ;  /* 0x0000000b6a08723e */ /* 0x000fe200000000ff */
[----:B----4-:R-:W-:-:S06]  /*3c20*/  FADD.FTZ R11, R87, R48 ;  /* 0x00000030570b7221 */ /* 0x010fcc0000010000 */
[----:B------:R-:W-:Y:S01]  /*3c30*/  MUFU.EX2 R24, R24 ;  /* 0x0000001800187308 */ /* 0x000fe20000000800 */
[--C-:B------:R-:W-:Y:S01]  /*3c40*/  FFMA.FTZ R23, R31, UR26, -R86.reuse ;  /* 0x0000001a1f177c23 */ /* 0x100fe20008010856 */
[----:B------:R-:W-:-:S06]  /*3c50*/  FFMA.FTZ R56, R56, UR26, -R86 ;  /* 0x0000001a38387c23 */ /* 0x000fcc0008010856 */
[----:B------:R-:W1:Y:S01]  /*3c60*/  MUFU.EX2 R12, R12 ;  /* 0x0000000c000c7308 */ /* 0x000e620000000800 */
[----:B------:R-:W-:Y:S02]  /*3c70*/  F2FP.F16.F32.PACK_AB R7, R96, R9 ;  /* 0x000000096007723e */ /* 0x000fe400000000ff */
[----:B------:R-:W-:-:S05]  /*3c80*/  F2FP.F16.F32.PACK_AB R9, R14, R85 ;  /* 0x000000550e09723e */ /* 0x000fca00000000ff */
[----:B------:R-:W-:Y:S01]  /*3c90*/  MUFU.EX2 R19, R19 ;  /* 0x0000001300137308 */ /* 0x000fe20000000800 */
[----:B-----5:R-:W-:Y:S01]  /*3ca0*/  FADD.FTZ R14, R20, R11 ;  /* 0x0000000b140e7221 */ /* 0x020fe20000010000 */
[----:B------:R-:W-:Y:S01]  /*3cb0*/  FFMA.FTZ R33, R69, UR26, -R73 ;  /* 0x0000001a45217c23 */ /* 0x000fe20008010849 */
[----:B------:R-:W-:-:S05]  /*3cc0*/  FFMA.FTZ R32, R32, UR26, -R86 ;  /* 0x0000001a20207c23 */ /* 0x000fca0008010856 */
[----:B------:R-:W2:Y:S01]  /*3cd0*/  MUFU.EX2 R15, R15 ;  /* 0x0000000f000f7308 */ /* 0x000ea20000000800 */
[----:B------:R-:W-:Y:S01]  /*3ce0*/  FFMA.FTZ R69, R92, UR26, -R73 ;  /* 0x0000001a5c457c23 */ /* 0x000fe20008010849 */
[--C-:B------:R-:W-:Y:S01]  /*3cf0*/  FFMA.FTZ R92, R44, UR26, -R86.reuse ;  /* 0x0000001a2c5c7c23 */ /* 0x100fe20008010856 */
[----:B------:R-:W-:-:S05]  /*3d00*/  FFMA.FTZ R44, R59, UR26, -R86 ;  /* 0x0000001a3b2c7c23 */ /* 0x000fca0008010856 */
[----:B------:R-:W3:Y:S01]  /*3d10*/  MUFU.EX2 R28, R28 ;  /* 0x0000001c001c7308 */ /* 0x000ee20000000800 */
[----:B------:R-:W-:Y:S01]  /*3d20*/  FFMA.FTZ R35, R35, UR26, -R86 ;  /* 0x0000001a23237c23 */ /* 0x000fe20008010856 */
[----:B0-----:R-:W-:-:S06]  /*3d30*/  FADD.FTZ R59, R110, R55 ;  /* 0x000000376e3b7221 */ /* 0x001fcc0000010000 */
[----:B------:R-:W0:Y:S01]  /*3d40*/  MUFU.EX2 R21, R21 ;  /* 0x0000001500157308 */ /* 0x000e220000000800 */
[----:B------:R-:W-:-:S07]  /*3d50*/  F2FP.F16.F32.PACK_AB R11, R20, R87 ;  /* 0x00000057140b723e */ /* 0x000fce00000000ff */
[----:B------:R4:W-:Y:S01]  /*3d60*/  MUFU.EX2 R0, R56 ;  /* 0x0000003800007308 */ /* 0x0009e20000000800 */
[----:B-1----:R-:W-:-:S07]  /*3d70*/  FADD.FTZ R20, R12, R59 ;  /* 0x0000003b0c147221 */ /* 0x002fce0000010000 */
[----:B------:R-:W1:Y:S01]  /*3d80*/  MUFU.EX2 R23, R23 ;  /* 0x0000001700177308 */ /* 0x000e620000000800 */
[----:B----4-:R-:W-:Y:S01]  /*3d90*/  FFMA.FTZ R56, R71, UR26, -R86 ;  /* 0x0000001a47387c23 */ /* 0x010fe20008010856 */
[----:B------:R-:W-:-:S06]  /*3da0*/  FADD.FTZ R71, R13, R14 ;  /* 0x0000000e0d477221 */ /* 0x000fcc0000010000 */
[----:B------:R-:W4:Y:S01]  /*3db0*/  MUFU.EX2 R22, R22 ;  /* 0x0000001600167308 */ /* 0x000f220000000800 */
[----:B------:R-:W-:Y:S01]  /*3dc0*/  FADD.FTZ R14, R24, R71 ;  /* 0x00000047180e7221 */ /* 0x000fe20000010000 */
[----:B--2---:R-:W-:-:S06]  /*3dd0*/  FADD.FTZ R20, R15, R20 ;  /* 0x000000140f147221 */ /* 0x004fcc0000010000 */
[----:B------:R-:W2:Y:S01]  /*3de0*/  MUFU.EX2 R32, R32 ;  /* 0x0000002000207308 */ /* 0x000ea20000000800 */
[----:B------:R-:W-:-:S07]  /*3df0*/  FADD.FTZ R71, R19, R14 ;  /* 0x0000000e13477221 */ /* 0x000fce0000010000 */
[----:B------:R-:W5:Y:S01]  /*3e00*/  MUFU.EX2 R97, R97 ;  /* 0x0000006100617308 */ /* 0x000f620000000800 */
[--C-:B------:R-:W-:Y:S01]  /*3e10*/  FFMA.FTZ R47, R63, UR26, -R86.reuse ;  /* 0x0000001a3f2f7c23 */ /* 0x100fe20008010856 */
[----:B------:R-:W-:Y:S01]  /*3e20*/  FFMA.FTZ R61, R90, UR26, -R73 ;  /* 0x0000001a5a3d7c23 */ /* 0x000fe20008010849 */
[----:B------:R-:W-:-:S05]  /*3e30*/  FFMA.FTZ R63, R77, UR26, -R86 ;  /* 0x0000001a4d3f7c23 */ /* 0x000fca0008010856 */
[----:B------:R-:W5:Y:S01]  /*3e40*/  MUFU.EX2 R35, R35 ;  /* 0x0000002300237308 */ /* 0x000f620000000800 */
[----:B---3--:R-:W-:Y:S01]  /*3e50*/  FADD.FTZ R14, R28, R71 ;  /* 0x000000471c0e7221 */ /* 0x008fe20000010000 */
[----:B------:R-:W-:Y:S01]  /*3e60*/  FFMA.FTZ R90, R40, UR26, -R86 ;  /* 0x0000001a285a7c23 */ /* 0x000fe20008010856 */
[----:B0-----:R-:W-:-:S05]  /*3e70*/  FADD.FTZ R77, R21, R20 ;  /* 0x00000014154d7221 */ /* 0x001fca0000010000 */
[----:B------:R-:W0:Y:S01]  /*3e80*/  MUFU.EX2 R104, R104 ;  /* 0x0000006800687308 */ /* 0x000e220000000800 */
[----:B-1----:R-:W-:Y:S01]  /*3e90*/  FADD.FTZ R71, R23, R14 ;  /* 0x0000000e17477221 */ /* 0x002fe20000010000 */
[----:B------:R-:W-:-:S06]  /*3ea0*/  FFMA.FTZ R43, R43, UR26, -R86 ;  /* 0x0000001a2b2b7c23 */ /* 0x000fcc0008010856 */
[----:B------:R-:W1:Y:S01]  /*3eb0*/  MUFU.EX2 R88, R88 ;  /* 0x0000005800587308 */ /* 0x000e620000000800 */
[----:B----4-:R-:W-:-:S07]  /*3ec0*/  FADD.FTZ R20, R22, R77 ;  /* 0x0000004d16147221 */ /* 0x010fce0000010000 */
[----:B------:R-:W3:Y:S01]  /*3ed0*/  MUFU.EX2 R99, R99 ;  /* 0x0000006300637308 */ /* 0x000ee20000000800 */
[----:B--2---:R-:W-:Y:S01]  /*3ee0*/  FADD.FTZ R14, R32, R71 ;  /* 0x00000047200e7221 */ /* 0x004fe20000010000 */
[----:B-----5:R-:W-:-:S06]  /*3ef0*/  FADD.FTZ R77, R97, R20 ;  /* 0x00000014614d7221 */ /* 0x020fcc0000010000 */
[----:B------:R-:W2:Y:S08]  /*3f00*/  MUFU.EX2 R75, R75 ;  /* 0x0000004b004b7308 */ /* 0x000eb00000000800 */
[----:B------:R-:W4:Y:S01]  /*3f10*/  MUFU.EX2 R108, R108 ;  /* 0x0000006c006c7308 */ /* 0x000f220000000800 */
[----:B------:R-:W-:Y:S01]  /*3f20*/  FADD.FTZ R71, R35, R14 ;  /* 0x0000000e23477221 */ /* 0x000fe20000010000 */
[----:B0-----:R-:W-:-:S06]  /*3f30*/  FADD.FTZ R20, R104, R77 ;  /* 0x0000004d68147221 */ /* 0x001fcc0000010000 */
[----:B------:R-:W0:Y:S08]  /*3f40*/  MUFU.EX2 R90, R90 ;  /* 0x0000005a005a7308 */ /* 0x000e300000000800 */
[----:B------:R-:W5:Y:S01]  /*3f50*/  MUFU.EX2 R103, R103 ;  /* 0x0000006700677308 */ /* 0x000f620000000800 */
[----:B-1----:R-:W-:Y:S01]  /*3f60*/  FADD.FTZ R14, R88, R71 ;  /* 0x00000047580e7221 */ /* 0x002fe20000010000 */
[----:B---3--:R-:W-:-:S06]  /*3f70*/  FADD.FTZ R77, R99, R20 ;  /* 0x00000014634d7221 */ /* 0x008fcc0000010000 */
[----:B------:R-:W1:Y:S08]  /*3f80*/  MUFU.EX2 R43, R43 ;  /* 0x0000002b002b7308 */ /* 0x000e700000000800 */
[----:B------:R-:W3:Y:S01]  /*3f90*/  MUFU.EX2 R112, R112 ;  /* 0x0000007000707308 */ /* 0x000ee20000000800 */
[----:B--2---:R-:W-:Y:S01]  /*3fa0*/  FADD.FTZ R71, R75, R14 ;  /* 0x0000000e4b477221 */ /* 0x004fe20000010000 */
[----:B----4-:R-:W-:-:S06]  /*3fb0*/  FADD.FTZ R20, R108, R77 ;  /* 0x0000004d6c147221 */ /* 0x010fcc0000010000 */
[----:B------:R-:W2:Y:S08]  /*3fc0*/  MUFU.EX2 R92, R92 ;  /* 0x0000005c005c7308 */ /* 0x000eb00000000800 */
[----:B------:R-:W4:Y:S01]  /*3fd0*/  MUFU.EX2 R105, R105 ;  /* 0x0000006900697308 */ /* 0x000f220000000800 */
[----:B0-----:R-:W-:Y:S01]  /*3fe0*/  FADD.FTZ R14, R90, R71 ;  /* 0x000000475a0e7221 */ /* 0x001fe20000010000 */
[----:B-----5:R-:W-:Y:S01]  /*3ff0*/  FADD.FTZ R77, R103, R20 ;  /* 0x00000014674d7221 */ /* 0x020fe20000010000 */
[----:B------:R-:W-:-:S02]  /*4000*/  F2FP.F16.F32.PACK_AB R12, R15, R12 ;  /* 0x0000000c0f0c723e */ /* 0x000fc400000000ff */
[----:B-1----:R-:W-:Y:S01]  /*4010*/  FADD.FTZ R15, R43, R14 ;  /* 0x0000000e2b0f7221 */ /* 0x002fe20000010000 */
[----:B---3--:R-:W-:Y:S01]  /*4020*/  FADD.FTZ R20, R112, R77 ;  /* 0x0000004d70147221 */ /* 0x008fe20000010000 */
[----:B------:R-:W-:Y:S01]  /*4030*/  F2FP.F16.F32.PACK_AB R4, R4, R95 ;  /* 0x0000005f0404723e */ /* 0x000fe200000000ff */
[----:B------:R-:W-:Y:S01]  /*4040*/  FFMA.FTZ R48, R64, UR26, -R86 ;  /* 0x0000001a40307c23 */ /* 0x000fe20008010856 */
[----:B------:R-:W-:Y:S01]  /*4050*/  F2FP.F16.F32.PACK_AB R5, R94, R5 ;  /* 0x000000055e05723e */ /* 0x000fe200000000ff */
[----:B--2---:R-:W-:Y:S01]  /*4060*/  FADD.FTZ R64, R92, R15 ;  /* 0x0000000f5c407221 */ /* 0x004fe20000010000 */
[----:B------:R-:W-:Y:S02]  /*4070*/  F2FP.F16.F32.PACK_AB R10, R110, R101 ;  /* 0x000000656e0a723e */ /* 0x000fe400000000ff */
[----:B------:R-:W-:Y:S02]  /*4080*/  F2FP.F16.F32.PACK_AB R14, R22, R21 ;  /* 0x00000015160e723e */ /* 0x000fe400000000ff */
[----:B------:R-:W-:Y:S01]  /*4090*/  F2FP.F16.F32.PACK_AB R13, R24, R13 ;  /* 0x0000000d180d723e */ /* 0x000fe200000000ff */
[----:B----4-:R-:W-:Y:S01]  /*40a0*/  FADD.FTZ R77, R105, R20 ;  /* 0x00000014694d7221 */ /* 0x010fe20000010000 */
[----:B------:R-:W-:-:S02]  /*40b0*/  F2FP.F16.F32.PACK_AB R15, R28, R19 ;  /* 0x000000131c0f723e */ /* 0x000fc400000000ff */
[----:B------:R-:W-:Y:S02]  /*40c0*/  F2FP.F16.F32.PACK_AB R21, R32, R23 ;  /* 0x000000172015723e */ /* 0x000fe400000000ff */
[----:B------:R-:W-:Y:S02]  /*40d0*/  F2FP.F16.F32.PACK_AB R20, R104, R97 ;  /* 0x000000616814723e */ /* 0x000fe400000000ff */
[----:B------:R-:W-:Y:S02]  /*40e0*/  F2FP.F16.F32.PACK_AB R22, R108, R99 ;  /* 0x000000636c16723e */ /* 0x000fe400000000ff */
[----:B------:R-:W-:Y:S01]  /*40f0*/  F2FP.F16.F32.PACK_AB R23, R88, R35 ;  /* 0x000000235817723e */ /* 0x000fe200000000ff */
[----:B------:R-:W-:Y:S04]  /*4100*/  STSM.16.M88.4 [R2+0x1e800], R4 ;  /* 0x01e8000402007844 */ /* 0x000fe80000000200 */
[----:B------:R-:W-:Y:S04]  /*4110*/  STSM.16.M88.4 [R155], R8 ;  /* 0x000000089b007844 */ /* 0x000fe80000000200 */
[----:B------:R-:W-:Y:S04]  /*4120*/  STSM.16.M88.4 [R17], R12 ;  /* 0x0000000c11007844 */ /* 0x000fe80000000200 */
[----:B------:R0:W-:Y:S04]  /*4130*/  STSM.16.M88.4 [R16], R20 ;  /* 0x0000001410007844 */ /* 0x0001e80000000200 */
[----:B0-----:R-:W2:Y:S01]  /*4140*/  LDL R20, [R1] ;  /* 0x0000000001147983 */ /* 0x001ea20000100800 */
[----:B------:R-:W0:Y:S01]  /*4150*/  MUFU.EX2 R114, R114 ;  /* 0x0000007200727308 */ /* 0x000e220000000800 */
[----:B------:R-:W-:-:S07]  /*4160*/  FFMA.FTZ R31, R51, UR26, -R86 ;  /* 0x0000001a331f7c23 */ /* 0x000fce0008010856 */
[----:B------:R-:W1:Y:S01]  /*4170*/  MUFU.EX2 R18, R18 ;  /* 0x0000001200127308 */ /* 0x000e620000000800 */
[----:B------:R-:W-:-:S07]  /*4180*/  FFMA.FTZ R40, R52, UR26, -R86 ;  /* 0x0000001a34287c23 */ /* 0x000fce0008010856 */
[----:B------:R-:W3:Y:S08]  /*4190*/  MUFU.EX2 R25, R25 ;  /* 0x0000001900197308 */ /* 0x000ef00000000800 */
[----:B------:R-:W4:Y:S01]  /*41a0*/  MUFU.EX2 R27, R27 ;  /* 0x0000001b001b7308 */ /* 0x000f220000000800 */
[----:B0-----:R-:W-:-:S07]  /*41b0*/  FADD.FTZ R77, R114, R77 ;  /* 0x0000004d724d7221 */ /* 0x001fce0000010000 */
[----:B------:R-:W0:Y:S01]  /*41c0*/  MUFU.EX2 R30, R30 ;  /* 0x0000001e001e7308 */ /* 0x000e220000000800 */
[----:B------:R-:W-:-:S07]  /*41d0*/  FFMA.FTZ R55, R68, UR26, -R86 ;  /* 0x0000001a44377c23 */ /* 0x000fce0008010856 */
[----:B------:R-:W5:Y:S01]  /*41e0*/  MUFU.EX2 R36, R36 ;  /* 0x0000002400247308 */ /* 0x000f620000000800 */
[----:B-1----:R-:W-:-:S07]  /*41f0*/  FADD.FTZ R68, R18, R77 ;  /* 0x0000004d12447221 */ /* 0x002fce0000010000 */
[----:B------:R-:W1:Y:S08]  /*4200*/  MUFU.EX2 R37, R37 ;  /* 0x0000002500257308 */ /* 0x000e700000000800 */
[----:B------:R-:W1:Y:S01]  /*4210*/  MUFU.EX2 R31, R31 ;  /* 0x0000001f001f7308 */ /* 0x000e620000000800 */
[----:B---3--:R-:W-:Y:S01]  /*4220*/  FADD.FTZ R7, R25, R68 ;  /* 0x0000004419077221 */ /* 0x008fe20000010000 */
[----:B----4-:R-:W-:-:S06]  /*4230*/  FADD.FTZ R5, R27, R64 ;  /* 0x000000401b057221 */ /* 0x010fcc0000010000 */
[----:B------:R-:W3:Y:S08]  /*4240*/  MUFU.EX2 R38, R38 ;  /* 0x0000002600267308 */ /* 0x000ef00000000800 */
[----:B------:R-:W4:Y:S01]  /*4250*/  MUFU.EX2 R40, R40 ;  /* 0x0000002800287308 */ /* 0x000f220000000800 */
[----:B0-----:R-:W-:Y:S01]  /*4260*/  FADD.FTZ R10, R30, R7 ;  /* 0x000000071e0a7221 */ /* 0x001fe20000010000 */
[----:B-----5:R-:W-:-:S06]  /*4270*/  FADD.FTZ R8, R36, R5 ;  /* 0x0000000524087221 */ /* 0x020fcc0000010000 */
[----:B------:R-:W0:Y:S01]  /*4280*/  MUFU.EX2 R41, R41 ;  /* 0x0000002900297308 */ /* 0x000e220000000800 */
[----:B------:R-:W-:-:S07]  /*4290*/  FFMA.FTZ R51, R60, UR26, -R86 ;  /* 0x0000001a3c337c23 */ /* 0x000fce0008010856 */
[----:B------:R-:W5:Y:S01]  /*42a0*/  MUFU.EX2 R39, R39 ;  /* 0x0000002700277308 */ /* 0x000f620000000800 */
[----:B-1----:R-:W-:Y:S01]  /*42b0*/  FADD.FTZ R7, R37, R10 ;  /* 0x0000000a25077221 */ /* 0x002fe20000010000 */
[----:B------:R-:W-:-:S06]  /*42c0*/  FADD.FTZ R5, R31, R8 ;  /* 0x000000081f057221 */ /* 0x000fcc0000010000 */
[----:B------:R-:W1:Y:S01]  /*42d0*/  MUFU.EX2 R45, R45 ;  /* 0x0000002d002d7308 */ /* 0x000e620000000800 */
[----:B---3--:R-:W-:Y:S01]  /*42e0*/  FADD.FTZ R10, R38, R7 ;  /* 0x00000007260a7221 */ /* 0x008fe20000010000 */
[----:B----4-:R-:W-:-:S06]  /*42f0*/  FADD.FTZ R8, R40, R5 ;  /* 0x0000000528087221 */ /* 0x010fcc0000010000 */
[----:B------:R-:W3:Y:S01]  /*4300*/  MUFU.EX2 R46, R46 ;  /* 0x0000002e002e7308 */ /* 0x000ee20000000800 */
[----:B------:R-:W-:-:S07]  /*4310*/  FFMA.FTZ R65, R65, UR26, -R73 ;  /* 0x0000001a41417c23 */ /* 0x000fce0008010849 */
[----:B------:R-:W4:Y:S01]  /*4320*/  MUFU.EX2 R44, R44 ;  /* 0x0000002c002c7308 */ /* 0x000f220000000800 */
[----:B0-----:R-:W-:Y:S01]  /*4330*/  FADD.FTZ R10, R41, R10 ;  /* 0x0000000a290a7221 */ /* 0x001fe20000010000 */
[----:B------:R-:W-:-:S06]  /*4340*/  FFMA.FTZ R34, R66, UR26, -R73 ;  /* 0x0000001a42227c23 */ /* 0x000fcc0008010849 */
[----:B------:R-:W0:Y:S01]  /*4350*/  MUFU.EX2 R3, R3 ;  /* 0x0000000300037308 */ /* 0x000e220000000800 */
[----:B-----5:R-:W-:Y:S01]  /*4360*/  FADD.FTZ R9, R39, R8 ;  /* 0x0000000827097221 */ /* 0x020fe20000010000 */
[----:B------:R-:W-:-:S06]  /*4370*/  FFMA.FTZ R52, R67, UR26, -R86 ;  /* 0x0000001a43347c23 */ /* 0x000fcc0008010856 */
[----:B------:R-:W5:Y:S01]  /*4380*/  MUFU.EX2 R51, R51 ;  /* 0x0000003300337308 */ /* 0x000f620000000800 */
[----:B-1----:R-:W-:Y:S01]  /*4390*/  FADD.FTZ R11, R45, R10 ;  /* 0x0000000a2d0b7221 */ /* 0x002fe20000010000 */
[----:B------:R-:W-:-:S06]  /*43a0*/  FADD.FTZ R9, R0, R9 ;  /* 0x0000000900097221 */ /* 0x000fcc0000010000 */
        /* <DEDUP_REMOVED lines=10> */
[----:B------:R-:W-:Y:S01]  /*4450*/  FADD.FTZ R24, R26, R9 ;  /* 0x000000091a187221 */ /* 0x000fe20000010000 */
[----:B-1----:R-:W-:-:S06]  /*4460*/  FADD.FTZ R9, R47, R10 ;  /* 0x0000000a2f097221 */ /* 0x002fcc0000010000 */
[----:B------:R-:W1:Y:S01]  /*4470*/  MUFU.EX2 R33, R33 ;  /* 0x0000002100217308 */ /* 0x000e620000000800 */
[----:B------:R-:W-:-:S07]  /*4480*/  FFMA.FTZ R60, R76, UR26, -R86 ;  /* 0x0000001a4c3c7c23 */ /* 0x000fce0008010856 */
[----:B------:R-:W1:Y:S01]  /*4490*/  MUFU.EX2 R55, R55 ;  /* 0x0000003700377308 */ /* 0x000e620000000800 */
[----:B------:R-:W-:Y:S01]  /*44a0*/  F2FP.F16.F32.PACK_AB R4, R112, R103 ;  /* 0x000000677004723e */ /* 0x000fe200000000ff */
[----:B---3--:R-:W-:Y:S01]  /*44b0*/  FADD.FTZ R11, R29, R24 ;  /* 0x000000181d0b7221 */ /* 0x008fe20000010000 */
[----:B------:R-:W-:Y:S02]  /*44c0*/  F2FP.F16.F32.PACK_AB R6, R114, R105 ;  /* 0x000000697206723e */ /* 0x000fe400000000ff */
[----:B------:R-:W-:-:S03]  /*44d0*/  F2FP.F16.F32.PACK_AB R5, R90, R75 ;  /* 0x0000004b5a05723e */ /* 0x000fc600000000ff */
[----:B------:R-:W3:Y:S01]  /*44e0*/  MUFU.EX2 R56, R56 ;  /* 0x0000003800387308 */ /* 0x000ee20000000800 */
[----:B------:R-:W-:Y:S01]  /*44f0*/  F2FP.F16.F32.PACK_AB R7, R92, R43 ;  /* 0x0000002b5c07723e */ /* 0x000fe200000000ff */
[----:B----4-:R-:W-:Y:S01]  /*4500*/  FADD.FTZ R9, R48, R9 ;  /* 0x0000000930097221 */ /* 0x010fe20000010000 */
[----:B------:R-:W-:-:S05]  /*4510*/  F2FP.F16.F32.PACK_AB R8, R25, R18 ;  /* 0x000000121908723e */ /* 0x000fca00000000ff */
[----:B------:R-:W4:Y:S01]  /*4520*/  MUFU.EX2 R49, R49 ;  /* 0x0000003100317308 */ /* 0x000f220000000800 */
[----:B------:R5:W-:Y:S01]  /*4530*/  STSM.16.M88.4 [R2+0x24800], R4 ;  /* 0x0248000402007844 */ /* 0x000be20000000200 */
[----:B0-----:R-:W-:-:S06]  /*4540*/  FADD.FTZ R18, R34, R11 ;  /* 0x0000000b22127221 */ /* 0x001fcc0000010000 */
[----:B------:R-:W0:Y:S01]  /*4550*/  MUFU.EX2 R59, R59 ;  /* 0x0000003b003b7308 */ /* 0x000e220000000800 */
[----:B------:R-:W-:-:S07]  /*4560*/  FFMA.FTZ R67, R80, UR26, -R86 ;  /* 0x0000001a50437c23 */ /* 0x000fce0008010856 */
[----:B------:R-:W0:Y:S01]  /*4570*/  MUFU.EX2 R54, R54 ;  /* 0x0000003600367308 */ /* 0x000e220000000800 */
[----:B-----5:R-:W-:Y:S01]  /*4580*/  FADD.FTZ R4, R52, R9 ;  /* 0x0000000934047221 */ /* 0x020fe20000010000 */
[----:B-1----:R-:W-:-:S06]  /*4590*/  FADD.FTZ R7, R33, R18 ;  /* 0x0000001221077221 */ /* 0x002fcc0000010000 */
[----:B------:R-:W1:Y:S01]  /*45a0*/  MUFU.EX2 R60, R60 ;  /* 0x0000003c003c7308 */ /* 0x000e620000000800 */
[----:B------:R-:W-:Y:S01]  /*45b0*/  FADD.FTZ R5, R55, R4 ;  /* 0x0000000437057221 */ /* 0x000fe20000010000 */
[----:B------:R-:W-:Y:S01]  /*45c0*/  FFMA.FTZ R81, R81, UR26, -R86 ;  /* 0x0000001a51517c23 */ /* 0x000fe20008010856 */
[----:B------:R-:W-:-:S05]  /*45d0*/  FADD.FTZ R4, R42, R7 ;  /* 0x000000072a047221 */ /* 0x000fca0000010000 */
[----:B------:R-:W5:Y:S01]  /*45e0*/  MUFU.EX2 R50, R50 ;  /* 0x0000003200327308 */ /* 0x000f620000000800 */
[----:B------:R-:W-:Y:S01]  /*45f0*/  F2FP.F16.F32.PACK_AB R13, R0, R39 ;  /* 0x00000027000d723e */ /* 0x000fe200000000ff */
[----:B---3--:R-:W-:-:S06]  /*4600*/  FADD.FTZ R0, R56, R5 ;  /* 0x0000000538007221 */ /* 0x008fcc0000010000 */
[----:B------:R-:W3:Y:S01]  /*4610*/  MUFU.EX2 R63, R63 ;  /* 0x0000003f003f7308 */ /* 0x000ee20000000800 */
[----:B------:R-:W-:Y:S01]  /*4620*/  FFMA.FTZ R84, R84, UR26, -R86 ;  /* 0x0000001a54547c23 */ /* 0x000fe20008010856 */
[----:B----4-:R-:W-:-:S06]  /*4630*/  FADD.FTZ R7, R49, R4 ;  /* 0x0000000431077221 */ /* 0x010fcc0000010000 */
[----:B------:R-:W4:Y:S01]  /*4640*/  MUFU.EX2 R53, R53 ;  /* 0x0000003500357308 */ /* 0x000f220000000800 */
[----:B0-----:R-:W-:-:S07]  /*4650*/  FADD.FTZ R5, R59, R0 ;  /* 0x000000003b057221 */ /* 0x001fce0000010000 */
[----:B------:R-:W0:Y:S01]  /*4660*/  MUFU.EX2 R67, R67 ;  /* 0x0000004300437308 */ /* 0x000e220000000800 */
[----:B------:R-:W-:Y:S01]  /*4670*/  FFMA.FTZ R78, R78, UR26, -R86 ;  /* 0x0000001a4e4e7c23 */ /* 0x000fe20008010856 */
[----:B------:R-:W-:-:S06]  /*4680*/  FADD.FTZ R7, R54, R7 ;  /* 0x0000000736077221 */ /* 0x000fcc0000010000 */
[----:B------:R-:W0:Y:S01]  /*4690*/  MUFU.EX2 R57, R57 ;  /* 0x0000003900397308 */ /* 0x000e220000000800 */
[----:B------:R-:W-:Y:S01]  /*46a0*/  FFMA.FTZ R62, R89, UR26, -R73 ;  /* 0x0000001a593e7c23 */ /* 0x000fe20008010849 */
[----:B-1----:R-:W-:-:S06]  /*46b0*/  FADD.FTZ R4, R60, R5 ;  /* 0x000000053c047221 */ /* 0x002fcc0000010000 */
[----:B------:R-:W1:Y:S01]  /*46c0*/  MUFU.EX2 R68, R81 ;  /* 0x0000005100447308 */ /* 0x000e620000000800 */
[----:B------:R-:W-:Y:S01]  /*46d0*/  FFMA.FTZ R83, R83, UR26, -R86 ;  /* 0x0000001a53537c23 */ /* 0x000fe20008010856 */
[----:B-----5:R-:W-:-:S06]  /*46e0*/  FADD.FTZ R18, R50, R7 ;  /* 0x0000000732127221 */ /* 0x020fcc0000010000 */
[----:B------:R-:W-:Y:S01]  /*46f0*/  MUFU.EX2 R58, R58 ;  /* 0x0000003a003a7308 */ /* 0x000fe20000000800 */
[----:B------:R-:W-:Y:S01]  /*4700*/  FFMA.FTZ R65, R91, UR26, -R73 ;  /* 0x0000001a5b417c23 */ /* 0x000fe20008010849 */
[----:B---3--:R-:W-:-:S06]  /*4710*/  FADD.FTZ R6, R63, R4 ;  /* 0x000000043f067221 */ /* 0x008fcc0000010000 */
[----:B------:R-:W3:Y:S01]  /*4720*/  MUFU.EX2 R84, R84 ;  /* 0x0000005400547308 */ /* 0x000ee20000000800 */
[----:B------:R-:W-:Y:S01]  /*4730*/  FFMA.FTZ R82, R82, UR26, -R86 ;  /* 0x0000001a52527c23 */ /* 0x000fe20008010856 */
[----:B------:R-:W-:Y:S01]  /*4740*/  F2FP.F16.F32.PACK_AB R32, R26, R3 ;  /* 0x000000031a20723e */ /* 0x000fe200000000ff */
[----:B----4-:R-:W-:-:S05]  /*4750*/  FADD.FTZ R18, R53, R18 ;  /* 0x0000001235127221 */ /* 0x010fca0000010000 */
[----:B------:R-:W-:Y:S01]  /*4760*/  MUFU.EX2 R61, R61 ;  /* 0x0000003d003d7308 */ /* 0x000fe20000000800 */
[----:B------:R-:W-:Y:S01]  /*4770*/  FFMA.FTZ R66, R98, UR26, -R73 ;  /* 0x0000001a62427c23 */ /* 0x000fe20008010849 */
[----:B------:R-:W-:Y:S01]  /*4780*/  F2FP.F16.F32.PACK_AB R10, R37, R30 ;  /* 0x0000001e250a723e */ /* 0x000fe200000000ff */
[----:B0-----:R-:W-:-:S05]  /*4790*/  FADD.FTZ R3, R67, R6 ;  /* 0x0000000643037221 */ /* 0x001fca0000010000 */
[----:B------:R-:W0:Y:S01]  /*47a0*/  MUFU.EX2 R19, R78 ;  /* 0x0000004e00137308 */ /* 0x000e220000000800 */
[----:B------:R-:W-:Y:S01]  /*47b0*/  F2FP.F16.F32.PACK_AB R9, R36, R27 ;  /* 0x0000001b2409723e */ /* 0x000fe200000000ff */
[----:B------:R-:W-:Y:S01]  /*47c0*/  FFMA.FTZ R79, R79, UR26, -R86 ;  /* 0x0000001a4f4f7c23 */ /* 0x000fe20008010856 */
[----:B------:R-:W-:Y:S02]  /*47d0*/  F2FP.F16.F32.PACK_AB R11, R40, R31 ;  /* 0x0000001f280b723e */ /* 0x000fe400000000ff */
[----:B------:R-:W-:-:S03]  /*47e0*/  F2FP.F16.F32.PACK_AB R12, R41, R38 ;  /* 0x00000026290c723e */ /* 0x000fc600000000ff */
[----:B------:R-:W4:Y:S01]  /*47f0*/  MUFU.EX2 R62, R62 ;  /* 0x0000003e003e7308 */ /* 0x000f220000000800 */
[----:B------:R-:W-:Y:S02]  /*4800*/  F2FP.F16.F32.PACK_AB R14, R46, R45 ;  /* 0x0000002d2e0e723e */ /* 0x000fe400000000ff */
[----:B------:R-:W-:Y:S01]  /*4810*/  F2FP.F16.F32.PACK_AB R15, R51, R44 ;  /* 0x0000002c330f723e */ /* 0x000fe200000000ff */
[----:B------:R-:W-:-:S04]  /*4820*/  FADD.FTZ R5, R57, R18 ;  /* 0x0000001239057221 */ /* 0x000fc80000010000 */
[----:B------:R-:W5:Y:S01]  /*4830*/  MUFU.EX2 R83, R83 ;  /* 0x0000005300537308 */ /* 0x000f620000000800 */
[----:B-1----:R-:W-:Y:S01]  /*4840*/  FADD.FTZ R3, R68, R3 ;  /* 0x0000000344037221 */ /* 0x002fe20000010000 */
[----:B------:R3:W-:Y:S01]  /*4850*/  STSM.16.M88.4 [R121], R8 ;  /* 0x0000000879007844 */ /* 0x0007e20000000200 */
[----:B------:R-:W-:-:S05]  /*4860*/  FFMA.FTZ R109, R109, UR26, -R86 ;  /* 0x0000001a6d6d7c23 */ /* 0x000fca0008010856 */
[----:B------:R-:W1:Y:S01]  /*4870*/  MUFU.EX2 R65, R65 ;  /* 0x0000004100417308 */ /* 0x000e620000000800 */
[----:B------:R2:W-:Y:S07]  /*4880*/  STSM.16.M88.4 [R17+0x6000], R12 ;  /* 0x0060000c11007844 */ /* 0x0005ee0000000200 */
[----:B------:R-:W1:Y:S01]  /*4890*/  MUFU.EX2 R82, R82 ;  /* 0x0000005200527308 */ /* 0x000e620000000800 */
[----:B---3--:R-:W-:Y:S01]  /*48a0*/  FADD.FTZ R8, R84, R3 ;  /* 0x0000000354087221 */ /* 0x008fe20000010000 */
[----:B------:R-:W-:-:S06]  /*48b0*/  FFMA.FTZ R107, R107, UR26, -R86 ;  /* 0x0000001a6b6b7c23 */ /* 0x000fcc0008010856 */
[----:B------:R-:W3:Y:S01]  /*48c0*/  MUFU.EX2 R66, R66 ;  /* 0x0000004200427308 */ /* 0x000ee20000000800 */
[----:B--2---:R-:W-:Y:S01]  /*48d0*/  FADD.FTZ R12, R58, R5 ;  /* 0x000000053a0c7221 */ /* 0x004fe20000010000 */
[----:B0-----:R-:W-:-:S06]  /*48e0*/  FADD.FTZ R8, R19, R8 ;  /* 0x0000000813087221 */ /* 0x001fcc0000010000 */
[----:B------:R-:W0:Y:S01]  /*48f0*/  MUFU.EX2 R79, R79 ;  /* 0x0000004f004f7308 */ /* 0x000e220000000800 */
[----:B------:R-:W-:Y:S01]  /*4900*/  FADD.FTZ R3, R61, R12 ;  /* 0x0000000c3d037221 */ /* 0x000fe20000010000 */
[--C-:B------:R-:W-:Y:S01]  /*4910*/  FFMA.FTZ R113, R113, UR26, -R86.reuse ;  /* 0x0000001a71717c23 */ /* 0x100fe20008010856 */
[----:B------:R-:W-:Y:S01]  /*4920*/  FFMA.FTZ R111, R111, UR26, -R86 ;  /* 0x0000001a6f6f7c23 */ /* 0x000fe20008010856 */
[----:B------:R-:W-:-:S04]  /*4930*/  FFMA.FTZ R73, R100, UR26, -R73 ;  /* 0x0000001a64497c23 */ /* 0x000fc80008010849 */
[----:B------:R-:W2:Y:S01]  /*4940*/  MUFU.EX2 R69, R69 ;  /* 0x0000004500457308 */ /* 0x000ea20000000800 */
[----:B------:R-:W-:Y:S01]  /*4950*/  FFMA.FTZ R86, R115, UR26, -R86 ;  /* 0x0000001a73567c23 */ /* 0x000fe20008010856 */
[----:B----4-:R-:W-:Y:S01]  /*4960*/  FADD.FTZ R12, R62, R3 ;  /* 0x000000033e0c7221 */ /* 0x010fe20000010000 */
[----:B-----5:R-:W-:-:S05]  /*4970*/  FADD.FTZ R3, R83, R8 ;  /* 0x0000000853037221 */ /* 0x020fca0000010000 */
[----:B------:R-:W4:Y:S01]  /*4980*/  MUFU.EX2 R0, R109 ;  /* 0x0000006d00007308 */ /* 0x000f220000000800 */
[----:B-1----:R-:W-:Y:S01]  /*4990*/  FADD.FTZ R11, R65, R12 ;  /* 0x0000000c410b7221 */ /* 0x002fe20000010000 */
[----:B------:R-:W-:-:S06]  /*49a0*/  FADD.FTZ R8, R82, R3 ;  /* 0x0000000352087221 */ /* 0x000fcc0000010000 */
[----:B------:R-:W1:Y:S01]  /*49b0*/  MUFU.EX2 R9, R107 ;  /* 0x0000006b00097308 */ /* 0x000e620000000800 */
[----:B---3--:R-:W-:Y:S01]  /*49c0*/  FADD.FTZ R12, R66, R11 ;  /* 0x0000000b420c7221 */ /* 0x008fe20000010000 */
[----:B0-----:R-:W-:-:S06]  /*49d0*/  FADD.FTZ R3, R79, R8 ;  /* 0x000000084f037221 */ /* 0x001fcc0000010000 */
[----:B------:R-:W0:Y:S01]  /*49e0*/  MUFU.EX2 R10, R113 ;  /* 0x00000071000a7308 */ /* 0x000e220000000800 */
[----:B--2---:R-:W-:-:S07]  /*49f0*/  FADD.FTZ R11, R69, R12 ;  /* 0x0000000c450b7221 */ /* 0x004fce0000010000 */
[----:B------:R-:W-:Y:S08]  /*4a00*/  MUFU.EX2 R74, R74 ;  /* 0x0000004a004a7308 */ /* 0x000ff00000000800 */
[----:B------:R-:W2:Y:S08]  /*4a10*/  MUFU.EX2 R73, R73 ;  /* 0x0000004900497308 */ /* 0x000eb00000000800 */
[----:B------:R-:W-:Y:S08]  /*4a20*/  MUFU.EX2 R111, R111 ;  /* 0x0000006f006f7308 */ /* 0x000ff00000000800 */
[----:B------:R-:W3:Y:S01]  /*4a30*/  MUFU.EX2 R86, R86 ;  /* 0x0000005600567308 */ /* 0x000ee20000000800 */
[----:B------:R-:W-:Y:S01]  /*4a40*/  F2FP.F16.F32.PACK_AB R4, R42, R33 ;  /* 0x000000212a04723e */ /* 0x000fe200000000ff */
[----:B----4-:R-:W-:Y:S01]  /*4a50*/  FADD.FTZ R12, R0, R3 ;  /* 0x00000003000c7221 */ /* 0x010fe20000010000 */
[----:B------:R-:W-:-:S02]  /*4a60*/  F2FP.F16.F32.PACK_AB R34, R34, R29 ;  /* 0x0000001d2222723e */ /* 0x000fc400000000ff */
[----:B------:R-:W-:Y:S02]  /*4a70*/  F2FP.F16.F32.PACK_AB R33, R48, R47 ;  /* 0x0000002f3021723e */ /* 0x000fe400000000ff */
[----:B------:R-:W-:Y:S02]  /*4a80*/  F2FP.F16.F32.PACK_AB R35, R55, R52 ;  /* 0x000000343723723e */ /* 0x000fe400000000ff */
[----:B------:R-:W-:Y:S02]  /*4a90*/  F2FP.F16.F32.PACK_AB R6, R54, R49 ;  /* 0x000000313606723e */ /* 0x000fe400000000ff */
[----:B------:R-:W-:Y:S02]  /*4aa0*/  F2FP.F16.F32.PACK_AB R5, R59, R56 ;  /* 0x000000383b05723e */ /* 0x000fe400000000ff */
[----:B------:R-:W-:Y:S01]  /*4ab0*/  F2FP.F16.F32.PACK_AB R7, R63, R60 ;  /* 0x0000003c3f07723e */ /* 0x000fe200000000ff */
[----:B-1----:R-:W-:Y:S01]  /*4ac0*/  FADD.FTZ R3, R9, R12 ;  /* 0x0000000c09037221 */ /* 0x002fe20000010000 */
[----:B------:R-:W-:Y:S01]  /*4ad0*/  F2FP.F16.F32.PACK_AB R58, R58, R57 ;  /* 0x000000393a3a723e */ /* 0x000fe200000000ff */
[----:B------:R-:W-:Y:S01]  /*4ae0*/  STSM.16.M88.4 [R16+0x6000], R32 ;  /* 0x0060002010007844 */ /* 0x000fe20000000200 */
[----:B------:R-:W-:-:S02]  /*4af0*/  F2FP.F16.F32.PACK_AB R57, R68, R67 ;  /* 0x000000434439723e */ /* 0x000fc400000000ff */
[----:B------:R-:W-:Y:S01]  /*4b00*/  F2FP.F16.F32.PACK_AB R56, R53, R50 ;  /* 0x000000323538723e */ /* 0x000fe200000000ff */
[----:B------:R1:W-:Y:S01]  /*4b10*/  STSM.16.M88.4 [R2+0x2a800], R4 ;  /* 0x02a8000402007844 */ /* 0x0003e20000000200 */
[----:B------:R-:W-:Y:S02]  /*4b20*/  F2FP.F16.F32.PACK_AB R66, R66, R65 ;  /* 0x000000414242723e */ /* 0x000fe400000000ff */
[----:B------:R-:W-:Y:S02]  /*4b30*/  F2FP.F16.F32.PACK_AB R59, R19, R84 ;  /* 0x00000054133b723e */ /* 0x000fe400000000ff */
[----:B------:R-:W-:Y:S01]  /*4b40*/  F2FP.F16.F32.PACK_AB R67, R0, R79 ;  /* 0x0000004f0043723e */ /* 0x000fe200000000ff */
[----:B0-----:R-:W-:Y:S01]  /*4b50*/  FADD.FTZ R0, R10, R3 ;  /* 0x000000030a007221 */ /* 0x001fe20000010000 */
[----:B------:R-:W-:Y:S02]  /*4b60*/  F2FP.F16.F32.PACK_AB R64, R62, R61 ;  /* 0x0000003d3e40723e */ /* 0x000fe400000000ff */
[----:B------:R-:W-:-:S02]  /*4b70*/  F2FP.F16.F32.PACK_AB R65, R82, R83 ;  /* 0x000000535241723e */ /* 0x000fc400000000ff */
[----:B------:R-:W-:Y:S02]  /*4b80*/  F2FP.F16.F32.PACK_AB R9, R10, R9 ;  /* 0x000000090a09723e */ /* 0x000fe400000000ff */
[C---:B------:R-:W-:Y:S02]  /*4b90*/  F2FP.F16.F32.PACK_AB R8, R70.reuse, R69 ;  /* 0x000000454608723e */ /* 0x040fe400000000ff */
[----:B--2---:R-:W-:Y:S01]  /*4ba0*/  F2FP.F16.F32.PACK_AB R10, R73, R74 ;  /* 0x0000004a490a723e */ /* 0x004fe200000000ff */
[----:B-1----:R-:W-:Y:S01]  /*4bb0*/  FADD.FTZ R5, R70, R11 ;  /* 0x0000000b46057221 */ /* 0x002fe20000010000 */
[----:B---3--:R-:W-:Y:S01]  /*4bc0*/  F2FP.F16.F32.PACK_AB R11, R86, R111 ;  /* 0x0000006f560b723e */ /* 0x008fe200000000ff */
[----:B------:R0:W-:Y:S04]  /*4bd0*/  STSM.16.M88.4 [R20], R56 ;  /* 0x0000003814007844 */ /* 0x0001e80000000200 */
[----:B------:R0:W-:Y:S04]  /*4be0*/  STSM.16.M88.4 [R17+0xc000], R64 ;  /* 0x00c0004011007844 */ /* 0x0001e80000000200 */
[----:B------:R0:W-:Y:S01]  /*4bf0*/  STSM.16.M88.4 [R16+0xc000], R8 ;  /* 0x00c0000810007844 */ /* 0x0001e20000000200 */
[----:B------:R1:W-:Y:S06]  /*4c00*/  MEMBAR.ALL.CTA ;  /* 0x0000000000007992 */ /* 0x0003ec0000008000 */
[----:B-1----:R-:W1:Y:S01]  /*4c10*/  FENCE.VIEW.ASYNC.S ;  /* 0x00000000000073c6 */ /* 0x002e620000000000 */
[----:B------:R-:W-:-:S06]  /*4c20*/  UISETP.GE.AND UP0, UPT, UR49, 0xc1, UPT ;  /* 0x000000c13100788c */ /* 0x000fcc000bf06270 */
[----:B------:R-:W-:Y:S01]  /*4c30*/  PLOP3.LUT P2, PT, PT, PT, UP0, 0x80, 0x0 ;  /* 0x000000000000781c */ /* 0x000fe20003f4f008 */
[----:B------:R-:W-:Y:S01]  /*4c40*/  FADD.FTZ R4, R74, R5 ;  /* 0x000000054a047221 */ /* 0x000fe20000010000 */
[----:B------:R-:W-:Y:S01]  /*4c50*/  FADD.FTZ R5, R111, R0 ;  /* 0x000000006f057221 */ /* 0x000fe20000010000 */
[----:B------:R-:W-:Y:S01]  /*4c60*/  ISETP.NE.AND P0, PT, R120, RZ, PT ;  /* 0x000000ff7800720c */ /* 0x000fe20003f05270 */
[----:B------:R-:W-:Y:S02]  /*4c70*/  IMAD.MOV.U32 R149, RZ, RZ, R151 ;  /* 0x000000ffff957224 */ /* 0x000fe400078e0097 */
[----:B------:R-:W-:Y:S01]  /*4c80*/  FADD.FTZ R4, R73, R4 ;  /* 0x0000000449047221 */ /* 0x000fe20000010000 */
[----:B------:R-:W-:Y:S01]  /*4c90*/  FADD.FTZ R5, R86, R5 ;  /* 0x0000000556057221 */ /* 0x000fe20000010000 */
[-C--:B------:R-:W-:Y:S01]  /*4ca0*/  MOV R150, R151.reuse ;  /* 0x0000009700967202 */ /* 0x080fe20000000f00 */
[--C-:B------:R-:W-:Y:S01]  /*4cb0*/  IMAD.MOV.U32 R148, RZ, RZ, R151.reuse ;  /* 0x000000ffff947224 */ /* 0x100fe200078e0097 */
        /* <DEDUP_REMOVED lines=15> */
[--C-:B------:R-:W-:Y:S02]  /*4db0*/  IMAD.MOV.U32 R136, RZ, RZ, R151.reuse ;  /* 0x000000ffff887224 */ /* 0x100fe400078e0097 */
[--C-:B------:R-:W-:Y:S02]  /*4dc0*/  IMAD.MOV.U32 R134, RZ, RZ, R151.reuse ;  /* 0x000000ffff867224 */ /* 0x100fe400078e0097 */
        /* <DEDUP_REMOVED lines=10> */
[----:B------:R-:W-:Y:S01]  /*4e70*/  IMAD.MOV.U32 R121, RZ, RZ, R151 ;  /* 0x000000ffff797224 */ /* 0x000fe200078e0097 */
[----:B-1----:R-:W-:Y:S01]  /*4e80*/  NOP ;  /* 0x0000000000007918 */ /* 0x002fe20000000000 */
[----:B0-----:R-:W-:Y:S05]  /*4e90*/  @!P2 BRA `(.L_x_131) ;  /* 0x0000003400d8a947 */ /* 0x001fea0003800000 */
[----:B------:R-:W-:Y:S01]  /*4ea0*/  IMAD.MOV.U32 R0, RZ, RZ, R102 ;  /* 0x000000ffff007224 */ /* 0x000fe200078e0066 */
[----:B------:R-:W-:Y:S01]  /*4eb0*/  CS2R R150, SRZ ;  /* 0x0000000000967805 */ /* 0x000fe2000001ff00 */
        /* <DEDUP_REMOVED lines=15> */
[----:B------:R-:W-:Y:S01]  /*4fb0*/  CS2R R120, SRZ ;  /* 0x0000000000787805 */ /* 0x000fe2000001ff00 */
[----:B------:R-:W-:Y:S01]  /*4fc0*/  UIADD3 UR29, UR48, -0x2, URZ ;  /* 0xfffffffe301d7890 */ /* 0x000fe2000fffe03f */
[----:B------:R-:W-:Y:S01]  /*4fd0*/  UMOV UR20, UR38 ;  /* 0x0000002600147c82 */ /* 0x000fe20008000000 */
[----:B------:R-:W-:Y:S01]  /*4fe0*/  UMOV UR28, UR39 ;  /* 0x00000027001c7c82 */ /* 0x000fe20008000000 */
[----:B------:R-:W-:Y:S01]  /*4ff0*/  ULDC UR27, c[0x0][0x9d8] ;  /* 0x00027600001b7ab9 */ /* 0x000fe20000000800 */
[----:B------:R-:W-:-:S08]  /*5000*/  ULDC UR26, c[0x0][0x988] ;  /* 0x00026200001a7ab9 */ /* 0x000fd00000000800 */
.L_x_140:
[----:B------:R-:W-:Y:S01]  /*5010*/  UIADD3 UR39, UR28, 0x1, URZ ;  /* 0x000000011c277890 */ /* 0x000fe2000fffe03f */
[----:B------:R-:W-:-:S03]  /*5020*/  ISETP.NE.AND P3, PT, RZ, UR44, PT ;  /* 0x0000002cff007c0c */ /* 0x000fc6000bf65270 */
[----:B------:R-:W-:-:S04]  /*5030*/  UISETP.NE.AND UP0, UPT, UR39, 0x2, UPT ;  /* 0x000000022700788c */ /* 0x000fc8000bf05270 */
[----:B------:R-:W-:Y:S02]  /*5040*/  USEL UR38, URZ, 0x1, UP0 ;  /* 0x000000013f267887 */ /* 0x000fe40008000000 */
[----:B------:R-:W-:Y:S02]  /*5050*/  USEL UR39, UR39, URZ, UP0 ;  /* 0x0000003f27277287 */ /* 0x000fe40008000000 */
[----:B------:R-:W-:Y:S02]  /*5060*/  ULOP3.LUT UR38, UR20, UR38, URZ, 0x3c, !UPT ;  /* 0x0000002614267292 */ /* 0x000fe4000f8e3c3f */
[----:B------:R-:W-:Y:S10]  /*5070*/  @P3 BRA `(.L_x_132) ;  /* 0x00000000002c3947 */ /* 0x000ff40003800000 */
[----:B------:R-:W-:Y:S05]  /*5080*/  @!P0 BRA `(.L_x_133) ;  /* 0x0000000000048947 */ /* 0x000fea0003800000 */
[----:B------:R-:W-:Y:S01]  /*5090*/  BPT.TRAP 0x1 ;  /* 0x000000040000795c */ /* 0x000fe20000300000 */
.L_x_133:
[----:B------:R-:W-:Y:S01]  /*50a0*/  ULEA UR6, UR39, UR40, 0x3 ;  /* 0x0000002827067291 */ /* 0x000fe2000f8e183f */
[----:B------:R-:W-:-:S05]  /*50b0*/  IMAD.U32 R6, RZ, RZ, UR38 ;  /* 0x00000026ff067e24 */ /* 0x000fca000f8e00ff */
[----:B------:R-:W-:-:S04]  /*50c0*/  SHF.L.U32 R6, R6, 0x1f, RZ ;  /* 0x0000001f06067819 */ /* 0x000fc800000006ff */
[----:B------:R0:W1:Y:S01]  /*50d0*/  SYNCS.PHASECHK.TRANS64.TRYWAIT P2, [UR6+0x30830], R6 ;  /* 0x03083006ff0075a7 */ /* 0x0000620008040146 */
[----:B------:R-:W-:Y:S05]  /*50e0*/  @!P0 BRA `(.L_x_134) ;  /* 0x0000000000048947 */ /* 0x000fea0003800000 */
[----:B------:R-:W-:Y:S01]  /*50f0*/  BPT.TRAP 0x1 ;  /* 0x000000040000795c */ /* 0x000fe20000300000 */
.L_x_134:
[----:B-1----:R-:W-:Y:S05]  /*5100*/  @P2 BRA `(.L_x_132) ;  /* 0x0000000000082947 */ /* 0x002fea0003800000 */
[----:B------:R-:W1:Y:S02]  /*5110*/  SYNCS.PHASECHK.TRANS64.TRYWAIT P2, [UR6+0x30830], R6 ;  /* 0x03083006ff0075a7 */ /* 0x000e640008040146 */
[----:B-1----:R-:W-:Y:S05]  /*5120*/  @!P2 BRA `(.L_x_135) ;  /* 0x0000009400f4a947 */ /* 0x002fea0003800000 */
.L_x_132:
[----:B-1----:R-:W1:Y:S01]  /*5130*/  S2R R7, SR_TID.X ;  /* 0x0000000000077919 */ /* 0x002e620000002100 */
[----:B------:R-:W-:Y:S01]  /*5140*/  UIMAD UR6, UR39, 0x600, UR24 ;  /* 0x00000600270678a4 */ /* 0x000fe2000f8e0218 */
[----:B------:R-:W-:Y:S01]  /*5150*/  UMOV UR7, 0x40000040 ;  /* 0x4000004000077882 */ /* 0x000fe20000000000 */
[----:B------:R-:W-:Y:S02]  /*5160*/  UMOV UR11, 0x40000040 ;  /* 0x40000040000b7882 */ /* 0x000fe40000000000 */
[----:B------:R-:W-:Y:S02]  /*5170*/  UIADD3 UR10, UR6, 0x2, URZ ;  /* 0x00000002060a7890 */ /* 0x000fe4000fffe03f */
[----:B------:R-:W-:Y:S01]  /*5180*/  UIADD3 UR14, UR6, 0x4, URZ ;  /* 0x00000004060e7890 */ /* 0x000fe2000fffe03f */
[----:B------:R-:W-:Y:S01]  /*5190*/  UMOV UR15, 0x40000040 ;  /* 0x40000040000f7882 */ /* 0x000fe20000000000 */
[----:B------:R-:W-:Y:S01]  /*51a0*/  UIADD3 UR18, UR6, 0x6, URZ ;  /* 0x0000000606127890 */ /* 0x000fe2000fffe03f */
[----:B------:R-:W-:Y:S01]  /*51b0*/  UMOV UR19, 0x40000040 ;  /* 0x4000004000137882 */ /* 0x000fe20000000000 */
[----:B-1----:R-:W-:-:S05]  /*51c0*/  SHF.R.U32.HI R7, RZ, 0x7, R7 ;  /* 0x00000007ff077819 */ /* 0x002fca0000011607 */
[----:B0-----:R-:W-:-:S05]  /*51d0*/  VIADD R6, R7, 0x8 ;  /* 0x0000000807067836 */ /* 0x001fca0000000000 */
[----:B------:R0:W-:Y:S06]  /*51e0*/  BAR.SYNC.DEFER_BLOCKING R6, 0x100 ;  /* 0x000400060000751d */ /* 0x0001ec0000010000 */
[----:B------:R-:W-:-:S06]  /*51f0*/  WARPGROUP.ARRIVE ;  /* 0x00000000000079c5 */ /* 0x000fcc0000000000 */
        /* <DEDUP_REMOVED lines=11> */
[----:B0-----:R-:W-:Y:S05]  /*52b0*/  @P3 BRA `(.L_x_136) ;  /* 0x00000000002c3947 */ /* 0x001fea0003800000 */
[----:B------:R-:W-:Y:S05]  /*52c0*/  @!P0 BRA `(.L_x_137) ;  /* 0x0000000000048947 */ /* 0x000fea0003800000 */
[----:B------:R-:W-:Y:S01]  /*52d0*/  BPT.TRAP 0x1 ;  /* 0x000000040000795c */ /* 0x000fe20000300000 */
.L_x_137:
[----:B------:R-:W-:Y:S01]  /*52e0*/  ULEA UR6, UR28, UR40, 0x3 ;  /* 0x000000281c067291 */ /* 0x000fe2000f8e183f */
[----:B------:R-:W-:-:S04]  /*52f0*/  MOV R6, UR20 ;  /* 0x0000001400067c02 */ /* 0x000fc80008000f00 */
[----:B------:R-:W-:-:S04]  /*5300*/  SHF.L.U32 R6, R6, 0x1f, RZ ;  /* 0x0000001f06067819 */ /* 0x000fc800000006ff */
[----:B------:R0:W1:Y:S01]  /*5310*/  SYNCS.PHASECHK.TRANS64.TRYWAIT P2, [UR6+0x30850], R6 ;  /* 0x03085006ff0075a7 */ /* 0x0000620008040146 */
[----:B------:R-:W-:Y:S05]  /*5320*/  @!P0 BRA `(.L_x_138) ;  /* 0x0000000000048947 */ /* 0x000fea0003800000 */
[----:B------:R-:W-:Y:S01]  /*5330*/  BPT.TRAP 0x1 ;  /* 0x000000040000795c */ /* 0x000fe20000300000 */
.L_x_138:
[----:B-1----:R-:W-:Y:S05]  /*5340*/  @P2 BRA `(.L_x_136) ;  /* 0x0000000000082947 */ /* 0x002fea0003800000 */
[----:B------:R-:W1:Y:S02]  /*5350*/  SYNCS.PHASECHK.TRANS64.TRYWAIT P2, [UR6+0x30850], R6 ;  /* 0x03085006ff0075a7 */ /* 0x000e640008040146 */
[----:B-1----:R-:W-:Y:S05]  /*5360*/  @!P2 BRA `(.L_x_139) ;  /* 0x00000094007ca947 */ /* 0x002fea0003800000 */
.L_x_136:
[----:B------:R-:W-:Y:S01]  /*5370*/  UIADD3 UR7, UR25, 0x1e800, URZ ;  /* 0x0001e80019077890 */ /* 0x000fe2000fffe03f */
[----:B------:R-:W-:Y:S01]  /*5380*/  WARPGROUP.ARRIVE ;  /* 0x00000000000079c5 */ /* 0x000fe20000000000 */
[----:B------:R-:W-:Y:S01]  /*5390*/  UIADD3 UR6, UR40, 0x400, URZ ;  /* 0x0000040028067890 */ /* 0x000fe2000fffe03f */
[----:B01----:R-:W-:Y:S01]  /*53a0*/  FMUL.FTZ R6, R24, UR27 ;  /* 0x0000001b18067c20 */ /* 0x003fe20008410000 */
[----:B------:R-:W-:Y:S01]  /*53b0*/  USHF.R.U32.HI UR7, URZ, 0x4, UR7 ;  /* 0x000000043f077899 */ /* 0x000fe20008011607 */
[----:B------:R-:W-:Y:S01]  /*53c0*/  FMUL.FTZ R7, R25, UR27 ;  /* 0x0000001b19077c20 */ /* 0x000fe20008410000 */
[----:B------:R-:W-:Y:S01]  /*53d0*/  USHF.R.U32.HI UR6, URZ, 0x4, UR6 ;  /* 0x000000043f067899 */ /* 0x000fe20008011606 */
[----:B------:R-:W-:Y:S01]  /*53e0*/  FMUL.FTZ R10, R28, UR27 ;  /* 0x0000001b1c0a7c20 */ /* 0x000fe20008410000 */
[----:B------:R-:W-:Y:S01]  /*53f0*/  ULOP3.LUT UR10, UR7, 0x3fff, URZ, 0xc0, !UPT ;  /* 0x00003fff070a7892 */ /* 0x000fe2000f8ec03f */
[----:B------:R-:W0:Y:S01]  /*5400*/  MUFU.TANH R6, R6 ;  /* 0x0000000600067308 */ /* 0x000e220000002400 */
[----:B------:R-:W-:Y:S01]  /*5410*/  ULOP3.LUT UR7, UR6, 0x3fff, URZ, 0xc0, !UPT ;  /* 0x00003fff06077892 */ /* 0x000fe2000f8ec03f */
[----:B------:R-:W-:Y:S01]  /*5420*/  FMUL.FTZ R11, R29, UR27 ;  /* 0x0000001b1d0b7c20 */ /* 0x000fe20008410000 */
[----:B------:R-:W-:Y:S01]  /*5430*/  ULOP3.LUT UR6, UR10, 0x10000, URZ, 0xfc, !UPT ;  /* 0x000100000a067892 */ /* 0x000fe2000f8efc3f */
[----:B------:R-:W-:Y:S01]  /*5440*/  FMUL.FTZ R14, R32, UR27 ;  /* 0x0000001b200e7c20 */ /* 0x000fe20008410000 */
[----:B------:R-:W-:Y:S01]  /*5450*/  UIMAD UR7, UR28, 0x600, UR7 ;  /* 0x000006001c0778a4 */ /* 0x000fe2000f8e0207 */
[----:B------:R-:W-:Y:S01]  /*5460*/  FMUL.FTZ R15, R33, UR27 ;  /* 0x0000001b210f7c20 */ /* 0x000fe20008410000 */
[----:B------:R-:W-:Y:S01]  /*5470*/  UMOV UR21, 0x40000040 ;  /* 0x4000004000157882 */ /* 0x000fe20000000000 */
[----:B------:R-:W-:Y:S01]  /*5480*/  UMOV UR23, 0x40000040 ;  /* 0x4000004000177882 */ /* 0x000fe20000000000 */
[----:B------:R-:W1:Y:S01]  /*5490*/  MUFU.TANH R7, R7 ;  /* 0x0000000700077308 */ /* 0x000e620000002400 */
[----:B------:R-:W-:Y:S01]  /*54a0*/  UMOV UR20, UR6 ;  /* 0x0000000600147c82 */ /* 0x000fe20008000000 */
[----:B------:R-:W-:Y:S01]  /*54b0*/  FMUL.FTZ R21, R40, UR27 ;  /* 0x0000001b28157c20 */ /* 0x000fe20008410000 */
[----:B------:R-:W-:Y:S01]  /*54c0*/  UMOV UR22, UR7 ;  /* 0x0000000700167c82 */ /* 0x000fe20008000000 */
[----:B------:R-:W-:Y:S01]  /*54d0*/  FMUL.FTZ R40, R59, UR27 ;  /* 0x0000001b3b287c20 */ /* 0x000fe20008410000 */
[----:B------:R-:W-:Y:S01]  /*54e0*/  HGMMA.64x64x16.F32 R120, gdesc[UR20].tnspB, R120, gsb0 ;  /* 0x40e00000147879f0 */ /* 0x000fe20008000878 */
[----:B------:R-:W-:Y:S01]  /*54f0*/  UIADD3 UR20, UR6, 0x2, URZ ;  /* 0x0000000206147890 */ /* 0x000fe2000fffe03f */
[----:B------:R-:W-:Y:S01]  /*5500*/  FMUL.FTZ R59, R78, UR27 ;  /* 0x0000001b4e3b7c20 */ /* 0x000fe20008410000 */
[----:B------:R-:W-:Y:S01]  /*5510*/  UIADD3 UR22, UR7, 0x80, URZ ;  /* 0x0000008007167890 */ /* 0x000fe2000fffe03f */
[----:B------:R-:W2:Y:S01]  /*5520*/  MUFU.TANH R10, R10 ;  /* 0x0000000a000a7308 */ /* 0x000ea20000002400 */
[----:B------:R-:W-:Y:S01]  /*5530*/  UMOV UR21, 0x40000040 ;  /* 0x4000004000157882 */ /* 0x000fe20000000000 */
[----:B------:R-:W-:Y:S01]  /*5540*/  UMOV UR23, 0x40000040 ;  /* 0x4000004000177882 */ /* 0x000fe20000000000 */
[----:B0-----:R-:W-:Y:S01]  /*5550*/  FMNMX.FTZ R78, R6, R3, !PT ;  /* 0x00000003064e7209 */ /* 0x001fe20007810000 */
[----:B------:R-:W-:Y:S01]  /*5560*/  FMUL.FTZ R18, R36, UR27 ;  /* 0x0000001b24127c20 */ /* 0x000fe20008410000 */
[----:B------:R-:W-:Y:S01]  /*5570*/  FMUL.FTZ R20, R39, UR27 ;  /* 0x0000001b27147c20 */ /* 0x000fe20008410000 */
[----:B------:R-:W-:Y:S01]  /*5580*/  FMUL.FTZ R39, R58, UR27 ;  /* 0x0000001b3a277c20 */ /* 0x000fe20008410000 */
[----:B------:R-:W-:Y:S01]  /*5590*/  FMUL.FTZ R8, R26, UR27 ;  /* 0x0000001b1a087c20 */ /* 0x000fe20008410000 */
[----:B------:R-:W0:Y:S01]  /*55a0*/  MUFU.TANH R11, R11 ;  /* 0x0000000b000b7308 */ /* 0x000e220000002400 */
[----:B------:R-:W-:Y:S01]  /*55b0*/  FMUL.FTZ R58, R77, UR27 ;  /* 0x0000001b4d3a7c20 */ /* 0x000fe20008410000 */
[----:B-1----:R-:W-:Y:S01]  /*55c0*/  FMNMX.FTZ R77, R7, R78, !PT ;  /* 0x0000004e074d7209 */ /* 0x002fe20007810000 */
[----:B------:R-:W-:Y:S01]  /*55d0*/  FMUL.FTZ R19, R37, UR27 ;  /* 0x0000001b25137c20 */ /* 0x000fe20008410000 */
[----:B------:R-:W-:Y:S01]  /*55e0*/  FMUL.FTZ R9, R27, UR27 ;  /* 0x0000001b1b097c20 */ /* 0x000fe20008410000 */
[----:B------:R-:W-:Y:S01]  /*55f0*/  FMUL.FTZ R12, R30, UR27 ;  /* 0x0000001b1e0c7c20 */ /* 0x000fe20008410000 */
[----:B------:R-:W-:Y:S01]  /*5600*/  FMUL.FTZ R22, R41, UR27 ;  /* 0x0000001b29167c20 */ /* 0x000fe20008410000 */
[----:B------:R-:W-:Y:S01]  /*5610*/  FMUL.FTZ R13, R31, UR27 ;  /* 0x0000001b1f0d7c20 */ /* 0x000fe20008410000 */
[----:B------:R-:W1:Y:S01]  /*5620*/  MUFU.TANH R14, R14 ;  /* 0x0000000e000e7308 */ /* 0x000e620000002400 */
        /* <DEDUP_REMOVED lines=8> */
[----:B0-----:R-:W-:Y:S01]  /*56b0*/  FMNMX.FTZ R77, R11, R78, !PT ;  /* 0x0000004e0b4d7209 */ /* 0x001fe20007810000 */
[----:B------:R-:W-:Y:S01]  /*56c0*/  FMUL.FTZ R153, R35, UR27 ;  /* 0x0000001b23997c20 */ /* 0x000fe20008410000 */
[----:B------:R-:W-:Y:S01]  /*56d0*/  FMUL.FTZ R44, R63, UR27 ;  /* 0x0000001b3f2c7c20 */ /* 0x000fe20008410000 */
[----:B------:R-:W-:Y:S01]  /*56e0*/  FMUL.FTZ R27, R46, UR27 ;  /* 0x0000001b2e1b7c20 */ /* 0x000fe20008410000 */
[----:B------:R-:W-:Y:S01]  /*56f0*/  FMUL.FTZ R29, R48, UR27 ;  /* 0x0000001b301d7c20 */ /* 0x000fe20008410000 */
[----:B------:R-:W-:Y:S01]  /*5700*/  FMUL.FTZ R63, R82, UR27 ;  /* 0x0000001b523f7c20 */ /* 0x000fe20008410000 */
[----:B------:R-:W-:Y:S01]  /*5710*/  FMUL.FTZ R46, R65, UR27 ;  /* 0x0000001b412e7c20 */ /* 0x000fe20008410000 */
[----:B------:R-:W0:Y:S01]  /*5720*/  MUFU.TANH R18, R18 ;  /* 0x0000001200127308 */ /* 0x000e220000002400 */
        /* <DEDUP_REMOVED lines=39> */
[----:B------:R-:W-:-:S02]  /*59a0*/  WARPGROUP.DEPBAR.LE gsb0, 0x0 ;  /* 0x00008000000079c5 */ /* 0x000fc40000010000 */
[----:B------:R-:W-:Y:S01]  /*59b0*/  WARPGROUP.ARRIVE ;  /* 0x00000000000079c5 */ /* 0x000fe20000000000 */
[----:B------:R-:W2:Y:S01]  /*59c0*/  MUFU.TANH R12, R12 ;  /* 0x0000000c000c7308 */ /* 0x000ea20000002400 */
[----:B0-----:R-:W-:Y:S01]  /*59d0*/  FMNMX.FTZ R81, R9, R82, !PT ;  /* 0x0000005209517209 */ /* 0x001fe20007810000 */
[----:B------:R-:W-:Y:S01]  /*59e0*/  FMUL.FTZ R57, R76, UR27 ;  /* 0x0000001b4c397c20 */ /* 0x000fe20008410000 */
[----:B------:R-:W-:Y:S01]  /*59f0*/  FMUL.FTZ R51, R70, UR27 ;  /* 0x0000001b46337c20 */ /* 0x000fe20008410000 */
[----:B------:R-:W-:Y:S01]  /*5a00*/  FMUL.FTZ R70, R91, UR27 ;  /* 0x0000001b5b467c20 */ /* 0x000fe20008410000 */
[----:B------:R-:W-:Y:S01]  /*5a10*/  HGMMA.64x64x16.F32 R120, gdesc[UR20].tnspB, R120, gsb0 ;  /* 0x40e00000147879f0 */ /* 0x000fe20008000878 */
[----:B------:R-:W-:Y:S01]  /*5a20*/  UIADD3 UR20, UR6, 0x4, URZ ;  /* 0x0000000406147890 */ /* 0x000fe2000fffe03f */
[----:B-1----:R-:W-:Y:S01]  /*5a30*/  FMNMX.FTZ R83, R21, R84, !PT ;  /* 0x0000005415537209 */ /* 0x002fe20007810000 */
[----:B------:R-:W-:Y:S01]  /*5a40*/  UIADD3 UR22, UR7, 0x100, URZ ;  /* 0x0000010007167890 */ /* 0x000fe2000fffe03f */
[----:B------:R-:W0:Y:S01]  /*5a50*/  MUFU.TANH R22, R22 ;  /* 0x0000001600167308 */ /* 0x000e220000002400 */
[----:B------:R-:W-:Y:S01]  /*5a60*/  UMOV UR21, 0x40000040 ;  /* 0x4000004000157882 */ /* 0x000fe20000000000 */
[----:B------:R-:W-:Y:S01]  /*5a70*/  UMOV UR23, 0x40000040 ;  /* 0x4000004000177882 */ /* 0x000fe20000000000 */
        /* <DEDUP_REMOVED lines=18> */
[----:B------:R-:W-:-:S03]  /*5ba0*/  FMUL.FTZ R99, R116, UR27 ;  /* 0x0000001b74637c20 */ /* 0x000fc60008410000 */
[----:B------:R-:W0:Y:S01]  /*5bb0*/  MUFU.TANH R154, R154 ;  /* 0x0000009a009a7308 */ /* 0x000e220000002400 */
[----:B-1----:R-:W-:-:S07]  /*5bc0*/  FMNMX.FTZ R81, R13, R82, !PT ;  /* 0x000000520d517209 */ /* 0x002fce0007810000 */
[----:B------:R-:W1:Y:S01]  /*5bd0*/  MUFU.TANH R26, R26 ;  /* 0x0000001a001a7308 */ /* 0x000e620000002400 */
[----:B--2---:R-:W-:Y:S01]  /*5be0*/  FMNMX.FTZ R85, R25, R84, !PT ;  /* 0x0000005419557209 */ /* 0x004fe20007810000 */
[----:B------:R-:W-:Y:S01]  /*5bf0*/  FMUL.FTZ R84, R101, UR27 ;  /* 0x0000001b65547c20 */ /* 0x000fe20008410000 */
[----:B------:R-:W-:-:S05]  /*5c00*/  FMUL.FTZ R101, R117, UR27 ;  /* 0x0000001b75657c20 */ /* 0x000fca0008410000 */
[----:B------:R-:W2:Y:S01]  /*5c10*/  MUFU.TANH R153, R153 ;  /* 0x0000009900997308 */ /* 0x000ea20000002400 */
[----:B0-----:R-:W-:-:S07]  /*5c20*/  FMNMX.FTZ R82, R154, R81, !PT ;  /* 0x000000519a527209 */ /* 0x001fce0007810000 */
[----:B------:R-:W0:Y:S01]  /*5c30*/  MUFU.TANH R29, R29 ;  /* 0x0000001d001d7308 */ /* 0x000e220000002400 */
[----:B-1----:R-:W-:-:S07]  /*5c40*/  FMNMX.FTZ R86, R26, R85, !PT ;  /* 0x000000551a567209 */ /* 0x002fce0007810000 */
[----:B------:R-:W1:Y:S01]  /*5c50*/  MUFU.TANH R152, R152 ;  /* 0x0000009800987308 */ /* 0x000e620000002400 */
[----:B--2---:R-:W-:-:S07]  /*5c60*/  FMNMX.FTZ R81, R153, R82, !PT ;  /* 0x0000005299517209 */ /* 0x004fce0007810000 */
[----:B------:R-:W2:Y:S01]  /*5c70*/  MUFU.TANH R30, R30 ;  /* 0x0000001e001e7308 */ /* 0x000ea20000002400 */
[----:B0-----:R-:W-:Y:S01]  /*5c80*/  FMNMX.FTZ R87, R29, R86, !PT ;  /* 0x000000561d577209 */ /* 0x001fe20007810000 */
[----:B------:R-:W-:Y:S02]  /*5c90*/  WARPGROUP.DEPBAR.LE gsb0, 0x0 ;  /* 0x00008000000079c5 */ /* 0x000fe40000010000 */
[----:B------:R-:W-:-:S04]  /*5ca0*/  WARPGROUP.ARRIVE ;  /* 0x00000000000079c5 */ /* 0x000fc80000000000 */
[----:B------:R-:W0:Y:S01]  /*5cb0*/  MUFU.TANH R20, R20 ;  /* 0x0000001400147308 */ /* 0x000e220000002400 */
[----:B-1----:R-:W-:Y:S01]  /*5cc0*/  FMNMX.FTZ R85, R152, R81, !PT ;  /* 0x0000005198557209 */ /* 0x002fe20007810000 */
[----:B------:R-:W-:Y:S01]  /*5cd0*/  FMUL.FTZ R81, R102, UR27 ;  /* 0x0000001b66517c20 */ /* 0x000fe20008410000 */
[----:B------:R-:W-:Y:S01]  /*5ce0*/  HGMMA.64x64x16.F32 R120, gdesc[UR20].tnspB, R120, gsb0 ;  /* 0x40e00000147879f0 */ /* 0x000fe20008000878 */
[----:B------:R-:W-:Y:S01]  /*5cf0*/  UIADD3 UR20, UR6, 0x6, URZ ;  /* 0x0000000606147890 */ /* 0x000fe2000fffe03f */
[----:B--2---:R-:W-:Y:S01]  /*5d00*/  FMNMX.FTZ R86, R30, R87, !PT ;  /* 0x000000571e567209 */ /* 0x004fe20007810000 */
[----:B------:R-:W-:Y:S02]  /*5d10*/  UIADD3 UR22, UR7, 0x180, URZ ;  /* 0x0000018007167890 */ /* 0x000fe4000fffe03f */
[----:B------:R-:W1:Y:S01]  /*5d20*/  MUFU.TANH R33, R33 ;  /* 0x0000002100217308 */ /* 0x000e620000002400 */
[----:B------:R-:W-:Y:S01]  /*5d30*/  UMOV UR21, 0x40000040 ;  /* 0x4000004000157882 */ /* 0x000fe20000000000 */
[----:B------:R-:W-:-:S06]  /*5d40*/  UMOV UR23, 0x40000040 ;  /* 0x4000004000177882 */ /* 0x000fcc0000000000 */
[----:B------:R-:W2:Y:S01]  /*5d50*/  MUFU.TANH R23, R23 ;  /* 0x0000001700177308 */ /* 0x000ea20000002400 */
[----:B0-----:R-:W-:-:S07]  /*5d60*/  FMNMX.FTZ R82, R20, R85, !PT ;  /* 0x0000005514527209 */ /* 0x001fce0007810000 */
[----:B------:R-:W0:Y:S01]  /*5d70*/  MUFU.TANH R34, R34 ;  /* 0x0000002200227308 */ /* 0x000e220000002400 */
[----:B-1----:R-:W-:-:S07]  /*5d80*/  FMNMX.FTZ R87, R33, R86, !PT ;  /* 0x0000005621577209 */ /* 0x002fce0007810000 */
[----:B------:R-:W1:Y:S01]  /*5d90*/  MUFU.TANH R24, R24 ;  /* 0x0000001800187308 */ /* 0x000e620000002400 */
[----:B--2---:R-:W-:Y:S01]  /*5da0*/  FMNMX.FTZ R85, R23, R82, !PT ;  /* 0x0000005217557209 */ /* 0x004fe20007810000 */
[----:B------:R-:W-:-:S06]  /*5db0*/  FMUL.FTZ R82, R103, UR27 ;  /* 0x0000001b67527c20 */ /* 0x000fcc0008410000 */
[----:B------:R-:W2:Y:S01]  /*5dc0*/  MUFU.TANH R37, R37 ;  /* 0x0000002500257308 */ /* 0x000ea20000002400 */
[----:B0-----:R-:W-:-:S07]  /*5dd0*/  FMNMX.FTZ R88, R34, R87, !PT ;  /* 0x0000005722587209 */ /* 0x001fce0007810000 */
[----:B------:R-:W0:Y:S01]  /*5de0*/  MUFU.TANH R27, R27 ;  /* 0x0000001b001b7308 */ /* 0x000e220000002400 */
[----:B-1----:R-:W-:-:S07]  /*5df0*/  FMNMX.FTZ R86, R24, R85, !PT ;  /* 0x0000005518567209 */ /* 0x002fce0007810000 */
[----:B------:R-:W1:Y:S01]  /*5e00*/  MUFU.TANH R38, R38 ;  /* 0x0000002600267308 */ /* 0x000e620000002400 */
[----:B--2---:R-:W-:-:S07]  /*5e10*/  FMNMX.FTZ R87, R37, R88, !PT ;  /* 0x0000005825577209 */ /* 0x004fce0007810000 */
[----:B------:R-:W2:Y:S01]  /*5e20*/  MUFU.TANH R28, R28 ;  /* 0x0000001c001c7308 */ /* 0x000ea20000002400 */
[----:B0-----:R-:W-:-:S07]  /*5e30*/  FMNMX.FTZ R85, R27, R86, !PT ;  /* 0x000000561b557209 */ /* 0x001fce0007810000 */
[----:B------:R-:W0:Y:S01]  /*5e40*/  MUFU.TANH R41, R41 ;  /* 0x0000002900297308 */ /* 0x000e220000002400 */
[----:B-1----:R-:W-:Y:S01]  /*5e50*/  FMNMX.FTZ R88, R38, R87, !PT ;  /* 0x0000005726587209 */ /* 0x002fe20007810000 */
[----:B------:R-:W-:Y:S01]  /*5e60*/  FMUL.FTZ R87, R104, UR27 ;  /* 0x0000001b68577c20 */ /* 0x000fe20008410000 */
[----:B------:R-:W-:Y:S02]  /*5e70*/  WARPGROUP.DEPBAR.LE gsb0, 0x0 ;  /* 0x00008000000079c5 */ /* 0x000fe40000010000 */
[----:B------:R-:W-:-:S03]  /*5e80*/  WARPGROUP.ARRIVE ;  /* 0x00000000000079c5 */ /* 0x000fc60000000000 */
[----:B------:R-:W1:Y:S01]  /*5e90*/  MUFU.TANH R31, R31 ;  /* 0x0000001f001f7308 */ /* 0x000e620000002400 */
[----:B--2---:R-:W-:Y:S02]  /*5ea0*/  FMNMX.FTZ R86, R28, R85, !PT ;  /* 0x000000551c567209 */ /* 0x004fe40007810000 */
[----:B------:R-:W-:Y:S01]  /*5eb0*/  HGMMA.64x64x16.F32 R120, gdesc[UR20].tnspB, R120, gsb0 ;  /* 0x40e00000147879f0 */ /* 0x000fe20008000878 */
[----:B------:R-:W-:Y:S01]  /*5ec0*/  UIADD3 UR20, UR6, 0x600, URZ ;  /* 0x0000060006147890 */ /* 0x000fe2000fffe03f */
[----:B0-----:R-:W-:Y:S01]  /*5ed0*/  FMNMX.FTZ R89, R41, R88, !PT ;  /* 0x0000005829597209 */ /* 0x001fe20007810000 */
[----:B------:R-:W-:Y:S02]  /*5ee0*/  UIADD3 UR22, UR7, 0x200, URZ ;  /* 0x0000020007167890 */ /* 0x000fe4000fffe03f */
[----:B------:R-:W0:Y:S01]  /*5ef0*/  MUFU.TANH R42, R42 ;  /* 0x0000002a002a7308 */ /* 0x000e220000002400 */
[----:B------:R-:W-:Y:S01]  /*5f00*/  UMOV UR21, 0x40000040 ;  /* 0x4000004000157882 */ /* 0x000fe20000000000 */
[----:B------:R-:W-:Y:S01]  /*5f10*/  UMOV UR23, 0x40000040 ;  /* 0x4000004000177882 */ /* 0x000fe20000000000 */
[----:B------:R-:W-:-:S05]  /*5f20*/  FMUL.FTZ R88, R105, UR27 ;  /* 0x0000001b69587c20 */ /* 0x000fca0008410000 */
[----:B------:R-:W2:Y:S01]  /*5f30*/  MUFU.TANH R32, R32 ;  /* 0x0000002000207308 */ /* 0x000ea20000002400 */
[----:B-1----:R-:W-:-:S07]  /*5f40*/  FMNMX.FTZ R85, R31, R86, !PT ;  /* 0x000000561f557209 */ /* 0x002fce0007810000 */
[----:B------:R-:W1:Y:S01]  /*5f50*/  MUFU.TANH R45, R45 ;  /* 0x0000002d002d7308 */ /* 0x000e620000002400 */
[----:B0-----:R-:W-:-:S07]  /*5f60*/  FMNMX.FTZ R90, R42, R89, !PT ;  /* 0x000000592a5a7209 */ /* 0x001fce0007810000 */
[----:B------:R-:W0:Y:S01]  /*5f70*/  MUFU.TANH R35, R35 ;  /* 0x0000002300237308 */ /* 0x000e220000002400 */
[----:B--2---:R-:W-:-:S07]  /*5f80*/  FMNMX.FTZ R86, R32, R85, !PT ;  /* 0x0000005520567209 */ /* 0x004fce0007810000 */
[----:B------:R-:W2:Y:S01]  /*5f90*/  MUFU.TANH R46, R46 ;  /* 0x0000002e002e7308 */ /* 0x000ea20000002400 */
[----:B-1----:R-:W-:-:S07]  /*5fa0*/  FMNMX.FTZ R89, R45, R90, !PT ;  /* 0x0000005a2d597209 */ /* 0x002fce0007810000 */
[----:B------:R-:W1:Y:S01]  /*5fb0*/  MUFU.TANH R36, R36 ;  /* 0x0000002400247308 */ /* 0x000e620000002400 */
[----:B0-----:R-:W-:-:S07]  /*5fc0*/  FMNMX.FTZ R85, R35, R86, !PT ;  /* 0x0000005623557209 */ /* 0x001fce0007810000 */
[----:B------:R-:W0:Y:S01]  /*5fd0*/  MUFU.TANH R49, R49 ;  /* 0x0000003100317308 */ /* 0x000e220000002400 */
[----:B--2---:R-:W-:-:S07]  /*5fe0*/  FMNMX.FTZ R90, R46, R89, !PT ;  /* 0x000000592e5a7209 */ /* 0x004fce0007810000 */
[----:B------:R-:W2:Y:S01]  /*5ff0*/  MUFU.TANH R39, R39 ;  /* 0x0000002700277308 */ /* 0x000ea20000002400 */
[----:B-1----:R-:W-:Y:S01]  /*6000*/  FMNMX.FTZ R86, R36, R85, !PT ;  /* 0x0000005524567209 */ /* 0x002fe20007810000 */
[----:B------:R-:W-:-:S06]  /*6010*/  FMUL.FTZ R85, R106, UR27 ;  /* 0x0000001b6a557c20 */ /* 0x000fcc0008410000 */
[----:B------:R-:W1:Y:S01]  /*6020*/  MUFU.TANH R50, R50 ;  /* 0x0000003200327308 */ /* 0x000e620000002400 */
[----:B0-----:R-:W-:Y:S01]  /*6030*/  FMNMX.FTZ R91, R49, R90, !PT ;  /* 0x0000005a315b7209 */ /* 0x001fe20007810000 */
[----:B------:R-:W-:Y:S02]  /*6040*/  WARPGROUP.DEPBAR.LE gsb0, 0x0 ;  /* 0x00008000000079c5 */ /* 0x000fe40000010000 */
[----:B------:R-:W-:-:S04]  /*6050*/  WARPGROUP.ARRIVE ;  /* 0x00000000000079c5 */ /* 0x000fc80000000000 */
[----:B------:R-:W0:Y:S01]  /*6060*/  MUFU.TANH R40, R40 ;  /* 0x0000002800287308 */ /* 0x000e220000002400 */
[----:B--2---:R-:W-:Y:S01]  /*6070*/  FMNMX.FTZ R89, R39, R86, !PT ;  /* 0x0000005627597209 */ /* 0x004fe20007810000 */
[----:B------:R-:W-:Y:S01]  /*6080*/  HGMMA.64x64x16.F32 R120, gdesc[UR20].tnspB, R120, gsb0 ;  /* 0x40e00000147879f0 */ /* 0x000fe20008000878 */
[----:B------:R-:W-:Y:S01]  /*6090*/  UIADD3 UR20, UR6, 0x602, URZ ;  /* 0x0000060206147890 */ /* 0x000fe2000fffe03f */
[----:B-1----:R-:W-:Y:S01]  /*60a0*/  FMNMX.FTZ R86, R50, R91, !PT ;  /* 0x0000005b32567209 */ /* 0x002fe20007810000 */
[----:B------:R-:W-:-:S03]  /*60b0*/  UIADD3 UR22, UR7, 0x280, URZ ;  /* 0x0000028007167890 */ /* 0x000fc6000fffe03f */
[----:B------:R-:W1:Y:S01]  /*60c0*/  MUFU.TANH R53, R53 ;  /* 0x0000003500357308 */ /* 0x000e620000002400 */
[----:B------:R-:W-:Y:S01]  /*60d0*/  UMOV UR21, 0x40000040 ;  /* 0x4000004000157882 */ /* 0x000fe20000000000 */
[----:B------:R-:W-:-:S06]  /*60e0*/  UMOV UR23, 0x40000040 ;  /* 0x4000004000177882 */ /* 0x000fcc0000000000 */
[----:B------:R-:W2:Y:S01]  /*60f0*/  MUFU.TANH R43, R43 ;  /* 0x0000002b002b7308 */ /* 0x000ea20000002400 */
[----:B0-----:R-:W-:-:S07]  /*6100*/  FMNMX.FTZ R90, R40, R89, !PT ;  /* 0x00000059285a7209 */ /* 0x001fce0007810000 */
[----:B------:R-:W0:Y:S01]  /*6110*/  MUFU.TANH R54, R54 ;  /* 0x0000003600367308 */ /* 0x000e220000002400 */
[----:B-1----:R-:W-:Y:S01]  /*6120*/  FMNMX.FTZ R91, R53, R86, !PT ;  /* 0x00000056355b7209 */ /* 0x002fe20007810000 */
[----:B------:R-:W-:-:S06]  /*6130*/  FMUL.FTZ R86, R107, UR27 ;  /* 0x0000001b6b567c20 */ /* 0x000fcc0008410000 */
[----:B------:R-:W1:Y:S01]  /*6140*/  MUFU.TANH R44, R44 ;  /* 0x0000002c002c7308 */ /* 0x000e620000002400 */
[----:B--2---:R-:W-:-:S07]  /*6150*/  FMNMX.FTZ R89, R43, R90, !PT ;  /* 0x0000005a2b597209 */ /* 0x004fce0007810000 */
[----:B------:R-:W2:Y:S01]  /*6160*/  MUFU.TANH R57, R57 ;  /* 0x0000003900397308 */ /* 0x000ea20000002400 */
[----:B0-----:R-:W-:Y:S01]  /*6170*/  FMNMX.FTZ R92, R54, R91, !PT ;  /* 0x0000005b365c7209 */ /* 0x001fe20007810000 */
[----:B------:R-:W-:Y:S02]  /*6180*/  FMUL.FTZ R91, R108, UR27 ;  /* 0x0000001b6c5b7c20 */ /* 0x000fe40008410000 */
[----:B------:R-:W0:Y:S04]  /*6190*/  S2R R108, SR_TID.X ;  /* 0x00000000006c7919 */ /* 0x000e280000002100 */
[----:B------:R-:W3:Y:S01]  /*61a0*/  MUFU.TANH R47, R47 ;  /* 0x0000002f002f7308 */ /* 0x000ee20000002400 */
[----:B-1----:R-:W-:-:S07]  /*61b0*/  FMNMX.FTZ R90, R44, R89, !PT ;  /* 0x000000592c5a7209 */ /* 0x002fce0007810000 */
[----:B------:R-:W1:Y:S01]  /*61c0*/  MUFU.TANH R58, R58 ;  /* 0x0000003a003a7308 */ /* 0x000e620000002400 */
[----:B--2---:R-:W-:-:S07]  /*61d0*/  FMNMX.FTZ R93, R57, R92, !PT ;  /* 0x0000005c395d7209 */ /* 0x004fce0007810000 */
[----:B------:R-:W2:Y:S01]  /*61e0*/  MUFU.TANH R48, R48 ;  /* 0x0000003000307308 */ /* 0x000ea20000002400 */
[----:B---3--:R-:W-:-:S07]  /*61f0*/  FMNMX.FTZ R89, R47, R90, !PT ;  /* 0x0000005a2f597209 */ /* 0x008fce0007810000 */
[----:B------:R-:W3:Y:S01]  /*6200*/  MUFU.TANH R61, R61 ;  /* 0x0000003d003d7308 */ /* 0x000ee20000002400 */
[----:B-1----:R-:W-:Y:S02]  /*6210*/  FMNMX.FTZ R92, R58, R93, !PT ;  /* 0x0000005d3a5c7209 */ /* 0x002fe40007810000 */
[----:B0-----:R-:W-:Y:S02]  /*6220*/  SHF.R.U32.HI R107, RZ, 0x7, R108 ;  /* 0x00000007ff6b7819 */ /* 0x001fe4000001166c */
[----:B------:R-:W-:Y:S01]  /*6230*/  ISETP.GE.U32.AND P2, PT, R108, 0x180, PT ;  /* 0x000001806c00780c */ /* 0x000fe20003f46070 */
[----:B------:R-:W-:Y:S02]  /*6240*/  WARPGROUP.DEPBAR.LE gsb0, 0x0 ;  /* 0x00008000000079c5 */ /* 0x000fe40000010000 */
[----:B------:R-:W-:Y:S01]  /*6250*/  WARPGROUP.ARRIVE ;  /* 0x00000000000079c5 */ /* 0x000fe20000000000 */
[----:B------:R-:W0:Y:S01]  /*6260*/  MUFU.TANH R51, R51 ;  /* 0x0000003300337308 */ /* 0x000e220000002400 */
[----:B--2---:R-:W-:-:S04]  /*6270*/  FMNMX.FTZ R90, R48, R89, !PT ;  /* 0x00000059305a7209 */ /* 0x004fc80007810000 */
[----:B------:R-:W-:Y:S01]  /*6280*/  HGMMA.64x64x16.F32 R120, gdesc[UR20].tnspB, R120, gsb0 ;  /* 0x40e00000147879f0 */ /* 0x000fe20008000878 */
[----:B------:R-:W-:Y:S01]  /*6290*/  UIADD3 UR20, UR6, 0x604, URZ ;  /* 0x0000060406147890 */ /* 0x000fe2000fffe03f */
[----:B---3--:R-:W-:Y:S01]  /*62a0*/  FMNMX.FTZ R93, R61, R92, !PT ;  /* 0x0000005c3d5d7209 */ /* 0x008fe20007810000 */
[----:B------:R-:W-:Y:S01]  /*62b0*/  UIADD3 UR22, UR7, 0x300, URZ ;  /* 0x0000030007167890 */ /* 0x000fe2000fffe03f */
[----:B------:R-:W1:Y:S01]  /*62c0*/  MUFU.TANH R62, R62 ;  /* 0x0000003e003e7308 */ /* 0x000e620000002400 */
[----:B------:R-:W-:Y:S01]  /*62d0*/  UMOV UR21, 0x40000040 ;  /* 0x4000004000157882 */ /* 0x000fe20000000000 */
[----:B------:R-:W-:Y:S01]  /*62e0*/  UMOV UR23, 0x40000040 ;  /* 0x4000004000177882 */ /* 0x000fe20000000000 */
[----:B------:R-:W-:-:S05]  /*62f0*/  FMUL.FTZ R92, R109, UR27 ;  /* 0x0000001b6d5c7c20 */ /* 0x000fca0008410000 */
        /* <DEDUP_REMOVED lines=17> */
[----:B------:R-:W-:Y:S02]  /*6410*/  FMUL.FTZ R90, R111, UR27 ;  /* 0x0000001b6f5a7c20 */ /* 0x000fe40008410000 */
[----:B------:R-:W3:Y:S01]  /*6420*/  LDL R111, [R1+0x4] ;  /* 0x00000400016f7983 */ /* 0x000ee20000100800 */
[----:B------:R-:W-:Y:S02]  /*6430*/  WARPGROUP.DEPBAR.LE gsb0, 0x0 ;  /* 0x00008000000079c5 */ /* 0x000fe40000010000 */
[----:B------:R-:W-:Y:S01]  /*6440*/  WARPGROUP.ARRIVE ;  /* 0x00000000000079c5 */ /* 0x000fe20000000000 */
[----:B------:R-:W1:Y:S01]  /*6450*/  MUFU.TANH R60, R60 ;  /* 0x0000003c003c7308 */ /* 0x000e620000002400 */
[----:B--2---:R-:W-:-:S04]  /*6460*/  FMNMX.FTZ R93, R59, R94, !PT ;  /* 0x0000005e3b5d7209 */ /* 0x004fc80007810000 */
[----:B------:R-:W-:Y:S01]  /*6470*/  HGMMA.64x64x16.F32 R120, gdesc[UR20].tnspB, R120, gsb0 ;  /* 0x40e00000147879f0 */ /* 0x000fe20008000878 */
[----:B------:R-:W-:Y:S01]  /*6480*/  UIADD3 UR20, UR6, 0x606, URZ ;  /* 0x0000060606147890 */ /* 0x000fe2000fffe03f */
[----:B0-----:R-:W-:Y:S01]  /*6490*/  FMNMX.FTZ R94, R72, R95, !PT ;  /* 0x0000005f485e7209 */ /* 0x001fe20007810000 */
[----:B------:R-:W-:Y:S01]  /*64a0*/  UIADD3 UR22, UR7, 0x380, URZ ;  /* 0x0000038007167890 */ /* 0x000fe2000fffe03f */
[----:B------:R-:W0:Y:S01]  /*64b0*/  MUFU.TANH R75, R75 ;  /* 0x0000004b004b7308 */ /* 0x000e220000002400 */
[----:B------:R-:W-:Y:S01]  /*64c0*/  UMOV UR21, 0x40000040 ;  /* 0x4000004000157882 */ /* 0x000fe20000000000 */
[----:B------:R-:W-:-:S06]  /*64d0*/  UMOV UR23, 0x40000040 ;  /* 0x4000004000177882 */ /* 0x000fcc0000000000 */
[----:B------:R-:W2:Y:S01]  /*64e0*/  MUFU.TANH R63, R63 ;  /* 0x0000003f003f7308 */ /* 0x000ea20000002400 */
[----:B-1----:R-:W-:-:S07]  /*64f0*/  FMNMX.FTZ R96, R60, R93, !PT ;  /* 0x0000005d3c607209 */ /* 0x002fce0007810000 */
[----:B------:R-:W1:Y:S01]  /*6500*/  MUFU.TANH R76, R76 ;  /* 0x0000004c004c7308 */ /* 0x000e620000002400 */
[----:B0-----:R-:W-:Y:S01]  /*6510*/  FMNMX.FTZ R95, R75, R94, !PT ;  /* 0x0000005e4b5f7209 */ /* 0x001fe20007810000 */
[----:B------:R-:W-:-:S06]  /*6520*/  FMUL.FTZ R94, R112, UR27 ;  /* 0x0000001b705e7c20 */ /* 0x000fcc0008410000 */
        /* <DEDUP_REMOVED lines=39> */
[----:B-1----:R-:W-:Y:S01]  /*67a0*/  FMNMX.FTZ R103, R91, R98, !PT ;  /* 0x000000625b677209 */ /* 0x002fe20007810000 */
[----:B------:R-:W-:Y:S02]  /*67b0*/  WARPGROUP.DEPBAR.LE gsb0, 0x0 ;  /* 0x00008000000079c5 */ /* 0x000fe40000010000 */
[----:B------:R-:W-:-:S04]  /*67c0*/  WARPGROUP.ARRIVE ;  /* 0x00000000000079c5 */ /* 0x000fc80000000000 */
[----:B------:R-:W1:Y:S01]  /*67d0*/  MUFU.TANH R78, R78 ;  /* 0x0000004e004e7308 */ /* 0x000e620000002400 */
[----:B--2---:R-:W-:Y:S01]  /*67e0*/  FMNMX.FTZ R93, R77, R96, !PT ;  /* 0x000000604d5d7209 */ /* 0x004fe20007810000 */
[----:B------:R-:W-:Y:S01]  /*67f0*/  FMUL.FTZ R96, R115, UR27 ;  /* 0x0000001b73607c20 */ /* 0x000fe20008410000 */
[----:B------:R-:W-:Y:S01]  /*6800*/  HGMMA.64x64x16.F32 R120, gdesc[UR20].tnspB, R120, gsb0 ;  /* 0x40e00000147879f0 */ /* 0x000fe20008000878 */
[----:B------:R-:W-:Y:S01]  /*6810*/  UIADD3 UR20, UR6, 0xc02, URZ ;  /* 0x00000c0206147890 */ /* 0x000fe2000fffe03f */
[----:B0-----:R-:W-:Y:S01]  /*6820*/  FMNMX.FTZ R103, R92, R103, !PT ;  /* 0x000000675c677209 */ /* 0x001fe20007810000 */
[----:B------:R-:W-:Y:S02]  /*6830*/  UIADD3 UR22, UR7, 0x480, URZ ;  /* 0x0000048007167890 */ /* 0x000fe4000fffe03f */
[----:B------:R-:W0:Y:S01]  /*6840*/  MUFU.TANH R94, R94 ;  /* 0x0000005e005e7308 */ /* 0x000e220000002400 */
[----:B------:R-:W-:Y:S01]  /*6850*/  UMOV UR21, 0x40000040 ;  /* 0x4000004000157882 */ /* 0x000fe20000000000 */
[----:B------:R-:W-:-:S06]  /*6860*/  UMOV UR23, 0x40000040 ;  /* 0x4000004000177882 */ /* 0x000fcc0000000000 */
        /* <DEDUP_REMOVED lines=11> */
[----:B--2---:R-:W-:Y:S01]  /*6920*/  FMNMX.FTZ R102, R99, R98, !PT ;  /* 0x0000006263667209 */ /* 0x004fe20007810000 */
[----:B------:R-:W-:-:S06]  /*6930*/  FMUL.FTZ R98, R118, UR27 ;  /* 0x0000001b76627c20 */ /* 0x000fcc0008410000 */
[----:B------:R-:W2:Y:S01]  /*6940*/  MUFU.TANH R86, R86 ;  /* 0x0000005600567308 */ /* 0x000ea20000002400 */
[----:B-1----:R-:W-:Y:S01]  /*6950*/  FMNMX.FTZ R103, R85, R100, !PT ;  /* 0x0000006455677209 */ /* 0x002fe20007810000 */
[----:B------:R-:W-:-:S06]  /*6960*/  FMUL.FTZ R100, R119, UR27 ;  /* 0x0000001b77647c20 */ /* 0x000fcc0008410000 */
[----:B------:R-:W1:Y:S01]  /*6970*/  MUFU.TANH R89, R89 ;  /* 0x0000005900597308 */ /* 0x000e620000002400 */
[----:B0-----:R-:W-:-:S05]  /*6980*/  FMNMX.FTZ R93, R101, R102, !PT ;  /* 0x00000066655d7209 */ /* 0x001fca0007810000 */
[----:B------:R-:W0:Y:S01]  /*6990*/  SHFL.BFLY PT, R102, R93, 0x2, 0x1f ;  /* 0x0c401f005d667f89 */ /* 0x000e2200000e0000 */
[----:B------:R-:W-:Y:S02]  /*69a0*/  WARPGROUP.DEPBAR.LE gsb0, 0x0 ;  /* 0x00008000000079c5 */ /* 0x000fe40000010000 */
[----:B------:R-:W-:Y:S01]  /*69b0*/  WARPGROUP.ARRIVE ;  /* 0x00000000000079c5 */ /* 0x000fe20000000000 */
[----:B------:R-:W4:Y:S01]  /*69c0*/  MUFU.TANH R90, R90 ;  /* 0x0000005a005a7308 */ /* 0x000f220000002400 */
[----:B--2---:R-:W-:-:S04]  /*69d0*/  FMNMX.FTZ R104, R86, R103, !PT ;  /* 0x0000006756687209 */ /* 0x004fc80007810000 */
[----:B------:R-:W-:Y:S01]  /*69e0*/  HGMMA.64x64x16.F32 R120, gdesc[UR20].tnspB, R120, gsb0 ;  /* 0x40e00000147879f0 */ /* 0x000fe20008000878 */
[----:B------:R-:W-:Y:S01]  /*69f0*/  UIADD3 UR20, UR6, 0xc04, URZ ;  /* 0x00000c0406147890 */ /* 0x000fe2000fffe03f */
[----:B-1----:R-:W-:Y:S01]  /*6a00*/  FMNMX.FTZ R103, R89, R104, !PT ;  /* 0x0000006859677209 */ /* 0x002fe20007810000 */
[----:B------:R-:W-:Y:S01]  /*6a10*/  UIADD3 UR22, UR7, 0x500, URZ ;  /* 0x0000050007167890 */ /* 0x000fe2000fffe03f */
[----:B------:R-:W1:Y:S01]  /*6a20*/  MUFU.TANH R95, R95 ;  /* 0x0000005f005f7308 */ /* 0x000e620000002400 */
[----:B------:R-:W-:Y:S01]  /*6a30*/  UMOV UR21, 0x40000040 ;  /* 0x4000004000157882 */ /* 0x000fe20000000000 */
[----:B------:R-:W-:-:S06]  /*6a40*/  UMOV UR23, 0x40000040 ;  /* 0x4000004000177882 */ /* 0x000fcc0000000000 */
[----:B------:R-:W2:Y:S01]  /*6a50*/  MUFU.TANH R96, R96 ;  /* 0x0000006000607308 */ /* 0x000ea20000002400 */
[----:B----4-:R-:W-:-:S07]  /*6a60*/  FMNMX.FTZ R104, R90, R103, !PT ;  /* 0x000000675a687209 */ /* 0x010fce0007810000 */
[----:B------:R-:W4:Y:S01]  /*6a70*/  MUFU.TANH R98, R98 ;  /* 0x0000006200627308 */ /* 0x000f220000002400 */
[----:B-1----:R-:W-:-:S07]  /*6a80*/  FMNMX.FTZ R103, R95, R104, !PT ;  /* 0x000000685f677209 */ /* 0x002fce0007810000 */
[----:B------:R-:W1:Y:S01]  /*6a90*/  MUFU.TANH R100, R100 ;  /* 0x0000006400647308 */ /* 0x000e620000002400 */
[----:B--2---:R-:W-:-:S04]  /*6aa0*/  FMNMX.FTZ R103, R96, R103, !PT ;  /* 0x0000006760677209 */ /* 0x004fc80007810000 */
[----:B----4-:R-:W-:Y:S02]  /*6ab0*/  FMNMX.FTZ R105, R98, R103, !PT ;  /* 0x0000006762697209 */ /* 0x010fe40007810000 */
[----:B0-----:R-:W-:Y:S01]  /*6ac0*/  FMNMX.FTZ R103, R93, R102, !PT ;  /* 0x000000665d677209 */ /* 0x001fe20007810000 */
[----:B------:R-:W-:-:S04]  /*6ad0*/  VIADD R93, R107, 0x9 ;  /* 0x000000096b5d7836 */ /* 0x000fc80000000000 */
[----:B------:R-:W-:Y:S01]  /*6ae0*/  SHFL.BFLY PT, R106, R103, 0x1, 0x1f ;  /* 0x0c201f00676a7f89 */ /* 0x000fe200000e0000 */
[----:B-1----:R-:W-:-:S05]  /*6af0*/  FMNMX.FTZ R105, R100, R105, !PT ;  /* 0x0000006964697209 */ /* 0x002fca0007810000 */
[----:B------:R-:W0:Y:S01]  /*6b00*/  SHFL.BFLY PT, R102, R105, 0x2, 0x1f ;  /* 0x0c401f0069667f89 */ /* 0x000e2200000e0000 */
[----:B------:R-:W-:Y:S02]  /*6b10*/  WARPGROUP.DEPBAR.LE gsb0, 0x0 ;  /* 0x00008000000079c5 */ /* 0x000fe40000010000 */
[----:B------:R-:W-:-:S06]  /*6b20*/  WARPGROUP.ARRIVE ;  /* 0x00000000000079c5 */ /* 0x000fcc0000000000 */
[----:B------:R-:W-:Y:S01]  /*6b30*/  HGMMA.64x64x16.F32 R120, gdesc[UR20].tnspB, R120, gsb0 ;  /* 0x40e00000147879f0 */ /* 0x000fe20008000878 */
[----:B------:R-:W-:Y:S02]  /*6b40*/  UIADD3 UR20, UR6, 0xc06, URZ ;  /* 0x00000c0606147890 */ /* 0x000fe4000fffe03f */
[----:B------:R-:W-:Y:S01]  /*6b50*/  UIADD3 UR22, UR7, 0x580, URZ ;  /* 0x0000058007167890 */ /* 0x000fe2000fffe03f */
[----:B------:R-:W-:Y:S01]  /*6b60*/  UMOV UR21, 0x40000040 ;  /* 0x4000004000157882 */ /* 0x000fe20000000000 */
[----:B------:R-:W-:Y:S01]  /*6b70*/  UMOV UR23, 0x40000040 ;  /* 0x4000004000177882 */ /* 0x000fe20000000000 */
[----:B0-----:R-:W-:Y:S02]  /*6b80*/  FMNMX.FTZ R102, R105, R102, !PT ;  /* 0x0000006669667209 */ /* 0x001fe40007810000 */
[----:B------:R-:W-:Y:S01]  /*6b90*/  SEL R104, R93, 0x9, !P2 ;  /* 0x000000095d687807 */ /* 0x000fe20005000000 */
[----:B------:R-:W-:Y:S02]  /*6ba0*/  WARPGROUP.DEPBAR.LE gsb0, 0x0 ;  /* 0x00008000000079c5 */ /* 0x000fe40000010000 */
[----:B------:R-:W-:-:S06]  /*6bb0*/  WARPGROUP.ARRIVE ;  /* 0x00000000000079c5 */ /* 0x000fcc0000000000 */
[----:B------:R-:W-:Y:S01]  /*6bc0*/  HGMMA.64x64x16.F32 R120, gdesc[UR20].tnspB, R120, gsb0 ;  /* 0x40e00000147879f0 */ /* 0x000fe20008000878 */
[----:B------:R-:W-:Y:S01]  /*6bd0*/  FMNMX.FTZ R93, R103, R106, !PT ;  /* 0x0000006a675d7209 */ /* 0x000fe20007810000 */
[----:B------:R-:W-:Y:S01]  /*6be0*/  IMAD.U32 R103, RZ, RZ, UR39 ;  /* 0x00000027ff677e24 */ /* 0x000fe2000f8e00ff */
[----:B------:R-:W0:Y:S04]  /*6bf0*/  SHFL.BFLY PT, R105, R102, 0x1, 0x1f ;  /* 0x0c201f0066697f89 */ /* 0x000e2800000e0000 */
[----:B------:R-:W-:Y:S01]  /*6c00*/  @!P1 LEA R103, R103, UR40, 0x3 ;  /* 0x0000002867679c11 */ /* 0x000fe2000f8e18ff */
[----:B------:R-:W-:-:S04]  /*6c10*/  IMAD.U32 R106, RZ, RZ, UR28 ;  /* 0x0000001cff6a7e24 */ /* 0x000fc8000f8e00ff */
[----:B------:R-:W-:Y:S01]  /*6c20*/  @!P1 VIADD R103, R103, 0x30840 ;  /* 0x0003084067679836 */ /* 0x000fe20000000000 */
[----:B------:R-:W-:-:S04]  /*6c30*/  @!P1 LEA R106, R106, UR40, 0x3 ;  /* 0x000000286a6a9c11 */ /* 0x000fc8000f8e18ff */
[----:B------:R-:W-:Y:S01]  /*6c40*/  @!P1 PRMT R103, RZ, 0x654, R103 ;  /* 0x00000654ff679816 */ /* 0x000fe20000000067 */
[----:B------:R-:W-:Y:S01]  /*6c50*/  FADD.FTZ R3, -R93, R3 ;  /* 0x000000035d037221 */ /* 0x000fe20000010100 */
[----:B0-----:R-:W-:-:S05]  /*6c60*/  FMNMX.FTZ R102, R102, R105, !PT ;  /* 0x0000006966667209 */ /* 0x001fca0007810000 */
[----:B------:R-:W-:Y:S01]  /*6c70*/  FMUL.FTZ R105, R102, UR26 ;  /* 0x0000001a66697c20 */ /* 0x000fe20008410000 */
[----:B------:R-:W-:-:S06]  /*6c80*/  FMUL.FTZ R3, R3, UR26 ;  /* 0x0000001a03037c20 */ /* 0x000fcc0008410000 */
[----:B------:R-:W-:Y:S01]  /*6c90*/  MUFU.EX2 R3, R3 ;  /* 0x0000000300037308 */ /* 0x000fe20000000800 */
[----:B------:R-:W-:Y:S02]  /*6ca0*/  WARPGROUP.DEPBAR.LE gsb0, 0x0 ;  /* 0x00008000000079c5 */ /* 0x000fe40000010000 */
[----:B------:R0:W-:Y:S06]  /*6cb0*/  BAR.ARV R104, 0x100 ;  /* 0x000400680000751d */ /* 0x0001ec0000002000 */
[----:B------:R1:W-:Y:S01]  /*6cc0*/  @!P1 SYNCS.ARRIVE.TRANS64.RED.A1T0 RZ, [R103+URZ], RZ ;  /* 0x000000ff67ff99a7 */ /* 0x0003e2000810043f */
[----:B0-----:R-:W-:-:S04]  /*6cd0*/  FMUL.FTZ R104, R93, UR26 ;  /* 0x0000001a5d687c20 */ /* 0x001fc80008410000 */
[----:B-1----:R-:W-:Y:S01]  /*6ce0*/  FFMA.FTZ R103, R7, UR26, -R104 ;  /* 0x0000001a07677c23 */ /* 0x002fe20008010868 */
[----:B------:R-:W-:-:S04]  /*6cf0*/  @!P1 IADD3 R7, R106, 0x30860, RZ ;  /* 0x000308606a079810 */ /* 0x000fc80007ffe0ff */
[----:B------:R-:W-:-:S04]  /*6d00*/  @!P1 PRMT R7, RZ, 0x654, R7 ;  /* 0x00000654ff079816 */ /* 0x000fc80000000007 */
[----:B------:R0:W-:Y:S01]  /*6d10*/  @!P1 SYNCS.ARRIVE.TRANS64.RED.A1T0 RZ, [R7+URZ], RZ ;  /* 0x000000ff07ff99a7 */ /* 0x0001e2000810043f */
[----:B------:R-:W-:Y:S01]  /*6d20*/  FFMA.FTZ R6, R6, UR26, -R104 ;  /* 0x0000001a06067c23 */ /* 0x000fe20008010868 */
[----:B0-----:R-:W-:Y:S01]  /*6d30*/  FADD.FTZ R7, -R102, R0 ;  /* 0x0000000066077221 */ /* 0x001fe20000010100 */
[----:B------:R-:W-:-:S03]  /*6d40*/  FFMA.FTZ R0, R11, UR26, -R104 ;  /* 0x0000001a0b007c23 */ /* 0x000fc60008010868 */
[----:B------:R-:W-:Y:S01]  /*6d50*/  FMUL.FTZ R11, R7, UR26 ;  /* 0x0000001a070b7c20 */ /* 0x000fe20008410000 */
[--C-:B------:R-:W-:Y:S01]  /*6d60*/  FFMA.FTZ R7, R8, UR26, -R105.reuse ;  /* 0x0000001a08077c23 */ /* 0x100fe20008010869 */
[--C-:B------:R-:W-:Y:S01]  /*6d70*/  FFMA.FTZ R8, R9, UR26, -R105.reuse ;  /* 0x0000001a09087c23 */ /* 0x100fe20008010869 */
[--C-:B------:R-:W-:Y:S01]  /*6d80*/  FFMA.FTZ R9, R12, UR26, -R105.reuse ;  /* 0x0000001a0c097c23 */ /* 0x100fe20008010869 */
[--C-:B------:R-:W-:Y:S01]  /*6d90*/  FFMA.FTZ R10, R10, UR26, -R104.reuse ;  /* 0x0000001a0a0a7c23 */ /* 0x100fe20008010868 */
[----:B------:R-:W-:Y:S01]  /*6da0*/  FFMA.FTZ R12, R13, UR26, -R105 ;  /* 0x0000001a0d0c7c23 */ /* 0x000fe20008010869 */
[----:B------:R-:W0:Y:S08]  /*6db0*/  MUFU.EX2 R6, R6 ;  /* 0x0000000600067308 */ /* 0x000e300000000800 */
[----:B------:R-:W-:Y:S08]  /*6dc0*/  MUFU.EX2 R11, R11 ;  /* 0x0000000b000b7308 */ /* 0x000ff00000000800 */
[----:B------:R-:W1:Y:S08]  /*6dd0*/  MUFU.EX2 R7, R7 ;  /* 0x0000000700077308 */ /* 0x000e700000000800 */
[----:B------:R-:W2:Y:S08]  /*6de0*/  MUFU.EX2 R103, R103 ;  /* 0x0000006700677308 */ /* 0x000eb00000000800 */
[----:B------:R-:W4:Y:S08]  /*6df0*/  MUFU.EX2 R8, R8 ;  /* 0x0000000800087308 */ /* 0x000f300000000800 */
[----:B------:R-:W-:Y:S08]  /*6e00*/  MUFU.EX2 R10, R10 ;  /* 0x0000000a000a7308 */ /* 0x000ff00000000800 */
[----:B------:R-:W5:Y:S08]  /*6e10*/  MUFU.EX2 R0, R0 ;  /* 0x0000000000007308 */ /* 0x000f700000000800 */
[----:B------:R-:W-:Y:S08]  /*6e20*/  MUFU.EX2 R9, R9 ;  /* 0x0000000900097308 */ /* 0x000ff00000000800 */
[----:B------:R-:W3:Y:S01]  /*6e30*/  MUFU.EX2 R12, R12 ;  /* 0x0000000c000c7308 */ /* 0x000ee20000000800 */
        /* <DEDUP_REMOVED lines=44> */
[----:B0-----:R-:W-:Y:S01]  /*7100*/  FFMA.FTZ R13, R3, R4, R6 ;  /* 0x00000004030d7223 */ /* 0x001fe20000010006 */
[----:B-1----:R-:W-:Y:S01]  /*7110*/  FFMA.FTZ R104, R11, R5, R7 ;  /* 0x000000050b687223 */ /* 0x002fe20000010007 */
[----:B--2---:R-:W-:-:S02]  /*7120*/  F2FP.F16.F32.PACK_AB R4, R103, R6 ;  /* 0x000000066704723e */ /* 0x004fc400000000ff */
[----:B----4-:R-:W-:Y:S02]  /*7130*/  F2FP.F16.F32.PACK_AB R5, R8, R7 ;  /* 0x000000070805723e */ /* 0x010fe400000000ff */
[----:B-----5:R-:W-:Y:S02]  /*7140*/  F2FP.F16.F32.PACK_AB R6, R0, R10 ;  /* 0x0000000a0006723e */ /* 0x020fe400000000ff */
[----:B---3--:R-:W-:Y:S01]  /*7150*/  F2FP.F16.F32.PACK_AB R7, R12, R9 ;  /* 0x000000090c07723e */ /* 0x008fe200000000ff */
[----:B------:R-:W0:Y:S04]  /*7160*/  MUFU.EX2 R14, R14 ;  /* 0x0000000e000e7308 */ /* 0x000e280000000800 */
[----:B------:R1:W-:Y:S01]  /*7170*/  STSM.16.M88.4 [R2+0x1e800], R4 ;  /* 0x01e8000402007844 */ /* 0x0003e20000000200 */
[----:B------:R-:W-:-:S03]  /*7180*/  FADD.FTZ R13, R103, R13 ;  /* 0x0000000d670d7221 */ /* 0x000fc60000010000 */
[----:B------:R-:W-:Y:S01]  /*7190*/  MUFU.EX2 R15, R15 ;  /* 0x0000000f000f7308 */ /* 0x000fe20000000800 */
[----:B------:R-:W-:Y:S01]  /*71a0*/  FADD.FTZ R104, R8, R104 ;  /* 0x0000006808687221 */ /* 0x000fe20000010000 */
[--C-:B-1----:R-:W-:Y:S01]  /*71b0*/  FFMA.FTZ R5, R154, UR26, -R105.reuse ;  /* 0x0000001a9a057c23 */ /* 0x102fe20008010869 */
[--C-:B------:R-:W-:Y:S01]  /*71c0*/  FFMA.FTZ R6, R153, UR26, -R105.reuse ;  /* 0x0000001a99067c23 */ /* 0x100fe20008010869 */
[----:B------:R-:W-:-:S04]  /*71d0*/  FFMA.FTZ R7, R152, UR26, -R105 ;  /* 0x0000001a98077c23 */ /* 0x000fc80008010869 */
[----:B------:R-:W1:Y:S01]  /*71e0*/  MUFU.EX2 R5, R5 ;  /* 0x0000000500057308 */ /* 0x000e620000000800 */
[----:B------:R-:W-:Y:S01]  /*71f0*/  FFMA.FTZ R106, R20, UR26, -R105 ;  /* 0x0000001a146a7c23 */ /* 0x000fe20008010869 */
[----:B------:R-:W-:Y:S01]  /*7200*/  FADD.FTZ R13, R10, R13 ;  /* 0x0000000d0a0d7221 */ /* 0x000fe20000010000 */
[----:B------:R-:W-:-:S05]  /*7210*/  FADD.FTZ R9, R9, R104 ;  /* 0x0000006809097221 */ /* 0x000fca0000010000 */
[----:B------:R-:W2:Y:S01]  /*7220*/  MUFU.EX2 R6, R6 ;  /* 0x0000000600067308 */ /* 0x000ea20000000800 */
[----:B------:R-:W-:Y:S01]  /*7230*/  FFMA.FTZ R20, R23, UR26, -R105 ;  /* 0x0000001a17147c23 */ /* 0x000fe20008010869 */
[----:B------:R-:W-:-:S06]  /*7240*/  FADD.FTZ R13, R0, R13 ;  /* 0x0000000d000d7221 */ /* 0x000fcc0000010000 */
[----:B------:R-:W3:Y:S01]  /*7250*/  MUFU.EX2 R18, R18 ;  /* 0x0000001200127308 */ /* 0x000ee20000000800 */
[----:B------:R-:W-:Y:S01]  /*7260*/  FADD.FTZ R12, R12, R9 ;  /* 0x000000090c0c7221 */ /* 0x000fe20000010000 */
[----:B------:R-:W-:-:S06]  /*7270*/  FFMA.FTZ R107, R24, UR26, -R105 ;  /* 0x0000001a186b7c23 */ /* 0x000fcc0008010869 */
[----:B------:R-:W4:Y:S01]  /*7280*/  MUFU.EX2 R7, R7 ;  /* 0x0000000700077308 */ /* 0x000f220000000800 */
[----:B0-----:R-:W-:-:S07]  /*7290*/  FADD.FTZ R4, R14, R13 ;  /* 0x0000000d0e047221 */ /* 0x001fce0000010000 */
[----:B------:R-:W0:Y:S01]  /*72a0*/  MUFU.EX2 R19, R19 ;  /* 0x0000001300137308 */ /* 0x000e220000000800 */
[--C-:B------:R-:W-:Y:S01]  /*72b0*/  FFMA.FTZ R110, R36, UR26, -R105.reuse ;  /* 0x0000001a246e7c23 */ /* 0x100fe20008010869 */
[----:B------:R-:W-:Y:S01]  /*72c0*/  FFMA.FTZ R36, R55, UR26, -R105 ;  /* 0x0000001a37247c23 */ /* 0x000fe20008010869 */
[----:B-1----:R-:W-:-:S05]  /*72d0*/  FADD.FTZ R13, R5, R12 ;  /* 0x0000000c050d7221 */ /* 0x002fca0000010000 */
[----:B------:R-:W1:Y:S01]  /*72e0*/  MUFU.EX2 R106, R106 ;  /* 0x0000006a006a7308 */ /* 0x000e620000000800 */
[----:B------:R-:W-:Y:S01]  /*72f0*/  FFMA.FTZ R23, R27, UR26, -R105 ;  /* 0x0000001a1b177c23 */ /* 0x000fe20008010869 */
[----:B------:R-:W-:-:S06]  /*7300*/  FADD.FTZ R55, R15, R4 ;  /* 0x000000040f377221 */ /* 0x000fcc0000010000 */
[----:B------:R-:W5:Y:S01]  /*7310*/  MUFU.EX2 R21, R21 ;  /* 0x0000001500157308 */ /* 0x000f620000000800 */
[--C-:B------:R-:W-:Y:S01]  /*7320*/  FFMA.FTZ R109, R32, UR26, -R105.reuse ;  /* 0x0000001a206d7c23 */ /* 0x100fe20008010869 */
[--C-:B------:R-:W-:Y:S01]  /*7330*/  FFMA.FTZ R32, R47, UR26, -R105.reuse ;  /* 0x0000001a2f207c23 */ /* 0x100fe20008010869 */
[----:B------:R-:W-:-:S05]  /*7340*/  FFMA.FTZ R47, R56, UR26, -R105 ;  /* 0x0000001a382f7c23 */ /* 0x000fca0008010869 */
[----:B------:R-:W5:Y:S01]  /*7350*/  MUFU.EX2 R20, R20 ;  /* 0x0000001400147308 */ /* 0x000f620000000800 */
[----:B--2---:R-:W-:Y:S01]  /*7360*/  FADD.FTZ R4, R6, R13 ;  /* 0x0000000d06047221 */ /* 0x004fe20000010000 */
[----:B------:R-:W-:Y:S01]  /*7370*/  FFMA.FTZ R108, R28, UR26, -R105 ;  /* 0x0000001a1c6c7c23 */ /* 0x000fe20008010869 */
[----:B---3--:R-:W-:-:S05]  /*7380*/  FADD.FTZ R56, R18, R55 ;  /* 0x0000003712387221 */ /* 0x008fca0000010000 */
[----:B------:R-:W2:Y:S01]  /*7390*/  MUFU.EX2 R22, R22 ;  /* 0x0000001600167308 */ /* 0x000ea20000000800 */
[----:B----4-:R-:W-:Y:S01]  /*73a0*/  FADD.FTZ R13, R7, R4 ;  /* 0x00000004070d7221 */ /* 0x010fe20000010000 */
[----:B------:R-:W-:-:S06]  /*73b0*/  FFMA.FTZ R24, R31, UR26, -R105 ;  /* 0x0000001a1f187c23 */ /* 0x000fcc0008010869 */
[----:B------:R-:W3:Y:S01]  /*73c0*/  MUFU.EX2 R107, R107 ;  /* 0x0000006b006b7308 */ /* 0x000ee20000000800 */
[----:B0-----:R-:W-:-:S07]  /*73d0*/  FADD.FTZ R56, R19, R56 ;  /* 0x0000003813387221 */ /* 0x001fce0000010000 */
[----:B------:R-:W0:Y:S01]  /*73e0*/  MUFU.EX2 R25, R25 ;  /* 0x0000001900197308 */ /* 0x000e220000000800 */
[----:B-1----:R-:W-:Y:S01]  /*73f0*/  FADD.FTZ R13, R106, R13 ;  /* 0x0000000d6a0d7221 */ /* 0x002fe20000010000 */
[----:B-----5:R-:W-:-:S06]  /*7400*/  FADD.FTZ R55, R21, R56 ;  /* 0x0000003815377221 */ /* 0x020fcc0000010000 */
[----:B------:R-:W1:Y:S08]  /*7410*/  MUFU.EX2 R23, R23 ;  /* 0x0000001700177308 */ /* 0x000e700000000800 */
[----:B------:R-:W4:Y:S01]  /*7420*/  MUFU.EX2 R26, R26 ;  /* 0x0000001a001a7308 */ /* 0x000f220000000800 */
[----:B------:R-:W-:Y:S01]  /*7430*/  FADD.FTZ R4, R20, R13 ;  /* 0x0000000d14047221 */ /* 0x000fe20000010000 */
[----:B------:R-:W-:-:S06]  /*7440*/  FFMA.FTZ R27, R35, UR26, -R105 ;  /* 0x0000001a231b7c23 */ /* 0x000fcc0008010869 */
[----:B------:R-:W5:Y:S01]  /*7450*/  MUFU.EX2 R108, R108 ;  /* 0x0000006c006c7308 */ /* 0x000f620000000800 */
[----:B--2---:R-:W-:-:S07]  /*7460*/  FADD.FTZ R56, R22, R55 ;  /* 0x0000003716387221 */ /* 0x004fce0000010000 */
[----:B------:R-:W2:Y:S01]  /*7470*/  MUFU.EX2 R29, R29 ;  /* 0x0000001d001d7308 */ /* 0x000ea20000000800 */
[----:B---3--:R-:W-:Y:S01]  /*7480*/  FADD.FTZ R4, R107, R4 ;  /* 0x000000046b047221 */ /* 0x008fe20000010000 */
[----:B0-----:R-:W-:-:S06]  /*7490*/  FADD.FTZ R13, R25, R56 ;  /* 0x00000038190d7221 */ /* 0x001fcc0000010000 */
[----:B------:R-:W0:Y:S08]  /*74a0*/  MUFU.EX2 R24, R24 ;  /* 0x0000001800187308 */ /* 0x000e300000000800 */
[----:B------:R-:W3:Y:S01]  /*74b0*/  MUFU.EX2 R30, R30 ;  /* 0x0000001e001e7308 */ /* 0x000ee20000000800 */
[----:B-1----:R-:W-:Y:S01]  /*74c0*/  FADD.FTZ R55, R23, R4 ;  /* 0x0000000417377221 */ /* 0x002fe20000010000 */
[----:B------:R-:W-:-:S06]  /*74d0*/  FFMA.FTZ R28, R39, UR26, -R105 ;  /* 0x0000001a271c7c23 */ /* 0x000fcc0008010869 */
[----:B------:R-:W-:Y:S01]  /*74e0*/  MUFU.EX2 R109, R109 ;  /* 0x0000006d006d7308 */ /* 0x000fe20000000800 */
[----:B----4-:R-:W-:-:S07]  /*74f0*/  FADD.FTZ R4, R26, R13 ;  /* 0x0000000d1a047221 */ /* 0x010fce0000010000 */
[----:B------:R-:W1:Y:S01]  /*7500*/  MUFU.EX2 R33, R33 ;  /* 0x0000002100217308 */ /* 0x000e620000000800 */
[----:B-----5:R-:W-:Y:S01]  /*7510*/  FADD.FTZ R55, R108, R55 ;  /* 0x000000376c377221 */ /* 0x020fe20000010000 */
[----:B------:R-:W-:-:S06]  /*7520*/  FFMA.FTZ R39, R40, UR26, -R105 ;  /* 0x0000001a28277c23 */ /* 0x000fcc0008010869 */
[----:B------:R-:W-:Y:S01]  /*7530*/  MUFU.EX2 R27, R27 ;  /* 0x0000001b001b7308 */ /* 0x000fe20000000800 */
[----:B--2---:R-:W-:-:S07]  /*7540*/  FADD.FTZ R13, R29, R4 ;  /* 0x000000041d0d7221 */ /* 0x004fce0000010000 */
[----:B------:R-:W2:Y:S01]  /*7550*/  MUFU.EX2 R34, R34 ;  /* 0x0000002200227308 */ /* 0x000ea20000000800 */
[----:B------:R-:W-:Y:S01]  /*7560*/  FFMA.FTZ R60, R60, UR26, -R105 ;  /* 0x0000001a3c3c7c23 */ /* 0x000fe20008010869 */
[----:B0-----:R-:W-:-:S06]  /*7570*/  FADD.FTZ R4, R24, R55 ;  /* 0x0000003718047221 */ /* 0x001fcc0000010000 */
[----:B------:R-:W0:Y:S01]  /*7580*/  MUFU.EX2 R110, R110 ;  /* 0x0000006e006e7308 */ /* 0x000e220000000800 */
[----:B------:R-:W-:Y:S01]  /*7590*/  FFMA.FTZ R31, R43, UR26, -R105 ;  /* 0x0000001a2b1f7c23 */ /* 0x000fe20008010869 */
[----:B---3--:R-:W-:-:S06]  /*75a0*/  FADD.FTZ R56, R30, R13 ;  /* 0x0000000d1e387221 */ /* 0x008fcc0000010000 */
[----:B------:R-:W3:Y:S01]  /*75b0*/  MUFU.EX2 R37, R37 ;  /* 0x0000002500257308 */ /* 0x000ee20000000800 */
[----:B------:R-:W-:Y:S01]  /*75c0*/  FFMA.FTZ R40, R44, UR26, -R105 ;  /* 0x0000001a2c287c23 */ /* 0x000fe20008010869 */
[----:B-1----:R-:W-:-:S06]  /*75d0*/  FADD.FTZ R13, R33, R56 ;  /* 0x00000038210d7221 */ /* 0x002fcc0000010000 */
[----:B------:R-:W1:Y:S08]  /*75e0*/  MUFU.EX2 R28, R28 ;  /* 0x0000001c001c7308 */ /* 0x000e700000000800 */
[----:B------:R-:W4:Y:S08]  /*75f0*/  MUFU.EX2 R38, R38 ;  /* 0x0000002600267308 */ /* 0x000f300000000800 */
[----:B------:R-:W5:Y:S08]  /*7600*/  MUFU.EX2 R39, R39 ;  /* 0x0000002700277308 */ /* 0x000f700000000800 */
[----:B------:R2:W-:Y:S01]  /*7610*/  MUFU.EX2 R0, R60 ;  /* 0x0000003c00007308 */ /* 0x0005e20000000800 */
[----:B------:R-:W-:-:S07]  /*7620*/  FFMA.FTZ R12, R73, UR26, -R105 ;  /* 0x0000001a490c7c23 */ /* 0x000fce0008010869 */
[----:B------:R-:W5:Y:S01]  /*7630*/  MUFU.EX2 R41, R41 ;  /* 0x0000002900297308 */ /* 0x000f620000000800 */
[----:B--2---:R-:W-:Y:S01]  /*7640*/  FADD.FTZ R60, R109, R4 ;  /* 0x000000046d3c7221 */ /* 0x004fe20000010000 */
[----:B------:R-:W-:Y:S01]  /*7650*/  F2FP.F16.F32.PACK_AB R4, R15, R14 ;  /* 0x0000000e0f04723e */ /* 0x000fe200000000ff */
[----:B------:R-:W-:Y:S02]  /*7660*/  FADD.FTZ R14, R34, R13 ;  /* 0x0000000d220e7221 */ /* 0x000fe40000010000 */
[----:B------:R-:W-:-:S03]  /*7670*/  FADD.FTZ R15, R27, R60 ;  /* 0x0000003c1b0f7221 */ /* 0x000fc60000010000 */
[----:B------:R-:W2:Y:S01]  /*7680*/  MUFU.EX2 R31, R31 ;  /* 0x0000001f001f7308 */ /* 0x000ea20000000800 */
[----:B0-----:R-:W-:Y:S01]  /*7690*/  FADD.FTZ R15, R110, R15 ;  /* 0x0000000f6e0f7221 */ /* 0x001fe20000010000 */
[----:B------:R-:W-:Y:S01]  /*76a0*/  FFMA.FTZ R43, R48, UR26, -R105 ;  /* 0x0000001a302b7c23 */ /* 0x000fe20008010869 */
[----:B------:R-:W-:-:S05]  /*76b0*/  F2FP.F16.F32.PACK_AB R5, R6, R5 ;  /* 0x000000050605723e */ /* 0x000fca00000000ff */
[----:B------:R-:W0:Y:S01]  /*76c0*/  MUFU.EX2 R42, R42 ;  /* 0x0000002a002a7308 */ /* 0x000e220000000800 */
[----:B---3--:R-:W-:Y:S01]  /*76d0*/  FADD.FTZ R13, R37, R14 ;  /* 0x0000000e250d7221 */ /* 0x008fe20000010000 */
[----:B------:R-:W-:Y:S01]  /*76e0*/  F2FP.F16.F32.PACK_AB R6, R19, R18 ;  /* 0x000000121306723e */ /* 0x000fe200000000ff */
[----:B-1----:R-:W-:-:S05]  /*76f0*/  FADD.FTZ R14, R28, R15 ;  /* 0x0000000f1c0e7221 */ /* 0x002fca0000010000 */
[----:B------:R-:W1:Y:S01]  /*7700*/  MUFU.EX2 R40, R40 ;  /* 0x0000002800287308 */ /* 0x000e620000000800 */
[----:B------:R-:W-:-:S07]  /*7710*/  FFMA.FTZ R35, R51, UR26, -R105 ;  /* 0x0000001a33237c23 */ /* 0x000fce0008010869 */
[----:B------:R-:W3:Y:S01]  /*7720*/  MUFU.EX2 R45, R45 ;  /* 0x0000002d002d7308 */ /* 0x000ee20000000800 */
[----:B------:R-:W-:-:S07]  /*7730*/  FFMA.FTZ R44, R52, UR26, -R105 ;  /* 0x0000001a342c7c23 */ /* 0x000fce0008010869 */
[----:B------:R-:W3:Y:S08]  /*7740*/  MUFU.EX2 R32, R32 ;  /* 0x0000002000207308 */ /* 0x000ef00000000800 */
[----:B------:R4:W-:Y:S08]  /*7750*/  MUFU.EX2 R18, R12 ;  /* 0x0000000c00127308 */ /* 0x0009f00000000800 */
[----:B------:R-:W3:Y:S01]  /*7760*/  MUFU.EX2 R46, R46 ;  /* 0x0000002e002e7308 */ /* 0x000ee20000000800 */
[----:B----4-:R-:W-:Y:S01]  /*7770*/  F2FP.F16.F32.PACK_AB R12, R22, R21 ;  /* 0x00000015160c723e */ /* 0x010fe200000000ff */
[----:B------:R-:W-:Y:S01]  /*7780*/  FADD.FTZ R22, R38, R13 ;  /* 0x0000000d26167221 */ /* 0x000fe20000010000 */
[----:B------:R-:W-:Y:S01]  /*7790*/  F2FP.F16.F32.PACK_AB R13, R107, R20 ;  /* 0x000000146b0d723e */ /* 0x000fe200000000ff */
[----:B-----5:R-:W-:-:S02]  /*77a0*/  FADD.FTZ R20, R39, R14 ;  /* 0x0000000e27147221 */ /* 0x020fc40000010000 */
[----:B------:R-:W-:Y:S02]  /*77b0*/  FADD.FTZ R21, R41, R22 ;  /* 0x0000001629157221 */ /* 0x000fe40000010000 */
[----:B------:R-:W4:Y:S01]  /*77c0*/  MUFU.EX2 R43, R43 ;  /* 0x0000002b002b7308 */ /* 0x000f220000000800 */
[----:B------:R-:W-:Y:S01]  /*77d0*/  F2FP.F16.F32.PACK_AB R14, R26, R25 ;  /* 0x000000191a0e723e */ /* 0x000fe200000000ff */
[----:B--2---:R-:W-:Y:S01]  /*77e0*/  FADD.FTZ R25, R31, R20 ;  /* 0x000000141f197221 */ /* 0x004fe20000010000 */
[----:B0-----:R-:W-:-:S05]  /*77f0*/  FADD.FTZ R22, R42, R21 ;  /* 0x000000152a167221 */ /* 0x001fca0000010000 */
[----:B------:R-:W0:Y:S01]  /*7800*/  MUFU.EX2 R49, R49 ;  /* 0x0000003100317308 */ /* 0x000e220000000800 */
[----:B------:R-:W-:Y:S01]  /*7810*/  F2FP.F16.F32.PACK_AB R15, R108, R23 ;  /* 0x000000176c0f723e */ /* 0x000fe200000000ff */
[----:B-1----:R-:W-:-:S06]  /*7820*/  FADD.FTZ R25, R40, R25 ;  /* 0x0000001928197221 */ /* 0x002fcc0000010000 */
[----:B------:R-:W1:Y:S01]  /*7830*/  MUFU.EX2 R35, R35 ;  /* 0x0000002300237308 */ /* 0x000e620000000800 */
[----:B---3--:R-:W-:-:S07]  /*7840*/  FADD.FTZ R23, R45, R22 ;  /* 0x000000162d177221 */ /* 0x008fce0000010000 */
[----:B------:R-:W2:Y:S01]  /*7850*/  MUFU.EX2 R50, R50 ;  /* 0x0000003200327308 */ /* 0x000ea20000000800 */
[----:B------:R-:W-:Y:S01]  /*7860*/  F2FP.F16.F32.PACK_AB R21, R109, R24 ;  /* 0x000000186d15723e */ /* 0x000fe200000000ff */
[----:B------:R-:W-:-:S06]  /*7870*/  FADD.FTZ R24, R32, R25 ;  /* 0x0000001920187221 */ /* 0x000fcc0000010000 */
[----:B------:R-:W3:Y:S01]  /*7880*/  MUFU.EX2 R44, R44 ;  /* 0x0000002c002c7308 */ /* 0x000ee20000000800 */
[----:B------:R-:W-:Y:S01]  /*7890*/  FFMA.FTZ R8, R59, UR26, -R105 ;  /* 0x0000001a3b087c23 */ /* 0x000fe20008010869 */
[----:B------:R-:W-:-:S06]  /*78a0*/  FADD.FTZ R26, R46, R23 ;  /* 0x000000172e1a7221 */ /* 0x000fcc0000010000 */
[----:B------:R-:W5:Y:S01]  /*78b0*/  MUFU.EX2 R53, R53 ;  /* 0x0000003500357308 */ /* 0x000f620000000800 */
[----:B----4-:R-:W-:Y:S01]  /*78c0*/  FADD.FTZ R24, R43, R24 ;  /* 0x000000182b187221 */ /* 0x010fe20000010000 */
[----:B0-----:R-:W-:-:S06]  /*78d0*/  FADD.FTZ R25, R49, R26 ;  /* 0x0000001a31197221 */ /* 0x001fcc0000010000 */
[----:B------:R-:W0:Y:S01]  /*78e0*/  MUFU.EX2 R36, R36 ;  /* 0x0000002400247308 */ /* 0x000e220000000800 */
[----:B------:R-:W-:-:S07]  /*78f0*/  F2FP.F16.F32.PACK_AB R23, R110, R27 ;  /* 0x0000001b6e17723e */ /* 0x000fce00000000ff */
[----:B------:R-:W4:Y:S01]  /*7900*/  MUFU.EX2 R54, R54 ;  /* 0x0000003600367308 */ /* 0x000f220000000800 */
[----:B-1----:R-:W-:Y:S01]  /*7910*/  FADD.FTZ R27, R35, R24 ;  /* 0x00000018231b7221 */ /* 0x002fe20000010000 */
[----:B--2---:R-:W-:-:S06]  /*7920*/  FADD.FTZ R26, R50, R25 ;  /* 0x00000019321a7221 */ /* 0x004fcc0000010000 */
[----:B------:R-:W1:Y:S01]  /*7930*/  MUFU.EX2 R47, R47 ;  /* 0x0000002f002f7308 */ /* 0x000e620000000800 */
[----:B------:R-:W-:-:S07]  /*7940*/  F2FP.F16.F32.PACK_AB R7, R106, R7 ;  /* 0x000000076a07723e */ /* 0x000fce00000000ff */
[----:B------:R-:W2:Y:S01]  /*7950*/  MUFU.EX2 R57, R57 ;  /* 0x0000003900397308 */ /* 0x000ea20000000800 */
[----:B---3--:R-:W-:Y:S01]  /*7960*/  FADD.FTZ R27, R44, R27 ;  /* 0x0000001b2c1b7221 */ /* 0x008fe20000010000 */
[----:B-----5:R-:W-:-:S06]  /*7970*/  FADD.FTZ R25, R53, R26 ;  /* 0x0000001a35197221 */ /* 0x020fcc0000010000 */
[----:B------:R-:W3:Y:S01]  /*7980*/  MUFU.EX2 R8, R8 ;  /* 0x0000000800087308 */ /* 0x000ee20000000800 */
[----:B------:R5:W-:Y:S07]  /*7990*/  STSM.16.M88.4 [R155], R4 ;  /* 0x000000049b007844 */ /* 0x000bee0000000200 */
[----:B------:R-:W3:Y:S01]  /*79a0*/  MUFU.EX2 R58, R58 ;  /* 0x0000003a003a7308 */ /* 0x000ee20000000800 */
[----:B0-----:R-:W-:Y:S01]  /*79b0*/  FADD.FTZ R26, R36, R27 ;  /* 0x0000001b241a7221 */ /* 0x001fe20000010000 */
[----:B------:R-:W-:-:S06]  /*79c0*/  F2FP.F16.F32.PACK_AB R20, R30, R29 ;  /* 0x0000001d1e14723e */ /* 0x000fcc00000000ff */
[----:B------:R-:W0:Y:S01]  /*79d0*/  MUFU.EX2 R61, R61 ;  /* 0x0000003d003d7308 */ /* 0x000e220000000800 */
[----:B-----5:R-:W-:Y:S01]  /*79e0*/  F2FP.F16.F32.PACK_AB R5, R39, R28 ;  /* 0x0000001c2705723e */ /* 0x020fe200000000ff */
[----:B----4-:R-:W-:Y:S01]  /*79f0*/  FADD.FTZ R28, R54, R25 ;  /* 0x00000019361c7221 */ /* 0x010fe20000010000 */
[----:B------:R-:W-:Y:S01]  /*7a00*/  F2FP.F16.F32.PACK_AB R22, R34, R33 ;  /* 0x000000212216723e */ /* 0x000fe200000000ff */
[----:B------:R1:W-:Y:S04]  /*7a10*/  STSM.16.M88.4 [R17], R12 ;  /* 0x0000000c11007844 */ /* 0x0003e80000000200 */
[----:B------:R-:W4:Y:S01]  /*7a20*/  MUFU.EX2 R62, R62 ;  /* 0x0000003e003e7308 */ /* 0x000f220000000800 */
[----:B------:R3:W-:Y:S07]  /*7a30*/  STSM.16.M88.4 [R16], R20 ;  /* 0x0000001410007844 */ /* 0x0007ee0000000200 */
[----:B------:R-:W5:Y:S01]  /*7a40*/  MUFU.EX2 R65, R65 ;  /* 0x0000004100417308 */ /* 0x000f620000000800 */
[----:B-1----:R-:W-:Y:S01]  /*7a50*/  FADD.FTZ R13, R47, R26 ;  /* 0x0000001a2f0d7221 */ /* 0x002fe20000010000 */
[----:B--2---:R-:W-:-:S06]  /*7a60*/  FADD.FTZ R15, R57, R28 ;  /* 0x0000001c390f7221 */ /* 0x004fcc0000010000 */
[----:B------:R-:W1:Y:S01]  /*7a70*/  MUFU.EX2 R66, R66 ;  /* 0x0000004200427308 */ /* 0x000e620000000800 */
[----:B---3--:R-:W-:Y:S01]  /*7a80*/  FADD.FTZ R21, R8, R13 ;  /* 0x0000000d08157221 */ /* 0x008fe20000010000 */
[----:B------:R-:W-:-:S03]  /*7a90*/  FADD.FTZ R14, R58, R15 ;  /* 0x0000000f3a0e7221 */ /* 0x000fc60000010000 */
[----:B------:R-:W-:Y:S01]  /*7aa0*/  FADD.FTZ R20, R0, R21 ;  /* 0x0000001500147221 */ /* 0x000fe20000010000 */
[----:B0-----:R-:W-:Y:S02]  /*7ab0*/  FADD.FTZ R21, R61, R14 ;  /* 0x0000000e3d157221 */ /* 0x001fe40000010000 */
[----:B------:R-:W0:Y:S02]  /*7ac0*/  MUFU.EX2 R71, R71 ;  /* 0x0000004700477308 */ /* 0x000e240000000800 */
[----:B----4-:R-:W-:-:S04]  /*7ad0*/  FADD.FTZ R22, R62, R21 ;  /* 0x000000153e167221 */ /* 0x010fc80000010000 */
[----:B-----5:R-:W-:-:S04]  /*7ae0*/  FADD.FTZ R27, R65, R22 ;  /* 0x00000016411b7221 */ /* 0x020fc80000010000 */
[----:B-1----:R-:W-:-:S04]  /*7af0*/  FADD.FTZ R28, R66, R27 ;  /* 0x0000001b421c7221 */ /* 0x002fc80000010000 */
[----:B0-----:R-:W-:Y:S02]  /*7b00*/  FADD.FTZ R27, R71, R28 ;  /* 0x0000001c471b7221 */ /* 0x001fe40000010000 */
[----:B------:R-:W2:Y:S01]  /*7b10*/  LDL R28, [R1] ;  /* 0x00000000011c7983 */ /* 0x000ea20000100800 */
[--C-:B------:R-:W-:Y:S01]  /*7b20*/  FFMA.FTZ R9, R63, UR26, -R105.reuse ;  /* 0x0000001a3f097c23 */ /* 0x100fe20008010869 */
[--C-:B------:R-:W-:Y:S01]  /*7b30*/  FFMA.FTZ R10, R64, UR26, -R105.reuse ;  /* 0x0000001a400a7c23 */ /* 0x100fe20008010869 */
[----:B------:R-:W-:-:S04]  /*7b40*/  FFMA.FTZ R48, R67, UR26, -R105 ;  /* 0x0000001a43307c23 */ /* 0x000fc80008010869 */
[----:B------:R-:W0:Y:S01]  /*7b50*/  MUFU.EX2 R9, R9 ;  /* 0x0000000900097308 */ /* 0x000e220000000800 */
[----:B------:R-:W-:-:S07]  /*7b60*/  FFMA.FTZ R51, R68, UR26, -R105 ;  /* 0x0000001a44337c23 */ /* 0x000fce0008010869 */
[----:B------:R-:W1:Y:S01]  /*7b70*/  MUFU.EX2 R10, R10 ;  /* 0x0000000a000a7308 */ /* 0x000e620000000800 */
[--C-:B------:R-:W-:Y:S01]  /*7b80*/  FFMA.FTZ R69, R69, UR26, -R105.reuse ;  /* 0x0000001a45457c23 */ /* 0x100fe20008010869 */
[----:B------:R-:W-:-:S06]  /*7b90*/  FFMA.FTZ R52, R70, UR26, -R105 ;  /* 0x0000001a46347c23 */ /* 0x000fcc0008010869 */
[----:B------:R-:W3:Y:S01]  /*7ba0*/  MUFU.EX2 R48, R48 ;  /* 0x0000003000307308 */ /* 0x000ee20000000800 */
[----:B0-----:R-:W-:-:S07]  /*7bb0*/  FADD.FTZ R23, R9, R20 ;  /* 0x0000001409177221 */ /* 0x001fce0000010000 */
[----:B------:R-:W0:Y:S01]  /*7bc0*/  MUFU.EX2 R51, R51 ;  /* 0x0000003300337308 */ /* 0x000e220000000800 */
[----:B-1----:R-:W-:-:S07]  /*7bd0*/  FADD.FTZ R23, R10, R23 ;  /* 0x000000170a177221 */ /* 0x002fce0000010000 */
[----:B------:R-:W1:Y:S01]  /*7be0*/  MUFU.EX2 R73, R69 ;  /* 0x0000004500497308 */ /* 0x000e620000000800 */
[----:B------:R-:W-:Y:S01]  /*7bf0*/  FFMA.FTZ R74, R74, UR26, -R105 ;  /* 0x0000001a4a4a7c23 */ /* 0x000fe20008010869 */
[----:B---3--:R-:W-:-:S06]  /*7c00*/  FADD.FTZ R26, R48, R23 ;  /* 0x00000017301a7221 */ /* 0x008fcc0000010000 */
[----:B------:R-:W3:Y:S01]  /*7c10*/  MUFU.EX2 R72, R72 ;  /* 0x0000004800487308 */ /* 0x000ee20000000800 */
[----:B------:R-:W-:-:S07]  /*7c20*/  FFMA.FTZ R77, R77, UR26, -R105 ;  /* 0x0000001a4d4d7c23 */ /* 0x000fce0008010869 */
[----:B------:R-:W4:Y:S01]  /*7c30*/  MUFU.EX2 R52, R52 ;  /* 0x0000003400347308 */ /* 0x000f220000000800 */
[----:B0-----:R-:W-:-:S07]  /*7c40*/  FADD.FTZ R26, R51, R26 ;  /* 0x0000001a331a7221 */ /* 0x001fce0000010000 */
[----:B------:R-:W0:Y:S01]  /*7c50*/  MUFU.EX2 R75, R75 ;  /* 0x0000004b004b7308 */ /* 0x000e220000000800 */
[----:B------:R-:W-:Y:S01]  /*7c60*/  FFMA.FTZ R78, R78, UR26, -R105 ;  /* 0x0000001a4e4e7c23 */ /* 0x000fe20008010869 */
[----:B-1----:R-:W-:-:S06]  /*7c70*/  FADD.FTZ R29, R73, R26 ;  /* 0x0000001a491d7221 */ /* 0x002fcc0000010000 */
[----:B------:R-:W1:Y:S01]  /*7c80*/  MUFU.EX2 R76, R76 ;  /* 0x0000004c004c7308 */ /* 0x000e620000000800 */
[----:B------:R-:W-:-:S07]  /*7c90*/  F2FP.F16.F32.PACK_AB R23, R0, R8 ;  /* 0x000000080017723e */ /* 0x000fce00000000ff */
[----:B------:R-:W5:Y:S01]  /*7ca0*/  MUFU.EX2 R19, R74 ;  /* 0x0000004a00137308 */ /* 0x000f620000000800 */
[----:B------:R-:W-:Y:S01]  /*7cb0*/  FFMA.FTZ R81, R81, UR26, -R105 ;  /* 0x0000001a51517c23 */ /* 0x000fe20008010869 */
[----:B---3--:R-:W-:-:S06]  /*7cc0*/  FADD.FTZ R0, R72, R27 ;  /* 0x0000001b48007221 */ /* 0x008fcc0000010000 */
[----:B------:R-:W3:Y:S01]  /*7cd0*/  MUFU.EX2 R79, R79 ;  /* 0x0000004f004f7308 */ /* 0x000ee20000000800 */
[----:B----4-:R-:W-:-:S07]  /*7ce0*/  FADD.FTZ R29, R52, R29 ;  /* 0x0000001d341d7221 */ /* 0x010fce0000010000 */
[----:B------:R-:W4:Y:S01]  /*7cf0*/  MUFU.EX2 R77, R77 ;  /* 0x0000004d004d7308 */ /* 0x000f220000000800 */
[----:B------:R-:W-:Y:S01]  /*7d00*/  FFMA.FTZ R82, R82, UR26, -R105 ;  /* 0x0000001a52527c23 */ /* 0x000fe20008010869 */
[----:B0-----:R-:W-:-:S06]  /*7d10*/  FADD.FTZ R27, R75, R0 ;  /* 0x000000004b1b7221 */ /* 0x001fcc0000010000 */
[----:B------:R-:W0:Y:S01]  /*7d20*/  MUFU.EX2 R80, R80 ;  /* 0x0000005000507308 */ /* 0x000e220000000800 */
[----:B------:R-:W-:Y:S01]  /*7d30*/  F2FP.F16.F32.PACK_AB R4, R38, R37 ;  /* 0x000000252604723e */ /* 0x000fe200000000ff */
[----:B------:R-:W-:Y:S01]  /*7d40*/  FADD.FTZ R0, R18, R29 ;  /* 0x0000001d12007221 */ /* 0x000fe20000010000 */
[----:B------:R-:W-:-:S05]  /*7d50*/  F2FP.F16.F32.PACK_AB R6, R42, R41 ;  /* 0x000000292a06723e */ /* 0x000fca00000000ff */
[----:B------:R-:W0:Y:S01]  /*7d60*/  MUFU.EX2 R78, R78 ;  /* 0x0000004e004e7308 */ /* 0x000e220000000800 */
[----:B------:R-:W-:Y:S01]  /*7d70*/  F2FP.F16.F32.PACK_AB R7, R40, R31 ;  /* 0x0000001f2807723e */ /* 0x000fe200000000ff */
[----:B------:R-:W-:Y:S01]  /*7d80*/  FFMA.FTZ R85, R85, UR26, -R105 ;  /* 0x0000001a55557c23 */ /* 0x000fe20008010869 */
[----:B------:R-:W-:-:S05]  /*7d90*/  F2FP.F16.F32.PACK_AB R12, R46, R45 ;  /* 0x0000002d2e0c723e */ /* 0x000fca00000000ff */
[----:B------:R-:W0:Y:S01]  /*7da0*/  MUFU.EX2 R83, R83 ;  /* 0x0000005300537308 */ /* 0x000e220000000800 */
[----:B------:R-:W-:Y:S01]  /*7db0*/  F2FP.F16.F32.PACK_AB R13, R43, R32 ;  /* 0x000000202b0d723e */ /* 0x000fe200000000ff */
[----:B-1----:R-:W-:Y:S01]  /*7dc0*/  FADD.FTZ R8, R76, R27 ;  /* 0x0000001b4c087221 */ /* 0x002fe20000010000 */
[----:B------:R-:W-:Y:S02]  /*7dd0*/  F2FP.F16.F32.PACK_AB R14, R50, R49 ;  /* 0x00000031320e723e */ /* 0x000fe400000000ff */
[----:B------:R-:W-:-:S03]  /*7de0*/  F2FP.F16.F32.PACK_AB R15, R44, R35 ;  /* 0x000000232c0f723e */ /* 0x000fc600000000ff */
[----:B------:R-:W1:Y:S01]  /*7df0*/  MUFU.EX2 R24, R81 ;  /* 0x0000005100187308 */ /* 0x000e620000000800 */
[----:B-----5:R-:W-:Y:S01]  /*7e00*/  FADD.FTZ R0, R19, R0 ;  /* 0x0000000013007221 */ /* 0x020fe20000010000 */
[--C-:B------:R-:W-:Y:S01]  /*7e10*/  FFMA.FTZ R86, R86, UR26, -R105.reuse ;  /* 0x0000001a56567c23 */ /* 0x100fe20008010869 */
[----:B------:R5:W-:Y:S05]  /*7e20*/  STSM.16.M88.4 [R2+0x24800], R4 ;  /* 0x0248000402007844 */ /* 0x000bea0000000200 */
[----:B------:R-:W1:Y:S01]  /*7e30*/  MUFU.EX2 R25, R82 ;  /* 0x0000005200197308 */ /* 0x000e620000000800 */
[----:B------:R4:W-:Y:S01]  /*7e40*/  STSM.16.M88.4 [R111], R12 ;  /* 0x0000000c6f007844 */ /* 0x0009e20000000200 */
[----:B------:R-:W-:-:S06]  /*7e50*/  FFMA.FTZ R89, R89, UR26, -R105 ;  /* 0x0000001a59597c23 */ /* 0x000fcc0008010869 */
[----:B------:R-:W1:Y:S01]  /*7e60*/  MUFU.EX2 R85, R85 ;  /* 0x0000005500557308 */ /* 0x000e620000000800 */
[----:B-----5:R-:W-:Y:S01]  /*7e70*/  F2FP.F16.F32.PACK_AB R5, R10, R9 ;  /* 0x000000090a05723e */ /* 0x020fe200000000ff */
[----:B---3--:R-:W-:Y:S01]  /*7e80*/  FADD.FTZ R9, R79, R8 ;  /* 0x000000084f097221 */ /* 0x008fe20000010000 */
[----:B----4-:R-:W-:-:S05]  /*7e90*/  FADD.FTZ R13, R77, R0 ;  /* 0x000000004d0d7221 */ /* 0x010fca0000010000 */
[----:B------:R-:W3:Y:S01]  /*7ea0*/  MUFU.EX2 R86, R86 ;  /* 0x0000005600567308 */ /* 0x000ee20000000800 */
[----:B0-----:R-:W-:Y:S01]  /*7eb0*/  FADD.FTZ R0, R80, R9 ;  /* 0x0000000950007221 */ /* 0x001fe20000010000 */
[----:B------:R-:W-:Y:S01]  /*7ec0*/  FADD.FTZ R13, R78, R13 ;  /* 0x0000000d4e0d7221 */ /* 0x000fe20000010000 */
[----:B------:R-:W-:Y:S02]  /*7ed0*/  FFMA.FTZ R90, R90, UR26, -R105 ;  /* 0x0000001a5a5a7c23 */ /* 0x000fe40008010869 */
[----:B------:R-:W-:-:S03]  /*7ee0*/  FADD.FTZ R9, R83, R0 ;  /* 0x0000000053097221 */ /* 0x000fc60000010000 */
[----:B------:R-:W0:Y:S01]  /*7ef0*/  MUFU.EX2 R84, R84 ;  /* 0x0000005400547308 */ /* 0x000e220000000800 */
[----:B-1----:R-:W-:Y:S01]  /*7f00*/  FADD.FTZ R0, R24, R13 ;  /* 0x0000000d18007221 */ /* 0x002fe20000010000 */
[----:B------:R-:W-:-:S06]  /*7f10*/  FFMA.FTZ R95, R95, UR26, -R105 ;  /* 0x0000001a5f5f7c23 */ /* 0x000fcc0008010869 */
[----:B------:R-:W1:Y:S01]  /*7f20*/  MUFU.EX2 R30, R89 ;  /* 0x00000059001e7308 */ /* 0x000e620000000800 */
[----:B------:R-:W-:Y:S01]  /*7f30*/  FADD.FTZ R0, R25, R0 ;  /* 0x0000000019007221 */ /* 0x000fe20000010000 */
[--C-:B------:R-:W-:Y:S01]  /*7f40*/  FFMA.FTZ R96, R96, UR26, -R105.reuse ;  /* 0x0000001a60607c23 */ /* 0x100fe20008010869 */
[----:B------:R-:W-:-:S05]  /*7f50*/  FFMA.FTZ R100, R100, UR26, -R105 ;  /* 0x0000001a64647c23 */ /* 0x000fca0008010869 */
[----:B------:R-:W4:Y:S01]  /*7f60*/  MUFU.EX2 R87, R87 ;  /* 0x0000005700577308 */ /* 0x000f220000000800 */
[----:B------:R-:W-:Y:S01]  /*7f70*/  FFMA.FTZ R98, R98, UR26, -R105 ;  /* 0x0000001a62627c23 */ /* 0x000fe20008010869 */
[----:B------:R-:W-:-:S06]  /*7f80*/  FADD.FTZ R13, R85, R0 ;  /* 0x00000000550d7221 */ /* 0x000fcc0000010000 */
[----:B------:R-:W5:Y:S01]  /*7f90*/  MUFU.EX2 R26, R90 ;  /* 0x0000005a001a7308 */ /* 0x000f620000000800 */
[----:B------:R-:W-:Y:S01]  /*7fa0*/  F2FP.F16.F32.PACK_AB R74, R76, R75 ;  /* 0x0000004b4c4a723e */ /* 0x000fe200000000ff */
[----:B---3--:R-:W-:Y:S01]  /*7fb0*/  FADD.FTZ R13, R86, R13 ;  /* 0x0000000d560d7221 */ /* 0x008fe20000010000 */
[----:B------:R-:W-:-:S05]  /*7fc0*/  F2FP.F16.F32.PACK_AB R75, R19, R18 ;  /* 0x00000012134b723e */ /* 0x000fca00000000ff */
[----:B------:R-:W3:Y:S08]  /*7fd0*/  MUFU.EX2 R88, R88 ;  /* 0x0000005800587308 */ /* 0x000ef00000000800 */
[----:B------:R-:W3:Y:S01]  /*7fe0*/  MUFU.EX2 R10, R95 ;  /* 0x0000005f000a7308 */ /* 0x000ee20000000800 */
[----:B0-----:R-:W-:Y:S01]  /*7ff0*/  FADD.FTZ R8, R84, R9 ;  /* 0x0000000954087221 */ /* 0x001fe20000010000 */
[----:B-1----:R-:W-:-:S06]  /*8000*/  FADD.FTZ R13, R30, R13 ;  /* 0x0000000d1e0d7221 */ /* 0x002fcc0000010000 */
[----:B------:R-:W-:Y:S08]  /*8010*/  MUFU.EX2 R91, R91 ;  /* 0x0000005b005b7308 */ /* 0x000ff00000000800 */
[----:B------:R-:W0:Y:S08]  /*8020*/  MUFU.EX2 R92, R92 ;  /* 0x0000005c005c7308 */ /* 0x000e300000000800 */
[----:B------:R-:W1:Y:S01]  /*8030*/  MUFU.EX2 R96, R96 ;  /* 0x0000006000607308 */ /* 0x000e620000000800 */
[----:B----4-:R-:W-:-:S07]  /*8040*/  FADD.FTZ R9, R87, R8 ;  /* 0x0000000857097221 */ /* 0x010fce0000010000 */
[----:B------:R-:W-:Y:S08]  /*8050*/  MUFU.EX2 R94, R94 ;  /* 0x0000005e005e7308 */ /* 0x000ff00000000800 */
[----:B------:R-:W4:Y:S08]  /*8060*/  MUFU.EX2 R97, R97 ;  /* 0x0000006100617308 */ /* 0x000f300000000800 */
[----:B------:R-:W-:Y:S08]  /*8070*/  MUFU.EX2 R99, R99 ;  /* 0x0000006300637308 */ /* 0x000ff00000000800 */
[----:B------:R-:W4:Y:S08]  /*8080*/  MUFU.EX2 R101, R101 ;  /* 0x0000006500657308 */ /* 0x000f300000000800 */
[----:B------:R-:W-:Y:S08]  /*8090*/  MUFU.EX2 R19, R98 ;  /* 0x0000006200137308 */ /* 0x000ff00000000800 */
[----:B------:R-:W2:Y:S01]  /*80a0*/  MUFU.EX2 R100, R100 ;  /* 0x0000006400647308 */ /* 0x000ea20000000800 */
[----:B------:R-:W-:Y:S01]  /*80b0*/  F2FP.F16.F32.PACK_AB R20, R54, R53 ;  /* 0x000000353614723e */ /* 0x000fe200000000ff */
[----:B-----5:R-:W-:Y:S01]  /*80c0*/  FADD.FTZ R13, R26, R13 ;  /* 0x0000000d1a0d7221 */ /* 0x020fe20000010000 */
[----:B------:R-:W-:-:S02]  /*80d0*/  F2FP.F16.F32.PACK_AB R21, R47, R36 ;  /* 0x000000242f15723e */ /* 0x000fc400000000ff */
[----:B------:R-:W-:Y:S02]  /*80e0*/  F2FP.F16.F32.PACK_AB R22, R58, R57 ;  /* 0x000000393a16723e */ /* 0x000fe400000000ff */
[----:B------:R-:W-:Y:S02]  /*80f0*/  F2FP.F16.F32.PACK_AB R4, R62, R61 ;  /* 0x0000003d3e04723e */ /* 0x000fe400000000ff */
[----:B------:R-:W-:Y:S02]  /*8100*/  F2FP.F16.F32.PACK_AB R6, R66, R65 ;  /* 0x000000414206723e */ /* 0x000fe400000000ff */
[----:B------:R-:W-:Y:S01]  /*8110*/  F2FP.F16.F32.PACK_AB R7, R51, R48 ;  /* 0x000000303307723e */ /* 0x000fe200000000ff */
[----:B---3--:R-:W-:Y:S01]  /*8120*/  FADD.FTZ R0, R88, R9 ;  /* 0x0000000958007221 */ /* 0x008fe20000010000 */
[----:B------:R-:W-:Y:S01]  /*8130*/  FADD.FTZ R13, R10, R13 ;  /* 0x0000000d0a0d7221 */ /* 0x000fe20000010000 */
[----:B------:R-:W-:Y:S01]  /*8140*/  STSM.16.M88.4 [R17+0x6000], R20 ;  /* 0x0060001411007844 */ /* 0x000fe20000000200 */
[----:B------:R-:W-:-:S02]  /*8150*/  F2FP.F16.F32.PACK_AB R72, R72, R71 ;  /* 0x000000474848723e */ /* 0x000fc400000000ff */
[----:B------:R-:W-:Y:S01]  /*8160*/  F2FP.F16.F32.PACK_AB R73, R52, R73 ;  /* 0x000000493449723e */ /* 0x000fe200000000ff */
[----:B------:R3:W-:Y:S01]  /*8170*/  STSM.16.M88.4 [R16+0x6000], R4 ;  /* 0x0060000410007844 */ /* 0x0007e20000000200 */
[----:B------:R-:W-:Y:S02]  /*8180*/  F2FP.F16.F32.PACK_AB R82, R84, R83 ;  /* 0x000000535452723e */ /* 0x000fe400000000ff */
[----:B------:R-:W-:Y:S02]  /*8190*/  F2FP.F16.F32.PACK_AB R80, R80, R79 ;  /* 0x0000004f5050723e */ /* 0x000fe400000000ff */
[----:B------:R-:W-:Y:S02]  /*81a0*/  F2FP.F16.F32.PACK_AB R81, R78, R77 ;  /* 0x0000004d4e51723e */ /* 0x000fe400000000ff */
[----:B------:R-:W-:Y:S02]  /*81b0*/  F2FP.F16.F32.PACK_AB R83, R25, R24 ;  /* 0x000000181953723e */ /* 0x000fe400000000ff */
[----:B0-----:R-:W-:-:S02]  /*81c0*/  F2FP.F16.F32.PACK_AB R90, R92, R91 ;  /* 0x0000005b5c5a723e */ /* 0x001fc400000000ff */
[----:B------:R-:W-:Y:S02]  /*81d0*/  F2FP.F16.F32.PACK_AB R88, R88, R87 ;  /* 0x000000575858723e */ /* 0x000fe400000000ff */
[----:B------:R-:W-:Y:S01]  /*81e0*/  F2FP.F16.F32.PACK_AB R89, R86, R85 ;  /* 0x000000555659723e */ /* 0x000fe200000000ff */
[----:B---3--:R-:W-:Y:S01]  /*81f0*/  FADD.FTZ R5, R91, R0 ;  /* 0x000000005b057221 */ /* 0x008fe20000010000 */
[----:B------:R-:W-:Y:S01]  /*8200*/  F2FP.F16.F32.PACK_AB R91, R26, R30 ;  /* 0x0000001e1a5b723e */ /* 0x000fe200000000ff */
[C---:B-1----:R-:W-:Y:S01]  /*8210*/  FADD.FTZ R4, R96.reuse, R13 ;  /* 0x0000000d60047221 */ /* 0x042fe20000010000 */
[----:B----4-:R-:W-:Y:S02]  /*8220*/  F2FP.F16.F32.PACK_AB R12, R97, R94 ;  /* 0x0000005e610c723e */ /* 0x010fe400000000ff */
[----:B------:R-:W-:Y:S02]  /*8230*/  F2FP.F16.F32.PACK_AB R13, R96, R10 ;  /* 0x0000000a600d723e */ /* 0x000fe400000000ff */
[----:B------:R-:W-:-:S02]  /*8240*/  F2FP.F16.F32.PACK_AB R14, R101, R99 ;  /* 0x00000063650e723e */ /* 0x000fc400000000ff */
[----:B--2---:R-:W-:Y:S01]  /*8250*/  F2FP.F16.F32.PACK_AB R15, R100, R19 ;  /* 0x00000013640f723e */ /* 0x004fe200000000ff */
[----:B------:R0:W-:Y:S04]  /*8260*/  STSM.16.M88.4 [R2+0x2a800], R72 ;  /* 0x02a8004802007844 */ /* 0x0001e80000000200 */
[----:B------:R0:W-:Y:S04]  /*8270*/  STSM.16.M88.4 [R28], R80 ;  /* 0x000000501c007844 */ /* 0x0001e80000000200 */
[----:B------:R0:W-:Y:S04]  /*8280*/  STSM.16.M88.4 [R17+0xc000], R88 ;  /* 0x00c0005811007844 */ /* 0x0001e80000000200 */
[----:B------:R0:W-:Y:S01]  /*8290*/  STSM.16.M88.4 [R16+0xc000], R12 ;  /* 0x00c0000c10007844 */ /* 0x0001e20000000200 */
[----:B------:R-:W-:Y:S01]  /*82a0*/  @!PT LDS RZ, [RZ] ;  /* 0x00000000fffff984 */ /* 0x000fe20000000800 */
[----:B------:R-:W-:Y:S01]  /*82b0*/  @!PT LDS RZ, [RZ] ;  /* 0x00000000fffff984 */ /* 0x000fe20000000800 */
[----:B------:R-:W-:Y:S01]  /*82c0*/  @!PT LDS RZ, [RZ] ;  /* 0x00000000fffff984 */ /* 0x000fe20000000800 */
[----:B------:R-:W-:Y:S01]  /*82d0*/  @!PT LDS RZ, [RZ] ;  /* 0x00000000fffff984 */ /* 0x000fe20000000800 */
[----:B------:R1:W-:Y:S06]  /*82e0*/  MEMBAR.ALL.CTA ;  /* 0x0000000000007992 */ /* 0x0003ec0000008000 */
[----:B-1----:R-:W1:Y:S01]  /*82f0*/  FENCE.VIEW.ASYNC.S ;  /* 0x00000000000073c6 */ /* 0x002e620000000000 */
[----:B------:R-:W-:Y:S01]  /*8300*/  FADD.FTZ R5, R92, R5 ;  /* 0x000000055c057221 */ /* 0x000fe20000010000 */
[----:B------:R-:W-:-:S03]  /*8310*/  ISETP.LT.AND P2, PT, RZ, UR29, PT ;  /* 0x0000001dff007c0c */ /* 0x000fc6000bf41270 */
[----:B------:R-:W-:Y:S01]  /*8320*/  FADD.FTZ R0, R94, R5 ;  /* 0x000000055e007221 */ /* 0x000fe20000010000 */
[----:B------:R-:W-:-:S03]  /*8330*/  UIADD3 UR6, UR29, -0x1, URZ ;  /* 0xffffffff1d067890 */ /* 0x000fc6000fffe03f */
[----:B------:R-:W-:Y:S01]  /*8340*/  FADD.FTZ R0, R97, R0 ;  /* 0x0000000061007221 */ /* 0x000fe20000010000 */
[----:B------:R-:W-:Y:S01]  /*8350*/  FADD.FTZ R5, R19, R4 ;  /* 0x0000000413057221 */ /* 0x000fe20000010000 */
[----:B------:R-:W-:Y:S02]  /*8360*/  UMOV UR20, UR38 ;  /* 0x0000002600147c82 */ /* 0x000fe40008000000 */
[----:B------:R-:W-:Y:S01]  /*8370*/  FADD.FTZ R0, R99, R0 ;  /* 0x0000000063007221 */ /* 0x000fe20000010000 */
[----:B------:R-:W-:Y:S01]  /*8380*/  UMOV UR29, UR6 ;  /* 0x00000006001d7c82 */ /* 0x000fe20008000000 */
[----:B------:R-:W-:Y:S01]  /*8390*/  UMOV UR28, UR39 ;  /* 0x00000027001c7c82 */ /* 0x000fe20008000000 */
[-C--:B------:R-:W-:Y:S01]  /*83a0*/  FMUL.FTZ R120, R120, R3.reuse ;  /* 0x0000000378787220 */ /* 0x080fe20000410000 */
[----:B------:R-:W-:Y:S01]  /*83b0*/  FADD.FTZ R4, R101, R0 ;  /* 0x0000000065047221 */ /* 0x000fe20000010000 */
        /* <DEDUP_REMOVED lines=32> */
[----:B------:R-:W-:-:S02]  /*85c0*/  IMAD.MOV.U32 R0, RZ, RZ, R102 ;  /* 0x000000ffff007224 */ /* 0x000fc400078e0066 */
[----:B------:R-:W-:Y:S01]  /*85d0*/  IMAD.MOV.U32 R3, RZ, RZ, R93 ;  /* 0x000000ffff037224 */ /* 0x000fe200078e005d */
[----:B-1----:R-:W-:Y:S01]  /*85e0*/  NOP ;  /* 0x0000000000007918 */ /* 0x002fe20000000000 */
[----:B0-----:R-:W-:Y:S05]  /*85f0*/  @P2 BRA `(.L_x_140) ;  /* 0xffffffc800842947 */ /* 0x001fea000383ffff */
.L_x_131:
[----:B------:R-:W-:Y:S06]  /*8600*/  BAR.ARV 0x8, 0x1a0 ;  /* 0x0206800000007b1d */ /* 0x000fec0000002000 */
[----:B------:R-:W-:Y:S05]  /*8610*/  @!P0 BRA `(.L_x_141) ;  /* 0x0000000000048947 */ /* 0x000fea0003800000 */
[----:B------:R-:W-:Y:S01]  /*8620*/  BPT.TRAP 0x1 ;  /* 0x000000040000795c */ /* 0x000fe20000300000 */
.L_x_141:
[----:B------:R-:W-:Y:S01]  /*8630*/  ULEA UR5, UR39, UR40, 0x3 ;  /* 0x0000002827057291 */ /* 0x000fe2000f8e183f */
[----:B------:R-:W-:-:S05]  /*8640*/  IMAD.U32 R0, RZ, RZ, UR38 ;  /* 0x00000026ff007e24 */ /* 0x000fca000f8e00ff */
[----:B------:R-:W-:-:S04]  /*8650*/  SHF.L.U32 R0, R0, 0x1f, RZ ;  /* 0x0000001f00007819 */ /* 0x000fc800000006ff */
[----:B------:R0:W1:Y:S01]  /*8660*/  SYNCS.PHASECHK.TRANS64.TRYWAIT P2, [UR5+0x30850], R0 ;  /* 0x03085000ff0075a7 */ /* 0x0000620008040145 */
[----:B------:R-:W-:Y:S05]  /*8670*/  @!P0 BRA `(.L_x_142) ;  /* 0x0000000000048947 */ /* 0x000fea0003800000 */
[----:B------:R-:W-:Y:S01]  /*8680*/  BPT.TRAP 0x1 ;  /* 0x000000040000795c */ /* 0x000fe20000300000 */
.L_x_142:
[----:B-1----:R-:W-:Y:S05]  /*8690*/  @P2 BRA `(.L_x_143) ;  /* 0x0000000000082947 */ /* 0x002fea0003800000 */
[----:B------:R-:W1:Y:S02]  /*86a0*/  SYNCS.PHASECHK.TRANS64.TRYWAIT P0, [UR5+0x30850], R0 ;  /* 0x03085000ff0075a7 */ /* 0x000e640008000145 */
[----:B-1----:R-:W-:Y:S05]  /*86b0*/  @!P0 BRA `(.L_x_144) ;  /* 0x0000006000c08947 */ /* 0x002fea0003800000 */
.L_x_143:
[----:B------:R-:W-:Y:S01]  /*86c0*/  UIADD3 UR40, UR40, 0x400, URZ ;  /* 0x0000040028287890 */ /* 0x000fe2000fffe03f */
[----:B------:R-:W-:Y:S01]  /*86d0*/  WARPGROUP.ARRIVE ;  /* 0x00000000000079c5 */ /* 0x000fe20000000000 */
[----:B------:R-:W-:Y:S01]  /*86e0*/  UIADD3 UR25, UR25, 0x1e800, URZ ;  /* 0x0001e80019197890 */ /* 0x000fe2000fffe03f */
[----:B01----:R-:W0:Y:S01]  /*86f0*/  SHFL.BFLY PT, R0, R5, 0x2, 0x1f ;  /* 0x0c401f0005007f89 */ /* 0x003e2200000e0000 */
[----:B------:R-:W-:Y:S01]  /*8700*/  USHF.R.U32.HI UR40, URZ, 0x4, UR40 ;  /* 0x000000043f287899 */ /* 0x000fe20008011628 */
[----:B------:R-:W-:Y:S01]  /*8710*/  IMAD.MOV.U32 R21, RZ, RZ, RZ ;  /* 0x000000ffff157224 */ /* 0x000fe200078e00ff */
[----:B------:R-:W-:Y:S01]  /*8720*/  USHF.R.U32.HI UR25, URZ, 0x4, UR25 ;  /* 0x000000043f197899 */ /* 0x000fe20008011619 */
[----:B------:R-:W1:Y:S01]  /*8730*/  SHFL.BFLY PT, R3, R4, 0x2, 0x1f ;  /* 0x0c401f0004037f89 */ /* 0x000e6200000e0000 */
[----:B------:R-:W-:Y:S01]  /*8740*/  ULOP3.LUT UR6, UR40, 0x3fff, URZ, 0xc0, !UPT ;  /* 0x00003fff28067892 */ /* 0x000fe2000f8ec03f */
[----:B------:R-:W-:Y:S01]  /*8750*/  IMAD.U32 R12, RZ, RZ, UR26 ;  /* 0x0000001aff0c7e24 */ /* 0x000fe2000f8e00ff */
[----:B------:R-:W-:-:S02]  /*8760*/  ULOP3.LUT UR4, UR25, 0x3fff, URZ, 0xc0, !UPT ;  /* 0x00003fff19047892 */ /* 0x000fc4000f8ec03f */
[----:B------:R-:W-:Y:S02]  /*8770*/  UIMAD UR6, UR39, 0x600, UR6 ;  /* 0x00000600270678a4 */ /* 0x000fe4000f8e0206 */
[----:B------:R-:W-:Y:S01]  /*8780*/  ULOP3.LUT UR4, UR4, 0x10000, URZ, 0xfc, !UPT ;  /* 0x0001000004047892 */ /* 0x000fe2000f8efc3f */
[----:B------:R-:W-:Y:S01]  /*8790*/  UMOV UR11, 0x40000040 ;  /* 0x40000040000b7882 */ /* 0x000fe20000000000 */
[----:B------:R-:W-:Y:S01]  /*87a0*/  UMOV UR9, 0x40000040 ;  /* 0x4000004000097882 */ /* 0x000fe20000000000 */
[----:B------:R-:W-:Y:S02]  /*87b0*/  UIADD3 UR39, UR39, 0x1, URZ ;  /* 0x0000000127277890 */ /* 0x000fe4000fffe03f */
[----:B------:R-:W-:Y:S02]  /*87c0*/  UMOV UR10, UR6 ;  /* 0x00000006000a7c82 */ /* 0x000fe40008000000 */
[----:B------:R-:W-:Y:S01]  /*87d0*/  UMOV UR8, UR4 ;  /* 0x0000000400087c82 */ /* 0x000fe20008000000 */
[----:B------:R-:W-:Y:S01]  /*87e0*/  UISETP.NE.AND UP0, UPT, UR39, 0x2, UPT ;  /* 0x000000022700788c */ /* 0x000fe2000bf05270 */
[----:B------:R-:W-:Y:S01]  /*87f0*/  HGMMA.64x64x16.F32 R120, gdesc[UR8].tnspB, R120, gsb0 ;  /* 0x40e00000087879f0 */ /* 0x000fe20008000878 */
[----:B------:R-:W-:-:S02]  /*8800*/  UIADD3 UR10, UR6, 0x80, URZ ;  /* 0x00000080060a7890 */ /* 0x000fc4000fffe03f */
[----:B------:R-:W-:Y:S01]  /*8810*/  UIADD3 UR8, UR4, 0x2, URZ ;  /* 0x0000000204087890 */ /* 0x000fe2000fffe03f */
[----:B0-----:R-:W-:Y:S01]  /*8820*/  FADD.FTZ R6, R0, R5 ;  /* 0x0000000500067221 */ /* 0x001fe20000010000 */
[----:B------:R-:W-:Y:S01]  /*8830*/  UMOV UR11, 0x40000040 ;  /* 0x40000040000b7882 */ /* 0x000fe20000000000 */
[----:B------:R-:W-:Y:S01]  /*8840*/  UMOV UR9, 0x40000040 ;  /* 0x4000004000097882 */ /* 0x000fe20000000000 */
[----:B------:R-:W-:Y:S01]  /*8850*/  UIADD3 UR37, UR37, 0x1, URZ ;  /* 0x0000000125257890 */ /* 0x000fe2000fffe03f */
[----:B-1----:R-:W-:Y:S01]  /*8860*/  FADD.FTZ R3, R3, R4 ;  /* 0x0000000403037221 */ /* 0x002fe20000010000 */
[----:B------:R-:W0:Y:S01]  /*8870*/  SHFL.BFLY PT, R7, R6, 0x1, 0x1f ;  /* 0x0c201f0006077f89 */ /* 0x000e2200000e0000 */
[----:B------:R-:W-:Y:S01]  /*8880*/  IMAD.U32 R4, RZ, RZ, UR26 ;  /* 0x0000001aff047e24 */ /* 0x000fe2000f8e00ff */
[----:B------:R-:W-:Y:S02]  /*8890*/  USEL UR39, UR39, URZ, UP0 ;  /* 0x0000003f27277287 */ /* 0x000fe40008000000 */
[----:B------:R-:W1:Y:S01]  /*88a0*/  SHFL.BFLY PT, R0, R3, 0x1, 0x1f ;  /* 0x0c201f0003007f89 */ /* 0x000e6200000e0000 */
[----:B0-----:R-:W-:Y:S01]  /*88b0*/  FADD.FTZ R10, R6, R7 ;  /* 0x00000007060a7221 */ /* 0x001fe20000010000 */
[----:B------:R-:W-:Y:S01]  /*88c0*/  IMAD.U32 R6, RZ, RZ, UR5 ;  /* 0x00000005ff067e24 */ /* 0x000fe2000f8e00ff */
[----:B------:R-:W-:Y:S01]  /*88d0*/  MOV R7, RZ ;  /* 0x000000ff00077202 */ /* 0x000fe20000000f00 */
[----:B-1----:R-:W-:-:S02]  /*88e0*/  FADD.FTZ R9, R3, R0 ;  /* 0x0000000003097221 */ /* 0x002fc40000010000 */
[----:B------:R-:W-:Y:S01]  /*88f0*/  FSETP.NE.FTZ.AND P2, PT, R10, RZ, PT ;  /* 0x000000ff0a00720b */ /* 0x000fe20003f55000 */
[----:B------:R-:W-:Y:S01]  /*8900*/  @!P1 VIADD R6, R6, 0x30860 ;  /* 0x0003086006069836 */ /* 0x000fe20000000000 */
[----:B------:R-:W-:Y:S01]  /*8910*/  MOV R0, 0xff800000 ;  /* 0xff80000000007802 */ /* 0x000fe20000000f00 */
[----:B------:R-:W-:Y:S01]  /*8920*/  IMAD.MOV.U32 R3, RZ, RZ, -0x800000 ;  /* 0xff800000ff037424 */ /* 0x000fe200078e00ff */
[----:B------:R-:W-:Y:S02]  /*8930*/  FSETP.NE.FTZ.AND P0, PT, R9, RZ, PT ;  /* 0x000000ff0900720b */ /* 0x000fe40003f15000 */
[----:B------:R-:W-:-:S07]  /*8940*/  @!P1 PRMT R6, RZ, 0x654, R6 ;  /* 0x00000654ff069816 */ /* 0x000fce0000000006 */
[----:B------:R-:W0:Y:S01]  /*8950*/  @P2 MUFU.LG2 R8, R10 ;  /* 0x0000000a00082308 */ /* 0x000e220000000c00 */
[----:B------:R-:W-:-:S03]  /*8960*/  @P2 FMUL.FTZ R12, R12, 0.69314718246459960938 ;  /* 0x3f3172180c0c2820 */ /* 0x000fc60000410000 */
[----:B------:R-:W-:-:S04]  /*8970*/  @P0 FMUL.FTZ R4, R4, 0.69314718246459960938 ;  /* 0x3f31721804040820 */ /* 0x000fc80000410000 */
[----:B------:R-:W1:Y:S08]  /*8980*/  @P0 MUFU.LG2 R5, R9 ;  /* 0x0000000900050308 */ /* 0x000e700000000c00 */
[----:B------:R0:W2:Y:S08]  /*8990*/  @P0 MUFU.RCP R21, R9 ;  /* 0x0000000900150308 */ /* 0x0000b00000001000 */
[----:B------:R-:W3:Y:S01]  /*89a0*/  @P2 MUFU.RCP R7, R10 ;  /* 0x0000000a00072308 */ /* 0x000ee20000001000 */
[----:B------:R-:W-:-:S02]  /*89b0*/  WARPGROUP.DEPBAR.LE gsb0, 0x0 ;  /* 0x00008000000079c5 */ /* 0x000fc40000010000 */
[----:B------:R-:W-:Y:S01]  /*89c0*/  WARPGROUP.ARRIVE ;  /* 0x00000000000079c5 */ /* 0x000fe20000000000 */
[----:B0-----:R-:W-:Y:S01]  /*89d0*/  @P2 FMUL.FTZ R9, R8, 0.69314718246459960938 ;  /* 0x3f31721808092820 */ /* 0x001fe20000410000 */
[----:B-1----:R-:W-:-:S03]  /*89e0*/  @P0 FMUL.FTZ R5, R5, 0.69314718246459960938 ;  /* 0x3f31721805050820 */ /* 0x002fc60000410000 */
[----:B------:R-:W-:Y:S01]  /*89f0*/  @P2 FFMA.FTZ R0, R12, R102, R9 ;  /* 0x000000660c002223 */ /* 0x000fe20000010009 */
[----:B------:R-:W-:Y:S01]  /*8a00*/  HGMMA.64x64x16.F32 R120, gdesc[UR8].tnspB, R120, gsb0 ;  /* 0x40e00000087879f0 */ /* 0x000fe20008000878 */
[----:B------:R-:W-:Y:S01]  /*8a10*/  UIADD3 UR10, UR6, 0x100, URZ ;  /* 0x00000100060a7890 */ /* 0x000fe2000fffe03f */
[----:B------:R-:W-:Y:S01]  /*8a20*/  @P0 FFMA.FTZ R3, R4, R93, R5 ;  /* 0x0000005d04030223 */ /* 0x000fe20000010005 */
[----:B------:R-:W-:Y:S01]  /*8a30*/  UIADD3 UR8, UR4, 0x4, URZ ;  /* 0x0000000404087890 */ /* 0x000fe2000fffe03f */
[----:B------:R-:W-:Y:S01]  /*8a40*/  PLOP3.LUT P0, PT, PT, PT, PT, 0x8, 0x0 ;  /* 0x000000000000781c */ /* 0x000fe20003f0e170 */
        /* <DEDUP_REMOVED lines=65> */
[----:B------:R-:W-:-:S04]  /*8e60*/  USEL UR4, URZ, 0x1, UP0 ;  /* 0x000000013f047887 */ /* 0x000fc80008000000 */
[----:B------:R-:W-:Y:S01]  /*8e70*/  ULOP3.LUT UR38, UR38, UR4, URZ, 0x3c, !UPT ;  /* 0x0000000426267292 */ /* 0x000fe2000f8e3c3f */
[----:B------:R-:W-:Y:S02]  /*8e80*/  WARPGROUP.DEPBAR.LE gsb0, 0x0 ;  /* 0x00008000000079c5 */ /* 0x000fe40000010000 */
[----:B------:R-:W-:-:S06]  /*8e90*/  WARPGROUP.ARRIVE ;  /* 0x00000000000079c5 */ /* 0x000fcc0000000000 */
[----:B------:R-:W-:Y:S03]  /*8ea0*/  HGMMA.64x64x16.F32 R120, gdesc[UR8].tnspB, R120, gsb0 ;  /* 0x40e00000087879f0 */ /* 0x000fe60008000878 */
[----:B------:R-:W-:Y:S02]  /*8eb0*/  WARPGROUP.DEPBAR.LE gsb0, 0x0 ;  /* 0x00008000000079c5 */ /* 0x000fe40000010000 */
[----:B------:R0:W-:Y:S01]  /*8ec0*/  @!P1 SYNCS.ARRIVE.TRANS64.RED.A1T0 RZ, [R6+URZ], RZ ;  /* 0x000000ff06ff99a7 */ /* 0x0001e2000810043f */
[-C--:B--2---:R-:W-:Y:S01]  /*8ed0*/  FMUL.FTZ R50, R120, R21.reuse ;  /* 0x0000001578327220 */ /* 0x084fe20000410000 */
        /* <DEDUP_REMOVED lines=15> */
[-C--:B---3--:R-:W-:Y:S01]  /*8fd0*/  FMUL.FTZ R48, R122, R7.reuse ;  /* 0x000000077a307220 */ /* 0x088fe20000410000 */
        /* <DEDUP_REMOVED lines=14> */
[----:B0-----:R-:W-:-:S07]  /*90c0*/  FMUL.FTZ R151, R151, R7 ;  /* 0x0000000797977220 */ /* 0x001fce0000410000 */
.L_x_124:
[----:B------:R-:W0:Y:S08]  /*90d0*/  S2UR UR4, SR_CgaCtaId ;  /* 0x00000000000479c3 */ /* 0x000e300000008800 */
[----:B------:R-:W-:Y:S06]  /*90e0*/  BAR.SYNC.DEFER_BLOCKING 0x5, 0x1a0 ;  /* 0x0146800000007b1d */ /* 0x000fec0000010000 */
[----:B------:R-:W-:Y:S01]  /*90f0*/  UMOV UR40, 0x400 ;  /* 0x0000040000287882 */ /* 0x000fe20000000000 */
[----:B------:R-:W-:Y:S01]  /*9100*/  BSSY B0, `(.L_x_145) ;  /* 0x0000194000007945 */ /* 0x000fe20003800000 */
[----:B0-----:R-:W-:-:S09]  /*9110*/  ULEA UR40, UR4, UR40, 0x18 ;  /* 0x0000002804287291 */ /* 0x001fd2000f8ec03f */
[----:B------:R-:W0:Y:S02]  /*9120*/  LDS.128 R24, [UR40+0x308d0] ;  /* 0x0308d028ff187984 */ /* 0x000e240008000c00 */
[----:B0-----:R-:W-:Y:S01]  /*9130*/  R2UR UR5, R26 ;  /* 0x000000001a0572ca */ /* 0x001fe200000e0000 */
[----:B------:R-:W-:Y:S06]  /*9140*/  BAR.ARV 0x4, 0x1a0 ;  /* 0x0106800000007b1d */ /* 0x000fec0000002000 */
[----:B------:R-:W-:Y:S08]  /*9150*/  @P0 BRA `(.L_x_146) ;  /* 0x0000000c00c80947 */ /* 0x000ff00003800000 */
[----:B------:R-:W2:Y:S01]  /*9160*/  LDL R4, [R1+0x1c] ;  /* 0x00001c0001047983 */ /* 0x000ea20000100800 */
[----:B------:R-:W0:Y:S01]  /*9170*/  S2UR UR4, SR_SWINHI ;  /* 0x00000000000479c3 */ /* 0x000e220000002f00 */
[----:B------:R-:W-:Y:S01]  /*9180*/  USHF.L.U32 UR8, UR41, 0x2, URZ ;  /* 0x0000000229087899 */ /* 0x000fe2000800063f */
[----:B------:R-:W-:Y:S01]  /*9190*/  F2FP.F16.F32.PACK_AB R12, R12, R33 ;  /* 0x000000210c0c723e */ /* 0x000fe200000000ff */
[----:B------:R-:W-:Y:S01]  /*91a0*/  USHF.L.U64.HI UR9, UR41, 0x2, UR42 ;  /* 0x0000000229097899 */ /* 0x000fe2000801022a */
[----:B------:R-:W-:Y:S02]  /*91b0*/  F2FP.F16.F32.PACK_AB R13, R13, R34 ;  /* 0x000000220d0d723e */ /* 0x000fe400000000ff */
[----:B------:R-:W-:Y:S02]  /*91c0*/  F2FP.F16.F32.PACK_AB R14, R14, R31 ;  /* 0x0000001f0e0e723e */ /* 0x000fe400000000ff */
[----:B------:R-:W-:Y:S02]  /*91d0*/  F2FP.F16.F32.PACK_AB R15, R15, R32 ;  /* 0x000000200f0f723e */ /* 0x000fe400000000ff */
[----:B------:R-:W-:-:S02]  /*91e0*/  F2FP.F16.F32.PACK_AB R148, R29, R30 ;  /* 0x0000001e1d94723e */ /* 0x000fc400000000ff */
[----:B------:R-:W-:Y:S02]  /*91f0*/  F2FP.F16.F32.PACK_AB R149, R23, R28 ;  /* 0x0000001c1795723e */ /* 0x000fe400000000ff */
[----:B------:R-:W-:Y:S02]  /*9200*/  F2FP.F16.F32.PACK_AB R150, R21, R22 ;  /* 0x000000161596723e */ /* 0x000fe400000000ff */
[----:B------:R-:W-:Y:S01]  /*9210*/  F2FP.F16.F32.PACK_AB R151, R151, R20 ;  /* 0x000000149797723e */ /* 0x000fe200000000ff */
[----:B------:R-:W-:Y:S01]  /*9220*/  UMOV UR6, UR40 ;  /* 0x0000002800067c82 */ /* 0x000fe20008000000 */
[----:B0-----:R-:W-:Y:S01]  /*9230*/  UMOV UR7, UR4 ;  /* 0x0000000400077c82 */ /* 0x001fe20008000000 */
[----:B------:R-:W-:Y:S02]  /*9240*/  IMAD.U32 R18, RZ, RZ, UR6 ;  /* 0x00000006ff127e24 */ /* 0x000fe4000f8e00ff */
[----:B------:R-:W-:Y:S01]  /*9250*/  IMAD.U32 R19, RZ, RZ, UR7 ;  /* 0x00000007ff137e24 */ /* 0x000fe2000f8e00ff */
[----:B------:R-:W-:-:S02]  /*9260*/  ULDC.64 UR6, c[0x0][0xbd8] ;  /* 0x0002f60000067ab9 */ /* 0x000fc40000000a00 */
[----:B------:R-:W-:Y:S02]  /*9270*/  UIADD3 UR4, UP1, UR8, UR6, URZ ;  /* 0x0000000608047290 */ /* 0x000fe4000ff3e03f */
[----:B------:R-:W-:Y:S02]  /*9280*/  UISETP.NE.U32.AND UP0, UPT, UR6, URZ, UPT ;  /* 0x0000003f0600728c */ /* 0x000fe4000bf05070 */
[----:B------:R-:W-:Y:S02]  /*9290*/  UIADD3.X UR6, UR9, UR7, URZ, UP1, !UPT ;  /* 0x0000000709067290 */ /* 0x000fe40008ffe43f */
[----:B------:R-:W-:Y:S01]  /*92a0*/  UISETP.NE.AND.EX UP0, UPT, UR7, URZ, UPT, UP0 ;  /* 0x0000003f0700728c */ /* 0x000fe2000bf05300 */
[----:B------:R-:W0:Y:S01]  /*92b0*/  LDC R24, c[0x0][0xa88] ;  /* 0x0002a200ff187b82 */ /* 0x000e220000000800 */
[----:B------:R-:W-:Y:S02]  /*92c0*/  IMAD.U32 R20, RZ, RZ, UR4 ;  /* 0x00000004ff147e24 */ /* 0x000fe4000f8e00ff */
[----:B------:R-:W-:Y:S01]  /*92d0*/  IMAD.U32 R21, RZ, RZ, UR6 ;  /* 0x00000006ff157e24 */ /* 0x000fe2000f8e00ff */
[----:B------:R-:W-:-:S02]  /*92e0*/  ULDC.64 UR6, c[0x0][0xbe0] ;  /* 0x0002f80000067ab9 */ /* 0x000fc40000000a00 */
[----:B------:R-:W-:-:S04]  /*92f0*/  UISETP.NE.U32.AND UP1, UPT, UR6, URZ, UPT ;  /* 0x0000003f0600728c */ /* 0x000fc8000bf25070 */
[----:B------:R-:W-:-:S11]  /*9300*/  UISETP.NE.AND.EX UP1, UPT, UR7, URZ, UPT, UP1 ;  /* 0x0000003f0700728c */ /* 0x000fd6000bf25310 */
[----:B------:R-:W-:-:S04]  /*9310*/  @UP1 UIADD3 UR6, UP2, UR8, UR6, URZ ;  /* 0x0000000608061290 */ /* 0x000fc8000ff5e03f */
[----:B------:R-:W-:Y:S01]  /*9320*/  @UP1 UIADD3.X UR7, UR9, UR7, URZ, UP2, !UPT ;  /* 0x0000000709071290 */ /* 0x000fe200097fe43f */
[----:B------:R-:W-:Y:S01]  /*9330*/  BAR.SYNC.DEFER_BLOCKING 0x1, 0x180 ;  /* 0x0046000000007b1d */ /* 0x000fe20000010000 */
[----:B--2---:R-:W-:-:S03]  /*9340*/  IMAD.WIDE R4, R4, 0x2, R18 ;  /* 0x0000000204047825 */ /* 0x004fc600078e0212 */
[C---:B------:R-:W-:Y:S02]  /*9350*/  IADD3 R11, P2, R4.reuse, 0x20, RZ ;  /* 0x00000020040b7810 */ /* 0x040fe40007f5e0ff */
[C---:B------:R-:W-:Y:S02]  /*9360*/  IADD3 R51, P0, R4.reuse, 0x60, RZ ;  /* 0x0000006004337810 */ /* 0x040fe40007f1e0ff */
[C---:B------:R-:W-:Y:S02]  /*9370*/  IADD3 R9, P1, R4.reuse, 0x40, RZ ;  /* 0x0000004004097810 */ /* 0x040fe40007f3e0ff */
[----:B------:R-:W-:Y:S02]  /*9380*/  LOP3.LUT R7, R4, 0x380, RZ, 0xc0, !PT ;  /* 0x0000038004077812 */ /* 0x000fe400078ec0ff */
[----:B------:R-:W-:Y:S02]  /*9390*/  LOP3.LUT R10, R11, 0x380, RZ, 0xc0, !PT ;  /* 0x000003800b0a7812 */ /* 0x000fe400078ec0ff */
[----:B------:R-:W-:-:S02]  /*93a0*/  LOP3.LUT R6, R51, 0x380, RZ, 0xc0, !PT ;  /* 0x0000038033067812 */ /* 0x000fc400078ec0ff */
[----:B------:R-:W-:Y:S02]  /*93b0*/  LOP3.LUT R8, R9, 0x380, RZ, 0xc0, !PT ;  /* 0x0000038009087812 */ /* 0x000fe400078ec0ff */
[----:B------:R-:W-:Y:S02]  /*93c0*/  SHF.R.U64 R7, R7, 0x3, RZ ;  /* 0x0000000307077819 */ /* 0x000fe400000012ff */
[----:B------:R-:W-:Y:S02]  /*93d0*/  SHF.R.U64 R10, R10, 0x3, RZ ;  /* 0x000000030a0a7819 */ /* 0x000fe400000012ff */
[----:B------:R-:W-:Y:S02]  /*93e0*/  SHF.R.U64 R6, R6, 0x3, RZ ;  /* 0x0000000306067819 */ /* 0x000fe400000012ff */
[----:B------:R-:W-:Y:S02]  /*93f0*/  SHF.R.U64 R8, R8, 0x3, RZ ;  /* 0x0000000308087819 */ /* 0x000fe400000012ff */
[----:B------:R-:W-:Y:S01]  /*9400*/  LOP3.LUT R4, R7, R4, RZ, 0x3c, !PT ;  /* 0x0000000407047212 */ /* 0x000fe200078e3cff */
[--C-:B------:R-:W-:Y:S01]  /*9410*/  IMAD.X R7, RZ, RZ, R5.reuse, P0 ;  /* 0x000000ffff077224 */ /* 0x100fe200000e0605 */
[----:B------:R-:W-:Y:S01]  /*9420*/  LOP3.LUT R10, R10, R11, RZ, 0x3c, !PT ;  /* 0x0000000b0a0a7212 */ /* 0x000fe200078e3cff */
[----:B------:R-:W-:Y:S01]  /*9430*/  IMAD.X R11, RZ, RZ, R5, P2 ;  /* 0x000000ffff0b7224 */ /* 0x000fe200010e0605 */
[----:B------:R-:W-:-:S02]  /*9440*/  LOP3.LUT R6, R6, R51, RZ, 0x3c, !PT ;  /* 0x0000003306067212 */ /* 0x000fc400078e3cff */
[----:B------:R-:W-:Y:S02]  /*9450*/  LOP3.LUT R8, R8, R9, RZ, 0x3c, !PT ;  /* 0x0000000908087212 */ /* 0x000fe400078e3cff */
[-C--:B------:R-:W-:Y:S02]  /*9460*/  IADD3.X R9, RZ, R5.reuse, RZ, P1, !PT ;  /* 0x00000005ff097210 */ /* 0x080fe40000ffe4ff */
[----:B------:R-:W-:Y:S02]  /*9470*/  MOV R53, R4 ;  /* 0x0000000400357202 */ /* 0x000fe40000000f00 */
[----:B------:R-:W-:Y:S02]  /*9480*/  MOV R26, R6 ;  /* 0x00000006001a7202 */ /* 0x000fe40000000f00 */
[----:B------:R-:W-:Y:S02]  /*9490*/  MOV R51, R8 ;  /* 0x0000000800337202 */ /* 0x000fe40000000f00 */
[----:B------:R-:W-:-:S02]  /*94a0*/  MOV R52, R10 ;  /* 0x0000000a00347202 */ /* 0x000fc40000000f00 */
[----:B------:R-:W-:Y:S02]  /*94b0*/  F2FP.F16.F32.PACK_AB R4, R49, R50 ;  /* 0x000000323104723e */ /* 0x000fe400000000ff */
[----:B------:R-:W-:Y:S02]  /*94c0*/  F2FP.F16.F32.PACK_AB R5, R47, R48 ;  /* 0x000000302f05723e */ /* 0x000fe400000000ff */
[----:B------:R-:W-:Y:S02]  /*94d0*/  F2FP.F16.F32.PACK_AB R6, R45, R46 ;  /* 0x0000002e2d06723e */ /* 0x000fe400000000ff */
[----:B------:R-:W-:Y:S02]  /*94e0*/  F2FP.F16.F32.PACK_AB R7, R43, R44 ;  /* 0x0000002c2b07723e */ /* 0x000fe400000000ff */
[----:B------:R-:W-:Y:S02]  /*94f0*/  F2FP.F16.F32.PACK_AB R8, R41, R42 ;  /* 0x0000002a2908723e */ /* 0x000fe400000000ff */
[----:B------:R-:W-:Y:S01]  /*9500*/  F2FP.F16.F32.PACK_AB R9, R39, R40 ;  /* 0x000000282709723e */ /* 0x000fe200000000ff */
[----:B------:R1:W-:Y:S01]  /*9510*/  STSM.16.M88.4 [R53], R4 ;  /* 0x0000000435007844 */ /* 0x0003e20000000200 */
[----:B------:R-:W-:-:S02]  /*9520*/  F2FP.F16.F32.PACK_AB R10, R37, R38 ;  /* 0x00000026250a723e */ /* 0x000fc400000000ff */
[----:B------:R-:W-:Y:S02]  /*9530*/  F2FP.F16.F32.PACK_AB R11, R35, R36 ;  /* 0x00000024230b723e */ /* 0x000fe400000000ff */
[----:B------:R-:W-:-:S03]  /*9540*/  PLOP3.LUT P0, PT, PT, PT, UP0, 0x80, 0x0 ;  /* 0x000000000000781c */ /* 0x000fc60003f0f008 */
[----:B------:R2:W-:Y:S04]  /*9550*/  STSM.16.M88.4 [R52], R8 ;  /* 0x0000000834007844 */ /* 0x0005e80000000200 */
[----:B------:R2:W-:Y:S04]  /*9560*/  STSM.16.M88.4 [R51], R12 ;  /* 0x0000000c33007844 */ /* 0x0005e80000000200 */
[----:B------:R2:W-:Y:S01]  /*9570*/  STSM.16.M88.4 [R26], R148 ;  /* 0x000000941a007844 */ /* 0x0005e20000000200 */
[----:B------:R-:W-:Y:S01]  /*9580*/  BAR.SYNC.DEFER_BLOCKING 0x1, 0x180 ;  /* 0x0046000000007b1d */ /* 0x000fe20000010000 */
[----:B------:R-:W-:Y:S01]  /*9590*/  PLOP3.LUT P1, PT, PT, PT, UP1, 0x80, 0x0 ;  /* 0x000000000000781c */ /* 0x000fe20003f2f018 */
[----:B-1----:R-:W-:Y:S01]  /*95a0*/  IMAD.U32 R4, RZ, RZ, UR6 ;  /* 0x00000006ff047e24 */ /* 0x002fe2000f8e00ff */
[----:B------:R-:W-:-:S03]  /*95b0*/  MOV R5, UR7 ;  /* 0x0000000700057c02 */ /* 0x000fc60008000f00 */
[----:B------:R-:W3:Y:S01]  /*95c0*/  @P0 LDG.E R22, desc[UR46][R20.64] ;  /* 0x0000002e14160981 */ /* 0x000ee2000c1e1900 */
[----:B------:R-:W-:-:S07]  /*95d0*/  UMOV UR4, URZ ;  /* 0x0000003f00047c82 */ /* 0x000fce0008000000 */
[----:B0-----:R2:W5:Y:S01]  /*95e0*/  @P1 LDG.E R24, desc[UR46][R4.64] ;  /* 0x0000002e04181981 */ /* 0x001562000c1e1900 */
[----:B---3--:R-:W-:Y:S01]  /*95f0*/  @P0 R2UR UR4, R22 ;  /* 0x00000000160402ca */ /* 0x008fe200000e0000 */
[----:B--2---:R-:W-:-:S14]  /*9600*/  @P1 BRA `(.L_x_147) ;  /* 0x0000000000101947 */ /* 0x004fdc0003800000 */
[----:B------:R-:W-:Y:S05]  /*9610*/  @!P0 BRA `(.L_x_147) ;  /* 0x00000000000c8947 */ /* 0x000fea0003800000 */
[----:B------:R-:W2:Y:S04]  /*9620*/  LDG.E R5, desc[UR46][R20.64] ;  /* 0x0000002e14057981 */ /* 0x000ea8000c1e1900 */
[----:B-----5:R-:W2:Y:S02]  /*9630*/  LDG.E R24, desc[UR46][R20.64+0x4] ;  /* 0x0000042e14187981 */ /* 0x020ea4000c1e1900 */
[----:B--2---:R-:W-:-:S07]  /*9640*/  IMAD.IADD R24, R24, 0x1, -R5 ;  /* 0x0000000118187824 */ /* 0x004fce00078e0a05 */
.L_x_147:
[----:B------:R-:W2:Y:S04]  /*9650*/  LDL R5, [R1+0x18] ;  /* 0x0000180001057983 */ /* 0x000ea80000100800 */
[----:B------:R-:W3:Y:S01]  /*9660*/  LDL R32, [R1+0x8] ;  /* 0x0000080001207983 */ /* 0x000ee20000100800 */
[----:B------:R-:W-:Y:S01]  /*9670*/  USHF.R.S32.HI UR11, URZ, 0x1f, UR43 ;  /* 0x0000001f3f0b7899 */ /* 0x000fe2000801142b */
[----:B------:R-:W-:Y:S02]  /*9680*/  ULDC.64 UR12, c[0x0][0xb70] ;  /* 0x0002dc00000c7ab9 */ /* 0x000fe40000000a00 */
[----:B------:R-:W2:Y:S01]  /*9690*/  LDL.LU R26, [R1+0xc] ;  /* 0x00000c00011a7983 */ /* 0x000ea20000300800 */
[----:B------:R-:W-:Y:S02]  /*96a0*/  USHF.R.S32.HI UR9, URZ, 0x1f, UR4 ;  /* 0x0000001f3f097899 */ /* 0x000fe40008011404 */
[----:B------:R-:W-:Y:S01]  /*96b0*/  UIMAD UR10, UR11, UR12, URZ ;  /* 0x0000000c0b0a72a4 */ /* 0x000fe2000f8e023f */
[----:B------:R-:W0:Y:S01]  /*96c0*/  S2R R4, SR_TID.X ;  /* 0x0000000000047919 */ /* 0x000e220000002100 */
[----:B------:R-:W-:Y:S01]  /*96d0*/  UMOV UR8, UR4 ;  /* 0x0000000400087c82 */ /* 0x000fe20008000000 */
[----:B------:R-:W-:-:S02]  /*96e0*/  USEL UR42, UR42, URZ, !UP0 ;  /* 0x0000003f2a2a7287 */ /* 0x000fc4000c000000 */
[----:B------:R-:W-:Y:S02]  /*96f0*/  UIMAD.WIDE.U32 UR6, UR43, UR12, UR8 ;  /* 0x0000000c2b0672a5 */ /* 0x000fe4000f8e0008 */
[----:B------:R-:W-:Y:S02]  /*9700*/  UIMAD UR10, UR43, UR13, UR10 ;  /* 0x0000000d2b0a72a4 */ /* 0x000fe4000f8e020a */
[----:B------:R-:W-:Y:S01]  /*9710*/  USEL UR41, UR41, URZ, !UP0 ;  /* 0x0000003f29297287 */ /* 0x000fe2000c000000 */
[----:B------:R-:W-:Y:S01]  /*9720*/  ULDC.64 UR12, c[0x0][0xb78] ;  /* 0x0002de00000c7ab9 */ /* 0x000fe20000000a00 */
[----:B------:R-:W-:Y:S02]  /*9730*/  UIADD3 UR7, UR7, UR10, URZ ;  /* 0x0000000a07077290 */ /* 0x000fe4000fffe03f */
[----:B------:R-:W-:Y:S02]  /*9740*/  UIMAD UR8, UR42, UR12, URZ ;  /* 0x0000000c2a0872a4 */ /* 0x000fe4000f8e023f */
[----:B------:R-:W-:-:S02]  /*9750*/  UIMAD.WIDE.U32 UR6, UR41, UR12, UR6 ;  /* 0x0000000c290672a5 */ /* 0x000fc4000f8e0006 */
[----:B------:R-:W-:-:S03]  /*9760*/  UIMAD UR8, UR41, UR13, UR8 ;  /* 0x0000000d290872a4 */ /* 0x000fc6000f8e0208 */
[----:B------:R-:W-:-:S03]  /*9770*/  ULDC.64 UR12, c[0x0][0xaa0] ;  /* 0x0002a800000c7ab9 */ /* 0x000fc60000000a00 */
[----:B------:R-:W-:Y:S01]  /*9780*/  MOV R7, UR8 ;  /* 0x0000000800077c02 */ /* 0x000fe20008000f00 */
[----:B0-----:R-:W-:-:S05]  /*9790*/  VIADD R6, R4, 0xffffff80 ;  /* 0xffffff8004067836 */ /* 0x001fca0000000000 */
[----:B------:R-:W-:-:S04]  /*97a0*/  SHF.R.S32.HI R8, RZ, 0x1f, R6 ;  /* 0x0000001fff087819 */ /* 0x000fc80000011406 */
[----:B------:R-:W-:-:S04]  /*97b0*/  LEA.HI R8, R8, R6, RZ, 0x7 ;  /* 0x0000000608087211 */ /* 0x000fc800078f38ff */
[----:B------:R-:W-:-:S05]  /*97c0*/  LOP3.LUT R8, R8, 0xffffff80, RZ, 0xc0, !PT ;  /* 0xffffff8008087812 */ /* 0x000fca00078ec0ff */
[----:B------:R-:W-:-:S05]  /*97d0*/  IMAD.IADD R8, R6, 0x1, -R8 ;  /* 0x0000000106087824 */ /* 0x000fca00078e0a08 */
[----:B------:R-:W-:Y:S02]  /*97e0*/  LOP3.LUT P0, RZ, R8, 0x3, RZ, 0xc0, !PT ;  /* 0x0000000308ff7812 */ /* 0x000fe4000780c0ff */
[----:B------:R-:W-:Y:S02]  /*97f0*/  MOV R33, UR12 ;  /* 0x0000000c00217c02 */ /* 0x000fe40008000f00 */
[----:B------:R-:W-:Y:S01]  /*9800*/  SHF.R.S32.HI R157, RZ, 0x1f, R156 ;  /* 0x0000001fff9d7819 */ /* 0x000fe2000001149c */
[----:B------:R-:W-:Y:S01]  /*9810*/  BSSY B1, `(.L_x_148) ;  /* 0x0000057000017945 */ /* 0x000fe20003800000 */
[----:B--2---:R-:W-:Y:S02]  /*9820*/  IMAD R9, R26, 0xc0, R5 ;  /* 0x000000c01a097824 */ /* 0x004fe400078e0205 */
[----:B---3--:R-:W-:-:S03]  /*9830*/  IMAD R5, R156, 0x40, R32 ;  /* 0x000000409c057824 */ /* 0x008fc600078e0220 */
[----:B------:R-:W-:Y:S01]  /*9840*/  SHF.R.S32.HI R4, RZ, 0x1f, R9 ;  /* 0x0000001fff047819 */ /* 0x000fe20000011409 */
[----:B------:R-:W-:Y:S01]  /*9850*/  IMAD.WIDE R18, R5, 0x2, R18 ;  /* 0x0000000205127825 */ /* 0x000fe200078e0212 */
[----:B------:R-:W-:-:S03]  /*9860*/  IADD3 R6, P1, R9, UR6, RZ ;  /* 0x0000000609067c10 */ /* 0x000fc6000ff3e0ff */
[C---:B------:R-:W-:Y:S01]  /*9870*/  VIADD R5, R9.reuse, 0x8 ;  /* 0x0000000809057836 */ /* 0x040fe20000000000 */
[----:B------:R-:W-:Y:S01]  /*9880*/  IADD3.X R7, R4, UR7, R7, P1, !PT ;  /* 0x0000000704077c10 */ /* 0x000fe20008ffe407 */
[----:B------:R-:W-:Y:S01]  /*9890*/  ULDC.64 UR6, c[0x0][0xb40] ;  /* 0x0002d00000067ab9 */ /* 0x000fe20000000a00 */
[----:B------:R-:W-:Y:S02]  /*98a0*/  IADD3 R11, P3, R18, 0x3000, RZ ;  /* 0x00003000120b7810 */ /* 0x000fe40007f7e0ff */
[C---:B------:R-:W-:Y:S02]  /*98b0*/  LEA R30, P2, R6.reuse, UR6, 0x2 ;  /* 0x00000006061e7c11 */ /* 0x040fe4000f8410ff */
[-C--:B-----5:R-:W-:Y:S01]  /*98c0*/  ISETP.GE.OR P1, PT, R9, R24.reuse, P0 ;  /* 0x000000180900720c */ /* 0x0a0fe20000726670 */
[----:B------:R-:W-:Y:S01]  /*98d0*/  UIMAD UR6, UR9, UR12, URZ ;  /* 0x0000000c090672a4 */ /* 0x000fe2000f8e023f */
[----:B------:R-:W-:Y:S01]  /*98e0*/  LEA.HI.X R31, R6, UR7, R7, 0x2, P2 ;  /* 0x00000007061f7c11 */ /* 0x000fe200090f1407 */
[----:B------:R-:W-:Y:S01]  /*98f0*/  IMAD.MOV.U32 R28, RZ, RZ, R32 ;  /* 0x000000ffff1c7224 */ /* 0x000fe200078e0020 */
[C---:B------:R-:W-:Y:S01]  /*9900*/  IADD3 R15, P2, R18.reuse, 0x1800, RZ ;  /* 0x00001800120f7810 */ /* 0x040fe20007f5e0ff */
[----:B------:R-:W-:Y:S01]  /*9910*/  IMAD.X R9, RZ, RZ, R19, P3 ;  /* 0x000000ffff097224 */ /* 0x000fe200018e0613 */
[----:B------:R-:W-:Y:S01]  /*9920*/  IADD3 R7, P4, R18, 0x4800, RZ ;  /* 0x0000480012077810 */ /* 0x000fe20007f9e0ff */
[----:B------:R-:W-:Y:S01]  /*9930*/  ULDC.64 UR8, c[0x0][0xae8] ;  /* 0x0002ba0000087ab9 */ /* 0x000fe20000000a00 */
[----:B------:R-:W-:-:S02]  /*9940*/  ISETP.GE.OR P0, PT, R5, R24, P0 ;  /* 0x000000180500720c */ /* 0x000fc40000706670 */
[----:B------:R-:W-:Y:S01]  /*9950*/  SHF.R.S32.HI R29, RZ, 0x1f, R32 ;  /* 0x0000001fff1d7819 */ /* 0x000fe20000011420 */
[----:B------:R-:W-:Y:S01]  /*9960*/  UIMAD UR6, UR4, UR13, UR6 ;  /* 0x0000000d040672a4 */ /* 0x000fe2000f8e0206 */
[----:B------:R-:W-:Y:S01]  /*9970*/  LOP3.LUT R5, R18, 0x380, RZ, 0xc0, !PT ;  /* 0x0000038012057812 */ /* 0x000fe200078ec0ff */
[----:B------:R-:W-:Y:S01]  /*9980*/  IMAD.X R13, RZ, RZ, R19, P2 ;  /* 0x000000ffff0d7224 */ /* 0x000fe200010e0613 */
[----:B------:R-:W-:Y:S01]  /*9990*/  LOP3.LUT R8, R15, 0x380, RZ, 0xc0, !PT ;  /* 0x000003800f087812 */ /* 0x000fe200078ec0ff */
[----:B------:R-:W-:Y:S01]  /*99a0*/  @!P1 STG.E desc[UR46][R30.64], R3 ;  /* 0x000000031e009986 */ /* 0x000fe2000c10192e */
[----:B------:R-:W-:Y:S02]  /*99b0*/  LOP3.LUT R6, R11, 0x380, RZ, 0xc0, !PT ;  /* 0x000003800b067812 */ /* 0x000fe400078ec0ff */
[----:B------:R-:W-:Y:S02]  /*99c0*/  LOP3.LUT R4, R7, 0x380, RZ, 0xc0, !PT ;  /* 0x0000038007047812 */ /* 0x000fe400078ec0ff */
[----:B------:R-:W-:Y:S01]  /*99d0*/  SHF.R.U64 R5, R5, 0x3, RZ ;  /* 0x0000000305057819 */ /* 0x000fe200000012ff */
[----:B------:R0:W-:Y:S01]  /*99e0*/  @!P0 STG.E desc[UR46][R30.64+0x20], R0 ;  /* 0x000020001e008986 */ /* 0x0001e2000c10192e */
[----:B------:R-:W-:-:S02]  /*99f0*/  SHF.R.U64 R8, R8, 0x3, RZ ;  /* 0x0000000308087819 */ /* 0x000fc400000012ff */
[----:B------:R-:W-:Y:S02]  /*9a00*/  SHF.R.U64 R6, R6, 0x3, RZ ;  /* 0x0000000306067819 */ /* 0x000fe400000012ff */
[----:B------:R-:W-:Y:S01]  /*9a10*/  SHF.R.U64 R4, R4, 0x3, RZ ;  /* 0x0000000304047819 */ /* 0x000fe200000012ff */
[----:B------:R-:W-:Y:S01]  /*9a20*/  IMAD.WIDE.U32 R28, R33, UR4, R28 ;  /* 0x00000004211c7c25 */ /* 0x000fe2000f8e001c */
[----:B------:R-:W-:Y:S02]  /*9a30*/  LOP3.LUT R18, R5, R18, RZ, 0x3c, !PT ;  /* 0x0000001205127212 */ /* 0x000fe400078e3cff */
[----:B------:R-:W-:Y:S01]  /*9a40*/  LOP3.LUT R12, R8, R15, RZ, 0x3c, !PT ;  /* 0x0000000f080c7212 */ /* 0x000fe200078e3cff */
[----:B------:R-:W-:Y:S01]  /*9a50*/  IMAD.X R5, RZ, RZ, R19, P4 ;  /* 0x000000ffff057224 */ /* 0x000fe200020e0613 */
[----:B------:R-:W-:Y:S02]  /*9a60*/  LOP3.LUT R8, R6, R11, RZ, 0x3c, !PT ;  /* 0x0000000b06087212 */ /* 0x000fe400078e3cff */
[----:B------:R-:W-:Y:S01]  /*9a70*/  LOP3.LUT R4, R4, R7, RZ, 0x3c, !PT ;  /* 0x0000000704047212 */ /* 0x000fe200078e3cff */
[----:B------:R-:W-:Y:S01]  /*9a80*/  VIADD R29, R29, UR6 ;  /* 0x000000061d1d7c36 */ /* 0x000fe20008000000 */
[----:B------:R-:W-:Y:S01]  /*9a90*/  ULDC.64 UR6, c[0x0][0xae0] ;  /* 0x0002b80000067ab9 */ /* 0x000fe20000000a00 */
[----:B------:R1:W5:Y:S01]  /*9aa0*/  LD.E.128 R20, desc[UR46][R18.64] ;  /* 0x0000002e12147980 */ /* 0x000362000c101d00 */
[----:B------:R-:W-:-:S03]  /*9ab0*/  UIMAD UR4, UR11, UR6, URZ ;  /* 0x000000060b0472a4 */ /* 0x000fc6000f8e023f */
[----:B------:R-:W5:Y:S04]  /*9ac0*/  LD.E.128 R12, desc[UR46][R12.64] ;  /* 0x0000002e0c0c7980 */ /* 0x000f68000c101d00 */
[----:B------:R-:W5:Y:S04]  /*9ad0*/  LD.E.128 R8, desc[UR46][R8.64] ;  /* 0x0000002e08087980 */ /* 0x000f68000c101d00 */
[----:B------:R-:W5:Y:S01]  /*9ae0*/  LD.E.128 R4, desc[UR46][R4.64] ;  /* 0x0000002e04047980 */ /* 0x000f62000c101d00 */
[----:B-1----:R-:W-:Y:S01]  /*9af0*/  IMAD.U32 R19, RZ, RZ, UR6 ;  /* 0x00000006ff137e24 */ /* 0x002fe2000f8e00ff */
[----:B------:R-:W-:Y:S01]  /*9b00*/  UIMAD UR6, UR43, UR7, UR4 ;  /* 0x000000072b0672a4 */ /* 0x000fe2000f8e0204 */
[----:B0-----:R-:W-:Y:S01]  /*9b10*/  IMAD R31, R26, -0xc0, R24 ;  /* 0xffffff401a1f7824 */ /* 0x001fe200078e0218 */
[----:B------:R-:W-:Y:S01]  /*9b20*/  @!PT LDS RZ, [RZ] ;  /* 0x00000000fffff984 */ /* 0x000fe20000000800 */
[----:B------:R-:W-:Y:S01]  /*9b30*/  @!PT LDS RZ, [RZ] ;  /* 0x00000000fffff984 */ /* 0x000fe20000000800 */
[----:B------:R-:W-:Y:S01]  /*9b40*/  @!PT LDS RZ, [RZ] ;  /* 0x00000000fffff984 */ /* 0x000fe20000000800 */
[----:B------:R-:W-:Y:S01]  /*9b50*/  @!PT LDS RZ, [RZ] ;  /* 0x00000000fffff984 */ /* 0x000fe20000000800 */
[----:B------:R0:W-:Y:S06]  /*9b60*/  MEMBAR.ALL.CTA ;  /* 0x0000000000007992 */ /* 0x0001ec0000008000 */
[----:B0-----:R-:W0:Y:S01]  /*9b70*/  FENCE.VIEW.ASYNC.S ;  /* 0x00000000000073c6 */ /* 0x001e220000000000 */
[----:B------:R-:W-:Y:S01]  /*9b80*/  ULDC UR4, c[0x0][0xa8c] ;  /* 0x0002a30000047ab9 */ /* 0x000fe20000000800 */
[----:B------:R-:W-:Y:S01]  /*9b90*/  VIADD R0, R156, 0x30 ;  /* 0x000000309c007836 */ /* 0x000fe20000000000 */
[----:B------:R-:W-:Y:S01]  /*9ba0*/  ISETP.GE.AND P0, PT, R32, UR4, PT ;  /* 0x0000000420007c0c */ /* 0x000fe2000bf06270 */
[C---:B------:R-:W-:Y:S01]  /*9bb0*/  VIADD R24, R156.reuse, 0x90 ;  /* 0x000000909c187836 */ /* 0x040fe20000000000 */
[----:B------:R-:W-:Y:S01]  /*9bc0*/  IADD3 R3, R156, 0x60, RZ ;  /* 0x000000609c037810 */ /* 0x000fe20007ffe0ff */
[----:B------:R-:W-:Y:S01]  /*9bd0*/  IMAD.WIDE.U32 R18, R19, UR43, R28 ;  /* 0x0000002b13127c25 */ /* 0x000fe2000f8e001c */
[-C--:B------:R-:W-:Y:S01]  /*9be0*/  ISETP.GE.OR P3, PT, R0, R31.reuse, P0 ;  /* 0x0000001f0000720c */ /* 0x080fe20000766670 */
[----:B------:R-:W-:Y:S01]  /*9bf0*/  UIADD3 UR4, UR40, 0x30820, URZ ;  /* 0x0003082028047890 */ /* 0x000fe2000fffe03f */
[-C--:B------:R-:W-:Y:S01]  /*9c00*/  ISETP.GE.OR P1, PT, R3, R31.reuse, P0 ;  /* 0x0000001f0300720c */ /* 0x080fe20000726670 */
[----:B------:R-:W-:Y:S01]  /*9c10*/  VIADD R19, R19, UR6 ;  /* 0x0000000613137c36 */ /* 0x000fe20008000000 */
[-C--:B------:R-:W-:Y:S01]  /*9c20*/  ISETP.GE.OR P2, PT, R24, R31.reuse, P0 ;  /* 0x0000001f1800720c */ /* 0x080fe20000746670 */
[----:B------:R-:W-:Y:S01]  /*9c30*/  UIMAD UR6, UR42, UR8, URZ ;  /* 0x000000082a0672a4 */ /* 0x000fe2000f8e023f */
[----:B------:R-:W-:Y:S01]  /*9c40*/  ISETP.GE.OR P0, PT, R156, R31, P0 ;  /* 0x0000001f9c00720c */ /* 0x000fe20000706670 */
[----:B------:R-:W-:Y:S01]  /*9c50*/  UPRMT UR4, URZ, 0x654, UR4 ;  /* 0x000006543f047896 */ /* 0x000fe20008000004 */
[----:B------:R-:W-:Y:S01]  /*9c60*/  IMAD.U32 R33, RZ, RZ, UR8 ;  /* 0x00000008ff217e24 */ /* 0x000fe2000f8e00ff */
[----:B------:R-:W-:Y:S01]  /*9c70*/  UIMAD UR6, UR41, UR9, UR6 ;  /* 0x00000009290672a4 */ /* 0x000fe2000f8e0206 */
[----:B------:R-:W-:-:S04]  /*9c80*/  IMAD.WIDE R30, R26, 0xc0, R156 ;  /* 0x000000c01a1e7825 */ /* 0x000fc800078e029c */
[----:B------:R-:W-:Y:S02]  /*9c90*/  IMAD.WIDE.U32 R32, R33, UR41, R18 ;  /* 0x0000002921207c25 */ /* 0x000fe4000f8e0012 */
[----:B0-----:R-:W-:Y:S02]  /*9ca0*/  SYNCS.ARRIVE.TRANS64.RED.A1T0 RZ, [UR4], RZ ;  /* 0x000000ffffff79a7 */ /* 0x001fe40008100404 */
[----:B------:R-:W-:Y:S01]  /*9cb0*/  VIADD R35, R33, UR6 ;  /* 0x0000000621237c36 */ /* 0x000fe20008000000 */
[----:B------:R-:W-:Y:S06]  /*9cc0*/  @P0 BRA `(.L_x_149) ;  /* 0x00000000002c0947 */ /* 0x000fec0003800000 */
[----:B------:R-:W-:Y:S01]  /*9cd0*/  ULDC.64 UR6, c[0x0][0xad8] ;  /* 0x0002b60000067ab9 */ /* 0x000fe20000000a00 */
[----:B------:R-:W-:Y:S01]  /*9ce0*/  MOV R18, R32 ;  /* 0x0000002000127202 */ /* 0x000fe20000000f00 */
[----:B------:R-:W-:Y:S02]  /*9cf0*/  IMAD R3, R31, UR6, RZ ;  /* 0x000000061f037c24 */ /* 0x000fe4000f8e02ff */
[----:B------:R-:W-:Y:S02]  /*9d00*/  IMAD.MOV.U32 R19, RZ, RZ, R35 ;  /* 0x000000ffff137224 */ /* 0x000fe400078e0023 */
[C---:B------:R-:W-:Y:S02]  /*9d10*/  IMAD R3, R30.reuse, UR7, R3 ;  /* 0x000000071e037c24 */ /* 0x040fe4000f8e0203 */
[----:B------:R-:W-:Y:S01]  /*9d20*/  IMAD.WIDE.U32 R18, R30, UR6, R18 ;  /* 0x000000061e127c25 */ /* 0x000fe2000f8e0012 */
[----:B------:R-:W-:-:S03]  /*9d30*/  ULDC.64 UR6, c[0x0][0xa80] ;  /* 0x0002a00000067ab9 */ /* 0x000fc60000000a00 */
[----:B------:R-:W-:Y:S01]  /*9d40*/  IMAD.IADD R3, R19, 0x1, R3 ;  /* 0x0000000113037824 */ /* 0x000fe200078e0203 */
[----:B------:R-:W-:-:S04]  /*9d50*/  LEA R28, P0, R18, UR6, 0x1 ;  /* 0x00000006121c7c11 */ /* 0x000fc8000f8008ff */
[----:B------:R-:W-:-:S05]  /*9d60*/  LEA.HI.X R29, R18, UR7, R3, 0x1, P0 ;  /* 0x00000007121d7c11 */ /* 0x000fca00080f0c03 */
[----:B-----5:R0:W-:Y:S04]  /*9d70*/  STG.E.128 desc[UR46][R28.64], R20 ;  /* 0x000000141c007986 */ /* 0x0201e8000c101d2e */
.L_x_149:
[----:B------:R-:W-:Y:S05]  /*9d80*/  BSYNC B1 ;  /* 0x0000000000017941 */ /* 0x000fea0003800000 */
.L_x_148:
[----:B------:R-:W-:Y:S04]  /*9d90*/  BSSY B1, `(.L_x_150) ;  /* 0x000000f000017945 */ /* 0x000fe80003800000 */
[----:B------:R-:W-:Y:S05]  /*9da0*/  @P3 BRA `(.L_x_151) ;  /* 0x0000000000343947 */ /* 0x000fea0003800000 */
[----:B------:R-:W-:Y:S01]  /*9db0*/  IADD3 R3, P0, R30, 0x30, RZ ;  /* 0x000000301e037810 */ /* 0x000fe20007f1e0ff */
[----:B------:R-:W-:Y:S01]  /*9dc0*/  ULDC.64 UR6, c[0x0][0xad8] ;  /* 0x0002b60000067ab9 */ /* 0x000fe20000000a00 */
[----:B------:R-:W-:Y:S01]  /*9dd0*/  MOV R19, R35 ;  /* 0x0000002300137202 */ /* 0x000fe20000000f00 */
[----:B------:R-:W-:Y:S02]  /*9de0*/  IMAD.MOV.U32 R18, RZ, RZ, R32 ;  /* 0x000000ffff127224 */ /* 0x000fe400078e0020 */
[----:B------:R-:W-:Y:S02]  /*9df0*/  IMAD.X R0, RZ, RZ, R31, P0 ;  /* 0x000000ffff007224 */ /* 0x000fe400000e061f */
[----:B------:R-:W-:-:S04]  /*9e00*/  IMAD.WIDE.U32 R18, R3, UR6, R18 ;  /* 0x0000000603127c25 */ /* 0x000fc8000f8e0012 */
[----:B------:R-:W-:-:S04]  /*9e10*/  IMAD R0, R0, UR6, RZ ;  /* 0x0000000600007c24 */ /* 0x000fc8000f8e02ff */
[----:B------:R-:W-:Y:S01]  /*9e20*/  IMAD R3, R3, UR7, R0 ;  /* 0x0000000703037c24 */ /* 0x000fe2000f8e0200 */
[----:B------:R-:W-:Y:S02]  /*9e30*/  ULDC.64 UR6, c[0x0][0xa80] ;  /* 0x0002a00000067ab9 */ /* 0x000fe40000000a00 */
[----:B0----5:R-:W-:Y:S01]  /*9e40*/  LEA R20, P0, R18, UR6, 0x1 ;  /* 0x0000000612147c11 */ /* 0x021fe2000f8008ff */
[----:B------:R-:W-:-:S05]  /*9e50*/  IMAD.IADD R3, R19, 0x1, R3 ;  /* 0x0000000113037824 */ /* 0x000fca00078e0203 */
[----:B------:R-:W-:-:S05]  /*9e60*/  LEA.HI.X R21, R18, UR7, R3, 0x1, P0 ;  /* 0x0000000712157c11 */ /* 0x000fca00080f0c03 */
[----:B------:R1:W-:Y:S02]  /*9e70*/  STG.E.128 desc[UR46][R20.64], R12 ;  /* 0x0000000c14007986 */ /* 0x0003e4000c101d2e */
.L_x_151:
[----:B------:R-:W-:Y:S05]  /*9e80*/  BSYNC B1 ;  /* 0x0000000000017941 */ /* 0x000fea0003800000 */
.L_x_150:
[----:B------:R-:W-:Y:S04]  /*9e90*/  BSSY B1, `(.L_x_152) ;  /* 0x000000f000017945 */ /* 0x000fe80003800000 */
[----:B------:R-:W-:Y:S05]  /*9ea0*/  @P1 BRA `(.L_x_153) ;  /* 0x0000000000341947 */ /* 0x000fea0003800000 */
[----:B------:R-:W-:Y:S01]  /*9eb0*/  IADD3 R3, P0, R30, 0x60, RZ ;  /* 0x000000601e037810 */ /* 0x000fe20007f1e0ff */
[----:B------:R-:W-:Y:S01]  /*9ec0*/  ULDC.64 UR6, c[0x0][0xad8] ;  /* 0x0002b60000067ab9 */ /* 0x000fe20000000a00 */
[----:B-1---5:R-:W-:Y:S02]  /*9ed0*/  IMAD.MOV.U32 R12, RZ, RZ, R32 ;  /* 0x000000ffff0c7224 */ /* 0x022fe400078e0020 */
[----:B------:R-:W-:Y:S02]  /*9ee0*/  IMAD.MOV.U32 R13, RZ, RZ, R35 ;  /* 0x000000ffff0d7224 */ /* 0x000fe400078e0023 */
[----:B------:R-:W-:Y:S02]  /*9ef0*/  IMAD.X R0, RZ, RZ, R31, P0 ;  /* 0x000000ffff007224 */ /* 0x000fe400000e061f */
[----:B------:R-:W-:-:S04]  /*9f00*/  IMAD.WIDE.U32 R12, R3, UR6, R12 ;  /* 0x00000006030c7c25 */ /* 0x000fc8000f8e000c */
[----:B------:R-:W-:-:S04]  /*9f10*/  IMAD R0, R0, UR6, RZ ;  /* 0x0000000600007c24 */ /* 0x000fc8000f8e02ff */
[----:B------:R-:W-:Y:S01]  /*9f20*/  IMAD R3, R3, UR7, R0 ;  /* 0x0000000703037c24 */ /* 0x000fe2000f8e0200 */
[----:B------:R-:W-:Y:S02]  /*9f30*/  ULDC.64 UR6, c[0x0][0xa80] ;  /* 0x0002a00000067ab9 */ /* 0x000fe40000000a00 */
[----:B------:R-:W-:Y:S02]  /*9f40*/  LEA R14, P0, R12, UR6, 0x1 ;  /* 0x000000060c0e7c11 */ /* 0x000fe4000f8008ff */
[----:B------:R-:W-:-:S04]  /*9f50*/  IADD3 R3, R13, R3, RZ ;  /* 0x000000030d037210 */ /* 0x000fc80007ffe0ff */
[----:B------:R-:W-:-:S05]  /*9f60*/  LEA.HI.X R15, R12, UR7, R3, 0x1, P0 ;  /* 0x000000070c0f7c11 */ /* 0x000fca00080f0c03 */
[----:B------:R2:W-:Y:S02]  /*9f70*/  STG.E.128 desc[UR46][R14.64], R8 ;  /* 0x000000080e007986 */ /* 0x0005e4000c101d2e */
.L_x_153:
[----:B------:R-:W-:Y:S05]  /*9f80*/  BSYNC B1 ;  /* 0x0000000000017941 */ /* 0x000fea0003800000 */
.L_x_152:
[----:B------:R-:W-:Y:S05]  /*9f90*/  @P2 BRA `(.L_x_154) ;  /* 0x0000000800a82947 */ /* 0x000fea0003800000 */
[----:B------:R-:W-:Y:S01]  /*9fa0*/  IADD3 R3, P0, R30, 0x90, RZ ;  /* 0x000000901e037810 */ /* 0x000fe20007f1e0ff */
[----:B------:R-:W-:Y:S01]  /*9fb0*/  ULDC.64 UR6, c[0x0][0xad8] ;  /* 0x0002b60000067ab9 */ /* 0x000fe20000000a00 */
[----:B--2--5:R-:W-:Y:S02]  /*9fc0*/  IMAD.MOV.U32 R8, RZ, RZ, R32 ;  /* 0x000000ffff087224 */ /* 0x024fe400078e0020 */
[----:B------:R-:W-:Y:S02]  /*9fd0*/  IMAD.MOV.U32 R9, RZ, RZ, R35 ;  /* 0x000000ffff097224 */ /* 0x000fe400078e0023 */
[----:B------:R-:W-:Y:S02]  /*9fe0*/  IMAD.X R30, RZ, RZ, R31, P0 ;  /* 0x000000ffff1e7224 */ /* 0x000fe400000e061f */
[----:B------:R-:W-:-:S04]  /*9ff0*/  IMAD.WIDE.U32 R8, R3, UR6, R8 ;  /* 0x0000000603087c25 */ /* 0x000fc8000f8e0008 */
[----:B------:R-:W-:-:S04]  /*a000*/  IMAD R30, R30, UR6, RZ ;  /* 0x000000061e1e7c24 */ /* 0x000fc8000f8e02ff */
[----:B------:R-:W-:Y:S01]  /*a010*/  IMAD R3, R3, UR7, R30 ;  /* 0x0000000703037c24 */ /* 0x000fe2000f8e021e */
[----:B------:R-:W-:Y:S02]  /*a020*/  ULDC.64 UR6, c[0x0][0xa80] ;  /* 0x0002a00000067ab9 */ /* 0x000fe40000000a00 */
[----:B------:R-:W-:Y:S01]  /*a030*/  LEA R10, P0, R8, UR6, 0x1 ;  /* 0x00000006080a7c11 */ /* 0x000fe2000f8008ff */
[----:B------:R-:W-:-:S05]  /*a040*/  IMAD.IADD R3, R9, 0x1, R3 ;  /* 0x0000000109037824 */ /* 0x000fca00078e0203 */
[----:B------:R-:W-:-:S05]  /*a050*/  LEA.HI.X R11, R8, UR7, R3, 0x1, P0 ;  /* 0x00000007080b7c11 */ /* 0x000fca00080f0c03 */
[----:B------:R3:W-:Y:S01]  /*a060*/  STG.E.128 desc[UR46][R10.64], R4 ;  /* 0x000000040a007986 */ /* 0x0007e2000c101d2e */
[----:B------:R-:W-:Y:S05]  /*a070*/  BRA `(.L_x_154) ;  /* 0x0000000800707947 */ /* 0x000fea0003800000 */
.L_x_146:
[----:B------:R-:W-:Y:S01]  /*a080*/  USHF.L.U32 UR8, UR41, 0x2, URZ ;  /* 0x0000000229087899 */ /* 0x000fe2000800063f */
[----:B------:R-:W-:Y:S01]  /*a090*/  ULDC.64 UR6, c[0x0][0xbd8] ;  /* 0x0002f60000067ab9 */ /* 0x000fe20000000a00 */
[----:B------:R-:W-:Y:S01]  /*a0a0*/  USHF.L.U64.HI UR9, UR41, 0x2, UR42 ;  /* 0x0000000229097899 */ /* 0x000fe2000801022a */
[----:B------:R-:W-:Y:S01]  /*a0b0*/  IMAD.MOV.U32 R3, RZ, RZ, RZ ;  /* 0x000000ffff037224 */ /* 0x000fe200078e00ff */
[----:B------:R-:W-:Y:S02]  /*a0c0*/  UIADD3 UR4, UP1, UR8, UR6, URZ ;  /* 0x0000000608047290 */ /* 0x000fe4000ff3e03f */
[----:B------:R-:W-:Y:S01]  /*a0d0*/  UISETP.NE.U32.AND UP0, UPT, UR6, URZ, UPT ;  /* 0x0000003f0600728c */ /* 0x000fe2000bf05070 */
[----:B------:R-:W0:Y:S01]  /*a0e0*/  S2R R6, SR_TID.X ;  /* 0x0000000000067919 */ /* 0x000e220000002100 */
[----:B------:R-:W-:Y:S02]  /*a0f0*/  UIADD3.X UR6, UR9, UR7, URZ, UP1, !UPT ;  /* 0x0000000709067290 */ /* 0x000fe40008ffe43f */
[----:B------:R-:W-:Y:S01]  /*a100*/  UISETP.NE.AND.EX UP0, UPT, UR7, URZ, UPT, UP0 ;  /* 0x0000003f0700728c */ /* 0x000fe2000bf05300 */
[----:B------:R-:W1:Y:S01]  /*a110*/  LDC R0, c[0x0][0xa88] ;  /* 0x0002a200ff007b82 */ /* 0x000e620000000800 */
[----:B------:R-:W-:-:S02]  /*a120*/  MOV R4, UR4 ;  /* 0x0000000400047c02 */ /* 0x000fc40008000f00 */
[----:B------:R-:W-:Y:S01]  /*a130*/  IMAD.U32 R5, RZ, RZ, UR6 ;  /* 0x00000006ff057e24 */ /* 0x000fe2000f8e00ff */
[----:B------:R-:W-:Y:S01]  /*a140*/  ULDC.64 UR6, c[0x0][0xbe0] ;  /* 0x0002f80000067ab9 */ /* 0x000fe20000000a00 */
[----:B------:R-:W-:Y:S01]  /*a150*/  PLOP3.LUT P1, PT, PT, PT, UP0, 0x80, 0x0 ;  /* 0x000000000000781c */ /* 0x000fe20003f2f008 */
[----:B------:R-:W-:-:S04]  /*a160*/  UISETP.NE.U32.AND UP1, UPT, UR6, URZ, UPT ;  /* 0x0000003f0600728c */ /* 0x000fc8000bf25070 */
[----:B------:R-:W-:-:S06]  /*a170*/  UISETP.NE.AND.EX UP1, UPT, UR7, URZ, UPT, UP1 ;  /* 0x0000003f0700728c */ /* 0x000fcc000bf25310 */
[----:B------:R-:W-:Y:S02]  /*a180*/  PLOP3.LUT P2, PT, PT, PT, UP1, 0x80, 0x0 ;  /* 0x000000000000781c */ /* 0x000fe40003f4f018 */
[----:B------:R2:W5:Y:S03]  /*a190*/  @P1 LDG.E R3, desc[UR46][R4.64] ;  /* 0x0000002e04031981 */ /* 0x000566000c1e1900 */
[----:B------:R-:W-:-:S04]  /*a1a0*/  @UP1 UIADD3 UR6, UP2, UR8, UR6, URZ ;  /* 0x0000000608061290 */ /* 0x000fc8000ff5e03f */
[----:B------:R-:W-:Y:S01]  /*a1b0*/  @UP1 UIADD3.X UR7, UR9, UR7, URZ, UP2, !UPT ;  /* 0x0000000709071290 */ /* 0x000fe200097fe43f */
[----:B0-----:R-:W-:Y:S02]  /*a1c0*/  VIADD R8, R6, 0xffffff80 ;  /* 0xffffff8006087836 */ /* 0x001fe40000000000 */
[----:B------:R-:W-:-:S03]  /*a1d0*/  IMAD.U32 R6, RZ, RZ, UR6 ;  /* 0x00000006ff067e24 */ /* 0x000fc6000f8e00ff */
[----:B------:R-:W-:-:S05]  /*a1e0*/  MOV R7, UR7 ;  /* 0x0000000700077c02 */ /* 0x000fca0008000f00 */
[----:B-1----:R2:W5:Y:S01]  /*a1f0*/  @P2 LDG.E R0, desc[UR46][R6.64] ;  /* 0x0000002e06002981 */ /* 0x002562000c1e1900 */
[----:B------:R-:W-:Y:S01]  /*a200*/  ISETP.GT.AND P0, PT, R8, 0xbf, PT ;  /* 0x000000bf0800780c */ /* 0x000fe20003f04270 */
[----:B------:R-:W-:-:S12]  /*a210*/  @P2 BRA `(.L_x_155) ;  /* 0x0000000000102947 */ /* 0x000fd80003800000 */
[----:B------:R-:W-:Y:S05]  /*a220*/  @!P1 BRA `(.L_x_155) ;  /* 0x00000000000c9947 */ /* 0x000fea0003800000 */
[----:B--2---:R-:W2:Y:S04]  /*a230*/  LDG.E R7, desc[UR46][R4.64] ;  /* 0x0000002e04077981 */ /* 0x004ea8000c1e1900 */
[----:B-----5:R-:W2:Y:S02]  /*a240*/  LDG.E R0, desc[UR46][R4.64+0x4] ;  /* 0x0000042e04007981 */ /* 0x020ea4000c1e1900 */
[----:B--2---:R-:W-:-:S07]  /*a250*/  IMAD.IADD R0, R0, 0x1, -R7 ;  /* 0x0000000100007824 */ /* 0x004fce00078e0a07 */
.L_x_155:
[----:B------:R-:W3:Y:S04]  /*a260*/  LDL R11, [R1+0x8] ;  /* 0x00000800010b7983 */ /* 0x000ee80000100800 */
[----:B------:R0:W5:Y:S01]  /*a270*/  LDL R10, [R1+0xc] ;  /* 0x00000c00010a7983 */ /* 0x0001620000100800 */
[----:B------:R-:W-:Y:S01]  /*a280*/  USHF.R.S32.HI UR7, URZ, 0x1f, UR43 ;  /* 0x0000001f3f077899 */ /* 0x000fe2000801142b */
[----:B------:R-:W-:Y:S01]  /*a290*/  BSSY B1, `(.L_x_156) ;  /* 0x000001e000017945 */ /* 0x000fe20003800000 */
[----:B------:R-:W-:Y:S01]  /*a2a0*/  USEL UR41, UR41, URZ, !UP0 ;  /* 0x0000003f29297287 */ /* 0x000fe2000c000000 */
[----:B-----5:R-:W-:Y:S01]  /*a2b0*/  SHF.R.S32.HI R8, RZ, 0x1f, R3 ;  /* 0x0000001fff087819 */ /* 0x020fe20000011403 */
[----:B------:R-:W-:Y:S01]  /*a2c0*/  USEL UR42, UR42, URZ, !UP0 ;  /* 0x0000003f2a2a7287 */ /* 0x000fe2000c000000 */
[----:B---3--:R-:W-:Y:S01]  /*a2d0*/  SHF.R.S32.HI R9, RZ, 0x1f, R11 ;  /* 0x0000001fff097819 */ /* 0x008fe2000001140b */
[----:B0-----:R-:W-:Y:S10]  /*a2e0*/  @P0 BRA `(.L_x_157) ;  /* 0x0000000000600947 */ /* 0x001ff40003800000 */
[----:B--2---:R-:W0:Y:S02]  /*a2f0*/  S2R R4, SR_TID.X ;  /* 0x0000000000047919 */ /* 0x004e240000002100 */
[----:B0-----:R-:W-:-:S04]  /*a300*/  IMAD R4, R10, 0xc0, R4 ;  /* 0x000000c00a047824 */ /* 0x001fc800078e0204 */
[----:B------:R-:W-:-:S05]  /*a310*/  VIADD R5, R4, 0xffffff80 ;  /* 0xffffff8004057836 */ /* 0x000fca0000000000 */
[----:B------:R-:W-:-:S13]  /*a320*/  ISETP.GE.AND P0, PT, R5, R0, PT ;  /* 0x000000000500720c */ /* 0x000fda0003f06270 */
[----:B------:R-:W-:Y:S05]  /*a330*/  @P0 BRA `(.L_x_157) ;  /* 0x00000000004c0947 */ /* 0x000fea0003800000 */
[C---:B------:R-:W-:Y:S01]  /*a340*/  IADD3 R4, P0, R5.reuse, R3, RZ ;  /* 0x0000000305047210 */ /* 0x040fe20007f1e0ff */
[----:B------:R-:W-:Y:S02]  /*a350*/  ULDC.64 UR8, c[0x0][0xb70] ;  /* 0x0002dc0000087ab9 */ /* 0x000fe40000000a00 */
[----:B------:R-:W-:Y:S01]  /*a360*/  UIMAD UR4, UR7, UR8, URZ ;  /* 0x00000008070472a4 */ /* 0x000fe2000f8e023f */
[----:B------:R-:W-:Y:S01]  /*a370*/  LEA.HI.X.SX32 R5, R5, R8, 0x1, P0 ;  /* 0x0000000805057211 */ /* 0x000fe200000f0eff */
[----:B------:R-:W-:Y:S02]  /*a380*/  IMAD.U32 R7, RZ, RZ, UR8 ;  /* 0x00000008ff077e24 */ /* 0x000fe4000f8e00ff */
[----:B------:R-:W-:Y:S02]  /*a390*/  UIMAD UR4, UR43, UR9, UR4 ;  /* 0x000000092b0472a4 */ /* 0x000fe4000f8e0204 */
[----:B------:R-:W-:Y:S01]  /*a3a0*/  IMAD.WIDE.U32 R4, R7, UR43, R4 ;  /* 0x0000002b07047c25 */ /* 0x000fe2000f8e0004 */
[----:B------:R-:W-:-:S02]  /*a3b0*/  ULDC.64 UR8, c[0x0][0xb78] ;  /* 0x0002de0000087ab9 */ /* 0x000fc40000000a00 */
[----:B------:R-:W-:Y:S02]  /*a3c0*/  UIMAD UR6, UR42, UR8, URZ ;  /* 0x000000082a0672a4 */ /* 0x000fe4000f8e023f */
[----:B------:R-:W-:Y:S01]  /*a3d0*/  MOV R7, UR8 ;  /* 0x0000000800077c02 */ /* 0x000fe20008000f00 */
[----:B------:R-:W-:Y:S01]  /*a3e0*/  VIADD R5, R5, UR4 ;  /* 0x0000000405057c36 */ /* 0x000fe20008000000 */
[----:B------:R-:W-:-:S03]  /*a3f0*/  UIMAD UR6, UR41, UR9, UR6 ;  /* 0x00000009290672a4 */ /* 0x000fc6000f8e0206 */
[----:B------:R-:W-:Y:S01]  /*a400*/  IMAD.WIDE.U32 R4, R7, UR41, R4 ;  /* 0x0000002907047c25 */ /* 0x000fe2000f8e0004 */
[----:B------:R-:W-:-:S03]  /*a410*/  ULDC.64 UR8, c[0x0][0xb40] ;  /* 0x0002d00000087ab9 */ /* 0x000fc60000000a00 */
[----:B------:R-:W-:Y:S01]  /*a420*/  VIADD R5, R5, UR6 ;  /* 0x0000000605057c36 */ /* 0x000fe20008000000 */
[----:B------:R-:W-:-:S04]  /*a430*/  LEA R6, P0, R4, UR8, 0x2 ;  /* 0x0000000804067c11 */ /* 0x000fc8000f8010ff */
[----:B------:R-:W-:Y:S01]  /*a440*/  LEA.HI.X R7, R4, UR9, R5, 0x2, P0 ;  /* 0x0000000904077c11 */ /* 0x000fe200080f1405 */
[----:B------:R-:W-:-:S05]  /*a450*/  IMAD.MOV.U32 R5, RZ, RZ, -0x800000 ;  /* 0xff800000ff057424 */ /* 0x000fca00078e00ff */
[----:B------:R0:W-:Y:S03]  /*a460*/  STG.E desc[UR46][R6.64], R5 ;  /* 0x0000000506007986 */ /* 0x0001e6000c10192e */
.L_x_157:
[----:B------:R-:W-:Y:S05]  /*a470*/  BSYNC B1 ;  /* 0x0000000000017941 */ /* 0x000fea0003800000 */
.L_x_156:
[----:B------:R-:W-:Y:S01]  /*a480*/  ULDC.64 UR8, c[0x0][0xaa0] ;  /* 0x0002a80000087ab9 */ /* 0x000fe20000000a00 */
[----:B--2---:R-:W-:Y:S01]  /*a490*/  IMAD.MOV.U32 R4, RZ, RZ, R11 ;  /* 0x000000ffff047224 */ /* 0x004fe200078e000b */
[----:B------:R-:W-:Y:S01]  /*a4a0*/  ULDC UR6, c[0x0][0xa8c] ;  /* 0x0002a30000067ab9 */ /* 0x000fe20000000800 */
[----:B0-----:R-:W-:Y:S01]  /*a4b0*/  IMAD.MOV.U32 R5, RZ, RZ, R9 ;  /* 0x000000ffff057224 */ /* 0x001fe200078e0009 */
[----:B------:R-:W-:Y:S01]  /*a4c0*/  ISETP.GE.AND P0, PT, R11, UR6, PT ;  /* 0x000000060b007c0c */ /* 0x000fe2000bf06270 */
[----:B------:R-:W-:Y:S01]  /*a4d0*/  IMAD R6, R8, UR8, RZ ;  /* 0x0000000808067c24 */ /* 0x000fe2000f8e02ff */
[----:B------:R-:W-:Y:S01]  /*a4e0*/  SHF.R.S32.HI R9, RZ, 0x1f, R156 ;  /* 0x0000001fff097819 */ /* 0x000fe2000001149c */
[C---:B------:R-:W-:Y:S01]  /*a4f0*/  IMAD.WIDE.U32 R4, R3.reuse, UR8, R4 ;  /* 0x0000000803047c25 */ /* 0x040fe2000f8e0004 */
[----:B------:R-:W-:Y:S03]  /*a500*/  BSSY B1, `(.L_x_158) ;  /* 0x0000025000017945 */ /* 0x000fe60003800000 */
[----:B------:R-:W-:Y:S01]  /*a510*/  IMAD R3, R3, UR9, R6 ;  /* 0x0000000903037c24 */ /* 0x000fe2000f8e0206 */
[----:B------:R-:W-:Y:S01]  /*a520*/  ULDC.64 UR8, c[0x0][0xae0] ;  /* 0x0002b80000087ab9 */ /* 0x000fe20000000a00 */
[----:B------:R-:W-:Y:S01]  /*a530*/  VIADD R6, R156, 0x30 ;  /* 0x000000309c067836 */ /* 0x000fe20000000000 */
[----:B------:R-:W-:-:S02]  /*a540*/  UIMAD UR4, UR7, UR8, URZ ;  /* 0x00000008070472a4 */ /* 0x000fc4000f8e023f */
[----:B------:R-:W-:Y:S01]  /*a550*/  IMAD.U32 R7, RZ, RZ, UR8 ;  /* 0x00000008ff077e24 */ /* 0x000fe2000f8e00ff */
[----:B------:R-:W-:Y:S01]  /*a560*/  IADD3 R5, R5, R3, RZ ;  /* 0x0000000305057210 */ /* 0x000fe20007ffe0ff */
[----:B------:R-:W-:Y:S01]  /*a570*/  IMAD R3, R10, -0xc0, R0 ;  /* 0xffffff400a037824 */ /* 0x000fe200078e0200 */
[----:B------:R-:W-:Y:S01]  /*a580*/  UIMAD UR4, UR43, UR9, UR4 ;  /* 0x000000092b0472a4 */ /* 0x000fe2000f8e0204 */
[----:B------:R-:W-:Y:S01]  /*a590*/  VIADD R0, R156, 0x60 ;  /* 0x000000609c007836 */ /* 0x000fe20000000000 */
[----:B------:R-:W-:Y:S01]  /*a5a0*/  ULDC.64 UR6, c[0x0][0xae8] ;  /* 0x0002ba0000067ab9 */ /* 0x000fe20000000a00 */
[----:B------:R-:W-:Y:S01]  /*a5b0*/  IMAD.WIDE.U32 R4, R7, UR43, R4 ;  /* 0x0000002b07047c25 */ /* 0x000fe2000f8e0004 */
[-C--:B------:R-:W-:Y:S02]  /*a5c0*/  ISETP.GE.OR P3, PT, R6, R3.reuse, P0 ;  /* 0x000000030600720c */ /* 0x080fe40000766670 */
[----:B------:R-:W-:Y:S01]  /*a5d0*/  ISETP.GE.OR P1, PT, R0, R3, P0 ;  /* 0x000000030000720c */ /* 0x000fe20000726670 */
[----:B------:R-:W-:Y:S01]  /*a5e0*/  VIADD R6, R156, 0x90 ;  /* 0x000000909c067836 */ /* 0x000fe20000000000 */
[----:B------:R-:W-:Y:S01]  /*a5f0*/  IADD3 R5, R5, UR4, RZ ;  /* 0x0000000405057c10 */ /* 0x000fe2000fffe0ff */
[----:B------:R-:W-:-:S02]  /*a600*/  UIMAD UR4, UR42, UR6, URZ ;  /* 0x000000062a0472a4 */ /* 0x000fc4000f8e023f */
[----:B------:R-:W-:Y:S01]  /*a610*/  IMAD.U32 R7, RZ, RZ, UR6 ;  /* 0x00000006ff077e24 */ /* 0x000fe2000f8e00ff */
[-C--:B------:R-:W-:Y:S01]  /*a620*/  ISETP.GE.OR P2, PT, R6, R3.reuse, P0 ;  /* 0x000000030600720c */ /* 0x080fe20000746670 */
[----:B------:R-:W-:Y:S01]  /*a630*/  UIMAD UR4, UR41, UR7, UR4 ;  /* 0x00000007290472a4 */ /* 0x000fe2000f8e0204 */
[----:B------:R-:W-:Y:S01]  /*a640*/  ISETP.GE.OR P0, PT, R156, R3, P0 ;  /* 0x000000039c00720c */ /* 0x000fe20000706670 */
[----:B------:R-:W-:-:S04]  /*a650*/  IMAD.WIDE.U32 R6, R7, UR41, R4 ;  /* 0x0000002907067c25 */ /* 0x000fc8000f8e0004 */
[----:B------:R-:W-:Y:S02]  /*a660*/  IMAD.MOV.U32 R8, RZ, RZ, R156 ;  /* 0x000000ffff087224 */ /* 0x000fe400078e009c */
[----:B------:R-:W-:Y:S02]  /*a670*/  VIADD R11, R7, UR4 ;  /* 0x00000004070b7c36 */ /* 0x000fe40008000000 */
[----:B------:R-:W-:-:S04]  /*a680*/  IMAD.WIDE R8, R10, 0xc0, R8 ;  /* 0x000000c00a087825 */ /* 0x000fc800078e0208 */
[----:B------:R-:W-:Y:S05]  /*a690*/  @P0 BRA `(.L_x_159) ;  /* 0x00000000002c0947 */ /* 0x000fea0003800000 */
        /* <DEDUP_REMOVED lines=10> */
[----:B------:R0:W-:Y:S04]  /*a740*/  STG.E.128 desc[UR46][R12.64], RZ ;  /* 0x000000ff0c007986 */ /* 0x0001e8000c101d2e */
.L_x_159:
[----:B------:R-:W-:Y:S05]  /*a750*/  BSYNC B1 ;  /* 0x0000000000017941 */ /* 0x000fea0003800000 */
.L_x_158:
[----:B------:R-:W-:Y:S04]  /*a760*/  BSSY B1, `(.L_x_160) ;  /* 0x000000f000017945 */ /* 0x000fe80003800000 */
[----:B------:R-:W-:Y:S05]  /*a770*/  @P3 BRA `(.L_x_161) ;  /* 0x0000000000343947 */ /* 0x000fea0003800000 */
[----:B------:R-:W-:Y:S01]  /*a780*/  IADD3 R3, P0, R8, 0x30, RZ ;  /* 0x0000003008037810 */ /* 0x000fe20007f1e0ff */
[----:B------:R-:W-:Y:S01]  /*a790*/  ULDC.64 UR6, c[0x0][0xad8] ;  /* 0x0002b60000067ab9 */ /* 0x000fe20000000a00 */
[----:B------:R-:W-:Y:S02]  /*a7a0*/  IMAD.MOV.U32 R4, RZ, RZ, R6 ;  /* 0x000000ffff047224 */ /* 0x000fe400078e0006 */
[----:B------:R-:W-:Y:S02]  /*a7b0*/  IMAD.MOV.U32 R5, RZ, RZ, R11 ;  /* 0x000000ffff057224 */ /* 0x000fe400078e000b */
[----:B------:R-:W-:Y:S02]  /*a7c0*/  IMAD.X R0, RZ, RZ, R9, P0 ;  /* 0x000000ffff007224 */ /* 0x000fe400000e0609 */
[----:B------:R-:W-:-:S04]  /*a7d0*/  IMAD.WIDE.U32 R4, R3, UR6, R4 ;  /* 0x0000000603047c25 */ /* 0x000fc8000f8e0004 */
[----:B------:R-:W-:-:S04]  /*a7e0*/  IMAD R0, R0, UR6, RZ ;  /* 0x0000000600007c24 */ /* 0x000fc8000f8e02ff */
[----:B------:R-:W-:Y:S01]  /*a7f0*/  IMAD R3, R3, UR7, R0 ;  /* 0x0000000703037c24 */ /* 0x000fe2000f8e0200 */
[----:B------:R-:W-:Y:S02]  /*a800*/  ULDC.64 UR6, c[0x0][0xa80] ;  /* 0x0002a00000067ab9 */ /* 0x000fe40000000a00 */
[----:B0-----:R-:W-:Y:S02]  /*a810*/  LEA R12, P0, R4, UR6, 0x1 ;  /* 0x00000006040c7c11 */ /* 0x001fe4000f8008ff */
[----:B------:R-:W-:-:S04]  /*a820*/  IADD3 R3, R5, R3, RZ ;  /* 0x0000000305037210 */ /* 0x000fc80007ffe0ff */
[----:B------:R-:W-:-:S05]  /*a830*/  LEA.HI.X R13, R4, UR7, R3, 0x1, P0 ;  /* 0x00000007040d7c11 */ /* 0x000fca00080f0c03 */
[----:B------:R1:W-:Y:S02]  /*a840*/  STG.E.128 desc[UR46][R12.64], RZ ;  /* 0x000000ff0c007986 */ /* 0x0003e4000c101d2e */
.L_x_161:
[----:B------:R-:W-:Y:S05]  /*a850*/  BSYNC B1 ;  /* 0x0000000000017941 */ /* 0x000fea0003800000 */
.L_x_160:
        /* <DEDUP_REMOVED lines=11> */
[----:B01----:R-:W-:Y:S01]  /*a910*/  LEA R12, P0, R4, UR6, 0x1 ;  /* 0x00000006040c7c11 */ /* 0x003fe2000f8008ff */
[----:B------:R-:W-:-:S05]  /*a920*/  IMAD.IADD R3, R5, 0x1, R3 ;  /* 0x0000000105037824 */ /* 0x000fca00078e0203 */
[----:B------:R-:W-:-:S05]  /*a930*/  LEA.HI.X R13, R4, UR7, R3, 0x1, P0 ;  /* 0x00000007040d7c11 */ /* 0x000fca00080f0c03 */
[----:B------:R2:W-:Y:S02]  /*a940*/  STG.E.128 desc[UR46][R12.64], RZ ;  /* 0x000000ff0c007986 */ /* 0x0005e4000c101d2e */
.L_x_163:
[----:B------:R-:W-:Y:S05]  /*a950*/  BSYNC B1 ;  /* 0x0000000000017941 */ /* 0x000fea0003800000 */
.L_x_162:
[----:B------:R-:W-:Y:S05]  /*a960*/  @P2 BRA `(.L_x_154) ;  /* 0x0000000000342947 */ /* 0x000fea0003800000 */
[----:B------:R-:W-:Y:S01]  /*a970*/  IADD3 R3, P0, R8, 0x90, RZ ;  /* 0x0000009008037810 */ /* 0x000fe20007f1e0ff */
[----:B------:R-:W-:Y:S01]  /*a980*/  ULDC.64 UR6, c[0x0][0xad8] ;  /* 0x0002b60000067ab9 */ /* 0x000fe20000000a00 */
[----:B------:R-:W-:Y:S02]  /*a990*/  IMAD.MOV.U32 R4, RZ, RZ, R6 ;  /* 0x000000ffff047224 */ /* 0x000fe400078e0006 */
[----:B------:R-:W-:Y:S01]  /*a9a0*/  IADD3.X R8, RZ, R9, RZ, P0, !PT ;  /* 0x00000009ff087210 */ /* 0x000fe200007fe4ff */
[----:B------:R-:W-:-:S04]  /*a9b0*/  IMAD.MOV.U32 R5, RZ, RZ, R11 ;  /* 0x000000ffff057224 */ /* 0x000fc800078e000b */
[----:B------:R-:W-:Y:S02]  /*a9c0*/  IMAD R8, R8, UR6, RZ ;  /* 0x0000000608087c24 */ /* 0x000fe4000f8e02ff */
[----:B------:R-:W-:-:S04]  /*a9d0*/  IMAD.WIDE.U32 R4, R3, UR6, R4 ;  /* 0x0000000603047c25 */ /* 0x000fc8000f8e0004 */
[----:B------:R-:W-:Y:S01]  /*a9e0*/  IMAD R3, R3, UR7, R8 ;  /* 0x0000000703037c24 */ /* 0x000fe2000f8e0208 */
[----:B------:R-:W-:Y:S02]  /*a9f0*/  ULDC.64 UR6, c[0x0][0xa80] ;  /* 0x0002a00000067ab9 */ /* 0x000fe40000000a00 */
[----:B------:R-:W-:Y:S01]  /*aa00*/  LEA R6, P0, R4, UR6, 0x1 ;  /* 0x0000000604067c11 */ /* 0x000fe2000f8008ff */
[----:B------:R-:W-:-:S05]  /*aa10*/  IMAD.IADD R3, R5, 0x1, R3 ;  /* 0x0000000105037824 */ /* 0x000fca00078e0203 */
[----:B------:R-:W-:-:S05]  /*aa20*/  LEA.HI.X R7, R4, UR7, R3, 0x1, P0 ;  /* 0x0000000704077c11 */ /* 0x000fca00080f0c03 */
[----:B------:R4:W-:Y:S02]  /*aa30*/  STG.E.128 desc[UR46][R6.64], RZ ;  /* 0x000000ff06007986 */ /* 0x0009e4000c101d2e */
.L_x_154:
[----:B------:R-:W-:Y:S05]  /*aa40*/  BSYNC B0 ;  /* 0x0000000000007941 */ /* 0x000fea0003800000 */
.L_x_145:
[----:B------:R-:W-:Y:S02]  /*aa50*/  ULDC UR4, c[0x0][0xc14] ;  /* 0x0003050000047ab9 */ /* 0x000fe40000000800 */
[----:B------:R-:W-:-:S13]  /*aa60*/  ISETP.GE.AND P0, PT, R27, UR4, PT ;  /* 0x000000041b007c0c */ /* 0x000fda000bf06270 */
[----:B------:R-:W-:Y:S05]  /*aa70*/  @!P0 BRA `(.L_x_164) ;  /* 0xffffff6400408947 */ /* 0x000fea000383ffff */
[----:B------:R-:W-:Y:S05]  /*aa80*/  EXIT ;  /* 0x000000000000794d */ /* 0x000fea0003800000 */
.L_x_121:
[----:B------:R-:W-:-:S08]  /*aa90*/  NOP ;  /* 0x0000000000007918 */ /* 0x000fd00000000000 */
[----:B------:R-:W0:-:S00]  /*aaa0*/  USETMAXREG.DEALLOC.CTAPOOL 0x20 ;  /* 0x00000020000079c8 */ /* 0x000e0000080e0500 */
[----:B0-----:R-:W-:-:S06]  /*aab0*/  LOP3.LUT R0, R0, 0x3, RZ, 0xc0, !PT ;  /* 0x0000000300007812 */ /* 0x001fcc00078ec0ff */
[----:B------:R-:W0:Y:S02]  /*aac0*/  SHFL.IDX PT, R0, R0, RZ, 0x1f ;  /* 0x00001fff00007589 */ /* 0x000e2400000e0000 */
[----:B0-----:R-:W-:-:S13]  /*aad0*/  ISETP.NE.AND P0, PT, R0, RZ, PT ;  /* 0x000000ff0000720c */ /* 0x001fda0003f05270 */
[----:B------:R-:W-:Y:S05]  /*aae0*/  @P0 EXIT ;  /* 0x000000000000094d */ /* 0x000fea0003800000 */
[----:B------:R-:W0:Y:S01]  /*aaf0*/  S2R R2, SR_TID.X ;  /* 0x0000000000027919 */ /* 0x000e220000002100 */
[----:B------:R-:W-:Y:S01]  /*ab00*/  LOP3.LUT R6, R6, 0xffffffdf, RZ, 0xc0, !PT ;  /* 0xffffffdf06067812 */ /* 0x000fe200078ec0ff */
[----:B------:R-:W-:Y:S01]  /*ab10*/  ULDC UR5, c[0x0][0xc14] ;  /* 0x0003050000057ab9 */ /* 0x000fe20000000800 */
[----:B------:R-:W-:Y:S01]  /*ab20*/  IMAD.MOV.U32 R0, RZ, RZ, RZ ;  /* 0x000000ffff007224 */ /* 0x000fe200078e00ff */
[----:B------:R-:W1:Y:S01]  /*ab30*/  S2UR UR6, SR_CTAID.X ;  /* 0x00000000000679c3 */ /* 0x000e620000002500 */
[----:B------:R-:W-:Y:S01]  /*ab40*/  ULDC UR4, c[0x0][0xc10] ;  /* 0x0003040000047ab9 */ /* 0x000fe20000000800 */
[----:B0-----:R-:W-:-:S04]  /*ab50*/  LOP3.LUT R27, R2, 0x1f, RZ, 0xc0, !PT ;  /* 0x0000001f021b7812 */ /* 0x001fc800078ec0ff */
[----:B------:R-:W-:-:S13]  /*ab60*/  ISETP.NE.AND P0, PT, R27, 0x1f, PT ;  /* 0x0000001f1b00780c */ /* 0x000fda0003f05270 */
[----:B------:R-:W-:Y:S02]  /*ab70*/  @P0 LOP3.LUT R6, R6, 0x20, RZ, 0xfc, !PT ;  /* 0x0000002006060812 */ /* 0x000fe400078efcff */
[----:B------:R-:W-:-:S13]  /*ab80*/  ISETP.GE.OR P0, PT, R27, UR5, !P0 ;  /* 0x000000051b007c0c */ /* 0x000fda000c706670 */
[----:B------:R-:W0:Y:S02]  /*ab90*/  @!P0 LDC.64 R2, c[0x0][0xc58] ;  /* 0x00031600ff028b82 */ /* 0x000e240000000a00 */
[----:B0-----:R-:W-:-:S05]  /*aba0*/  @!P0 IMAD.WIDE.U32 R2, R27, 0x4, R2 ;  /* 0x000000041b028825 */ /* 0x001fca00078e0002 */
[----:B------:R-:W2:Y:S01]  /*abb0*/  @!P0 LDG.E R0, desc[UR46][R2.64] ;  /* 0x0000002e02008981 */ /* 0x000ea2000c1e1900 */
[C---:B------:R-:W-:Y:S02]  /*abc0*/  ISETP.NE.AND P1, PT, R27.reuse, RZ, PT ;  /* 0x000000ff1b00720c */ /* 0x040fe40003f25270 */
[----:B------:R-:W-:Y:S02]  /*abd0*/  ISETP.GE.U32.AND P0, PT, R27, 0x2, PT ;  /* 0x000000021b00780c */ /* 0x000fe40003f06070 */
[----:B------:R-:W-:Y:S02]  /*abe0*/  LOP3.LUT R6, R6, 0xfffffffe, RZ, 0xc0, !PT ;  /* 0xfffffffe06067812 */ /* 0x000fe400078ec0ff */
[----:B------:R-:W-:-:S07]  /*abf0*/  MOV R16, RZ ;  /* 0x000000ff00107202 */ /* 0x000fce0000000f00 */
[----:B------:R-:W-:-:S04]  /*ac00*/  @P1 LOP3.LUT R6, R6, 0x1, RZ, 0xfc, !PT ;  /* 0x0000000106061812 */ /* 0x000fc800078efcff */
[----:B------:R-:W-:-:S04]  /*ac10*/  LOP3.LUT R6, R6, 0xffffffef, RZ, 0xc0, !PT ;  /* 0xffffffef06067812 */ /* 0x000fc800078ec0ff */
[----:B------:R-:W-:-:S04]  /*ac20*/  @P0 LOP3.LUT R6, R6, 0x10, RZ, 0xfc, !PT ;  /* 0x0000001006060812 */ /* 0x000fc800078efcff */
[----:B------:R-:W-:Y:S01]  /*ac30*/  LOP3.LUT R6, R6, 0xfffffff7, RZ, 0xc0, !PT ;  /* 0xfffffff706067812 */ /* 0x000fe200078ec0ff */
[----:B--2---:R-:W0:Y:S02]  /*ac40*/  SHFL.UP PT, R4, R0, 0x1, RZ ;  /* 0x0420000000047989 */ /* 0x004e2400000e00ff */
[----:B0-----:R-:W-:-:S04]  /*ac50*/  SEL R5, R4, RZ, P1 ;  /* 0x000000ff04057207 */ /* 0x001fc80000800000 */
[----:B------:R-:W-:-:S05]  /*ac60*/  IADD3 R5, R0, R5, RZ ;  /* 0x0000000500057210 */ /* 0x000fca0007ffe0ff */
[----:B------:R-:W0:Y:S02]  /*ac70*/  SHFL.UP PT, R4, R5, 0x2, RZ ;  /* 0x0440000005047989 */ /* 0x000e2400000e00ff */
[----:B0-----:R-:W-:Y:S02]  /*ac80*/  SEL R4, R4, RZ, P0 ;  /* 0x000000ff04047207 */ /* 0x001fe40000000000 */
[----:B------:R-:W-:-:S03]  /*ac90*/  ISETP.GE.U32.AND P0, PT, R27, 0x4, PT ;  /* 0x000000041b00780c */ /* 0x000fc60003f06070 */
[----:B------:R-:W-:-:S05]  /*aca0*/  IMAD.IADD R4, R5, 0x1, R4 ;  /* 0x0000000105047824 */ /* 0x000fca00078e0204 */
[----:B------:R-:W0:Y:S05]  /*acb0*/  SHFL.UP PT, R7, R4, 0x4, RZ ;  /* 0x0480000004077989 */ /* 0x000e2a00000e00ff */
[----:B------:R-:W-:-:S04]  /*acc0*/  @P0 LOP3.LUT R6, R6, 0x8, RZ, 0xfc, !PT ;  /* 0x0000000806060812 */ /* 0x000fc800078efcff */
[----:B------:R-:W-:Y:S02]  /*acd0*/  LOP3.LUT R6, R6, 0xfffffffb, RZ, 0xc0, !PT ;  /* 0xfffffffb06067812 */ /* 0x000fe400078ec0ff */
[----:B0-----:R-:W-:Y:S02]  /*ace0*/  SEL R7, R7, RZ, P0 ;  /* 0x000000ff07077207 */ /* 0x001fe40000000000 */
[----:B------:R-:W-:-:S03]  /*acf0*/  ISETP.GE.U32.AND P0, PT, R27, 0x8, PT ;  /* 0x000000081b00780c */ /* 0x000fc60003f06070 */
[----:B------:R-:W-:Y:S02]  /*ad00*/  IMAD.IADD R7, R4, 0x1, R7 ;  /* 0x0000000104077824 */ /* 0x000fe400078e0207 */
[----:B------:R-:W-:-:S03]  /*ad10*/  IMAD.MOV.U32 R4, RZ, RZ, RZ ;  /* 0x000000ffff047224 */ /* 0x000fc600078e00ff */
[----:B------:R-:W0:Y:S05]  /*ad20*/  SHFL.UP PT, R2, R7, 0x8, RZ ;  /* 0x0500000007027989 */ /* 0x000e2a00000e00ff */
[----:B------:R-:W-:-:S04]  /*ad30*/  @P0 LOP3.LUT R6, R6, 0x4, RZ, 0xfc, !PT ;  /* 0x0000000406060812 */ /* 0x000fc800078efcff */
[----:B------:R-:W-:Y:S02]  /*ad40*/  LOP3.LUT R6, R6, 0xfffffffd, RZ, 0xc0, !PT ;  /* 0xfffffffd06067812 */ /* 0x000fe400078ec0ff */
[----:B0-----:R-:W-:Y:S02]  /*ad50*/  SEL R2, R2, RZ, P0 ;  /* 0x000000ff02027207 */ /* 0x001fe40000000000 */
[----:B------:R-:W-:-:S03]  /*ad60*/  ISETP.GE.U32.AND P0, PT, R27, 0x10, PT ;  /* 0x000000101b00780c */ /* 0x000fc60003f06070 */
[----:B------:R-:W-:-:S05]  /*ad70*/  IMAD.IADD R2, R7, 0x1, R2 ;  /* 0x0000000107027824 */ /* 0x000fca00078e0202 */
[----:B------:R-:W0:Y:S05]  /*ad80*/  SHFL.UP PT, R3, R2, 0x10, RZ ;  /* 0x0600000002037989 */ /* 0x000e2a00000e00ff */
[----:B------:R-:W-:Y:S02]  /*ad90*/  @P0 LOP3.LUT R6, R6, 0x2, RZ, 0xfc, !PT ;  /* 0x0000000206060812 */ /* 0x000fe400078efcff */
[----:B0-----:R-:W-:-:S05]  /*ada0*/  SEL R3, R3, RZ, P0 ;  /* 0x000000ff03037207 */ /* 0x001fca0000000000 */
[----:B------:R-:W-:-:S05]  /*adb0*/  IMAD.IADD R8, R2, 0x1, R3 ;  /* 0x0000000102087824 */ /* 0x000fca00078e0203 */
[----:B------:R-:W0:Y:S02]  /*adc0*/  SHFL.IDX PT, R5, R8, 0x1f, 0x1f ;  /* 0x03e01f0008057f89 */ /* 0x000e2400000e0000 */
[----:B0-----:R-:W-:-:S04]  /*add0*/  IMAD R5, R5, UR4, RZ ;  /* 0x0000000405057c24 */ /* 0x001fc8000f8e02ff */
[----:B------:R-:W-:Y:S01]  /*ade0*/  IMAD.MOV.U32 R2, RZ, RZ, R5 ;  /* 0x000000ffff027224 */ /* 0x000fe200078e0005 */
[----:B-1----:R-:W-:-:S13]  /*adf0*/  ISETP.GT.AND P0, PT, R5, UR6, PT ;  /* 0x0000000605007c0c */ /* 0x002fda000bf04270 */
[----:B------:R-:W-:Y:S05]  /*ae00*/  @P0 BRA `(.L_x_165) ;  /* 0x0000000000b00947 */ /* 0x000fea0003800000 */
[----:B------:R-:W-:Y:S01]  /*ae10*/  IMAD.MOV.U32 R5, RZ, RZ, R2 ;  /* 0x000000ffff057224 */ /* 0x000fe200078e0002 */
[----:B------:R-:W-:Y:S01]  /*ae20*/  ULDC UR5, c[0x0][0xc14] ;  /* 0x0003050000057ab9 */ /* 0x000fe20000000800 */
[----:B------:R-:W-:Y:S01]  /*ae30*/  IMAD.MOV.U32 R4, RZ, RZ, RZ ;  /* 0x000000ffff047224 */ /* 0x000fe200078e00ff */
[----:B------:R-:W-:Y:S01]  /*ae40*/  ULDC UR7, c[0x0][0xc14] ;  /* 0x0003050000077ab9 */ /* 0x000fe20000000800 */
[----:B------:R-:W-:-:S05]  /*ae50*/  ULDC UR4, c[0x0][0xc10] ;  /* 0x0003040000047ab9 */ /* 0x000fca0000000800 */
.L_x_169:
[----:B------:R-:W-:Y:S01]  /*ae60*/  IADD3 R4, R4, 0x1f, RZ ;  /* 0x0000001f04047810 */ /* 0x000fe20007ffe0ff */
[----:B------:R-:W-:-:S03]  /*ae70*/  IMAD.U32 R19, RZ, RZ, UR7 ;  /* 0x00000007ff137e24 */ /* 0x000fc6000f8e00ff */
[----:B------:R-:W-:-:S13]  /*ae80*/  ISETP.GE.AND P0, PT, R4, UR5, PT ;  /* 0x0000000504007c0c */ /* 0x000fda000bf06270 */
[----:B------:R-:W-:Y:S05]  /*ae90*/  @P0 BRA `(.L_x_166) ;  /* 0x0000000400380947 */ /* 0x000fea0003800000 */
[C---:B------:R-:W-:Y:S01]  /*aea0*/  IMAD.IADD R7, R27.reuse, 0x1, R4 ;  /* 0x000000011b077824 */ /* 0x040fe200078e0204 */
[----:B------:R-:W-:Y:S01]  /*aeb0*/  ISETP.NE.AND P1, PT, R27, 0x1f, PT ;  /* 0x0000001f1b00780c */ /* 0x000fe20003f25270 */
[----:B------:R-:W-:Y:S01]  /*aec0*/  BSSY B0, `(.L_x_167) ;  /* 0x0000007000007945 */ /* 0x000fe20003800000 */
[----:B------:R-:W-:Y:S02]  /*aed0*/  IMAD.MOV.U32 R0, RZ, RZ, RZ ;  /* 0x000000ffff007224 */ /* 0x000fe400078e00ff */
[----:B------:R-:W-:-:S13]  /*aee0*/  ISETP.GE.OR P0, PT, R7, UR5, !P1 ;  /* 0x0000000507007c0c */ /* 0x000fda000cf06670 */
[----:B------:R-:W-:Y:S05]  /*aef0*/  @P0 BRA `(.L_x_168) ;  /* 0x00000000000c0947 */ /* 0x000fea0003800000 */
[----:B------:R-:W0:Y:S02]  /*af00*/  LDC.64 R2, c[0x0][0xc58] ;  /* 0x00031600ff027b82 */ /* 0x000e240000000a00 */
[----:B0-----:R-:W-:-:S05]  /*af10*/  IMAD.WIDE R2, R7, 0x4, R2 ;  /* 0x0000000407027825 */ /* 0x001fca00078e0202 */
[----:B------:R0:W5:Y:S02]  /*af20*/  LDG.E R0, desc[UR46][R2.64] ;  /* 0x0000002e02007981 */ /* 0x000164000c1e1900 */
.L_x_168:
[----:B------:R-:W-:Y:S05]  /*af30*/  BSYNC B0 ;  /* 0x0000000000007941 */ /* 0x000fea0003800000 */
.L_x_167:
[----:B0----5:R-:W0:Y:S01]  /*af40*/  SHFL.UP PT, R2, R0, 0x1, RZ ;  /* 0x0420000000027989 */ /* 0x021e2200000e00ff */
[C---:B------:R-:W-:Y:S02]  /*af50*/  ISETP.NE.AND P0, PT, R27.reuse, RZ, PT ;  /* 0x000000ff1b00720c */ /* 0x040fe40003f05270 */
[C---:B------:R-:W-:Y:S02]  /*af60*/  ISETP.GE.U32.AND P1, PT, R27.reuse, 0x2, PT ;  /* 0x000000021b00780c */ /* 0x040fe40003f26070 */
[----:B0-----:R-:W-:Y:S02]  /*af70*/  SEL R3, R2, RZ, P0 ;  /* 0x000000ff02037207 */ /* 0x001fe40000000000 */
[----:B------:R-:W-:-:S03]  /*af80*/  ISETP.GE.U32.AND P0, PT, R27, 0x4, PT ;  /* 0x000000041b00780c */ /* 0x000fc60003f06070 */
[----:B------:R-:W-:-:S05]  /*af90*/  IMAD.IADD R3, R0, 0x1, R3 ;  /* 0x0000000100037824 */ /* 0x000fca00078e0203 */
[----:B------:R-:W0:Y:S02]  /*afa0*/  SHFL.UP PT, R2, R3, 0x2, RZ ;  /* 0x0440000003027989 */ /* 0x000e2400000e00ff */
[----:B0-----:R-:W-:Y:S02]  /*afb0*/  SEL R2, R2, RZ, P1 ;  /* 0x000000ff02027207 */ /* 0x001fe40000800000 */
[----:B------:R-:W-:Y:S02]  /*afc0*/  ISETP.GE.U32.AND P1, PT, R27, 0x8, PT ;  /* 0x000000081b00780c */ /* 0x000fe40003f26070 */
[----:B------:R-:W-:-:S05]  /*afd0*/  IADD3 R2, R3, R2, RZ ;  /* 0x0000000203027210 */ /* 0x000fca0007ffe0ff */
[----:B------:R-:W0:Y:S02]  /*afe0*/  SHFL.UP PT, R7, R2, 0x4, RZ ;  /* 0x0480000002077989 */ /* 0x000e2400000e00ff */
[----:B0-----:R-:W-:Y:S02]  /*aff0*/  SEL R7, R7, RZ, P0 ;  /* 0x000000ff07077207 */ /* 0x001fe40000000000 */
[----:B------:R-:W-:-:S03]  /*b000*/  ISETP.GE.U32.AND P0, PT, R27, 0x10, PT ;  /* 0x000000101b00780c */ /* 0x000fc60003f06070 */
[----:B------:R-:W-:-:S05]  /*b010*/  IMAD.IADD R7, R2, 0x1, R7 ;  /* 0x0000000102077824 */ /* 0x000fca00078e0207 */
[----:B------:R-:W0:Y:S02]  /*b020*/  SHFL.UP PT, R8, R7, 0x8, RZ ;  /* 0x0500000007087989 */ /* 0x000e2400000e00ff */
[----:B0-----:R-:W-:-:S05]  /*b030*/  SEL R8, R8, RZ, P1 ;  /* 0x000000ff08087207 */ /* 0x001fca0000800000 */
[----:B------:R-:W-:-:S05]  /*b040*/  IMAD.IADD R8, R7, 0x1, R8 ;  /* 0x0000000107087824 */ /* 0x000fca00078e0208 */
[----:B------:R-:W0:Y:S02]  /*b050*/  SHFL.UP PT, R9, R8, 0x10, RZ ;  /* 0x0600000008097989 */ /* 0x000e2400000e00ff */
[----:B0-----:R-:W-:-:S05]  /*b060*/  SEL R9, R9, RZ, P0 ;  /* 0x000000ff09097207 */ /* 0x001fca0000000000 */
[----:B------:R-:W-:-:S05]  /*b070*/  IMAD.IADD R8, R8, 0x1, R9 ;  /* 0x0000000108087824 */ /* 0x000fca00078e0209 */
[----:B------:R-:W0:Y:S02]  /*b080*/  SHFL.IDX PT, R3, R8, 0x1f, 0x1f ;  /* 0x03e01f0008037f89 */ /* 0x000e2400000e0000 */
[----:B0-----:R-:W-:-:S04]  /*b090*/  IMAD R2, R3, UR4, RZ ;  /* 0x0000000403027c24 */ /* 0x001fc8000f8e02ff */
[----:B------:R-:W-:-:S05]  /*b0a0*/  IMAD.IADD R5, R2, 0x1, R5 ;  /* 0x0000000102057824 */ /* 0x000fca00078e0205 */
[----:B------:R-:W-:-:S13]  /*b0b0*/  ISETP.GT.AND P0, PT, R5, UR6, PT ;  /* 0x0000000605007c0c */ /* 0x000fda000bf04270 */
[----:B------:R-:W-:Y:S05]  /*b0c0*/  @!P0 BRA `(.L_x_169) ;  /* 0xfffffffc00648947 */ /* 0x000fea000383ffff */
.L_x_165:
[----:B------:R-:W-:-:S05]  /*b0d0*/  IADD3 R11, -R2, R5, RZ ;  /* 0x00000005020b7210 */ /* 0x000fca0007ffe1ff */
[----:B------:R-:W-:-:S05]  /*b0e0*/  IMAD R2, R8, UR4, R11 ;  /* 0x0000000408027c24 */ /* 0x000fca000f8e020b */
[----:B------:R-:W-:-:S13]  /*b0f0*/  ISETP.GT.AND P0, PT, R2, UR6, PT ;  /* 0x0000000602007c0c */ /* 0x000fda000bf04270 */
[----:B------:R-:W-:-:S04]  /*b100*/  VOTE.ANY R7, PT, !P0 ;  /* 0x0000000000077806 */ /* 0x000fc800040e0100 */
[----:B------:R-:W0:Y:S01]  /*b110*/  POPC R19, R7 ;  /* 0x0000000700137309 */ /* 0x000e220000000000 */
[----:B------:R-:W-:Y:S01]  /*b120*/  ISETP.NE.AND P0, PT, R7, RZ, PT ;  /* 0x000000ff0700720c */ /* 0x000fe20003f05270 */
[----:B0-----:R-:W0:Y:S02]  /*b130*/  SHFL.IDX PT, R0, R0, R19, 0x1f ;  /* 0x00001f1300007589 */ /* 0x001e2400000e0000 */
[----:B0-----:R-:W-:-:S04]  /*b140*/  IABS R5, R0 ;  /* 0x0000000000057213 */ /* 0x001fc80000000000 */
[----:B------:R-:W0:Y:S08]  /*b150*/  I2F.RP R9, R5 ;  /* 0x0000000500097306 */ /* 0x000e300000209400 */
[----:B0-----:R-:W0:Y:S02]  /*b160*/  MUFU.RCP R9, R9 ;  /* 0x0000000900097308 */ /* 0x001e240000001000 */
[----:B0-----:R-:W-:-:S06]  /*b170*/  VIADD R2, R9, 0xffffffe ;  /* 0x0ffffffe09027836 */ /* 0x001fcc0000000000 */
[----:B------:R0:W1:Y:S01]  /*b180*/  F2I.FTZ.U32.TRUNC.NTZ R3, R2 ;  /* 0x0000000200037305 */ /* 0x000062000021f000 */
[----:B------:R-:W-:Y:S05]  /*b190*/  @!P0 BRA `(.L_x_170) ;  /* 0x0000000000088947 */ /* 0x000fea0003800000 */
[----:B------:R-:W-:-:S05]  /*b1a0*/  VIADD R7, R19, 0xffffffff ;  /* 0xffffffff13077836 */ /* 0x000fca0000000000 */
[----:B------:R2:W3:Y:S02]  /*b1b0*/  SHFL.IDX PT, R16, R8, R7, 0x1f ;  /* 0x00001f0708107589 */ /* 0x0004e400000e0000 */
.L_x_170:
[----:B---3--:R-:W-:Y:S01]  /*b1c0*/  IMAD R16, R16, UR4, R11 ;  /* 0x0000000410107c24 */ /* 0x008fe2000f8e020b */
[----:B------:R-:W-:Y:S01]  /*b1d0*/  IABS R10, R0 ;  /* 0x00000000000a7213 */ /* 0x000fe20000000000 */
[----:B01----:R-:W-:Y:S02]  /*b1e0*/  IMAD.MOV R2, RZ, RZ, -R3 ;  /* 0x000000ffff027224 */ /* 0x003fe400078e0a03 */
[----:B------:R-:W-:Y:S01]  /*b1f0*/  IMAD.IADD R19, R19, 0x1, R4 ;  /* 0x0000000113137824 */ /* 0x000fe200078e0204 */
[----:B------:R-:W-:Y:S01]  /*b200*/  IADD3 R9, -R16, UR6, RZ ;  /* 0x0000000610097c10 */ /* 0x000fe2000fffe1ff */
[----:B--2---:R-:W-:Y:S01]  /*b210*/  IMAD R7, R2, R5, RZ ;  /* 0x0000000502077224 */ /* 0x004fe200078e02ff */
[----:B------:R-:W-:Y:S01]  /*b220*/  MOV R2, RZ ;  /* 0x000000ff00027202 */ /* 0x000fe20000000f00 */
[----:B------:R-:W-:Y:S01]  /*b230*/  IMAD.MOV R10, RZ, RZ, -R10 ;  /* 0x000000ffff0a7224 */ /* 0x000fe200078e0a0a */
[----:B------:R-:W-:-:S03]  /*b240*/  IABS R8, R9 ;  /* 0x0000000900087213 */ /* 0x000fc60000000000 */
[----:B------:R-:W-:-:S04]  /*b250*/  IMAD.HI.U32 R2, R3, R7, R2 ;  /* 0x0000000703027227 */ /* 0x000fc800078e0002 */
[----:B------:R-:W-:Y:S02]  /*b260*/  IMAD.MOV.U32 R3, RZ, RZ, R8 ;  /* 0x000000ffff037224 */ /* 0x000fe400078e0008 */
[----:B------:R-:W-:Y:S02]  /*b270*/  IMAD.MOV.U32 R8, RZ, RZ, R10 ;  /* 0x000000ffff087224 */ /* 0x000fe400078e000a */
[----:B------:R-:W-:-:S04]  /*b280*/  IMAD.HI.U32 R2, R2, R3, RZ ;  /* 0x0000000302027227 */ /* 0x000fc800078e00ff */
[----:B------:R-:W-:Y:S01]  /*b290*/  IMAD R8, R2, R8, R3 ;  /* 0x0000000802087224 */ /* 0x000fe200078e0203 */
[----:B------:R-:W-:-:S04]  /*b2a0*/  LOP3.LUT R3, R9, R0, RZ, 0x3c, !PT ;  /* 0x0000000009037212 */ /* 0x000fc800078e3cff */
[----:B------:R-:W-:-:S13]  /*b2b0*/  ISETP.GT.U32.AND P0, PT, R5, R8, PT ;  /* 0x000000080500720c */ /* 0x000fda0003f04070 */
[----:B------:R-:W-:Y:S02]  /*b2c0*/  @!P0 IMAD.IADD R8, R8, 0x1, -R5 ;  /* 0x0000000108088824 */ /* 0x000fe400078e0a05 */
[----:B------:R-:W-:-:S03]  /*b2d0*/  @!P0 VIADD R2, R2, 0x1 ;  /* 0x0000000102028836 */ /* 0x000fc60000000000 */
[----:B------:R-:W-:-:S13]  /*b2e0*/  ISETP.GE.U32.AND P0, PT, R8, R5, PT ;  /* 0x000000050800720c */ /* 0x000fda0003f06070 */
[----:B------:R-:W-:Y:S02]  /*b2f0*/  @P0 IADD3 R2, R2, 0x1, RZ ;  /* 0x0000000102020810 */ /* 0x000fe40007ffe0ff */
[----:B------:R-:W-:-:S13]  /*b300*/  ISETP.GE.AND P0, PT, R3, RZ, PT ;  /* 0x000000ff0300720c */ /* 0x000fda0003f06270 */
[----:B------:R-:W-:Y:S01]  /*b310*/  @!P0 IMAD.MOV R2, RZ, RZ, -R2 ;  /* 0x000000ffff028224 */ /* 0x000fe200078e0a02 */
[----:B------:R-:W-:-:S13]  /*b320*/  ISETP.NE.AND P0, PT, R0, RZ, PT ;  /* 0x000000ff0000720c */ /* 0x000fda0003f05270 */
[----:B------:R-:W-:-:S05]  /*b330*/  @!P0 LOP3.LUT R2, RZ, R0, RZ, 0x33, !PT ;  /* 0x00000000ff028212 */ /* 0x000fca00078e33ff */
[--C-:B------:R-:W-:Y:S02]  /*b340*/  IMAD.MOV R17, RZ, RZ, -R2.reuse ;  /* 0x000000ffff117224 */ /* 0x100fe400078e0a02 */
[----:B------:R-:W-:Y:S02]  /*b350*/  IMAD.MOV.U32 R18, RZ, RZ, R2 ;  /* 0x000000ffff127224 */ /* 0x000fe400078e0002 */
[----:B------:R-:W-:Y:S01]  /*b360*/  IMAD R17, R0, R17, R9 ;  /* 0x0000001100117224 */ /* 0x000fe200078e0209 */
[----:B------:R-:W-:Y:S06]  /*b370*/  BRA `(.L_x_171) ;  /* 0x00000000000c7947 */ /* 0x000fec0003800000 */
.L_x_166:
[----:B------:R-:W-:Y:S01]  /*b380*/  MOV R17, RZ ;  /* 0x000000ff00117202 */ /* 0x000fe20000000f00 */
[----:B------:R-:W-:Y:S02]  /*b390*/  IMAD.U32 R16, RZ, RZ, UR6 ;  /* 0x00000006ff107e24 */ /* 0x000fe4000f8e00ff */
[----:B------:R-:W-:-:S07]  /*b3a0*/  IMAD.MOV.U32 R18, RZ, RZ, RZ ;  /* 0x000000ffff127224 */ /* 0x000fce00078e00ff */
.L_x_171:
[----:B------:R-:W-:Y:S01]  /*b3b0*/  ISETP.NE.AND P0, PT, R27, RZ, PT ;  /* 0x000000ff1b00720c */ /* 0x000fe20003f05270 */
[----:B------:R0:W-:Y:S01]  /*b3c0*/  STL [R1+0xc], RZ ;  /* 0x00000cff01007387 */ /* 0x0001e20000100800 */
[----:B------:R-:W-:Y:S02]  /*b3d0*/  IMAD.MOV.U32 R24, RZ, RZ, 0x1 ;  /* 0x00000001ff187424 */ /* 0x000fe400078e00ff */
[----:B------:R-:W-:-:S09]  /*b3e0*/  IMAD.MOV.U32 R22, RZ, RZ, RZ ;  /* 0x000000ffff167224 */ /* 0x000fd200078e00ff */
[----:B------:R-:W1:Y:S01]  /*b3f0*/  @!P0 S2R R3, SR_CgaCtaId ;  /* 0x0000000000038919 */ /* 0x000e620000008800 */
[----:B------:R-:W-:-:S04]  /*b400*/  @!P0 MOV R0, 0x400 ;  /* 0x0000040000008802 */ /* 0x000fc80000000f00 */
[----:B-1----:R-:W-:-:S05]  /*b410*/  @!P0 LEA R0, R3, R0, 0x18 ;  /* 0x0000000003008211 */ /* 0x002fca00078ec0ff */
[----:B------:R0:W-:Y:S01]  /*b420*/  @!P0 STS.128 [R0+0x308d0], R16 ;  /* 0x0308d01000008388 */ /* 0x0001e20000000c00 */
[----:B------:R-:W-:Y:S06]  /*b430*/  BAR.ARV 0x5, 0x1a0 ;  /* 0x0146800000007b1d */ /* 0x000fec0000002000 */
[----:B------:R-:W-:-:S13]  /*b440*/  ISETP.GE.AND P0, PT, R19, UR5, PT ;  /* 0x0000000513007c0c */ /* 0x000fda000bf06270 */
[----:B------:R-:W-:Y:S05]  /*b450*/  @P0 BRA `(.L_x_172) ;  /* 0x0000003000140947 */ /* 0x000fea0003800000 */
[----:B------:R1:W-:Y:S01]  /*b460*/  STL [R1+0xc], RZ ;  /* 0x00000cff01007387 */ /* 0x0003e20000100800 */
[----:B------:R-:W-:Y:S01]  /*b470*/  MOV R24, 0x1 ;  /* 0x0000000100187802 */ /* 0x000fe20000000f00 */
[----:B------:R-:W-:Y:S01]  /*b480*/  IMAD.MOV.U32 R22, RZ, RZ, RZ ;  /* 0x000000ffff167224 */ /* 0x000fe200078e00ff */
[----:B------:R-:W-:Y:S01]  /*b490*/  ULDC UR37, c[0x0][0xc] ;  /* 0x0000030000257ab9 */ /* 0x000fe20000000800 */
[----:B------:R-:W-:-:S05]  /*b4a0*/  ULDC.64 UR38, c[0x0][0x198] ;  /* 0x0000660000267ab9 */ /* 0x000fca0000000a00 */
.L_x_235:
[----:B--2---:R-:W2:Y:S02]  /*b4b0*/  LDC.64 R28, c[0x0][0xc60] ;  /* 0x00031800ff1c7b82 */ /* 0x004ea40000000a00 */
[----:B--2---:R-:W-:-:S06]  /*b4c0*/  IMAD.WIDE R28, R19, 0x4, R28 ;  /* 0x00000004131c7825 */ /* 0x004fcc00078e021c */
[----:B------:R-:W2:Y:S01]  /*b4d0*/  LDG.E R28, desc[UR46][R28.64] ;  /* 0x0000002e1c1c7981 */ /* 0x000ea2000c1e1900 */
[----:B------:R-:W-:Y:S05]  /*b4e0*/  YIELD ;  /* 0x0000000000007946 */ /* 0x000fea0003800000 */
[----:B------:R-:W-:Y:S01]  /*b4f0*/  ULDC.64 UR4, c[0x0][0xa28] ;  /* 0x00028a0000047ab9 */ /* 0x000fe20000000a00 */
[----:B------:R-:W-:Y:S01]  /*b500*/  IMAD.MOV.U32 R23, RZ, RZ, RZ ;  /* 0x000000ffff177224 */ /* 0x000fe200078e00ff */
[----:B------:R-:W-:-:S04]  /*b510*/  ISETP.NE.U32.AND P0, PT, RZ, UR4, PT ;  /* 0x00000004ff007c0c */ /* 0x000fc8000bf05070 */
[----:B------:R-:W-:Y:S01]  /*b520*/  ISETP.NE.AND.EX P0, PT, RZ, UR5, PT, P0 ;  /* 0x00000005ff007c0c */ /* 0x000fe2000bf05300 */
[----:B0-----:R-:W-:Y:S01]  /*b530*/  IMAD.MOV.U32 R0, RZ, RZ, RZ ;  /* 0x000000ffff007224 */ /* 0x001fe200078e00ff */
[----:B--2---:R-:W-:-:S11]  /*b540*/  SHF.R.S32.HI R5, RZ, 0x1f, R28 ;  /* 0x0000001fff057819 */ /* 0x004fd6000001141c */
[----:B------:R-:W-:-:S04]  /*b550*/  @P0 LEA R2, P1, R28, UR4, 0x2 ;  /* 0x000000041c020c11 */ /* 0x000fc8000f8210ff */
[----:B------:R-:W-:Y:S01]  /*b560*/  @P0 LEA.HI.X R3, R28, UR5, R5, 0x2, P1 ;  /* 0x000000051c030c11 */ /* 0x000fe200088f1405 */
[----:B------:R-:W-:-:S04]  /*b570*/  ULDC.64 UR4, c[0x0][0xa00] ;  /* 0x0002800000047ab9 */ /* 0x000fc80000000a00 */
[----:B------:R0:W5:Y:S01]  /*b580*/  @P0 LDG.E R23, desc[UR46][R2.64] ;  /* 0x0000002e02170981 */ /* 0x000162000c1e1900 */
[----:B------:R-:W-:-:S04]  /*b590*/  ISETP.NE.U32.AND P0, PT, RZ, UR4, PT ;  /* 0x00000004ff007c0c */ /* 0x000fc8000bf05070 */
[----:B------:R-:W-:-:S13]  /*b5a0*/  ISETP.NE.AND.EX P0, PT, RZ, UR5, PT, P0 ;  /* 0x00000005ff007c0c */ /* 0x000fda000bf05300 */
[----:B0-----:R-:W-:-:S04]  /*b5b0*/  @P0 LEA R2, P1, R28, UR4, 0x2 ;  /* 0x000000041c020c11 */ /* 0x001fc8000f8210ff */
[----:B------:R-:W-:Y:S01]  /*b5c0*/  @P0 LEA.HI.X R3, R28, UR5, R5, 0x2, P1 ;  /* 0x000000051c030c11 */ /* 0x000fe200088f1405 */
[----:B------:R-:W-:-:S04]  /*b5d0*/  ULDC.64 UR4, c[0x0][0xa20] ;  /* 0x0002880000047ab9 */ /* 0x000fc80000000a00 */
[----:B------:R-:W2:Y:S01]  /*b5e0*/  @P0 LDG.E R0, desc[UR46][R2.64] ;  /* 0x0000002e02000981 */ /* 0x000ea2000c1e1900 */
[----:B------:R-:W-:Y:S01]  /*b5f0*/  ISETP.NE.U32.AND P0, PT, RZ, UR4, PT ;  /* 0x00000004ff007c0c */ /* 0x000fe2000bf05070 */
[----:B------:R-:W-:-:S03]  /*b600*/  IMAD.SHL.U32 R6, R28, 0x4, RZ ;  /* 0x000000041c067824 */ /* 0x000fc600078e00ff */
[----:B------:R-:W-:-:S13]  /*b610*/  ISETP.NE.AND.EX P0, PT, RZ, UR5, PT, P0 ;  /* 0x00000005ff007c0c */ /* 0x000fda000bf05300 */
[----:B------:R-:W-:Y:S01]  /*b620*/  @P0 IADD3 R4, P1, R6, UR4, RZ ;  /* 0x0000000406040c10 */ /* 0x000fe2000ff3e0ff */
[----:B--2---:R0:W-:Y:S04]  /*b630*/  STL [R1+0x10], R0 ;  /* 0x0000100001007387 */ /* 0x0041e80000100800 */
[----:B------:R2:W-:Y:S01]  /*b640*/  STL [R1], R6 ;  /* 0x0000000601007387 */ /* 0x0005e20000100800 */
[----:B0-----:R-:W-:-:S04]  /*b650*/  SHF.L.U64.HI R0, R28, 0x2, R5 ;  /* 0x000000021c007819 */ /* 0x001fc80000010205 */
[----:B------:R-:W-:Y:S01]  /*b660*/  @P0 IADD3.X R5, R0, UR5, RZ, P1, !PT ;  /* 0x0000000500050c10 */ /* 0x000fe20008ffe4ff */
[----:B------:R-:W-:Y:S01]  /*b670*/  ULDC.64 UR4, c[0x0][0xa08] ;  /* 0x0002820000047ab9 */ /* 0x000fe20000000a00 */
[----:B------:R0:W-:Y:S01]  /*b680*/  STL [R1+0x4], R0 ;  /* 0x0000040001007387 */ /* 0x0001e20000100800 */
[----:B------:R-:W-:Y:S02]  /*b690*/  IADD3 R2, P1, R6, UR4, RZ ;  /* 0x0000000406027c10 */ /* 0x000fe4000ff3e0ff */
[----:B--2---:R-:W-:Y:S02]  /*b6a0*/  MOV R6, RZ ;  /* 0x000000ff00067202 */ /* 0x004fe40000000f00 */
[----:B------:R-:W-:Y:S02]  /*b6b0*/  IADD3.X R3, R0, UR5, RZ, P1, !PT ;  /* 0x0000000500037c10 */ /* 0x000fe40008ffe4ff */
[----:B------:R-:W-:-:S04]  /*b6c0*/  ISETP.NE.U32.AND P1, PT, RZ, UR4, PT ;  /* 0x00000004ff007c0c */ /* 0x000fc8000bf25070 */
[----:B------:R-:W-:Y:S01]  /*b6d0*/  ISETP.NE.AND.EX P1, PT, RZ, UR5, PT, P1 ;  /* 0x00000005ff007c0c */ /* 0x000fe2000bf25310 */
[----:B------:R-:W-:Y:S02]  /*b6e0*/  ULDC.64 UR4, c[0x0][0x3f8] ;  /* 0x0000fe0000047ab9 */ /* 0x000fe40000000a00 */
[----:B------:R-:W-:-:S03]  /*b6f0*/  UISETP.NE.U32.AND UP0, UPT, UR4, URZ, UPT ;  /* 0x0000003f0400728c */ /* 0x000fc6000bf05070 */
[----:B------:R-:W-:Y:S01]  /*b700*/  ULDC UR4, c[0x0][0x404] ;  /* 0x0001010000047ab9 */ /* 0x000fe20000000800 */
[----:B------:R-:W-:-:S03]  /*b710*/  UISETP.NE.AND.EX UP0, UPT, UR5, URZ, UPT, UP0 ;  /* 0x0000003f0500728c */ /* 0x000fc6000bf05300 */
[----:B------:R-:W-:Y:S01]  /*b720*/  ULDC UR5, c[0x0][0x2e0] ;  /* 0x0000b80000057ab9 */ /* 0x000fe20000000800 */
[----:B------:R-:W-:Y:S02]  /*b730*/  USEL UR4, UR4, 0x1, UP0 ;  /* 0x0000000104047887 */ /* 0x000fe40008000000 */
[----:B------:R2:W5:Y:S02]  /*b740*/  @P1 LDG.E R6, desc[UR46][R2.64] ;  /* 0x0000002e02061981 */ /* 0x000564000c1e1900 */
[----:B------:R-:W-:-:S06]  /*b750*/  UIMAD UR4, UR4, UR5, URZ ;  /* 0x00000005040472a4 */ /* 0x000fcc000f8e023f */
[----:B0-----:R-:W-:-:S06]  /*b760*/  IMAD.U32 R0, RZ, RZ, UR4 ;  /* 0x00000004ff007e24 */ /* 0x001fcc000f8e00ff */
[----:B------:R2:W5:Y:S01]  /*b770*/  @P0 LDG.E R0, desc[UR46][R4.64] ;  /* 0x0000002e04000981 */ /* 0x000562000c1e1900 */
[----:B------:R-:W-:Y:S05]  /*b780*/  @P0 BRA `(.L_x_173) ;  /* 0x0000000000100947 */ /* 0x000fea0003800000 */
[----:B------:R-:W-:Y:S05]  /*b790*/  @!P1 BRA `(.L_x_173) ;  /* 0x00000000000c9947 */ /* 0x000fea0003800000 */
[----:B--2---:R-:W2:Y:S04]  /*b7a0*/  LDG.E R5, desc[UR46][R2.64] ;  /* 0x0000002e02057981 */ /* 0x004ea8000c1e1900 */
[----:B-----5:R-:W2:Y:S02]  /*b7b0*/  LDG.E R0, desc[UR46][R2.64+0x4] ;  /* 0x0000042e02007981 */ /* 0x020ea4000c1e1900 */
[----:B--2---:R-:W-:-:S07]  /*b7c0*/  IMAD.IADD R0, R0, 0x1, -R5 ;  /* 0x0000000100007824 */ /* 0x004fce00078e0a05 */
.L_x_173:
[----:B--2--5:R-:W-:Y:S01]  /*b7d0*/  IMAD.IADD R2, R0, 0x1, -R23 ;  /* 0x0000000100027824 */ /* 0x024fe200078e0a17 */
[----:B------:R-:W-:Y:S01]  /*b7e0*/  BSSY B6, `(.L_x_174) ;  /* 0x0000235000067945 */ /* 0x000fe20003800000 */
[----:B------:R-:W-:Y:S02]  /*b7f0*/  IADD3 R23, R6, R23, RZ ;  /* 0x0000001706177210 */ /* 0x000fe40007ffe0ff */
[C---:B------:R-:W-:Y:S01]  /*b800*/  VIADD R0, R2.reuse, 0xbf ;  /* 0x000000bf02007836 */ /* 0x040fe20000000000 */
[----:B------:R0:W-:Y:S01]  /*b810*/  STL [R1+0x8], R2 ;  /* 0x0000080201007387 */ /* 0x0001e20000100800 */
[----:B------:R-:W-:Y:S02]  /*b820*/  ISETP.GT.AND P0, PT, R2, RZ, PT ;  /* 0x000000ff0200720c */ /* 0x000fe40003f04270 */
[----:B------:R-:W-:-:S05]  /*b830*/  IMAD.HI R0, R0, 0x2aaaaaab, RZ ;  /* 0x2aaaaaab00007827 */ /* 0x000fca00078e02ff */
[----:B------:R-:W-:-:S04]  /*b840*/  SHF.R.U32.HI R29, RZ, 0x1f, R0 ;  /* 0x0000001fff1d7819 */ /* 0x000fc80000011600 */
[----:B------:R-:W-:Y:S02]  /*b850*/  LEA.HI.SX32 R29, R0, R29, 0x1b ;  /* 0x0000001d001d7211 */ /* 0x000fe400078fdaff */
[----:B0-----:R-:W-:Y:S05]  /*b860*/  @P0 BRA `(.L_x_175) ;  /* 0x00000000003c0947 */ /* 0x001fea0003800000 */
[----:B------:R-:W-:-:S13]  /*b870*/  ISETP.NE.AND P1, PT, R27, RZ, PT ;  /* 0x000000ff1b00720c */ /* 0x000fda0003f25270 */
[----:B------:R-:W-:Y:S05]  /*b880*/  @P1 BRA `(.L_x_176) ;  /* 0x0000002000a81947 */ /* 0x000fea0003800000 */
[----:B------:R-:W0:Y:S01]  /*b890*/  S2R R7, SR_LANEID ;  /* 0x0000000000077919 */ /* 0x000e220000000000 */
[----:B------:R-:W-:Y:S01]  /*b8a0*/  VOTEU.ANY UR4, UPT, PT ;  /* 0x0000000000047886 */ /* 0x000fe200038e0100 */
[----:B------:R-:W2:Y:S01]  /*b8b0*/  LDC.64 R2, c[0x0][0xc38] ;  /* 0x00030e00ff027b82 */ /* 0x000ea20000000a00 */
[----:B------:R-:W0:Y:S08]  /*b8c0*/  FLO.U32 R0, UR4 ;  /* 0x0000000400007d00 */ /* 0x000e3000080e0000 */
[----:B------:R-:W2:Y:S01]  /*b8d0*/  POPC R5, UR4 ;  /* 0x0000000400057d09 */ /* 0x000ea20008000000 */
[----:B0-----:R-:W-:-:S13]  /*b8e0*/  ISETP.EQ.U32.AND P0, PT, R0, R7, PT ;  /* 0x000000070000720c */ /* 0x001fda0003f02070 */
[----:B--2---:R-:W2:Y:S01]  /*b8f0*/  @P0 ATOMG.E.ADD.STRONG.GPU PT, R3, desc[UR46][R2.64], R5 ;  /* 0x00000005020309a8 */ /* 0x004ea200081ee1ee */
[----:B------:R-:W0:Y:S02]  /*b900*/  S2R R4, SR_LTMASK ;  /* 0x0000000000047919 */ /* 0x000e240000003900 */
[----:B0-----:R-:W-:-:S04]  /*b910*/  LOP3.LUT R4, R4, UR4, RZ, 0xc0, !PT ;  /* 0x0000000404047c12 */ /* 0x001fc8000f8ec0ff */
[----:B------:R-:W0:Y:S01]  /*b920*/  POPC R7, R4 ;  /* 0x0000000400077309 */ /* 0x000e220000000000 */
[----:B--2---:R-:W0:Y:S02]  /*b930*/  SHFL.IDX PT, R0, R3, R0, 0x1f ;  /* 0x00001f0003007589 */ /* 0x004e2400000e0000 */
[----:B0-----:R-:W-:Y:S01]  /*b940*/  IADD3 R16, R0, UR37, R7 ;  /* 0x0000002500107c10 */ /* 0x001fe2000fffe007 */
[----:B------:R-:W-:Y:S06]  /*b950*/  BRA `(.L_x_176) ;  /* 0x0000002000747947 */ /* 0x000fec0003800000 */
.L_x_175:
[----:B------:R-:W0:Y:S01]  /*b960*/  S2R R3, SR_CgaCtaId ;  /* 0x0000000000037919 */ /* 0x000e220000008800 */
[----:B------:R-:W-:-:S04]  /*b970*/  MOV R26, 0x400 ;  /* 0x00000400001a7802 */ /* 0x000fc80000000f00 */
[----:B0-----:R-:W-:-:S05]  /*b980*/  LEA R26, R3, R26, 0x18 ;  /* 0x0000001a031a7211 */ /* 0x001fca00078ec0ff */
[----:B------:R-:W-:-:S05]  /*b990*/  VIADD R0, R26, 0x12400 ;  /* 0x000124001a007836 */ /* 0x000fca0000000000 */
[----:B------:R-:W-:-:S13]  /*b9a0*/  LOP3.LUT P0, RZ, R0, 0x3ff, RZ, 0xc0, !PT ;  /* 0x000003ff00ff7812 */ /* 0x000fda000780c0ff */
[----:B------:R-:W-:Y:S05]  /*b9b0*/  @!P0 BRA `(.L_x_177) ;  /* 0x0000000000408947 */ /* 0x000fea0003800000 */
[----:B------:R-:W-:Y:S01]  /*b9c0*/  MOV R2, 0x0 ;  /* 0x0000000000027802 */ /* 0x000fe20000000f00 */
[----:B------:R-:W-:Y:S01]  /*b9d0*/  ULDC.64 UR6, c[0x4][0xa8] ;  /* 0x01002a0000067ab9 */ /* 0x000fe20000000a00 */
[----:B------:R-:W-:Y:S01]  /*b9e0*/  ULDC.64 UR8, c[0x4][0xb0] ;  /* 0x01002c0000087ab9 */ /* 0x000fe20000000a00 */
[----:B------:R-:W-:Y:S01]  /*b9f0*/  ULDC.64 UR4, c[0x4][0x30] ;  /* 0x01000c0000047ab9 */ /* 0x000fe20000000a00 */
[----:B------:R-:W-:Y:S01]  /*ba00*/  IMAD.U32 R4, RZ, RZ, UR6 ;  /* 0x00000006ff047e24 */ /* 0x000fe2000f8e00ff */
[----:B------:R-:W-:Y:S01]  /*ba10*/  MOV R7, UR9 ;  /* 0x0000000900077c02 */ /* 0x000fe20008000f00 */
[----:B------:R-:W0:Y:S01]  /*ba20*/  LDC.64 R2, c[0x4][R2] ;  /* 0x0100000002027b82 */ /* 0x000e220000000a00 */
[----:B------:R-:W-:Y:S01]  /*ba30*/  IMAD.U32 R5, RZ, RZ, UR7 ;  /* 0x00000007ff057e24 */ /* 0x000fe2000f8e00ff */
[----:B------:R-:W-:Y:S01]  /*ba40*/  MOV R12, 0x1 ;  /* 0x00000001000c7802 */ /* 0x000fe20000000f00 */
[----:B------:R-:W-:Y:S02]  /*ba50*/  IMAD.U32 R6, RZ, RZ, UR8 ;  /* 0x00000008ff067e24 */ /* 0x000fe4000f8e00ff */
[----:B------:R-:W-:-:S02]  /*ba60*/  IMAD.U32 R10, RZ, RZ, UR4 ;  /* 0x00000004ff0a7e24 */ /* 0x000fc4000f8e00ff */
[----:B------:R-:W-:Y:S02]  /*ba70*/  IMAD.U32 R11, RZ, RZ, UR5 ;  /* 0x00000005ff0b7e24 */ /* 0x000fe4000f8e00ff */
[----:B------:R-:W-:Y:S02]  /*ba80*/  IMAD.MOV.U32 R8, RZ, RZ, 0x70 ;  /* 0x00000070ff087424 */ /* 0x000fe400078e00ff */
[----:B------:R-:W-:-:S07]  /*ba90*/  IMAD.MOV.U32 R13, RZ, RZ, RZ ;  /* 0x000000ffff0d7224 */ /* 0x000fce00078e00ff */
[----:B------:R-:W-:-:S07]  /*baa0*/  LEPC R20, `(.L_x_177) ;  /* 0x000000001014794e */ /* 0x000fce0000000000 */
[----:B01----:R-:W-:Y:S05]  /*bab0*/  CALL.ABS.NOINC R2 ;  /* 0x0000000002007343 */ /* 0x003fea0003c00000 */
.L_x_177:
        /* <DEDUP_REMOVED lines=8> */
[----:B------:R-:W-:Y:S01]  /*bb40*/  IMAD.U32 R4, RZ, RZ, UR6 ;  /* 0x00000006ff047e24 */ /* 0x000fe2000f8e00ff */
[----:B------:R-:W-:Y:S01]  /*bb50*/  MOV R5, UR7 ;  /* 0x0000000700057c02 */ /* 0x000fe20008000f00 */
[----:B------:R-:W-:Y:S01]  /*bb60*/  IMAD.U32 R6, RZ, RZ, UR8 ;  /* 0x00000008ff067e24 */ /* 0x000fe2000f8e00ff */
[----:B------:R-:W-:Y:S01]  /*bb70*/  MOV R11, UR5 ;  /* 0x00000005000b7c02 */ /* 0x000fe20008000f00 */
[----:B------:R-:W-:Y:S02]  /*bb80*/  IMAD.U32 R7, RZ, RZ, UR9 ;  /* 0x00000009ff077e24 */ /* 0x000fe4000f8e00ff */
[----:B------:R-:W-:-:S02]  /*bb90*/  IMAD.U32 R10, RZ, RZ, UR4 ;  /* 0x00000004ff0a7e24 */ /* 0x000fc4000f8e00ff */
[----:B------:R-:W-:Y:S02]  /*bba0*/  IMAD.MOV.U32 R8, RZ, RZ, 0x70 ;  /* 0x00000070ff087424 */ /* 0x000fe400078e00ff */
[----:B------:R-:W-:Y:S02]  /*bbb0*/  IMAD.MOV.U32 R12, RZ, RZ, 0x1 ;  /* 0x00000001ff0c7424 */ /* 0x000fe400078e00ff */
[----:B0-----:R-:W-:-:S07]  /*bbc0*/  IMAD.MOV.U32 R13, RZ, RZ, RZ ;  /* 0x000000ffff0d7224 */ /* 0x001fce00078e00ff */
[----:B------:R-:W-:-:S07]  /*bbd0*/  LEPC R20, `(.L_x_179) ;  /* 0x000000001014794e */ /* 0x000fce0000000000 */
[----:B-12---:R-:W-:Y:S05]  /*bbe0*/  CALL.ABS.NOINC R2 ;  /* 0x0000000002007343 */ /* 0x006fea0003c00000 */
.L_x_179:
[----:B------:R-:W-:Y:S01]  /*bbf0*/  MOV R2, 0x0 ;  /* 0x0000000000027802 */ /* 0x000fe20000000f00 */
[----:B------:R-:W-:Y:S01]  /*bc00*/  ULDC.64 UR6, c[0x4][0xa8] ;  /* 0x01002a0000067ab9 */ /* 0x000fe20000000a00 */
[----:B------:R-:W-:Y:S01]  /*bc10*/  ULDC.64 UR8, c[0x4][0xb0] ;  /* 0x01002c0000087ab9 */ /* 0x000fe20000000a00 */
[----:B------:R-:W-:Y:S01]  /*bc20*/  ULDC.64 UR4, c[0x4][0x40] ;  /* 0x0100100000047ab9 */ /* 0x000fe20000000a00 */
[----:B------:R-:W-:Y:S01]  /*bc30*/  MOV R4, UR6 ;  /* 0x0000000600047c02 */ /* 0x000fe20008000f00 */
[----:B------:R-:W-:Y:S01]  /*bc40*/  IMAD.U32 R5, RZ, RZ, UR7 ;  /* 0x00000007ff057e24 */ /* 0x000fe2000f8e00ff */
[----:B------:R-:W0:Y:S01]  /*bc50*/  LDC.64 R2, c[0x4][R2] ;  /* 0x0100000002027b82 */ /* 0x000e220000000a00 */
[----:B------:R-:W-:Y:S01]  /*bc60*/  IMAD.U32 R6, RZ, RZ, UR8 ;  /* 0x00000008ff067e24 */ /* 0x000fe2000f8e00ff */
[----:B------:R-:W-:Y:S01]  /*bc70*/  MOV R10, UR4 ;  /* 0x00000004000a7c02 */ /* 0x000fe20008000f00 */
[----:B------:R-:W-:Y:S01]  /*bc80*/  IMAD.U32 R7, RZ, RZ, UR9 ;  /* 0x00000009ff077e24 */ /* 0x000fe2000f8e00ff */
[----:B------:R-:W-:Y:S01]  /*bc90*/  MOV R13, RZ ;  /* 0x000000ff000d7202 */ /* 0x000fe20000000f00 */
[----:B------:R-:W-:-:S02]  /*bca0*/  IMAD.U32 R11, RZ, RZ, UR5 ;  /* 0x00000005ff0b7e24 */ /* 0x000fc4000f8e00ff */
[----:B------:R-:W-:Y:S02]  /*bcb0*/  IMAD.MOV.U32 R8, RZ, RZ, 0x70 ;  /* 0x00000070ff087424 */ /* 0x000fe400078e00ff */
[----:B------:R-:W-:-:S07]  /*bcc0*/  IMAD.MOV.U32 R12, RZ, RZ, 0x1 ;  /* 0x00000001ff0c7424 */ /* 0x000fce00078e00ff */
[----:B------:R-:W-:-:S07]  /*bcd0*/  LEPC R20, `(.L_x_178) ;  /* 0x000000001014794e */ /* 0x000fce0000000000 */
[----:B0-----:R-:W-:Y:S05]  /*bce0*/  CALL.ABS.NOINC R2 ;  /* 0x0000000002007343 */ /* 0x001fea0003c00000 */
.L_x_178:
[----:B------:R-:W2:Y:S01]  /*bcf0*/  LDL.LU R2, [R1] ;  /* 0x0000000001027983 */ /* 0x000ea20000300800 */
[----:B------:R-:W-:Y:S01]  /*bd00*/  ULDC.64 UR4, c[0x0][0x9f8] ;  /* 0x00027e0000047ab9 */ /* 0x000fe20000000a00 */
[----:B------:R-:W0:Y:S02]  /*bd10*/  LDC R0, c[0x0][0x428] ;  /* 0x00010a00ff007b82 */ /* 0x000e240000000800 */
[----:B------:R-:W3:Y:S04]  /*bd20*/  LDL.LU R21, [R1+0x4] ;  /* 0x0000040001157983 */ /* 0x000ee80000300800 */
[----:B------:R-:W4:Y:S01]  /*bd30*/  LDL.LU R20, [R1+0x10] ;  /* 0x0000100001147983 */ /* 0x000f220000300800 */
[----:B------:R-:W-:Y:S01]  /*bd40*/  ISETP.NE.U32.AND P0, PT, RZ, UR4, PT ;  /* 0x00000004ff007c0c */ /* 0x000fe2000bf05070 */
[----:B------:R-:W-:-:S03]  /*bd50*/  IMAD.MOV.U32 R6, RZ, RZ, R28 ;  /* 0x000000ffff067224 */ /* 0x000fc600078e001c */
[----:B------:R-:W-:Y:S02]  /*bd60*/  ISETP.NE.AND.EX P0, PT, RZ, UR5, PT, P0 ;  /* 0x00000005ff007c0c */ /* 0x000fe4000bf05300 */
[----:B------:R-:W-:-:S13]  /*bd70*/  ISETP.NE.AND P6, PT, R27, RZ, PT ;  /* 0x000000ff1b00720c */ /* 0x000fda0003fc5270 */
[----:B------:R-:W-:-:S05]  /*bd80*/  VOTEU.ALL UP1, P6 ;  /* 0x00000000003f7886 */ /* 0x000fca0003020000 */
[----:B------:R-:W-:-:S04]  /*bd90*/  @!UP1 UIADD3 UR8, UP0, UR38, 0x270, URZ ;  /* 0x0000027026089890 */ /* 0x000fc8000ff1e03f */
[----:B------:R-:W-:-:S03]  /*bda0*/  @!UP1 UIADD3.X UR9, URZ, UR39, URZ, UP0, !UPT ;  /* 0x000000273f099290 */ /* 0x000fc600087fe43f */
[----:B------:R-:W-:Y:S01]  /*bdb0*/  VOTEU.ALL UP0, P6 ;  /* 0x00000000003f7886 */ /* 0x000fe20003000000 */
[----:B--2---:R-:W-:-:S04]  /*bdc0*/  @P0 IADD3 R2, P1, R2, UR4, RZ ;  /* 0x0000000402020c10 */ /* 0x004fc8000ff3e0ff */
[----:B---3--:R-:W-:Y:S01]  /*bdd0*/  @P0 IADD3.X R3, R21, UR5, RZ, P1, !PT ;  /* 0x0000000515030c10 */ /* 0x008fe20008ffe4ff */
[----:B------:R-:W-:-:S04]  /*bde0*/  ULDC.64 UR4, c[0x0][0xa00] ;  /* 0x0002800000047ab9 */ /* 0x000fc80000000a00 */
[----:B------:R2:W5:Y:S01]  /*bdf0*/  @P0 LDG.E R6, desc[UR46][R2.64] ;  /* 0x0000002e02060981 */ /* 0x000562000c1e1900 */
[----:B0-----:R-:W-:Y:S01]  /*be00*/  ISETP.NE.AND P0, PT, R0, 0x1, PT ;  /* 0x000000010000780c */ /* 0x001fe20003f05270 */
[----:B------:R-:W-:Y:S01]  /*be10*/  IMAD.MOV.U32 R0, RZ, RZ, R18 ;  /* 0x000000ffff007224 */ /* 0x000fe200078e0012 */
[----:B------:R-:W-:Y:S01]  /*be20*/  PLOP3.LUT P1, PT, P6, PT, PT, 0x8, 0x0 ;  /* 0x000000000000781c */ /* 0x000fe2000372e170 */
[----:B----4-:R-:W-:-:S10]  /*be30*/  IMAD R17, R17, 0xc0, R20 ;  /* 0x000000c011117824 */ /* 0x010fd400078e0214 */
[----:B------:R-:W0:Y:S08]  /*be40*/  @P0 LDC R5, c[0x0][0x42c] ;  /* 0x00010b00ff050b82 */ /* 0x000e300000000800 */
[----:B------:R-:W3:Y:S01]  /*be50*/  @P0 LDC R7, c[0x0][0x430] ;  /* 0x00010c00ff070b82 */ /* 0x000ee20000000800 */
[----:B0-----:R-:W-:-:S05]  /*be60*/  @P0 IMAD.HI.U32 R4, R18, R5, RZ ;  /* 0x0000000512040227 */ /* 0x001fca00078e00ff */
[----:B---3--:R-:W-:Y:S02]  /*be70*/  @P0 SHF.R.U32.HI R0, RZ, R7, R4 ;  /* 0x00000007ff000219 */ /* 0x008fe40000011604 */
[----:B------:R-:W-:-:S04]  /*be80*/  ISETP.NE.U32.AND P0, PT, RZ, UR4, PT ;  /* 0x00000004ff007c0c */ /* 0x000fc8000bf05070 */
[----:B------:R-:W-:-:S04]  /*be90*/  ISETP.NE.AND.EX P0, PT, RZ, UR5, PT, P0 ;  /* 0x00000005ff007c0c */ /* 0x000fc8000bf05300 */
[----:B--2---:R-:W-:-:S09]  /*bea0*/  SEL R9, R28, RZ, !P0 ;  /* 0x000000ff1c097207 */ /* 0x004fd20004000000 */
.L_x_180:
        /* <DEDUP_REMOVED lines=9> */
[----:B0-----:R-:W-:Y:S05]  /*bf40*/  @P1 BRA.U.ANY `(.L_x_180) ;  /* 0xfffffffd00d81947 */ /* 0x001fea000393ffff */
[----:B------:R-:W0:Y:S01]  /*bf50*/  LDC.64 R2, c[0x0][0x3f8] ;  /* 0x0000fe00ff027b82 */ /* 0x000e220000000a00 */
[----:B------:R-:W-:Y:S02]  /*bf60*/  ULDC.64 UR4, c[0x0][0xa08] ;  /* 0x0002820000047ab9 */ /* 0x000fe40000000a00 */
[----:B0-----:R-:W-:Y:S01]  /*bf70*/  LOP3.LUT P0, RZ, R2, UR4, RZ, 0xfc, !PT ;  /* 0x0000000402ff7c12 */ /* 0x001fe2000f80fcff */
[----:B------:R-:W-:-:S03]  /*bf80*/  UMOV UR4, 0xffffffff ;  /* 0xffffffff00047882 */ /* 0x000fc60000000000 */
[----:B------:R-:W-:-:S04]  /*bf90*/  LOP3.LUT P0, RZ, R3, UR5, RZ, 0xfc, P0 ;  /* 0x0000000503ff7c12 */ /* 0x000fc8000800fcff */
[----:B-----5:R-:W-:Y:S01]  /*bfa0*/  SEL R7, R6, RZ, !P0 ;  /* 0x000000ff06077207 */ /* 0x020fe20004000000 */
[----:B------:R-:W-:Y:S08]  /*bfb0*/  BRA.DIV UR4, `(.L_x_181) ;  /* 0x0000002a04987947 */ /* 0x000ff0000b800000 */
.L_x_251:
[----:B------:R-:W-:Y:S01]  /*bfc0*/  UMOV UR4, 0xffffffff ;  /* 0xffffffff00047882 */ /* 0x000fe20000000000 */
[----:B------:R-:W-:Y:S01]  /*bfd0*/  SHF.R.S32.HI R8, RZ, 0x1f, R6 ;  /* 0x0000001fff087819 */ /* 0x000fe20000011406 */
[----:B------:R-:W-:Y:S01]  /*bfe0*/  VIADD R10, R29, 0xffffffff ;  /* 0xffffffff1d0a7836 */ /* 0x000fe20000000000 */
[----:B------:R-:W-:Y:S06]  /*bff0*/  BRA.DIV UR4, `(.L_x_182) ;  /* 0x0000002a04bc7947 */ /* 0x000fec000b800000 */
[----:B------:R-:W-:-:S13]  /*c000*/  ELECT P6, URZ, PT ;  /* 0x00000000003f782f */ /* 0x000fda00038c0000 */
.L_x_254:
[----:B------:R-:W-:Y:S05]  /*c010*/  @!P6 BRA `(.L_x_183) ;  /* 0x0000000000d0e947 */ /* 0x000fea0003800000 */
[----:B------:R-:W-:Y:S02]  /*c020*/  ISETP.NE.U32.AND P0, PT, R2, RZ, PT ;  /* 0x000000ff0200720c */ /* 0x000fe40003f05070 */
[----:B------:R-:W-:Y:S02]  /*c030*/  MOV R25, R10 ;  /* 0x0000000a00197202 */ /* 0x000fe40000000f00 */
[----:B------:R-:W-:-:S13]  /*c040*/  ISETP.NE.AND.EX P0, PT, R3, RZ, PT, P0 ;  /* 0x000000ff0300720c */ /* 0x000fda0003f05300 */
[----:B------:R-:W-:Y:S05]  /*c050*/  @!P0 BRA `(.L_x_184) ;  /* 0x0000000000488947 */ /* 0x000fea0003800000 */
[----:B------:R-:W0:Y:S01]  /*c060*/  LDC R25, c[0x0][0x41c] ;  /* 0x00010700ff197b82 */ /* 0x000e220000000800 */
[----:B------:R-:W-:Y:S01]  /*c070*/  IMAD.MOV.U32 R7, RZ, RZ, R10 ;  /* 0x000000ffff077224 */ /* 0x000fe200078e000a */
[----:B------:R-:W-:Y:S02]  /*c080*/  ULDC.64 UR4, c[0x0][0x408] ;  /* 0x0001020000047ab9 */ /* 0x000fe40000000a00 */
[----:B------:R-:W-:-:S04]  /*c090*/  IMAD R11, R8, UR4, RZ ;  /* 0x00000004080b7c24 */ /* 0x000fc8000f8e02ff */
[----:B------:R-:W-:Y:S01]  /*c0a0*/  IMAD R11, R6, UR5, R11 ;  /* 0x00000005060b7c24 */ /* 0x000fe2000f8e020b */
[----:B0-----:R-:W-:-:S13]  /*c0b0*/  ISETP.NE.AND P0, PT, R25, 0x1, PT ;  /* 0x000000011900780c */ /* 0x001fda0003f05270 */
[----:B------:R-:W0:Y:S02]  /*c0c0*/  @P0 LDC.64 R4, c[0x0][0x420] ;  /* 0x00010800ff040b82 */ /* 0x000e240000000a00 */
[----:B0-----:R-:W-:-:S05]  /*c0d0*/  @P0 IMAD.HI.U32 R4, R10, R4, RZ ;  /* 0x000000040a040227 */ /* 0x001fca00078e00ff */
[----:B------:R-:W-:-:S04]  /*c0e0*/  @P0 SHF.R.U32.HI R7, RZ, R5, R4 ;  /* 0x00000005ff070219 */ /* 0x000fc80000011604 */
[--C-:B------:R-:W-:Y:S01]  /*c0f0*/  SHF.R.S32.HI R5, RZ, 0x1f, R7.reuse ;  /* 0x0000001fff057819 */ /* 0x100fe20000011407 */
[----:B------:R-:W-:-:S04]  /*c100*/  IMAD.MOV.U32 R4, RZ, RZ, R7 ;  /* 0x000000ffff047224 */ /* 0x000fc800078e0007 */
[----:B------:R-:W-:-:S04]  /*c110*/  IMAD.WIDE.U32 R4, R6, UR4, R4 ;  /* 0x0000000406047c25 */ /* 0x000fc8000f8e0004 */
[----:B------:R-:W-:Y:S01]  /*c120*/  IMAD.IADD R5, R5, 0x1, R11 ;  /* 0x0000000105057824 */ /* 0x000fe200078e020b */
[----:B------:R-:W-:-:S04]  /*c130*/  LEA R12, P0, R4, R2, 0x2 ;  /* 0x00000002040c7211 */ /* 0x000fc800078010ff */
[----:B------:R-:W-:Y:S02]  /*c140*/  LEA.HI.X R13, R4, R3, R5, 0x2, P0 ;  /* 0x00000003040d7211 */ /* 0x000fe400000f1405 */
[----:B------:R-:W-:-:S03]  /*c150*/  IADD3 R4, -R7, RZ, RZ ;  /* 0x000000ff07047210 */ /* 0x000fc60007ffe1ff */
[----:B------:R0:W5:Y:S02]  /*c160*/  LDG.E R7, desc[UR46][R12.64] ;  /* 0x0000002e0c077981 */ /* 0x000164000c1e1900 */
[----:B------:R-:W-:-:S07]  /*c170*/  IMAD R25, R25, R4, R10 ;  /* 0x0000000419197224 */ /* 0x000fce00078e020a */
.L_x_184:
[----:B------:R-:W-:Y:S01]  /*c180*/  IMAD R5, R22, 0x8, R26 ;  /* 0x0000000816057824 */ /* 0x000fe200078e021a */
[----:B------:R-:W-:-:S04]  /*c190*/  SHF.L.U32 R4, R24, 0x1f, RZ ;  /* 0x0000001f18047819 */ /* 0x000fc800000006ff */
[----:B------:R-:W2:Y:S02]  /*c1a0*/  SYNCS.PHASECHK.TRANS64.TRYWAIT P0, [R5+URZ+0x30840], R4 ;  /* 0x03084004050075a7 */ /* 0x000ea4000800017f */
[----:B--2---:R-:W-:Y:S05]  /*c1b0*/  @!P0 BRA `(.L_x_185) ;  /* 0x00000028006c8947 */ /* 0x004fea0003800000 */
.L_x_255:
[----:B------:R-:W3:Y:S02]  /*c1c0*/  S2R R11, SR_TID.X ;  /* 0x00000000000b7919 */ /* 0x000ee40000002100 */
[----:B---3--:R-:W-:-:S04]  /*c1d0*/  LOP3.LUT R11, R11, 0x7f, RZ, 0xc0, !PT ;  /* 0x0000007f0b0b7812 */ /* 0x008fc800078ec0ff */
[----:B------:R-:W-:-:S13]  /*c1e0*/  ISETP.NE.AND P0, PT, R11, RZ, PT ;  /* 0x000000ff0b00720c */ /* 0x000fda0003f05270 */
[----:B------:R-:W-:Y:S05]  /*c1f0*/  @P0 BRA `(.L_x_186) ;  /* 0x0000000000140947 */ /* 0x000fea0003800000 */
[----:B------:R-:W-:Y:S01]  /*c200*/  ISETP.NE.AND P1, PT, R27, RZ, PT ;  /* 0x000000ff1b00720c */ /* 0x000fe20003f25270 */
[----:B--2---:R-:W-:-:S04]  /*c210*/  IMAD.MOV.U32 R4, RZ, RZ, 0x6000 ;  /* 0x00006000ff047424 */ /* 0x004fc800078e00ff */
[----:B------:R3:W-:Y:S08]  /*c220*/  SYNCS.ARRIVE.TRANS64 RZ, [R5+URZ+0x30830], R4 ;  /* 0x0308300405ff79a7 */ /* 0x0007f0000800003f */
[----:B------:R-:W-:Y:S05]  /*c230*/  @!P1 BRA `(.L_x_186) ;  /* 0x0000000000049947 */ /* 0x000fea0003800000 */
[----:B------:R-:W-:Y:S01]  /*c240*/  BPT.TRAP 0x1 ;  /* 0x000000040000795c */ /* 0x000fe20000300000 */
.L_x_186:
        /* <DEDUP_REMOVED lines=8> */
[----:B------:R-:W-:Y:S01]  /*c2d0*/  UMOV UR10, URZ ;  /* 0x0000003f000a7c82 */ /* 0x000fe20008000000 */
[----:B------:R-:W-:Y:S02]  /*c2e0*/  R2UR UR12, R0 ;  /* 0x00000000000c72ca */ /* 0x000fe400000e0000 */
[----:B-----5:R-:W-:-:S03]  /*c2f0*/  R2UR UR13, R7 ;  /* 0x00000000070d72ca */ /* 0x020fc600000e0000 */
[----:B------:R-:W-:-:S04]  /*c300*/  UIADD3 UR9, UR9, 0x30830, URZ ;  /* 0x0003083009097890 */ /* 0x000fc8000fffe03f */
[----:B------:R-:W-:Y:S02]  /*c310*/  UIMAD UR11, UR11, 0xc0, UR4 ;  /* 0x000000c00b0b78a4 */ /* 0x000fe4000f8e0204 */
[----:B------:R-:W-:Y:S01]  /*c320*/  UIADD3 UR8, UR8, 0x12400, URZ ;  /* 0x0001240008087890 */ /* 0x000fe2000fffe03f */
[----:B------:R-:W-:-:S08]  /*c330*/  UMOV UR4, 0x0 ;  /* 0x0000000000047882 */ /* 0x000fd00000000000 */
[----:B------:R2:W-:Y:S02]  /*c340*/  UTMALDG.4D [UR8], [UR6], desc[UR4] ;  /* 0x00000408060075b4 */ /* 0x0005e40008019000 */
[----:B--2---:R-:W-:Y:S01]  /*c350*/  NOP ;  /* 0x0000000000007918 */ /* 0x004fe20000000000 */
.L_x_183:
[----:B------:R-:W2:Y:S01]  /*c360*/  LDL.LU R11, [R1+0xc] ;  /* 0x00000c00010b7983 */ /* 0x000ea20000300800 */
[----:B------:R-:W-:Y:S05]  /*c370*/  WARPSYNC.ALL ;  /* 0x0000000000007948 */ /* 0x000fea0003800000 */
[----:B------:R-:W-:Y:S02]  /*c380*/  R2UR UR9, R26 ;  /* 0x000000001a0972ca */ /* 0x000fe400000e0000 */
[----:B------:R-:W-:-:S13]  /*c390*/  ELECT P0, URZ, PT ;  /* 0x00000000003f782f */ /* 0x000fda0003800000 */
[----:B------:R-:W-:Y:S01]  /*c3a0*/  @P0 R2UR UR13, R9 ;  /* 0x00000000090d02ca */ /* 0x000fe200000e0000 */
[----:B------:R-:W-:Y:S01]  /*c3b0*/  UIADD3 UR4, UP0, UR38, 0x270, URZ ;  /* 0x0000027026047890 */ /* 0x000fe2000ff1e03f */
[----:B------:R-:W-:Y:S01]  /*c3c0*/  @P0 R2UR UR12, R18 ;  /* 0x00000000120c02ca */ /* 0x000fe200000e0000 */
[----:B------:R-:W-:Y:S01]  /*c3d0*/  UMOV UR6, 0x0 ;  /* 0x0000000000067882 */ /* 0x000fe20000000000 */
[----:B------:R-:W-:Y:S01]  /*c3e0*/  @P0 R2UR UR11, R17 ;  /* 0x00000000110b02ca */ /* 0x000fe200000e0000 */
[----:B------:R-:W-:Y:S01]  /*c3f0*/  UIADD3.X UR5, URZ, UR39, URZ, UP0, !UPT ;  /* 0x000000273f057290 */ /* 0x000fe200087fe43f */
[----:B------:R-:W-:Y:S01]  /*c400*/  BSSY B0, `(.L_x_187) ;  /* 0x0000011000007945 */ /* 0x000fe20003800000 */
[----:B------:R-:W-:Y:S01]  /*c410*/  UMOV UR7, 0x12f00000 ;  /* 0x12f0000000077882 */ /* 0x000fe20000000000 */
[----:B------:R-:W-:Y:S01]  /*c420*/  UMOV UR10, URZ ;  /* 0x0000003f000a7c82 */ /* 0x000fe20008000000 */
[----:B------:R-:W-:Y:S01]  /*c430*/  UIADD3 UR8, UR9, 0xc400, URZ ;  /* 0x0000c40009087890 */ /* 0x000fe2000fffe03f */
[----:B------:R-:W-:Y:S01]  /*c440*/  @P0 IMAD.MOV.U32 R5, RZ, RZ, 0x6000 ;  /* 0x00006000ff050424 */ /* 0x000fe200078e00ff */
[----:B------:R-:W-:Y:S01]  /*c450*/  BAR.SYNC.DEFER_BLOCKING 0x8, 0x1a0 ;  /* 0x0206800000007b1d */ /* 0x000fe20000010000 */
[----:B------:R-:W-:-:S05]  /*c460*/  UIADD3 UR9, UR9, 0x30800, URZ ;  /* 0x0003080009097890 */ /* 0x000fca000fffe03f */
[----:B------:R3:W-:Y:S04]  /*c470*/  @P0 SYNCS.ARRIVE.TRANS64 RZ, [R26+URZ+0x30800], R5 ;  /* 0x030800051aff09a7 */ /* 0x0007e8000800003f */
[----:B------:R4:W-:Y:S01]  /*c480*/  UTMALDG.4D [UR8], [UR4], desc[UR6] ;  /* 0x00000608040075b4 */ /* 0x0009e20008019000 */
[----:B--2---:R-:W-:-:S04]  /*c490*/  IADD3 R11, R11, 0x1, RZ ;  /* 0x000000010b0b7810 */ /* 0x004fc80007ffe0ff */
[----:B------:R-:W-:Y:S01]  /*c4a0*/  LEA.HI R4, R11, R11, RZ, 0x1 ;  /* 0x0000000b0b047211 */ /* 0x000fe200078f08ff */
[----:B------:R4:W-:Y:S03]  /*c4b0*/  STL [R1+0xc], R11 ;  /* 0x00000c0b01007387 */ /* 0x0009e60000100800 */
[----:B------:R-:W-:-:S05]  /*c4c0*/  LOP3.LUT R4, R4, 0xfffffffe, RZ, 0xc0, !PT ;  /* 0xfffffffe04047812 */ /* 0x000fca00078ec0ff */
[----:B------:R-:W-:-:S05]  /*c4d0*/  IMAD.IADD R4, R11, 0x1, -R4 ;  /* 0x000000010b047824 */ /* 0x000fca00078e0a04 */
[----:B---3--:R-:W-:-:S04]  /*c4e0*/  SHF.L.U32 R5, R4, 0x1f, RZ ;  /* 0x0000001f04057819 */ /* 0x008fc800000006ff */
[----:B------:R-:W2:Y:S02]  /*c4f0*/  SYNCS.PHASECHK.TRANS64.TRYWAIT P0, [R26+URZ+0x30820], R5 ;  /* 0x030820051a0075a7 */ /* 0x000ea4000800017f */
[----:B--2-4-:R-:W-:Y:S05]  /*c500*/  @!P0 BRA `(.L_x_188) ;  /* 0x0000002400ac8947 */ /* 0x014fea0003800000 */
.L_x_256:
[----:B------:R-:W-:Y:S05]  /*c510*/  BSYNC B0 ;  /* 0x0000000000007941 */ /* 0x000fea0003800000 */
.L_x_187:
[----:B------:R-:W3:Y:S01]  /*c520*/  LDL.LU R4, [R1+0x8] ;  /* 0x0000080001047983 */ /* 0x000ee20000300800 */
[----:B------:R-:W-:Y:S01]  /*c530*/  BSSY B0, `(.L_x_189) ;  /* 0x0000129000007945 */ /* 0x000fe20003800000 */
[----:B---3--:R-:W-:-:S13]  /*c540*/  ISETP.GE.AND P0, PT, R4, 0xc1, PT ;  /* 0x000000c10400780c */ /* 0x008fda0003f06270 */
[----:B------:R-:W-:Y:S05]  /*c550*/  @!P0 BRA `(.L_x_190) ;  /* 0x0000001000988947 */ /* 0x000fea0003800000 */
[----:B------:R-:W-:Y:S01]  /*c560*/  IMAD.MOV R11, RZ, RZ, -R29 ;  /* 0x000000ffff0b7224 */ /* 0x000fe200078e0a1d */
[----:B------:R-:W-:Y:S01]  /*c570*/  BSSY B1, `(.L_x_191) ;  /* 0x0000066000017945 */ /* 0x000fe20003800000 */
[----:B------:R-:W-:Y:S02]  /*c580*/  IMAD.MOV.U32 R4, RZ, RZ, 0x1 ;  /* 0x00000001ff047424 */ /* 0x000fe400078e00ff */
[----:B------:R-:W-:-:S03]  /*c590*/  VIADD R9, R29, 0xfffffffe ;  /* 0xfffffffe1d097836 */ /* 0x000fc60000000000 */
[----:B------:R-:W-:-:S04]  /*c5a0*/  VIADDMNMX R11, R11, R4, 0xffffffff, !PT ;  /* 0xffffffff0b0b7446 */ /* 0x000fc80007800104 */
[----:B------:R-:W-:-:S04]  /*c5b0*/  IADD3 R4, R29, R11, RZ ;  /* 0x0000000b1d047210 */ /* 0x000fc80007ffe0ff */
[----:B------:R-:W-:-:S04]  /*c5c0*/  LOP3.LUT R4, R4, 0x1, RZ, 0xc0, !PT ;  /* 0x0000000104047812 */ /* 0x000fc800078ec0ff */
[----:B------:R-:W-:-:S13]  /*c5d0*/  ISETP.NE.U32.AND P0, PT, R4, 0x1, PT ;  /* 0x000000010400780c */ /* 0x000fda0003f05070 */
[----:B------:R-:W-:Y:S05]  /*c5e0*/  @P0 BRA `(.L_x_192) ;  /* 0x0000000400780947 */ /* 0x000fea0003800000 */
[----:B0-----:R-:W-:Y:S01]  /*c5f0*/  VIADD R12, R22, 0x1 ;  /* 0x00000001160c7836 */ /* 0x001fe20000000000 */
[----:B------:R-:W-:Y:S04]  /*c600*/  BSSY B2, `(.L_x_193) ;  /* 0x0000059000027945 */ /* 0x000fe80003800000 */
[----:B------:R-:W-:-:S04]  /*c610*/  ISETP.NE.AND P0, PT, R12, 0x2, PT ;  /* 0x000000020c00780c */ /* 0x000fc80003f05270 */
[----:B------:R-:W-:Y:S02]  /*c620*/  SEL R13, RZ, 0x1, P0 ;  /* 0x00000001ff0d7807 */ /* 0x000fe40000000000 */
[----:B------:R-:W-:Y:S02]  /*c630*/  SEL R12, R12, RZ, P0 ;  /* 0x000000ff0c0c7207 */ /* 0x000fe40000000000 */
[----:B------:R-:W-:Y:S01]  /*c640*/  LOP3.LUT R13, R24, R13, RZ, 0x3c, !PT ;  /* 0x0000000d180d7212 */ /* 0x000fe200078e3cff */
[----:B------:R-:W-:Y:S06]  /*c650*/  @!P6 BRA `(.L_x_194) ;  /* 0x00000004004ce947 */ /* 0x000fec0003800000 */
[----:B------:R-:W-:Y:S01]  /*c660*/  ISETP.NE.U32.AND P0, PT, R2, RZ, PT ;  /* 0x000000ff0200720c */ /* 0x000fe20003f05070 */
[----:B------:R-:W-:-:S03]  /*c670*/  IMAD.MOV.U32 R4, RZ, RZ, R7 ;  /* 0x000000ffff047224 */ /* 0x000fc600078e0007 */
[----:B------:R-:W-:-:S13]  /*c680*/  ISETP.NE.AND.EX P0, PT, R3, RZ, PT, P0 ;  /* 0x000000ff0300720c */ /* 0x000fda0003f05300 */
[----:B------:R-:W-:Y:S05]  /*c690*/  @!P0 BRA `(.L_x_195) ;  /* 0x0000000000488947 */ /* 0x000fea0003800000 */
[----:B------:R-:W0:Y:S01]  /*c6a0*/  LDC R15, c[0x0][0x41c] ;  /* 0x00010700ff0f7b82 */ /* 0x000e220000000800 */
[----:B------:R-:W-:Y:S01]  /*c6b0*/  MOV R14, R9 ;  /* 0x00000009000e7202 */ /* 0x000fe20000000f00 */
[----:B------:R-:W-:Y:S02]  /*c6c0*/  ULDC.64 UR4, c[0x0][0x408] ;  /* 0x0001020000047ab9 */ /* 0x000fe40000000a00 */
[----:B------:R-:W-:-:S04]  /*c6d0*/  IMAD R17, R8, UR4, RZ ;  /* 0x0000000408117c24 */ /* 0x000fc8000f8e02ff */
[----:B------:R-:W-:Y:S01]  /*c6e0*/  IMAD R17, R6, UR5, R17 ;  /* 0x0000000506117c24 */ /* 0x000fe2000f8e0211 */
[----:B0-----:R-:W-:-:S13]  /*c6f0*/  ISETP.NE.AND P0, PT, R15, 0x1, PT ;  /* 0x000000010f00780c */ /* 0x001fda0003f05270 */
[----:B--2---:R-:W0:Y:S02]  /*c700*/  @P0 LDC.64 R4, c[0x0][0x420] ;  /* 0x00010800ff040b82 */ /* 0x004e240000000a00 */
[----:B0-----:R-:W-:-:S05]  /*c710*/  @P0 IMAD.HI.U32 R4, R9, R4, RZ ;  /* 0x0000000409040227 */ /* 0x001fca00078e00ff */
[----:B------:R-:W-:-:S04]  /*c720*/  @P0 SHF.R.U32.HI R14, RZ, R5, R4 ;  /* 0x00000005ff0e0219 */ /* 0x000fc80000011604 */
[--C-:B------:R-:W-:Y:S01]  /*c730*/  SHF.R.S32.HI R5, RZ, 0x1f, R14.reuse ;  /* 0x0000001fff057819 */ /* 0x100fe2000001140e */
[----:B------:R-:W-:-:S04]  /*c740*/  IMAD.MOV.U32 R4, RZ, RZ, R14 ;  /* 0x000000ffff047224 */ /* 0x000fc800078e000e */
[----:B------:R-:W-:-:S04]  /*c750*/  IMAD.WIDE.U32 R4, R6, UR4, R4 ;  /* 0x0000000406047c25 */ /* 0x000fc8000f8e0004 */
[----:B------:R-:W-:Y:S01]  /*c760*/  IMAD.IADD R17, R17, 0x1, R5 ;  /* 0x0000000111117824 */ /* 0x000fe200078e0205 */
[----:B------:R-:W-:-:S04]  /*c770*/  LEA R2, P0, R4, R2, 0x2 ;  /* 0x0000000204027211 */ /* 0x000fc800078010ff */
[----:B------:R-:W-:Y:S01]  /*c780*/  LEA.HI.X R3, R4, R3, R17, 0x2, P0 ;  /* 0x0000000304037211 */ /* 0x000fe200000f1411 */
[----:B------:R-:W-:-:S04]  /*c790*/  IMAD.MOV R4, RZ, RZ, -R14 ;  /* 0x000000ffff047224 */ /* 0x000fc800078e0a0e */
[----:B------:R-:W-:Y:S02]  /*c7a0*/  IMAD R9, R15, R4, R9 ;  /* 0x000000040f097224 */ /* 0x000fe400078e0209 */
[----:B------:R0:W5:Y:S05]  /*c7b0*/  LDG.E R4, desc[UR46][R2.64] ;  /* 0x0000002e02047981 */ /* 0x00016a000c1e1900 */
.L_x_195:
[----:B0-----:R-:W-:Y:S02]  /*c7c0*/  LEA R3, R12, R26, 0x3 ;  /* 0x0000001a0c037211 */ /* 0x001fe400078e18ff */
[----:B------:R-:W-:-:S04]  /*c7d0*/  SHF.L.U32 R2, R13, 0x1f, RZ ;  /* 0x0000001f0d027819 */ /* 0x000fc800000006ff */
[----:B------:R-:W0:Y:S02]  /*c7e0*/  SYNCS.PHASECHK.TRANS64.TRYWAIT P0, [R3+URZ+0x30840], R2 ;  /* 0x03084002030075a7 */ /* 0x000e24000800017f */
[----:B0-----:R-:W-:Y:S05]  /*c7f0*/  @!P0 BRA `(.L_x_196) ;  /* 0x0000002400048947 */ /* 0x001fea0003800000 */
.L_x_257:
[----:B--2---:R-:W2:Y:S02]  /*c800*/  S2R R5, SR_TID.X ;  /* 0x0000000000057919 */ /* 0x004ea40000002100 */
[----:B--2---:R-:W-:-:S04]  /*c810*/  LOP3.LUT R5, R5, 0x7f, RZ, 0xc0, !PT ;  /* 0x0000007f05057812 */ /* 0x004fc800078ec0ff */
[----:B------:R-:W-:-:S13]  /*c820*/  ISETP.NE.AND P1, PT, R5, RZ, PT ;  /* 0x000000ff0500720c */ /* 0x000fda0003f25270 */
[----:B------:R-:W-:Y:S05]  /*c830*/  @P1 BRA `(.L_x_197) ;  /* 0x0000000000141947 */ /* 0x000fea0003800000 */
[----:B------:R-:W-:Y:S01]  /*c840*/  ISETP.NE.AND P0, PT, R27, RZ, PT ;  /* 0x000000ff1b00720c */ /* 0x000fe20003f05270 */
[----:B0-----:R-:W-:-:S04]  /*c850*/  IMAD.MOV.U32 R2, RZ, RZ, 0x6000 ;  /* 0x00006000ff027424 */ /* 0x001fc800078e00ff */
[----:B------:R2:W-:Y:S08]  /*c860*/  SYNCS.ARRIVE.TRANS64 RZ, [R3+URZ+0x30830], R2 ;  /* 0x0308300203ff79a7 */ /* 0x0005f0000800003f */
[----:B------:R-:W-:Y:S05]  /*c870*/  @!P0 BRA `(.L_x_197) ;  /* 0x0000000000048947 */ /* 0x000fea0003800000 */
[----:B------:R-:W-:Y:S01]  /*c880*/  BPT.TRAP 0x1 ;  /* 0x000000040000795c */ /* 0x000fe20000300000 */
.L_x_197:
[----:B0-2---:R-:W-:Y:S01]  /*c890*/  IMAD R2, R12, 0x6000, R26 ;  /* 0x000060000c027824 */ /* 0x005fe200078e021a */
        /* <DEDUP_REMOVED lines=8> */
[----:B------:R-:W-:Y:S01]  /*c920*/  R2UR UR12, R0 ;  /* 0x00000000000c72ca */ /* 0x000fe200000e0000 */
[----:B------:R-:W-:Y:S01]  /*c930*/  UMOV UR5, 0x14f00000 ;  /* 0x14f0000000057882 */ /* 0x000fe20000000000 */
[----:B-----5:R-:W-:Y:S01]  /*c940*/  R2UR UR13, R4 ;  /* 0x00000000040d72ca */ /* 0x020fe200000e0000 */
[----:B------:R-:W-:Y:S01]  /*c950*/  UMOV UR10, URZ ;  /* 0x0000003f000a7c82 */ /* 0x000fe20008000000 */
[----:B------:R-:W-:Y:S01]  /*c960*/  SHF.L.U32 R5, R24, 0x1f, RZ ;  /* 0x0000001f18057819 */ /* 0x000fe200000006ff */
[----:B------:R-:W-:-:S04]  /*c970*/  UIADD3 UR9, UR9, 0x30830, URZ ;  /* 0x0003083009097890 */ /* 0x000fc8000fffe03f */
[----:B------:R-:W-:Y:S02]  /*c980*/  UIMAD UR11, UR11, 0xc0, UR4 ;  /* 0x000000c00b0b78a4 */ /* 0x000fe4000f8e0204 */
[----:B------:R-:W-:Y:S01]  /*c990*/  UIADD3 UR8, UR8, 0x12400, URZ ;  /* 0x0001240008087890 */ /* 0x000fe2000fffe03f */
[----:B------:R-:W-:-:S08]  /*c9a0*/  UMOV UR4, 0x0 ;  /* 0x0000000000047882 */ /* 0x000fd00000000000 */
[----:B------:R0:W-:Y:S01]  /*c9b0*/  UTMALDG.4D [UR8], [UR6], desc[UR4] ;  /* 0x00000408060075b4 */ /* 0x0001e20008019000 */
[----:B------:R-:W2:Y:S02]  /*c9c0*/  SYNCS.PHASECHK.TRANS64.TRYWAIT P0, [R2+URZ+0x60], R5 ;  /* 0x00006005020075a7 */ /* 0x000ea4000800017f */
[----:B0-2---:R-:W-:Y:S05]  /*c9d0*/  @!P0 BRA `(.L_x_198) ;  /* 0x0000002000a08947 */ /* 0x005fea0003800000 */
.L_x_258:
[----:B------:R-:W-:Y:S05]  /*c9e0*/  @P1 BRA `(.L_x_199) ;  /* 0x0000000000181947 */ /* 0x000fea0003800000 */
[----:B------:R-:W-:Y:S01]  /*c9f0*/  ISETP.NE.AND P0, PT, R27, RZ, PT ;  /* 0x000000ff1b00720c */ /* 0x000fe20003f05270 */
[----:B------:R-:W-:Y:S01]  /*ca00*/  IMAD.MOV.U32 R3, RZ, RZ, 0x6000 ;  /* 0x00006000ff037424 */ /* 0x000fe200078e00ff */
[----:B0-----:R-:W-:-:S04]  /*ca10*/  LEA R2, R22, R26, 0x3 ;  /* 0x0000001a16027211 */ /* 0x001fc800078e18ff */
[----:B------:R2:W-:Y:S07]  /*ca20*/  SYNCS.ARRIVE.TRANS64 RZ, [R2+URZ+0x30850], R3 ;  /* 0x0308500302ff79a7 */ /* 0x0005ee000800003f */
[----:B------:R-:W-:Y:S05]  /*ca30*/  @!P0 BRA `(.L_x_199) ;  /* 0x0000000000048947 */ /* 0x000fea0003800000 */
[----:B------:R-:W-:Y:S01]  /*ca40*/  BPT.TRAP 0x1 ;  /* 0x000000040000795c */ /* 0x000fe20000300000 */
.L_x_199:
[C-C-:B0-2---:R-:W-:Y:S01]  /*ca50*/  IMAD R2, R22.reuse, 0x8, R26.reuse ;  /* 0x0000000816027824 */ /* 0x145fe200078e021a */
[----:B------:R-:W-:Y:S01]  /*ca60*/  R2UR UR11, R25 ;  /* 0x00000000190b72ca */ /* 0x000fe200000e0000 */
        /* <DEDUP_REMOVED lines=9> */
[----:B------:R-:W-:Y:S01]  /*cb00*/  R2UR UR12, R0 ;  /* 0x00000000000c72ca */ /* 0x000fe200000e0000 */
[----:B------:R-:W-:Y:S01]  /*cb10*/  IMAD.MOV.U32 R7, RZ, RZ, R4 ;  /* 0x000000ffff077224 */ /* 0x000fe200078e0004 */
[----:B------:R-:W-:-:S03]  /*cb20*/  MOV R25, R9 ;  /* 0x0000000900197202 */ /* 0x000fc60000000f00 */
[----:B------:R-:W-:Y:S02]  /*cb30*/  UIMAD UR11, UR11, 0xc0, UR4 ;  /* 0x000000c00b0b78a4 */ /* 0x000fe4000f8e0204 */
[----:B------:R-:W-:Y:S02]  /*cb40*/  UIADD3 UR9, UR9, 0x30850, URZ ;  /* 0x0003085009097890 */ /* 0x000fe4000fffe03f */
[----:B------:R-:W-:Y:S01]  /*cb50*/  UIADD3 UR8, UR8, 0x400, URZ ;  /* 0x0000040008087890 */ /* 0x000fe2000fffe03f */
[----:B------:R-:W-:-:S08]  /*cb60*/  UMOV UR4, 0x0 ;  /* 0x0000000000047882 */ /* 0x000fd00000000000 */
[----:B------:R0:W-:Y:S02]  /*cb70*/  UTMALDG.4D [UR8], [UR6], desc[UR4] ;  /* 0x00000408060075b4 */ /* 0x0001e40008019000 */
[----:B0-----:R-:W-:Y:S01]  /*cb80*/  NOP ;  /* 0x0000000000007918 */ /* 0x001fe20000000000 */
.L_x_194:
[----:B------:R-:W-:Y:S05]  /*cb90*/  BSYNC B2 ;  /* 0x0000000000027941 */ /* 0x000fea0003800000 */
.L_x_193:
[----:B------:R-:W-:Y:S02]  /*cba0*/  VIADD R9, R29, 0xfffffffd ;  /* 0xfffffffd1d097836 */ /* 0x000fe40000000000 */
[----:B------:R-:W-:Y:S02]  /*cbb0*/  IMAD.MOV.U32 R22, RZ, RZ, R12 ;  /* 0x000000ffff167224 */ /* 0x000fe400078e000c */
[----:B------:R-:W-:-:S07]  /*cbc0*/  IMAD.MOV.U32 R24, RZ, RZ, R13 ;  /* 0x000000ffff187224 */ /* 0x000fce00078e000d */
.L_x_192:
[----:B------:R-:W-:Y:S05]  /*cbd0*/  BSYNC B1 ;  /* 0x0000000000017941 */ /* 0x000fea0003800000 */
.L_x_191:
[----:B------:R-:W-:-:S04]  /*cbe0*/  IADD3 R11, -R11, RZ, RZ ;  /* 0x000000ff0b0b7210 */ /* 0x000fc80007ffe1ff */
[----:B------:R-:W-:-:S13]  /*cbf0*/  ISETP.NE.AND P0, PT, R10, R11, PT ;  /* 0x0000000b0a00720c */ /* 0x000fda0003f05270 */
[----:B------:R-:W-:Y:S05]  /*cc00*/  @!P0 BRA `(.L_x_190) ;  /* 0x0000000800ec8947 */ /* 0x000fea0003800000 */
[----:B------:R-:W-:-:S07]  /*cc10*/  IMAD.MOV.U32 R4, RZ, RZ, R7 ;  /* 0x000000ffff047224 */ /* 0x000fce00078e0007 */
.L_x_214:
[----:B------:R-:W-:Y:S01]  /*cc20*/  VIADD R10, R22, 0x1 ;  /* 0x00000001160a7836 */ /* 0x000fe20000000000 */
[----:B------:R-:W-:Y:S05]  /*cc30*/  YIELD ;  /* 0x0000000000007946 */ /* 0x000fea0003800000 */
[----:B------:R-:W-:Y:S01]  /*cc40*/  ISETP.NE.AND P0, PT, R10, 0x2, PT ;  /* 0x000000020a00780c */ /* 0x000fe20003f05270 */
[----:B------:R-:W-:Y:S03]  /*cc50*/  BSSY B1, `(.L_x_200) ;  /* 0x0000057000017945 */ /* 0x000fe60003800000 */
[----:B------:R-:W-:-:S02]  /*cc60*/  SEL R11, RZ, 0x1, P0 ;  /* 0x00000001ff0b7807 */ /* 0x000fc40000000000 */
[----:B------:R-:W-:Y:S02]  /*cc70*/  SEL R10, R10, RZ, P0 ;  /* 0x000000ff0a0a7207 */ /* 0x000fe40000000000 */
[----:B------:R-:W-:Y:S01]  /*cc80*/  LOP3.LUT R11, R24, R11, RZ, 0x3c, !PT ;  /* 0x0000000b180b7212 */ /* 0x000fe200078e3cff */
[----:B------:R-:W-:Y:S06]  /*cc90*/  @!P6 BRA `(.L_x_201) ;  /* 0x000000040048e947 */ /* 0x000fec0003800000 */
[----:B------:R-:W-:Y:S01]  /*cca0*/  ULDC.64 UR4, c[0x0][0x3f8] ;  /* 0x0000fe0000047ab9 */ /* 0x000fe20000000a00 */
[----:B0-----:R-:W-:Y:S01]  /*ccb0*/  IMAD.MOV.U32 R12, RZ, RZ, R9 ;  /* 0x000000ffff0c7224 */ /* 0x001fe200078e0009 */
[----:B------:R-:W-:-:S04]  /*ccc0*/  ISETP.NE.U32.AND P0, PT, RZ, UR4, PT ;  /* 0x00000004ff007c0c */ /* 0x000fc8000bf05070 */
[----:B------:R-:W-:-:S13]  /*ccd0*/  ISETP.NE.AND.EX P0, PT, RZ, UR5, PT, P0 ;  /* 0x00000005ff007c0c */ /* 0x000fda000bf05300 */
[----:B------:R-:W-:Y:S05]  /*cce0*/  @!P0 BRA `(.L_x_202) ;  /* 0x0000000000488947 */ /* 0x000fea0003800000 */
[----:B------:R-:W0:Y:S01]  /*ccf0*/  LDC R12, c[0x0][0x41c] ;  /* 0x00010700ff0c7b82 */ /* 0x000e220000000800 */
[----:B------:R-:W-:Y:S01]  /*cd00*/  MOV R13, R9 ;  /* 0x00000009000d7202 */ /* 0x000fe20000000f00 */
[----:B------:R-:W-:Y:S02]  /*cd10*/  ULDC.64 UR6, c[0x0][0x408] ;  /* 0x0001020000067ab9 */ /* 0x000fe40000000a00 */
[----:B--2---:R-:W-:-:S04]  /*cd20*/  IMAD R5, R8, UR6, RZ ;  /* 0x0000000608057c24 */ /* 0x004fc8000f8e02ff */
        /* <DEDUP_REMOVED lines=9> */
[----:B------:R-:W-:-:S04]  /*cdc0*/  LEA R4, P0, R2, UR4, 0x2 ;  /* 0x0000000402047c11 */ /* 0x000fc8000f8010ff */
[----:B------:R-:W-:-:S05]  /*cdd0*/  LEA.HI.X R5, R2, UR5, R3, 0x2, P0 ;  /* 0x0000000502057c11 */ /* 0x000fca00080f1403 */
[----:B------:R0:W5:Y:S01]  /*cde0*/  LDG.E R4, desc[UR46][R4.64] ;  /* 0x0000002e04047981 */ /* 0x000162000c1e1900 */
[----:B------:R-:W-:-:S04]  /*cdf0*/  IMAD.MOV R2, RZ, RZ, -R13 ;  /* 0x000000ffff027224 */ /* 0x000fc800078e0a0d */
[----:B------:R-:W-:-:S07]  /*ce00*/  IMAD R12, R12, R2, R9 ;  /* 0x000000020c0c7224 */ /* 0x000fce00078e0209 */
.L_x_202:
[----:B------:R-:W-:Y:S02]  /*ce10*/  LEA R3, R10, R26, 0x3 ;  /* 0x0000001a0a037211 */ /* 0x000fe400078e18ff */
[----:B------:R-:W-:-:S04]  /*ce20*/  SHF.L.U32 R2, R11, 0x1f, RZ ;  /* 0x0000001f0b027819 */ /* 0x000fc800000006ff */
[----:B------:R-:W3:Y:S02]  /*ce30*/  SYNCS.PHASECHK.TRANS64.TRYWAIT P0, [R3+URZ+0x30840], R2 ;  /* 0x03084002030075a7 */ /* 0x000ee4000800017f */
[----:B---3--:R-:W-:Y:S05]  /*ce40*/  @!P0 BRA `(.L_x_203) ;  /* 0x0000001c00988947 */ /* 0x008fea0003800000 */
.L_x_259:
[----:B0-2---:R-:W0:Y:S02]  /*ce50*/  S2R R5, SR_TID.X ;  /* 0x0000000000057919 */ /* 0x005e240000002100 */
[----:B0-----:R-:W-:-:S04]  /*ce60*/  LOP3.LUT R5, R5, 0x7f, RZ, 0xc0, !PT ;  /* 0x0000007f05057812 */ /* 0x001fc800078ec0ff */
[----:B------:R-:W-:-:S13]  /*ce70*/  ISETP.NE.AND P0, PT, R5, RZ, PT ;  /* 0x000000ff0500720c */ /* 0x000fda0003f05270 */
[----:B------:R-:W-:Y:S05]  /*ce80*/  @P0 BRA `(.L_x_204) ;  /* 0x0000000000140947 */ /* 0x000fea0003800000 */
[----:B------:R-:W-:Y:S01]  /*ce90*/  ISETP.NE.AND P1, PT, R27, RZ, PT ;  /* 0x000000ff1b00720c */ /* 0x000fe20003f25270 */
[----:B---3--:R-:W-:-:S04]  /*cea0*/  IMAD.MOV.U32 R2, RZ, RZ, 0x6000 ;  /* 0x00006000ff027424 */ /* 0x008fc800078e00ff */
[----:B------:R0:W-:Y:S08]  /*ceb0*/  SYNCS.ARRIVE.TRANS64 RZ, [R3+URZ+0x30830], R2 ;  /* 0x0308300203ff79a7 */ /* 0x0001f0000800003f */
[----:B------:R-:W-:Y:S05]  /*cec0*/  @!P1 BRA `(.L_x_204) ;  /* 0x0000000000049947 */ /* 0x000fea0003800000 */
[----:B------:R-:W-:Y:S01]  /*ced0*/  BPT.TRAP 0x1 ;  /* 0x000000040000795c */ /* 0x000fe20000300000 */
.L_x_204:
[----:B0--3--:R-:W-:Y:S01]  /*cee0*/  IMAD R2, R10, 0x6000, R26 ;  /* 0x000060000a027824 */ /* 0x009fe200078e021a */
        /* <DEDUP_REMOVED lines=20> */
.L_x_260:
[----:B------:R-:W-:Y:S05]  /*d030*/  @P0 BRA `(.L_x_206) ;  /* 0x0000000000140947 */ /* 0x000fea0003800000 */
[----:B------:R-:W-:Y:S02]  /*d040*/  ISETP.NE.AND P1, PT, R27, RZ, PT ;  /* 0x000000ff1b00720c */ /* 0x000fe40003f25270 */
[----:B------:R-:W-:-:S04]  /*d050*/  MOV R2, 0x6000 ;  /* 0x0000600000027802 */ /* 0x000fc80000000f00 */
[----:B------:R2:W-:Y:S07]  /*d060*/  SYNCS.ARRIVE.TRANS64 RZ, [R3+URZ+0x50], R2 ;  /* 0x0000500203ff79a7 */ /* 0x0005ee000800003f */
[----:B------:R-:W-:Y:S05]  /*d070*/  @!P1 BRA `(.L_x_206) ;  /* 0x0000000000049947 */ /* 0x000fea0003800000 */
[----:B------:R-:W-:Y:S01]  /*d080*/  BPT.TRAP 0x1 ;  /* 0x000000040000795c */ /* 0x000fe20000300000 */
.L_x_206:
        /* <DEDUP_REMOVED lines=11> */
[----:B------:R-:W-:Y:S01]  /*d140*/  R2UR UR12, R0 ;  /* 0x00000000000c72ca */ /* 0x000fe200000e0000 */
[----:B------:R-:W-:-:S04]  /*d150*/  IMAD.MOV.U32 R7, RZ, RZ, R4 ;  /* 0x000000ffff077224 */ /* 0x000fc800078e0004 */
[----:B------:R-:W-:Y:S02]  /*d160*/  UIADD3 UR9, UR9, 0x50, URZ ;  /* 0x0000005009097890 */ /* 0x000fe4000fffe03f */
[----:B------:R-:W-:Y:S02]  /*d170*/  UIADD3 UR8, UR8, 0x400, URZ ;  /* 0x0000040008087890 */ /* 0x000fe4000fffe03f */
[----:B------:R-:W-:-:S03]  /*d180*/  UIMAD UR11, UR11, 0xc0, UR4 ;  /* 0x000000c00b0b78a4 */ /* 0x000fc6000f8e0204 */
[----:B------:R-:W-:-:S06]  /*d190*/  UMOV UR4, 0x0 ;  /* 0x0000000000047882 */ /* 0x000fcc0000000000 */
[----:B------:R3:W-:Y:S02]  /*d1a0*/  UTMALDG.4D [UR8], [UR6], desc[UR4] ;  /* 0x00000408060075b4 */ /* 0x0007e40008019000 */
[----:B---3--:R-:W-:Y:S01]  /*d1b0*/  NOP ;  /* 0x0000000000007918 */ /* 0x008fe20000000000 */
.L_x_201:
[----:B------:R-:W-:Y:S05]  /*d1c0*/  BSYNC B1 ;  /* 0x0000000000017941 */ /* 0x000fea0003800000 */
.L_x_200:
[----:B------:R-:W-:Y:S01]  /*d1d0*/  VIADD R22, R10, 0x1 ;  /* 0x000000010a167836 */ /* 0x000fe20000000000 */
[----:B------:R-:W-:Y:S04]  /*d1e0*/  BSSY B1, `(.L_x_207) ;  /* 0x0000059000017945 */ /* 0x000fe80003800000 */
[----:B------:R-:W-:-:S04]  /*d1f0*/  ISETP.NE.AND P0, PT, R22, 0x2, PT ;  /* 0x000000021600780c */ /* 0x000fc80003f05270 */
[----:B0-----:R-:W-:Y:S02]  /*d200*/  SEL R24, RZ, 0x1, P0 ;  /* 0x00000001ff187807 */ /* 0x001fe40000000000 */
[----:B------:R-:W-:Y:S02]  /*d210*/  SEL R22, R22, RZ, P0 ;  /* 0x000000ff16167207 */ /* 0x000fe40000000000 */
[----:B------:R-:W-:Y:S01]  /*d220*/  LOP3.LUT R24, R11, R24, RZ, 0x3c, !PT ;  /* 0x000000180b187212 */ /* 0x000fe200078e3cff */
[----:B------:R-:W-:Y:S06]  /*d230*/  @!P6 BRA `(.L_x_208) ;  /* 0x00000004004ce947 */ /* 0x000fec0003800000 */
[----:B------:R-:W-:Y:S01]  /*d240*/  ULDC.64 UR4, c[0x0][0x3f8] ;  /* 0x0000fe0000047ab9 */ /* 0x000fe20000000a00 */
[----:B------:R-:W-:Y:S02]  /*d250*/  IADD3 R13, R9, -0x1, RZ ;  /* 0xffffffff090d7810 */ /* 0x000fe40007ffe0ff */
[----:B------:R-:W-:-:S04]  /*d260*/  ISETP.NE.U32.AND P0, PT, RZ, UR4, PT ;  /* 0x00000004ff007c0c */ /* 0x000fc8000bf05070 */
[----:B------:R-:W-:-:S13]  /*d270*/  ISETP.NE.AND.EX P0, PT, RZ, UR5, PT, P0 ;  /* 0x00000005ff007c0c */ /* 0x000fda000bf05300 */
[----:B------:R-:W-:Y:S05]  /*d280*/  @!P0 BRA `(.L_x_209) ;  /* 0x0000000000488947 */ /* 0x000fea0003800000 */
[----:B------:R-:W0:Y:S01]  /*d290*/  LDC R12, c[0x0][0x41c] ;  /* 0x00010700ff0c7b82 */ /* 0x000e220000000800 */
[----:B------:R-:W-:Y:S01]  /*d2a0*/  IMAD.MOV.U32 R15, RZ, RZ, R13 ;  /* 0x000000ffff0f7224 */ /* 0x000fe200078e000d */
        /* <DEDUP_REMOVED lines=14> */
[----:B------:R-:W-:-:S05]  /*d390*/  IADD3 R2, -R15, RZ, RZ ;  /* 0x000000ff0f027210 */ /* 0x000fca0007ffe1ff */
[----:B------:R-:W-:-:S07]  /*d3a0*/  IMAD R13, R12, R2, R13 ;  /* 0x000000020c0d7224 */ /* 0x000fce00078e020d */
.L_x_209:
[----:B--2---:R-:W-:Y:S01]  /*d3b0*/  IMAD R2, R22, 0x8, R26 ;  /* 0x0000000816027824 */ /* 0x004fe200078e021a */
[----:B------:R-:W-:-:S04]  /*d3c0*/  SHF.L.U32 R3, R24, 0x1f, RZ ;  /* 0x0000001f18037819 */ /* 0x000fc800000006ff */
[----:B------:R-:W2:Y:S02]  /*d3d0*/  SYNCS.PHASECHK.TRANS64.TRYWAIT P0, [R2+URZ+0x30840], R3 ;  /* 0x03084003020075a7 */ /* 0x000ea4000800017f */
[----:B--2---:R-:W-:Y:S05]  /*d3e0*/  @!P0 BRA `(.L_x_210) ;  /* 0x0000001800588947 */ /* 0x004fea0003800000 */
.L_x_261:
[----:B0-----:R-:W0:Y:S02]  /*d3f0*/  S2R R5, SR_TID.X ;  /* 0x0000000000057919 */ /* 0x001e240000002100 */
[----:B0-----:R-:W-:-:S04]  /*d400*/  LOP3.LUT R5, R5, 0x7f, RZ, 0xc0, !PT ;  /* 0x0000007f05057812 */ /* 0x001fc800078ec0ff */
[----:B------:R-:W-:-:S13]  /*d410*/  ISETP.NE.AND P0, PT, R5, RZ, PT ;  /* 0x000000ff0500720c */ /* 0x000fda0003f05270 */
[----:B------:R-:W-:Y:S05]  /*d420*/  @P0 BRA `(.L_x_211) ;  /* 0x0000000000140947 */ /* 0x000fea0003800000 */
[----:B------:R-:W-:Y:S01]  /*d430*/  ISETP.NE.AND P1, PT, R27, RZ, PT ;  /* 0x000000ff1b00720c */ /* 0x000fe20003f25270 */
[----:B--2---:R-:W-:-:S04]  /*d440*/  IMAD.MOV.U32 R3, RZ, RZ, 0x6000 ;  /* 0x00006000ff037424 */ /* 0x004fc800078e00ff */
[----:B------:R0:W-:Y:S08]  /*d450*/  SYNCS.ARRIVE.TRANS64 RZ, [R2+URZ+0x30830], R3 ;  /* 0x0308300302ff79a7 */ /* 0x0001f0000800003f */
[----:B------:R-:W-:Y:S05]  /*d460*/  @!P1 BRA `(.L_x_211) ;  /* 0x0000000000049947 */ /* 0x000fea0003800000 */
[----:B------:R-:W-:Y:S01]  /*d470*/  BPT.TRAP 0x1 ;  /* 0x000000040000795c */ /* 0x000fe20000300000 */
.L_x_211:
[----:B0-2---:R-:W-:Y:S01]  /*d480*/  IMAD R2, R22, 0x6000, R26 ;  /* 0x0000600016027824 */ /* 0x005fe200078e021a */
[----:B------:R-:W-:Y:S01]  /*d490*/  R2UR UR11, R13 ;  /* 0x000000000d0b72ca */ /* 0x000fe200000e0000 */
[----:B------:R-:W-:Y:S01]  /*d4a0*/  VIADD R3, R26, 0x30800 ;  /* 0x000308001a037836 */ /* 0x000fe20000000000 */
[----:B------:R-:W-:Y:S01]  /*d4b0*/  R2UR UR4, R23 ;  /* 0x00000000170472ca */ /* 0x000fe200000e0000 */
[----:B------:R-:W-:Y:S01]  /*d4c0*/  UIADD3 UR6, UP0, UR38, 0x370, URZ ;  /* 0x0000037026067890 */ /* 0x000fe2000ff1e03f */
[----:B------:R-:W-:Y:S01]  /*d4d0*/  R2UR UR8, R2 ;  /* 0x00000000020872ca */ /* 0x000fe200000e0000 */
[----:B------:R-:W-:Y:S01]  /*d4e0*/  UMOV UR5, 0x14f00000 ;  /* 0x14f0000000057882 */ /* 0x000fe20000000000 */
[----:B------:R-:W-:Y:S01]  /*d4f0*/  LEA R2, R22, R3, 0x3 ;  /* 0x0000000316027211 */ /* 0x000fe200078e18ff */
[----:B------:R-:W-:Y:S01]  /*d500*/  UIADD3.X UR7, URZ, UR39, URZ, UP0, !UPT ;  /* 0x000000273f077290 */ /* 0x000fe200087fe43f */
[----:B------:R-:W-:Y:S01]  /*d510*/  R2UR UR12, R0 ;  /* 0x00000000000c72ca */ /* 0x000fe200000e0000 */
[----:B------:R-:W-:Y:S01]  /*d520*/  UMOV UR10, URZ ;  /* 0x0000003f000a7c82 */ /* 0x000fe20008000000 */
[----:B------:R-:W-:Y:S01]  /*d530*/  R2UR UR9, R2 ;  /* 0x00000000020972ca */ /* 0x000fe200000e0000 */
[----:B------:R-:W-:Y:S01]  /*d540*/  IMAD R2, R10, 0x8, R3 ;  /* 0x000000080a027824 */ /* 0x000fe200078e0203 */
[----:B-----5:R-:W-:-:S02]  /*d550*/  R2UR UR13, R4 ;  /* 0x00000000040d72ca */ /* 0x020fc400000e0000 */
[----:B------:R-:W-:Y:S01]  /*d560*/  SHF.L.U32 R11, R11, 0x1f, RZ ;  /* 0x0000001f0b0b7819 */ /* 0x000fe200000006ff */
[----:B------:R-:W-:Y:S02]  /*d570*/  UIMAD UR11, UR11, 0xc0, UR4 ;  /* 0x000000c00b0b78a4 */ /* 0x000fe4000f8e0204 */
[----:B------:R-:W-:Y:S01]  /*d580*/  UIADD3 UR8, UR8, 0x12400, URZ ;  /* 0x0001240008087890 */ /* 0x000fe2000fffe03f */
[----:B------:R-:W-:-:S05]  /*d590*/  UMOV UR4, 0x0 ;  /* 0x0000000000047882 */ /* 0x000fca0000000000 */
[----:B------:R-:W-:-:S09]  /*d5a0*/  UIADD3 UR9, UR9, 0x30, URZ ;  /* 0x0000003009097890 */ /* 0x000fd2000fffe03f */
[----:B------:R0:W-:Y:S01]  /*d5b0*/  UTMALDG.4D [UR8], [UR6], desc[UR4] ;  /* 0x00000408060075b4 */ /* 0x0001e20008019000 */
[----:B------:R-:W2:Y:S02]  /*d5c0*/  SYNCS.PHASECHK.TRANS64.TRYWAIT P1, [R2+URZ+0x60], R11 ;  /* 0x0000600b020075a7 */ /* 0x000ea4000802017f */
[----:B0-2---:R-:W-:Y:S05]  /*d5d0*/  @!P1 BRA `(.L_x_212) ;  /* 0x0000001400f09947 */ /* 0x005fea0003800000 */
.L_x_262:
[----:B------:R-:W-:Y:S05]  /*d5e0*/  @P0 BRA `(.L_x_213) ;  /* 0x0000000000140947 */ /* 0x000fea0003800000 */
[----:B------:R-:W-:Y:S01]  /*d5f0*/  ISETP.NE.AND P1, PT, R27, RZ, PT ;  /* 0x000000ff1b00720c */ /* 0x000fe20003f25270 */
[----:B------:R-:W-:-:S04]  /*d600*/  IMAD.MOV.U32 R3, RZ, RZ, 0x6000 ;  /* 0x00006000ff037424 */ /* 0x000fc800078e00ff */
[----:B------:R2:W-:Y:S08]  /*d610*/  SYNCS.ARRIVE.TRANS64 RZ, [R2+URZ+0x50], R3 ;  /* 0x0000500302ff79a7 */ /* 0x0005f0000800003f */
[----:B------:R-:W-:Y:S05]  /*d620*/  @!P1 BRA `(.L_x_213) ;  /* 0x0000000000049947 */ /* 0x000fea0003800000 */
[----:B------:R-:W-:Y:S01]  /*d630*/  BPT.TRAP 0x1 ;  /* 0x000000040000795c */ /* 0x000fe20000300000 */
.L_x_213:
        /* <DEDUP_REMOVED lines=11> */
[----:B------:R-:W-:-:S02]  /*d6f0*/  R2UR UR12, R0 ;  /* 0x00000000000c72ca */ /* 0x000fc400000e0000 */
[----:B------:R-:W-:-:S03]  /*d700*/  MOV R7, R4 ;  /* 0x0000000400077202 */ /* 0x000fc60000000f00 */
[----:B------:R-:W-:Y:S02]  /*d710*/  UIADD3 UR9, UR9, 0x50, URZ ;  /* 0x0000005009097890 */ /* 0x000fe4000fffe03f */
[----:B------:R-:W-:Y:S02]  /*d720*/  UIADD3 UR8, UR8, 0x400, URZ ;  /* 0x0000040008087890 */ /* 0x000fe4000fffe03f */
[----:B------:R-:W-:-:S03]  /*d730*/  UIMAD UR11, UR11, 0xc0, UR4 ;  /* 0x000000c00b0b78a4 */ /* 0x000fc6000f8e0204 */
[----:B------:R-:W-:-:S06]  /*d740*/  UMOV UR4, 0x0 ;  /* 0x0000000000047882 */ /* 0x000fcc0000000000 */
[----:B------:R3:W-:Y:S02]  /*d750*/  UTMALDG.4D [UR8], [UR6], desc[UR4] ;  /* 0x00000408060075b4 */ /* 0x0007e40008019000 */
[----:B---3--:R-:W-:Y:S01]  /*d760*/  NOP ;  /* 0x0000000000007918 */ /* 0x008fe20000000000 */
.L_x_208:
[----:B------:R-:W-:Y:S05]  /*d770*/  BSYNC B1 ;  /* 0x0000000000017941 */ /* 0x000fea0003800000 */
.L_x_207:
[C---:B------:R-:W-:Y:S01]  /*d780*/  ISETP.GT.AND P0, PT, R9.reuse, 0x1, PT ;  /* 0x000000010900780c */ /* 0x040fe20003f04270 */
[----:B0-2---:R-:W-:-:S04]  /*d790*/  VIADD R2, R9, 0xfffffffe ;  /* 0xfffffffe09027836 */ /* 0x005fc80000000000 */
[----:B------:R-:W-:-:S08]  /*d7a0*/  IMAD.MOV.U32 R9, RZ, RZ, R2 ;  /* 0x000000ffff097224 */ /* 0x000fd000078e0002 */
[----:B------:R-:W-:Y:S05]  /*d7b0*/  @P0 BRA `(.L_x_214) ;  /* 0xfffffff400180947 */ /* 0x000fea000383ffff */
.L_x_190:
[----:B------:R-:W-:Y:S05]  /*d7c0*/  BSYNC B0 ;  /* 0x0000000000007941 */ /* 0x000fea0003800000 */
.L_x_189:
[----:B------:R-:W-:Y:S01]  /*d7d0*/  ISETP.NE.AND P0, PT, R27, RZ, PT ;  /* 0x000000ff1b00720c */ /* 0x000fe20003f05270 */
[----:B------:R-:W-:-:S12]  /*d7e0*/  BSSY B0, `(.L_x_215) ;  /* 0x000000e000007945 */ /* 0x000fd80003800000 */
[----:B------:R-:W-:Y:S05]  /*d7f0*/  @P0 BRA `(.L_x_216) ;  /* 0x0000000000300947 */ /* 0x000fea0003800000 */
[----:B------:R-:W3:Y:S01]  /*d800*/  S2R R9, SR_LANEID ;  /* 0x0000000000097919 */ /* 0x000ee20000000000 */
[----:B------:R-:W-:Y:S01]  /*d810*/  VOTEU.ANY UR4, UPT, PT ;  /* 0x0000000000047886 */ /* 0x000fe200038e0100 */
[----:B------:R-:W4:Y:S01]  /*d820*/  LDC.64 R2, c[0x0][0xc38] ;  /* 0x00030e00ff027b82 */ /* 0x000f220000000a00 */
[----:B------:R-:W3:Y:S08]  /*d830*/  FLO.U32 R4, UR4 ;  /* 0x0000000400047d00 */ /* 0x000ef000080e0000 */
[----:B--2---:R-:W4:Y:S01]  /*d840*/  POPC R5, UR4 ;  /* 0x0000000400057d09 */ /* 0x004f220008000000 */
[----:B---3--:R-:W-:-:S13]  /*d850*/  ISETP.EQ.U32.AND P0, PT, R4, R9, PT ;  /* 0x000000090400720c */ /* 0x008fda0003f02070 */
[----:B----4-:R-:W2:Y:S01]  /*d860*/  @P0 ATOMG.E.ADD.STRONG.GPU PT, R3, desc[UR46][R2.64], R5 ;  /* 0x00000005020309a8 */ /* 0x010ea200081ee1ee */
[----:B------:R-:W3:Y:S02]  /*d870*/  S2R R6, SR_LTMASK ;  /* 0x0000000000067919 */ /* 0x000ee40000003900 */
[----:B---3--:R-:W-:-:S04]  /*d880*/  LOP3.LUT R6, R6, UR4, RZ, 0xc0, !PT ;  /* 0x0000000406067c12 */ /* 0x008fc8000f8ec0ff */
[----:B------:R-:W3:Y:S01]  /*d890*/  POPC R9, R6 ;  /* 0x0000000600097309 */ /* 0x000ee20000000000 */
[----:B--2---:R-:W3:Y:S02]  /*d8a0*/  SHFL.IDX PT, R4, R3, R4, 0x1f ;  /* 0x00001f0403047589 */ /* 0x004ee400000e0000 */
[----:B---3--:R-:W-:-:S07]  /*d8b0*/  IADD3 R16, R4, UR37, R9 ;  /* 0x0000002504107c10 */ /* 0x008fce000fffe009 */
.L_x_216:
[----:B------:R-:W-:Y:S05]  /*d8c0*/  BSYNC B0 ;  /* 0x0000000000007941 */ /* 0x000fea0003800000 */
.L_x_215:
[----:B------:R-:W-:Y:S04]  /*d8d0*/  BSSY B0, `(.L_x_217) ;  /* 0x0000020000007945 */ /* 0x000fe80003800000 */
[----:B------:R-:W-:Y:S05]  /*d8e0*/  @!P6 BRA `(.L_x_218) ;  /* 0x000000000078e947 */ /* 0x000fea0003800000 */
[----:B------:R-:W-:Y:S01]  /*d8f0*/  IMAD R3, R22, 0x8, R26 ;  /* 0x0000000816037824 */ /* 0x000fe200078e021a */
[----:B------:R-:W-:-:S04]  /*d900*/  SHF.L.U32 R2, R24, 0x1f, RZ ;  /* 0x0000001f18027819 */ /* 0x000fc800000006ff */
[----:B------:R-:W3:Y:S02]  /*d910*/  SYNCS.PHASECHK.TRANS64.TRYWAIT P0, [R3+URZ+0x30860], R2 ;  /* 0x03086002030075a7 */ /* 0x000ee4000800017f */
[----:B---3--:R-:W-:Y:S05]  /*d920*/  @!P0 BRA `(.L_x_219) ;  /* 0x0000001400308947 */ /* 0x008fea0003800000 */
.L_x_263:
[----:B------:R-:W4:Y:S02]  /*d930*/  S2R R4, SR_TID.X ;  /* 0x0000000000047919 */ /* 0x000f240000002100 */
[----:B----4-:R-:W-:-:S04]  /*d940*/  LOP3.LUT R4, R4, 0x7f, RZ, 0xc0, !PT ;  /* 0x0000007f04047812 */ /* 0x010fc800078ec0ff */
[----:B------:R-:W-:-:S13]  /*d950*/  ISETP.NE.AND P0, PT, R4, RZ, PT ;  /* 0x000000ff0400720c */ /* 0x000fda0003f05270 */
[----:B------:R-:W-:Y:S05]  /*d960*/  @P0 BRA `(.L_x_220) ;  /* 0x0000000000140947 */ /* 0x000fea0003800000 */
[----:B------:R-:W-:Y:S02]  /*d970*/  ISETP.NE.AND P1, PT, R27, RZ, PT ;  /* 0x000000ff1b00720c */ /* 0x000fe40003f25270 */
[----:B---3--:R-:W-:-:S04]  /*d980*/  MOV R2, 0x6000 ;  /* 0x0000600000027802 */ /* 0x008fc80000000f00 */
[----:B------:R4:W-:Y:S07]  /*d990*/  SYNCS.ARRIVE.TRANS64 RZ, [R3+URZ+0x30850], R2 ;  /* 0x0308500203ff79a7 */ /* 0x0009ee000800003f */
[----:B------:R-:W-:Y:S05]  /*d9a0*/  @!P1 BRA `(.L_x_220) ;  /* 0x0000000000049947 */ /* 0x000fea0003800000 */
[----:B------:R-:W-:Y:S01]  /*d9b0*/  BPT.TRAP 0x1 ;  /* 0x000000040000795c */ /* 0x000fe20000300000 */
.L_x_220:
        /* <DEDUP_REMOVED lines=10> */
[----:B------:R-:W-:-:S05]  /*da60*/  R2UR UR13, R7 ;  /* 0x00000000070d72ca */ /* 0x000fca00000e0000 */
[----:B------:R-:W-:Y:S02]  /*da70*/  UIMAD UR11, UR11, 0xc0, UR4 ;  /* 0x000000c00b0b78a4 */ /* 0x000fe4000f8e0204 */
[----:B------:R-:W-:Y:S02]  /*da80*/  UIADD3 UR9, UR9, 0x30850, URZ ;  /* 0x0003085009097890 */ /* 0x000fe4000fffe03f */
[----:B------:R-:W-:Y:S01]  /*da90*/  UIADD3 UR8, UR8, 0x400, URZ ;  /* 0x0000040008087890 */ /* 0x000fe2000fffe03f */
[----:B------:R-:W-:-:S08]  /*daa0*/  UMOV UR4, 0x0 ;  /* 0x0000000000047882 */ /* 0x000fd00000000000 */
[----:B------:R2:W-:Y:S02]  /*dab0*/  UTMALDG.4D [UR8], [UR6], desc[UR4] ;  /* 0x00000408060075b4 */ /* 0x0005e40008019000 */
[----:B--2---:R-:W-:Y:S01]  /*dac0*/  NOP ;  /* 0x0000000000007918 */ /* 0x004fe20000000000 */
.L_x_218:
[----:B------:R-:W-:Y:S05]  /*dad0*/  BSYNC B0 ;  /* 0x0000000000007941 */ /* 0x000fea0003800000 */
.L_x_217:
[----:B------:R-:W-:-:S05]  /*dae0*/  VIADD R22, R22, 0x1 ;  /* 0x0000000116167836 */ /* 0x000fca0000000000 */
[----:B------:R-:W-:-:S04]  /*daf0*/  ISETP.NE.AND P0, PT, R22, 0x2, PT ;  /* 0x000000021600780c */ /* 0x000fc80003f05270 */
[----:B---34-:R-:W-:Y:S02]  /*db00*/  SEL R3, RZ, 0x1, P0 ;  /* 0x00000001ff037807 */ /* 0x018fe40000000000 */
[----:B------:R-:W-:Y:S02]  /*db10*/  SEL R22, R22, RZ, P0 ;  /* 0x000000ff16167207 */ /* 0x000fe40000000000 */
[----:B------:R-:W-:-:S07]  /*db20*/  LOP3.LUT R24, R24, R3, RZ, 0x3c, !PT ;  /* 0x0000000318187212 */ /* 0x000fce00078e3cff */
.L_x_176:
[----:B------:R-:W-:Y:S05]  /*db30*/  BSYNC B6 ;  /* 0x0000000000067941 */ /* 0x000fea0003800000 */
.L_x_174:
[----:B------:R-:W-:-:S03]  /*db40*/  UMOV UR4, 0xffffffff ;  /* 0xffffffff00047882 */ /* 0x000fc60000000000 */
[----:B------:R-:W-:Y:S05]  /*db50*/  BRA.DIV UR4, `(.L_x_221) ;  /* 0x0000001204b87947 */ /* 0x000fea000b800000 */
[----:B--2---:R2:W3:Y:S04]  /*db60*/  SHFL.IDX PT, R5, R16, RZ, 0x1f ;  /* 0x00001fff10057589 */ /* 0x0044e800000e0000 */
[----:B------:R2:W4:Y:S02]  /*db70*/  SHFL.IDX PT, R0, R16, 0x1, 0x1f ;  /* 0x00201f0010007f89 */ /* 0x00052400000e0000 */
.L_x_267:
[----:B------:R-:W-:Y:S01]  /*db80*/  ULDC UR4, c[0x0][0xc14] ;  /* 0x0003050000047ab9 */ /* 0x000fe20000000800 */
[C---:B------:R-:W-:Y:S01]  /*db90*/  IMAD.IADD R7, R27.reuse, 0x1, R19 ;  /* 0x000000011b077824 */ /* 0x040fe200078e0213 */
[----:B------:R-:W-:Y:S01]  /*dba0*/  ISETP.NE.AND P0, PT, R27, 0x1f, PT ;  /* 0x0000001f1b00780c */ /* 0x000fe20003f05270 */
[----:B------:R-:W-:Y:S01]  /*dbb0*/  IMAD.U32 R4, RZ, RZ, UR4 ;  /* 0x00000004ff047e24 */ /* 0x000fe2000f8e00ff */
[----:B------:R-:W-:Y:S01]  /*dbc0*/  BSSY B0, `(.L_x_222) ;  /* 0x0000007000007945 */ /* 0x000fe20003800000 */
[----:B------:R-:W-:-:S03]  /*dbd0*/  MOV R2, RZ ;  /* 0x000000ff00027202 */ /* 0x000fc60000000f00 */
[----:B------:R-:W-:-:S13]  /*dbe0*/  ISETP.GE.OR P0, PT, R7, R4, !P0 ;  /* 0x000000040700720c */ /* 0x000fda0004706670 */
[----:B------:R-:W-:Y:S05]  /*dbf0*/  @P0 BRA `(.L_x_223) ;  /* 0x00000000000c0947 */ /* 0x000fea0003800000 */
[----:B------:R-:W0:Y:S02]  /*dc00*/  LDC.64 R2, c[0x0][0xc58] ;  /* 0x00031600ff027b82 */ /* 0x000e240000000a00 */
[----:B0-----:R-:W-:-:S06]  /*dc10*/  IMAD.WIDE R2, R7, 0x4, R2 ;  /* 0x0000000407027825 */ /* 0x001fcc00078e0202 */
[----:B------:R0:W5:Y:S02]  /*dc20*/  LDG.E R2, desc[UR46][R2.64] ;  /* 0x0000002e02027981 */ /* 0x000164000c1e1900 */
.L_x_223:
[----:B------:R-:W-:Y:S05]  /*dc30*/  BSYNC B0 ;  /* 0x0000000000007941 */ /* 0x000fea0003800000 */
.L_x_222:
[----:B------:R-:W-:-:S03]  /*dc40*/  UMOV UR4, 0xffffffff ;  /* 0xffffffff00047882 */ /* 0x000fc60000000000 */
[----:B------:R-:W-:Y:S05]  /*dc50*/  BRA.DIV UR4, `(.L_x_224) ;  /* 0x0000001204c47947 */ /* 0x000fea000b800000 */
[----:B-----5:R-:W0:Y:S01]  /*dc60*/  SHFL.UP PT, R14, R2, 0x1, RZ ;  /* 0x04200000020e7989 */ /* 0x020e2200000e00ff */
[C---:B------:R-:W-:Y:S02]  /*dc70*/  ISETP.NE.AND P0, PT, R27.reuse, RZ, PT ;  /* 0x000000ff1b00720c */ /* 0x040fe40003f05270 */
[C---:B------:R-:W-:Y:S02]  /*dc80*/  ISETP.GE.U32.AND P1, PT, R27.reuse, 0x2, PT ;  /* 0x000000021b00780c */ /* 0x040fe40003f26070 */
[----:B0-----:R-:W-:Y:S02]  /*dc90*/  SEL R13, R14, RZ, P0 ;  /* 0x000000ff0e0d7207 */ /* 0x001fe40000000000 */
[----:B------:R-:W-:-:S03]  /*dca0*/  ISETP.GE.U32.AND P0, PT, R27, 0x4, PT ;  /* 0x000000041b00780c */ /* 0x000fc60003f06070 */
[----:B------:R-:W-:-:S05]  /*dcb0*/  IMAD.IADD R13, R2, 0x1, R13 ;  /* 0x00000001020d7824 */ /* 0x000fca00078e020d */
[----:B------:R-:W0:Y:S02]  /*dcc0*/  SHFL.UP PT, R14, R13, 0x2, RZ ;  /* 0x044000000d0e7989 */ /* 0x000e2400000e00ff */
        /* <DEDUP_REMOVED lines=8> */
[----:B0-----:R-:W-:-:S04]  /*dd50*/  SEL R7, R14, RZ, P1 ;  /* 0x000000ff0e077207 */ /* 0x001fc80000800000 */
[----:B------:R-:W-:-:S05]  /*dd60*/  IADD3 R7, R6, R7, RZ ;  /* 0x0000000706077210 */ /* 0x000fca0007ffe0ff */
[----:B------:R-:W0:Y:S02]  /*dd70*/  SHFL.UP PT, R14, R7, 0x10, RZ ;  /* 0x06000000070e7989 */ /* 0x000e2400000e00ff */
[----:B0-----:R-:W-:-:S05]  /*dd80*/  SEL R8, R14, RZ, P0 ;  /* 0x000000ff0e087207 */ /* 0x001fca0000000000 */
[----:B------:R-:W-:-:S05]  /*dd90*/  IMAD.IADD R8, R7, 0x1, R8 ;  /* 0x0000000107087824 */ /* 0x000fca00078e0208 */
[----:B------:R0:W0:Y:S02]  /*dda0*/  SHFL.IDX PT, R14, R8, 0x1f, 0x1f ;  /* 0x03e01f00080e7f89 */ /* 0x00002400000e0000 */
.L_x_275:
[----:B------:R-:W-:Y:S02]  /*ddb0*/  ULDC UR4, c[0x0][0xc10] ;  /* 0x0003040000047ab9 */ /* 0x000fe40000000800 */
[----:B------:R-:W-:-:S04]  /*ddc0*/  IMAD.U32 R7, RZ, RZ, UR4 ;  /* 0x00000004ff077e24 */ /* 0x000fc8000f8e00ff */
[----:B0-----:R-:W-:-:S04]  /*ddd0*/  IMAD R3, R14, R7, RZ ;  /* 0x000000070e037224 */ /* 0x001fc800078e02ff */
[----:B----4-:R-:W-:-:S05]  /*dde0*/  IMAD.IADD R6, R0, 0x1, R3 ;  /* 0x0000000100067824 */ /* 0x010fca00078e0203 */
[----:B---3--:R-:W-:-:S13]  /*ddf0*/  ISETP.GT.AND P0, PT, R6, R5, PT ;  /* 0x000000050600720c */ /* 0x008fda0003f04270 */
[----:B------:R-:W-:Y:S05]  /*de00*/  @P0 BRA `(.L_x_225) ;  /* 0x0000000000ac0947 */ /* 0x000fea0003800000 */
[----:B------:R-:W0:Y:S02]  /*de10*/  LDC R4, c[0x0][0xc14] ;  /* 0x00030500ff047b82 */ /* 0x000e240000000800 */
.L_x_230:
[----:B------:R-:W-:-:S04]  /*de20*/  IADD3 R19, R19, 0x1f, RZ ;  /* 0x0000001f13137810 */ /* 0x000fc80007ffe0ff */
[----:B0-----:R-:W-:-:S13]  /*de30*/  ISETP.GE.AND P0, PT, R19, R4, PT ;  /* 0x000000041300720c */ /* 0x001fda0003f06270 */
[----:B------:R-:W-:Y:S05]  /*de40*/  @P0 BRA `(.L_x_226) ;  /* 0x0000000400540947 */ /* 0x000fea0003800000 */
[C---:B------:R-:W-:Y:S01]  /*de50*/  IMAD.IADD R7, R27.reuse, 0x1, R19 ;  /* 0x000000011b077824 */ /* 0x040fe200078e0213 */
[----:B------:R-:W-:Y:S01]  /*de60*/  ISETP.NE.AND P1, PT, R27, 0x1f, PT ;  /* 0x0000001f1b00780c */ /* 0x000fe20003f25270 */
[----:B------:R-:W-:Y:S01]  /*de70*/  BSSY B0, `(.L_x_227) ;  /* 0x0000007000007945 */ /* 0x000fe20003800000 */
[----:B------:R-:W-:Y:S02]  /*de80*/  IMAD.MOV.U32 R2, RZ, RZ, RZ ;  /* 0x000000ffff027224 */ /* 0x000fe400078e00ff */
[----:B------:R-:W-:-:S13]  /*de90*/  ISETP.GE.OR P0, PT, R7, R4, !P1 ;  /* 0x000000040700720c */ /* 0x000fda0004f06670 */
[----:B------:R-:W-:Y:S05]  /*dea0*/  @P0 BRA `(.L_x_228) ;  /* 0x00000000000c0947 */ /* 0x000fea0003800000 */
[----:B------:R-:W0:Y:S02]  /*deb0*/  LDC.64 R2, c[0x0][0xc58] ;  /* 0x00031600ff027b82 */ /* 0x000e240000000a00 */
[----:B0-----:R-:W-:-:S06]  /*dec0*/  IMAD.WIDE R2, R7, 0x4, R2 ;  /* 0x0000000407027825 */ /* 0x001fcc00078e0202 */
[----:B------:R0:W5:Y:S02]  /*ded0*/  LDG.E R2, desc[UR46][R2.64] ;  /* 0x0000002e02027981 */ /* 0x000164000c1e1900 */
.L_x_228:
[----:B------:R-:W-:Y:S05]  /*dee0*/  BSYNC B0 ;  /* 0x0000000000007941 */ /* 0x000fea0003800000 */
.L_x_227:
[----:B------:R-:W-:-:S03]  /*def0*/  UMOV UR4, 0xffffffff ;  /* 0xffffffff00047882 */ /* 0x000fc60000000000 */
[----:B------:R-:W-:Y:S05]  /*df00*/  BRA.DIV UR4, `(.L_x_229) ;  /* 0x0000001204e87947 */ /* 0x000fea000b800000 */
[----:B-----5:R-:W3:Y:S01]  /*df10*/  SHFL.UP PT, R14, R2, 0x1, RZ ;  /* 0x04200000020e7989 */ /* 0x020ee200000e00ff */
[C---:B------:R-:W-:Y:S02]  /*df20*/  ISETP.NE.AND P0, PT, R27.reuse, RZ, PT ;  /* 0x000000ff1b00720c */ /* 0x040fe40003f05270 */
[C---:B------:R-:W-:Y:S02]  /*df30*/  ISETP.GE.U32.AND P1, PT, R27.reuse, 0x2, PT ;  /* 0x000000021b00780c */ /* 0x040fe40003f26070 */
[----:B---3--:R-:W-:Y:S02]  /*df40*/  SEL R13, R14, RZ, P0 ;  /* 0x000000ff0e0d7207 */ /* 0x008fe40000000000 */
[----:B------:R-:W-:-:S03]  /*df50*/  ISETP.GE.U32.AND P0, PT, R27, 0x4, PT ;  /* 0x000000041b00780c */ /* 0x000fc60003f06070 */
[----:B------:R-:W-:-:S05]  /*df60*/  IMAD.IADD R13, R2, 0x1, R13 ;  /* 0x00000001020d7824 */ /* 0x000fca00078e020d */
[----:B------:R-:W3:Y:S02]  /*df70*/  SHFL.UP PT, R14, R13, 0x2, RZ ;  /* 0x044000000d0e7989 */ /* 0x000ee400000e00ff */
[----:B---3--:R-:W-:Y:S02]  /*df80*/  SEL R0, R14, RZ, P1 ;  /* 0x000000ff0e007207 */ /* 0x008fe40000800000 */
        /* <DEDUP_REMOVED lines=12> */
[----:B------:R0:W3:Y:S02]  /*e050*/  SHFL.IDX PT, R14, R8, 0x1f, 0x1f ;  /* 0x03e01f00080e7f89 */ /* 0x0000e400000e0000 */
.L_x_283:
[----:B------:R-:W-:Y:S02]  /*e060*/  ULDC UR4, c[0x0][0xc10] ;  /* 0x0003040000047ab9 */ /* 0x000fe40000000800 */
[----:B------:R-:W-:-:S05]  /*e070*/  MOV R7, UR4 ;  /* 0x0000000400077c02 */ /* 0x000fca0008000f00 */
[----:B---3--:R-:W-:-:S04]  /*e080*/  IMAD R3, R14, R7, RZ ;  /* 0x000000070e037224 */ /* 0x008fc800078e02ff */
[----:B------:R-:W-:-:S05]  /*e090*/  IMAD.IADD R6, R3, 0x1, R6 ;  /* 0x0000000103067824 */ /* 0x000fca00078e0206 */
[----:B------:R-:W-:-:S13]  /*e0a0*/  ISETP.GT.AND P0, PT, R6, R5, PT ;  /* 0x000000050600720c */ /* 0x000fda0003f04270 */
[----:B------:R-:W-:Y:S05]  /*e0b0*/  @!P0 BRA `(.L_x_230) ;  /* 0xfffffffc00588947 */ /* 0x000fea000383ffff */
.L_x_225:
[----:B------:R-:W-:Y:S01]  /*e0c0*/  IMAD.IADD R6, R6, 0x1, -R3 ;  /* 0x0000000106067824 */ /* 0x000fe200078e0a03 */
[----:B------:R-:W-:-:S03]  /*e0d0*/  UMOV UR4, 0xffffffff ;  /* 0xffffffff00047882 */ /* 0x000fc60000000000 */
[----:B------:R-:W-:-:S05]  /*e0e0*/  IMAD R0, R8, R7, R6 ;  /* 0x0000000708007224 */ /* 0x000fca00078e0206 */
[----:B------:R-:W-:Y:S01]  /*e0f0*/  ISETP.GT.AND P6, PT, R0, R5, PT ;  /* 0x000000050000720c */ /* 0x000fe20003fc4270 */
[----:B------:R-:W-:-:S12]  /*e100*/  BRA.DIV UR4, `(.L_x_231) ;  /* 0x0000001604387947 */ /* 0x000fd8000b800000 */
[----:B------:R-:W-:-:S04]  /*e110*/  VOTE.ANY R3, PT, !P6 ;  /* 0x0000000000037806 */ /* 0x000fc800070e0100 */
[----:B------:R-:W3:Y:S02]  /*e120*/  POPC R0, R3 ;  /* 0x0000000300007309 */ /* 0x000ee40000000000 */
[----:B---3--:R3:W4:Y:S02]  /*e130*/  SHFL.IDX PT, R17, R2, R0, 0x1f ;  /* 0x00001f0002117589 */ /* 0x00872400000e0000 */
.L_x_287:
[----:B------:R-:W-:Y:S01]  /*e140*/  ISETP.NE.AND P0, PT, R3, RZ, PT ;  /* 0x000000ff0300720c */ /* 0x000fe20003f05270 */
[----:B------:R-:W-:-:S12]  /*e150*/  IMAD.MOV.U32 R14, RZ, RZ, RZ ;  /* 0x000000ffff0e7224 */ /* 0x000fd800078e00ff */
[----:B------:R-:W-:Y:S05]  /*e160*/  @!P0 BRA `(.L_x_232) ;  /* 0x0000000000108947 */ /* 0x000fea0003800000 */
[----:B------:R-:W-:Y:S01]  /*e170*/  UMOV UR4, 0xffffffff ;  /* 0xffffffff00047882 */ /* 0x000fe20000000000 */
[----:B------:R-:W-:Y:S02]  /*e180*/  IADD3 R12, R0, -0x1, RZ ;  /* 0xffffffff000c7810 */ /* 0x000fe40007ffe0ff */
[----:B------:R-:W-:Y:S05]  /*e190*/  BRA.DIV UR4, `(.L_x_233) ;  /* 0x00000016045c7947 */ /* 0x000fea000b800000 */
[----:B------:R0:W0:Y:S02]  /*e1a0*/  SHFL.IDX PT, R14, R8, R12, 0x1f ;  /* 0x00001f0c080e7589 */ /* 0x00002400000e0000 */
.L_x_232:
[----:B0---4-:R-:W-:Y:S01]  /*e1b0*/  IABS R8, R17 ;  /* 0x0000001100087213 */ /* 0x011fe20000000000 */
[----:B--2---:R-:W-:Y:S02]  /*e1c0*/  IMAD R16, R14, R7, R6 ;  /* 0x000000070e107224 */ /* 0x004fe400078e0206 */
[----:B------:R-:W-:Y:S01]  /*e1d0*/  IMAD.IADD R19, R0, 0x1, R19 ;  /* 0x0000000100137824 */ /* 0x000fe200078e0213 */
[----:B------:R-:W0:Y:S02]  /*e1e0*/  I2F.RP R9, R8 ;  /* 0x0000000800097306 */ /* 0x000e240000209400 */
[----:B------:R-:W-:Y:S02]  /*e1f0*/  IADD3 R6, R5, -R16, RZ ;  /* 0x8000001005067210 */ /* 0x000fe40007ffe0ff */
[----:B------:R-:W-:-:S05]  /*e200*/  IABS R5, R17 ;  /* 0x0000001100057213 */ /* 0x000fca0000000000 */
[----:B------:R-:W-:Y:S01]  /*e210*/  IMAD.MOV R5, RZ, RZ, -R5 ;  /* 0x000000ffff057224 */ /* 0x000fe200078e0a05 */
[----:B0-----:R-:W3:Y:S02]  /*e220*/  MUFU.RCP R9, R9 ;  /* 0x0000000900097308 */ /* 0x001ee40000001000 */
[----:B---3--:R-:W-:-:S06]  /*e230*/  VIADD R2, R9, 0xffffffe ;  /* 0x0ffffffe09027836 */ /* 0x008fcc0000000000 */
[----:B------:R0:W2:Y:S02]  /*e240*/  F2I.FTZ.U32.TRUNC.NTZ R3, R2 ;  /* 0x0000000200037305 */ /* 0x0000a4000021f000 */
[----:B0-----:R-:W-:Y:S02]  /*e250*/  IMAD.MOV.U32 R2, RZ, RZ, RZ ;  /* 0x000000ffff027224 */ /* 0x001fe400078e00ff */
[----:B--2---:R-:W-:-:S04]  /*e260*/  IMAD.MOV R11, RZ, RZ, -R3 ;  /* 0x000000ffff0b7224 */ /* 0x004fc800078e0a03 */
[----:B------:R-:W-:-:S04]  /*e270*/  IMAD R7, R11, R8, RZ ;  /* 0x000000080b077224 */ /* 0x000fc800078e02ff */
[----:B------:R-:W-:Y:S01]  /*e280*/  IMAD.HI.U32 R3, R3, R7, R2 ;  /* 0x0000000703037227 */ /* 0x000fe200078e0002 */
[----:B------:R-:W-:-:S05]  /*e290*/  IABS R2, R6 ;  /* 0x0000000600027213 */ /* 0x000fca0000000000 */
        /* <DEDUP_REMOVED lines=11> */
[----:B------:R-:W-:-:S04]  /*e350*/  @!P0 LOP3.LUT R3, RZ, R17, RZ, 0x33, !PT ;  /* 0x00000011ff038212 */ /* 0x000fc800078e33ff */
[----:B------:R-:W-:Y:S01]  /*e360*/  MOV R18, R3 ;  /* 0x0000000300127202 */ /* 0x000fe20000000f00 */
[----:B------:R-:W-:-:S04]  /*e370*/  IMAD.MOV R2, RZ, RZ, -R3 ;  /* 0x000000ffff027224 */ /* 0x000fc800078e0a03 */
[----:B------:R-:W-:Y:S01]  /*e380*/  IMAD R17, R17, R2, R6 ;  /* 0x0000000211117224 */ /* 0x000fe200078e0206 */
[----:B------:R-:W-:Y:S06]  /*e390*/  BRA `(.L_x_234) ;  /* 0x00000000001c7947 */ /* 0x000fec0003800000 */
.L_x_226:
[----:B------:R-:W-:Y:S01]  /*e3a0*/  UMOV UR4, URZ ;  /* 0x0000003f00047c82 */ /* 0x000fe20008000000 */
[----:B------:R-:W-:Y:S01]  /*e3b0*/  UMOV UR5, URZ ;  /* 0x0000003f00057c82 */ /* 0x000fe20008000000 */
[----:B------:R-:W-:Y:S01]  /*e3c0*/  ULDC UR6, c[0x0][0xc14] ;  /* 0x0003050000067ab9 */ /* 0x000fe20000000800 */
[----:B--2---:R-:W-:Y:S01]  /*e3d0*/  IMAD.MOV.U32 R16, RZ, RZ, R5 ;  /* 0x000000ffff107224 */ /* 0x004fe200078e0005 */
[----:B------:R-:W-:Y:S01]  /*e3e0*/  MOV R19, UR6 ;  /* 0x0000000600137c02 */ /* 0x000fe20008000f00 */
[----:B------:R-:W-:Y:S02]  /*e3f0*/  IMAD.U32 R17, RZ, RZ, UR4 ;  /* 0x00000004ff117e24 */ /* 0x000fe4000f8e00ff */
[----:B------:R-:W-:-:S07]  /*e400*/  IMAD.U32 R18, RZ, RZ, UR5 ;  /* 0x00000005ff127e24 */ /* 0x000fce000f8e00ff */
.L_x_234:
[----:B------:R-:W-:Y:S01]  /*e410*/  ISETP.NE.AND P0, PT, R27, RZ, PT ;  /* 0x000000ff1b00720c */ /* 0x000fe20003f05270 */
[----:B------:R-:W-:Y:S05]  /*e420*/  WARPSYNC.ALL ;  /* 0x0000000000007948 */ /* 0x000fea0003800000 */
[----:B------:R-:W-:Y:S07]  /*e430*/  BAR.SYNC.DEFER_BLOCKING 0x4, 0x1a0 ;  /* 0x0106800000007b1d */ /* 0x000fee0000010000 */
[----:B------:R-:W-:Y:S01]  /*e440*/  @!P0 MOV R0, 0x400 ;  /* 0x0000040000008802 */ /* 0x000fe20000000f00 */
[----:B------:R-:W0:Y:S03]  /*e450*/  @!P0 S2R R3, SR_CgaCtaId ;  /* 0x0000000000038919 */ /* 0x000e260000008800 */
[----:B0-----:R-:W-:-:S05]  /*e460*/  @!P0 LEA R0, R3, R0, 0x18 ;  /* 0x0000000003008211 */ /* 0x001fca00078ec0ff */
[----:B------:R2:W-:Y:S01]  /*e470*/  @!P0 STS.128 [R0+0x308d0], R16 ;  /* 0x0308d01000008388 */ /* 0x0005e20000000c00 */
[----:B------:R-:W-:Y:S06]  /*e480*/  BAR.ARV 0x5, 0x1a0 ;  /* 0x0146800000007b1d */ /* 0x000fec0000002000 */
[----:B------:R-:W-:-:S13]  /*e490*/  ISETP.GE.AND P0, PT, R19, R4, PT ;  /* 0x000000041300720c */ /* 0x000fda0003f06270 */
[----:B------:R-:W-:Y:S05]  /*e4a0*/  @!P0 BRA `(.L_x_235) ;  /* 0xffffffd000008947 */ /* 0x000fea000383ffff */
.L_x_172:
[----:B0-2---:R-:W2:Y:S01]  /*e4b0*/  LDL.LU R0, [R1+0xc] ;  /* 0x00000c0001007983 */ /* 0x005ea20000300800 */
[----:B------:R-:W-:Y:S01]  /*e4c0*/  BSSY B0, `(.L_x_236) ;  /* 0x000000b000007945 */ /* 0x000fe20003800000 */
[----:B------:R-:W0:Y:S01]  /*e4d0*/  S2R R5, SR_CgaCtaId ;  /* 0x0000000000057919 */ /* 0x000e220000008800 */
[----:B--2---:R-:W-:-:S05]  /*e4e0*/  VIADD R0, R0, 0x1 ;  /* 0x0000000100007836 */ /* 0x004fca0000000000 */
[----:B------:R-:W-:-:S04]  /*e4f0*/  LEA.HI R2, R0, R0, RZ, 0x1 ;  /* 0x0000000000027211 */ /* 0x000fc800078f08ff */
[----:B------:R-:W-:Y:S02]  /*e500*/  LOP3.LUT R3, R2, 0xfffffffe, RZ, 0xc0, !PT ;  /* 0xfffffffe02037812 */ /* 0x000fe400078ec0ff */
[----:B------:R-:W-:-:S03]  /*e510*/  MOV R2, 0x400 ;  /* 0x0000040000027802 */ /* 0x000fc60000000f00 */
[----:B------:R-:W-:Y:S01]  /*e520*/  IMAD.IADD R0, R0, 0x1, -R3 ;  /* 0x0000000100007824 */ /* 0x000fe200078e0a03 */
[----:B0-----:R-:W-:-:S04]  /*e530*/  LEA R9, R5, R2, 0x18 ;  /* 0x0000000205097211 */ /* 0x001fc800078ec0ff */
[----:B------:R-:W-:-:S04]  /*e540*/  SHF.L.U32 R0, R0, 0x1f, RZ ;  /* 0x0000001f00007819 */ /* 0x000fc800000006ff */
[----:B------:R-:W0:Y:S02]  /*e550*/  SYNCS.PHASECHK.TRANS64.TRYWAIT P0, [R9+URZ+0x30820], R0 ;  /* 0x03082000090075a7 */ /* 0x000e24000800017f */
[----:B0-----:R-:W-:Y:S05]  /*e560*/  @!P0 BRA `(.L_x_237) ;  /* 0x00000010008c8947 */ /* 0x001fea0003800000 */
.L_x_290:
[----:B------:R-:W-:Y:S05]  /*e570*/  BSYNC B0 ;  /* 0x0000000000007941 */ /* 0x000fea0003800000 */
.L_x_236:
[----:B------:R-:W-:-:S03]  /*e580*/  UMOV UR4, 0xffffffff ;  /* 0xffffffff00047882 */ /* 0x000fc60000000000 */
[----:B------:R-:W-:Y:S05]  /*e590*/  BRA.DIV UR4, `(.L_x_238) ;  /* 0x0000001204947947 */ /* 0x000fea000b800000 */
[----:B0-----:R-:W0:Y:S02]  /*e5a0*/  S2R R0, SR_TID.X ;  /* 0x0000000000007919 */ /* 0x001e240000002100 */
[----:B0-----:R-:W-:-:S04]  /*e5b0*/  SHF.R.U32.HI R0, RZ, 0x5, R0 ;  /* 0x00000005ff007819 */ /* 0x001fc80000011600 */
[----:B------:R-:W-:-:S05]  /*e5c0*/  LOP3.LUT R0, R0, 0x3, RZ, 0xc0, !PT ;  /* 0x0000000300007812 */ /* 0x000fca00078ec0ff */
[----:B------:R0:W2:Y:S02]  /*e5d0*/  SHFL.IDX PT, R14, R0, RZ, 0x1f ;  /* 0x00001fff000e7589 */ /* 0x0000a400000e0000 */
.L_x_293:
[----:B--2---:R-:W-:Y:S01]  /*e5e0*/  ISETP.NE.AND P0, PT, R14, RZ, PT ;  /* 0x000000ff0e00720c */ /* 0x004fe20003f05270 */
[----:B------:R-:W-:-:S12]  /*e5f0*/  BSSY B0, `(.L_x_239) ;  /* 0x0000024000007945 */ /* 0x000fd80003800000 */
[----:B------:R-:W-:Y:S05]  /*e600*/  @P0 BRA `(.L_x_240) ;  /* 0x0000000000880947 */ /* 0x000fea0003800000 */
[----:B------:R-:W-:-:S03]  /*e610*/  UMOV UR4, 0xffffffff ;  /* 0xffffffff00047882 */ /* 0x000fc60000000000 */
[----:B------:R-:W-:Y:S05]  /*e620*/  BRA.DIV UR4, `(.L_x_241) ;  /* 0x0000001204a47947 */ /* 0x000fea000b800000 */
[----:B------:R-:W-:-:S13]  /*e630*/  ELECT P6, URZ, PT ;  /* 0x00000000003f782f */ /* 0x000fda00038c0000 */
.L_x_296:
[----:B------:R-:W-:Y:S05]  /*e640*/  @!P6 BRA `(.L_x_240) ;  /* 0x000000000078e947 */ /* 0x000fea0003800000 */
[----:B------:R-:W-:-:S06]  /*e650*/  ULOP3.LUT UR4, UR36, 0x2, URZ, 0xfc, !UPT ;  /* 0x0000000224047892 */ /* 0x000fcc000f8efc3f */
[----:B0-----:R-:W-:-:S05]  /*e660*/  IMAD.U32 R0, RZ, RZ, UR4 ;  /* 0x00000004ff007e24 */ /* 0x001fca000f8e00ff */
[----:B------:R-:W-:-:S13]  /*e670*/  ISETP.NE.AND P2, PT, R0, 0x3, PT ;  /* 0x000000030000780c */ /* 0x000fda0003f45270 */
[----:B------:R-:W-:Y:S05]  /*e680*/  @!P2 BRA `(.L_x_242) ;  /* 0x000000000004a947 */ /* 0x000fea0003800000 */
[----:B------:R-:W-:Y:S01]  /*e690*/  BPT.TRAP 0x1 ;  /* 0x000000040000795c */ /* 0x000fe20000300000 */
.L_x_242:
[----:B------:R-:W-:Y:S01]  /*e6a0*/  IADD3 R3, R9, 0x30840, RZ ;  /* 0x0003084009037810 */ /* 0x000fe20007ffe0ff */
[----:B------:R-:W-:Y:S01]  /*e6b0*/  VIADD R0, R22, 0x1 ;  /* 0x0000000116007836 */ /* 0x000fe20000000000 */
[----:B------:R-:W-:-:S03]  /*e6c0*/  SHF.L.U32 R2, R24, 0x1f, RZ ;  /* 0x0000001f18027819 */ /* 0x000fc600000006ff */
[----:B------:R-:W-:Y:S01]  /*e6d0*/  IMAD R7, R22, 0x8, R3 ;  /* 0x0000000816077824 */ /* 0x000fe200078e0203 */
[----:B------:R-:W-:-:S03]  /*e6e0*/  ISETP.NE.AND P1, PT, R0, 0x2, PT ;  /* 0x000000020000780c */ /* 0x000fc60003f25270 */
[----:B------:R-:W0:Y:S01]  /*e6f0*/  SYNCS.PHASECHK.TRANS64.TRYWAIT P0, [R7+URZ], R2 ;  /* 0x00000002070075a7 */ /* 0x000e22000800017f */
[----:B------:R-:W-:Y:S02]  /*e700*/  SEL R5, RZ, 0x1, P1 ;  /* 0x00000001ff057807 */ /* 0x000fe40000800000 */
[----:B------:R-:W-:Y:S02]  /*e710*/  SEL R4, R0, RZ, P1 ;  /* 0x000000ff00047207 */ /* 0x000fe40000800000 */
[----:B------:R-:W-:-:S03]  /*e720*/  LOP3.LUT R0, R24, R5, RZ, 0x3c, !PT ;  /* 0x0000000518007212 */ /* 0x000fc600078e3cff */
[----:B------:R-:W-:Y:S01]  /*e730*/  IMAD R3, R4, 0x8, R3 ;  /* 0x0000000804037824 */ /* 0x000fe200078e0203 */
[----:B------:R-:W-:Y:S01]  /*e740*/  SHF.L.U32 R0, R0, 0x1f, RZ ;  /* 0x0000001f00007819 */ /* 0x000fe200000006ff */
[----:B0-----:R-:W-:Y:S06]  /*e750*/  @!P0 BRA `(.L_x_243) ;  /* 0x0000001000788947 */ /* 0x001fec0003800000 */
.L_x_297:
[----:B------:R-:W2:Y:S02]  /*e760*/  SYNCS.PHASECHK.TRANS64.TRYWAIT P0, [R3+URZ], R0 ;  /* 0x00000000030075a7 */ /* 0x000ea4000800017f */
[----:B--2---:R-:W-:Y:S05]  /*e770*/  @!P0 BRA `(.L_x_244) ;  /* 0x0000001000848947 */ /* 0x004fea0003800000 */
.L_x_298:
[----:B------:R-:W-:Y:S05]  /*e780*/  @!P2 BRA `(.L_x_245) ;  /* 0x000000000004a947 */ /* 0x000fea0003800000 */
[----:B------:R-:W-:Y:S01]  /*e790*/  BPT.TRAP 0x1 ;  /* 0x000000040000795c */ /* 0x000fe20000300000 */
.L_x_245:
[----:B--2---:R-:W-:-:S05]  /*e7a0*/  IADD3 R3, R9, 0x30860, RZ ;  /* 0x0003086009037810 */ /* 0x004fca0007ffe0ff */
[----:B------:R-:W-:-:S04]  /*e7b0*/  IMAD R5, R22, 0x8, R3 ;  /* 0x0000000816057824 */ /* 0x000fc800078e0203 */
[----:B------:R-:W2:Y:S02]  /*e7c0*/  SYNCS.PHASECHK.TRANS64.TRYWAIT P0, [R5+URZ], R2 ;  /* 0x00000002050075a7 */ /* 0x000ea4000800017f */
[----:B--2---:R-:W-:Y:S05]  /*e7d0*/  @!P0 BRA `(.L_x_246) ;  /* 0x0000001000808947 */ /* 0x004fea0003800000 */
.L_x_299:
[----:B------:R-:W-:-:S07]  /*e7e0*/  IMAD R3, R4, 0x8, R3 ;  /* 0x0000000804037824 */ /* 0x000fce00078e0203 */
.L_x_247:
[----:B---3--:R3:W4:Y:S02]  /*e7f0*/  SYNCS.PHASECHK.TRANS64.TRYWAIT P0, [R3+URZ], R0 ;  /* 0x00000000030075a7 */ /* 0x008724000800017f */
[----:B----4-:R-:W-:Y:S05]  /*e800*/  @!P0 NANOSLEEP.SYNCS 0x989680 ;  /* 0x009896800000895d */ /* 0x010fea0003900000 */
[----:B------:R-:W4:Y:S02]  /*e810*/  @!P0 SYNCS.PHASECHK.TRANS64 P0, [R3+URZ], R0 ;  /* 0x00000000030085a7 */ /* 0x000f24000800007f */
[----:B----4-:R-:W-:Y:S05]  /*e820*/  @!P0 BRA `(.L_x_247) ;  /* 0xfffffffc00f08947 */ /* 0x010fea000383ffff */
.L_x_240:
[----:B------:R-:W-:Y:S05]  /*e830*/  BSYNC B0 ;  /* 0x0000000000007941 */ /* 0x000fea0003800000 */
.L_x_239:
[----:B------:R-:W-:Y:S05]  /*e840*/  EXIT ;  /* 0x000000000000794d */ /* 0x000fea0003800000 */
.L_x_126:
[----:B0-----:R-:W-:-:S04]  /*e850*/  IMAD.U32 R3, RZ, RZ, UR40 ;  /* 0x00000028ff037e24 */ /* 0x001fc8000f8e00ff */
[----:B------:R0:W1:Y:S03]  /*e860*/  SYNCS.PHASECHK.TRANS64.TRYWAIT P1, [R3+URZ+0x30800], R0 ;  /* 0x03080000030075a7 */ /* 0x000066000802017f */
[----:B-1----:R-:W-:Y:S05]  /*e870*/  @!P1 NANOSLEEP.SYNCS 0x989680 ;  /* 0x009896800000995d */ /* 0x002fea0003900000 */
[----:B------:R-:W1:Y:S02]  /*e880*/  @!P1 SYNCS.PHASECHK.TRANS64 P1, [R3+URZ+0x30800], R0 ;  /* 0x03080000030095a7 */ /* 0x000e64000802007f */
[----:B-1----:R-:W-:Y:S05]  /*e890*/  @!P1 BRA `(.L_x_126) ;  /* 0xfffffffc00ec9947 */ /* 0x002fea000383ffff */
[----:B------:R-:W-:Y:S05]  /*e8a0*/  BRA `(.L_x_248) ;  /* 0xffffff2c008c7947 */ /* 0x000fea000383ffff */
.L_x_130:
[----:B-1----:R1:W2:Y:S02]  /*e8b0*/  SYNCS.PHASECHK.TRANS64.TRYWAIT P2, [R0+URZ+0x30830], R3 ;  /* 0x03083003000075a7 */ /* 0x0022a4000804017f */
[----:B--2---:R-:W-:Y:S05]  /*e8c0*/  @!P2 NANOSLEEP.SYNCS 0x989680 ;  /* 0x009896800000a95d */ /* 0x004fea0003900000 */
[----:B------:R-:W2:Y:S02]  /*e8d0*/  @!P2 SYNCS.PHASECHK.TRANS64 P2, [R0+URZ+0x30830], R3 ;  /* 0x030830030000a5a7 */ /* 0x000ea4000804007f */
[----:B--2---:R-:W-:Y:S05]  /*e8e0*/  @!P2 BRA `(.L_x_130) ;  /* 0xfffffffc00f0a947 */ /* 0x004fea000383ffff */
[----:B------:R-:W-:Y:S05]  /*e8f0*/  BRA `(.L_x_129) ;  /* 0xffffff2c00b47947 */ /* 0x000fea000383ffff */
.L_x_135:
[----:B-1----:R-:W-:-:S04]  /*e900*/  MOV R7, UR6 ;  /* 0x0000000600077c02 */ /* 0x002fc80008000f00 */
[----:B------:R1:W2:Y:S03]  /*e910*/  SYNCS.PHASECHK.TRANS64.TRYWAIT P2, [R7+URZ+0x30830], R6 ;  /* 0x03083006070075a7 */ /* 0x0002a6000804017f */
[----:B--2---:R-:W-:Y:S05]  /*e920*/  @!P2 NANOSLEEP.SYNCS 0x989680 ;  /* 0x009896800000a95d */ /* 0x004fea0003900000 */
[----:B------:R-:W2:Y:S02]  /*e930*/  @!P2 SYNCS.PHASECHK.TRANS64 P2, [R7+URZ+0x30830], R6 ;  /* 0x030830060700a5a7 */ /* 0x000ea4000804007f */
[----:B--2---:R-:W-:Y:S05]  /*e940*/  @!P2 BRA `(.L_x_135) ;  /* 0xfffffffc00eca947 */ /* 0x004fea000383ffff */
[----:B------:R-:W-:Y:S05]  /*e950*/  BRA `(.L_x_132) ;  /* 0xffffff6400f47947 */ /* 0x000fea000383ffff */
.L_x_139:
[----:B-1----:R-:W-:-:S04]  /*e960*/  IMAD.U32 R7, RZ, RZ, UR6 ;  /* 0x00000006ff077e24 */ /* 0x002fc8000f8e00ff */
[----:B------:R1:W2:Y:S03]  /*e970*/  SYNCS.PHASECHK.TRANS64.TRYWAIT P2, [R7+URZ+0x30850], R6 ;  /* 0x03085006070075a7 */ /* 0x0002a6000804017f */
[----:B--2---:R-:W-:Y:S05]  /*e980*/  @!P2 NANOSLEEP.SYNCS 0x989680 ;  /* 0x009896800000a95d */ /* 0x004fea0003900000 */
[----:B------:R-:W2:Y:S02]  /*e990*/  @!P2 SYNCS.PHASECHK.TRANS64 P2, [R7+URZ+0x30850], R6 ;  /* 0x030850060700a5a7 */ /* 0x000ea4000804007f */
[----:B--2---:R-:W-:Y:S05]  /*e9a0*/  @!P2 BRA `(.L_x_139) ;  /* 0xfffffffc00eca947 */ /* 0x004fea000383ffff */
[----:B------:R-:W-:Y:S05]  /*e9b0*/  BRA `(.L_x_136) ;  /* 0xffffff68006c7947 */ /* 0x000fea000383ffff */
.L_x_144:
[----:B-1----:R-:W-:-:S04]  /*e9c0*/  IMAD.U32 R3, RZ, RZ, UR5 ;  /* 0x00000005ff037e24 */ /* 0x002fc8000f8e00ff */
[----:B------:R1:W2:Y:S03]  /*e9d0*/  SYNCS.PHASECHK.TRANS64.TRYWAIT P0, [R3+URZ+0x30850], R0 ;  /* 0x03085000030075a7 */ /* 0x0002a6000800017f */
[----:B--2---:R-:W-:Y:S05]  /*e9e0*/  @!P0 NANOSLEEP.SYNCS 0x989680 ;  /* 0x009896800000895d */ /* 0x004fea0003900000 */
[----:B------:R-:W2:Y:S02]  /*e9f0*/  @!P0 SYNCS.PHASECHK.TRANS64 P0, [R3+URZ+0x30850], R0 ;  /* 0x03085000030085a7 */ /* 0x000ea4000800007f */
[----:B--2---:R-:W-:Y:S05]  /*ea00*/  @!P0 BRA `(.L_x_144) ;  /* 0xfffffffc00ec8947 */ /* 0x004fea000383ffff */
[----:B------:R-:W-:Y:S05]  /*ea10*/  BRA `(.L_x_143) ;  /* 0xffffff9c00287947 */ /* 0x000fea000383ffff */
.L_x_181:
[----:B------:R-:W0:Y:S01]  /*ea20*/  S2R R4, SR_TID.X ;  /* 0x0000000000047919 */ /* 0x000e220000002100 */
[----:B------:R-:W-:Y:S01]  /*ea30*/  BSSY B0, `(.L_x_249) ;  /* 0x000000a000007945 */ /* 0x000fe20003800000 */
[----:B------:R-:W-:Y:S01]  /*ea40*/  MOV R12, RZ ;  /* 0x000000ff000c7202 */ /* 0x000fe20000000f00 */
[----:B------:R-:W-:Y:S02]  /*ea50*/  IMAD.MOV.U32 R11, RZ, RZ, 0x1f ;  /* 0x0000001fff0b7424 */ /* 0x000fe400078e00ff */
[----:B------:R-:W-:Y:S01]  /*ea60*/  IMAD.MOV.U32 R15, RZ, RZ, -0x1 ;  /* 0xffffffffff0f7424 */ /* 0x000fe200078e00ff */
[----:B0-----:R-:W-:-:S04]  /*ea70*/  SHF.R.U32.HI R4, RZ, 0x5, R4 ;  /* 0x00000005ff047819 */ /* 0x001fc80000011604 */
[----:B------:R-:W-:-:S05]  /*ea80*/  LOP3.LUT R4, R4, 0x3, RZ, 0xc0, !PT ;  /* 0x0000000304047812 */ /* 0x000fca00078ec0ff */
[----:B------:R-:W-:-:S07]  /*ea90*/  IMAD.MOV.U32 R13, RZ, RZ, R4 ;  /* 0x000000ffff0d7224 */ /* 0x000fce00078e0004 */
[----:B-1----:R-:W-:Y:S05]  /*eaa0*/  WARPSYNC.COLLECTIVE R15, `(.L_x_250) ;  /* 0x000000000f087348 */ /* 0x002fea0003c00000 */
[----:B------:R0:W2:Y:S02]  /*eab0*/  SHFL.IDX P6, R14, R13, R12, R11 ;  /* 0x0000000c0d0e7389 */ /* 0x0000a400000c000b */
[----:B012---:R-:W-:Y:S01]  /*eac0*/  ENDCOLLECTIVE ;  /* 0x000000000000791b */ /* 0x007fe20003800000 */
.L_x_250:
[----:B------:R-:W-:Y:S05]  /*ead0*/  BSYNC B0 ;  /* 0x0000000000007941 */ /* 0x000fea0003800000 */
.L_x_249:
[----:B------:R-:W-:Y:S05]  /*eae0*/  BRA `(.L_x_251) ;  /* 0xffffffd400347947 */ /* 0x000fea000383ffff */
.L_x_182:
[----:B------:R-:W-:Y:S01]  /*eaf0*/  BSSY B0, `(.L_x_252) ;  /* 0x0000006000007945 */ /* 0x000fe20003800000 */
[----:B------:R-:W-:-:S07]  /*eb00*/  IMAD.MOV.U32 R15, RZ, RZ, -0x1 ;  /* 0xffffffffff0f7424 */ /* 0x000fce00078e00ff */
[----:B-1----:R-:W-:Y:S05]  /*eb10*/  WARPSYNC.COLLECTIVE R15, `(.L_x_253) ;  /* 0x000000000f0c7348 */ /* 0x002fea0003c00000 */
[----:B------:R-:W-:Y:S02]  /*eb20*/  ELECT P6, UR62, PT ;  /* 0x00000000003e782f */ /* 0x000fe400038c0000 */
[----:B------:R-:W-:Y:S01]  /*eb30*/  MOV R14, UR62 ;  /* 0x0000003e000e7c02 */ /* 0x000fe20008000f00 */
[----:B-1----:R-:W-:Y:S10]  /*eb40*/  ENDCOLLECTIVE ;  /* 0x000000000000791b */ /* 0x002ff40003800000 */
.L_x_253:
[----:B------:R-:W-:Y:S05]  /*eb50*/  BSYNC B0 ;  /* 0x0000000000007941 */ /* 0x000fea0003800000 */
.L_x_252:
[----:B------:R-:W-:Y:S05]  /*eb60*/  BRA `(.L_x_254) ;  /* 0xffffffd400287947 */ /* 0x000fea000383ffff */
.L_x_185:
[----:B--2---:R2:W3:Y:S02]  /*eb70*/  SYNCS.PHASECHK.TRANS64.TRYWAIT P0, [R5+URZ+0x30840], R4 ;  /* 0x03084004050075a7 */ /* 0x0044e4000800017f */
[----:B---3--:R-:W-:Y:S05]  /*eb80*/  @!P0 NANOSLEEP.SYNCS 0x989680 ;  /* 0x009896800000895d */ /* 0x008fea0003900000 */
[----:B------:R-:W3:Y:S02]  /*eb90*/  @!P0 SYNCS.PHASECHK.TRANS64 P0, [R5+URZ+0x30840], R4 ;  /* 0x03084004050085a7 */ /* 0x000ee4000800007f */
[----:B---3--:R-:W-:Y:S05]  /*eba0*/  @!P0 BRA `(.L_x_185) ;  /* 0xfffffffc00f08947 */ /* 0x008fea000383ffff */
[----:B------:R-:W-:Y:S05]  /*ebb0*/  BRA `(.L_x_255) ;  /* 0xffffffd400807947 */ /* 0x000fea000383ffff */
.L_x_188:
[----:B--2---:R2:W3:Y:S02]  /*ebc0*/  SYNCS.PHASECHK.TRANS64.TRYWAIT P0, [R26+URZ+0x30820], R5 ;  /* 0x030820051a0075a7 */ /* 0x0044e4000800017f */
[----:B---3--:R-:W-:Y:S05]  /*ebd0*/  @!P0 NANOSLEEP.SYNCS 0x989680 ;  /* 0x009896800000895d */ /* 0x008fea0003900000 */
[----:B------:R-:W3:Y:S02]  /*ebe0*/  @!P0 SYNCS.PHASECHK.TRANS64 P0, [R26+URZ+0x30820], R5 ;  /* 0x030820051a0085a7 */ /* 0x000ee4000800007f */
[----:B---3--:R-:W-:Y:S05]  /*ebf0*/  @!P0 BRA `(.L_x_188) ;  /* 0xfffffffc00f08947 */ /* 0x008fea000383ffff */
[----:B------:R-:W-:Y:S05]  /*ec00*/  BRA `(.L_x_256) ;  /* 0xffffffd800407947 */ /* 0x000fea000383ffff */
.L_x_196:
[----:B0-----:R0:W3:Y:S02]  /*ec10*/  SYNCS.PHASECHK.TRANS64.TRYWAIT P0, [R3+URZ+0x30840], R2 ;  /* 0x03084002030075a7 */ /* 0x0010e4000800017f */
[----:B---3--:R-:W-:Y:S05]  /*ec20*/  @!P0 NANOSLEEP.SYNCS 0x989680 ;  /* 0x009896800000895d */ /* 0x008fea0003900000 */
[----:B------:R-:W3:Y:S02]  /*ec30*/  @!P0 SYNCS.PHASECHK.TRANS64 P0, [R3+URZ+0x30840], R2 ;  /* 0x03084002030085a7 */ /* 0x000ee4000800007f */
[----:B---3--:R-:W-:Y:S05]  /*ec40*/  @!P0 BRA `(.L_x_196) ;  /* 0xfffffffc00f08947 */ /* 0x008fea000383ffff */
[----:B------:R-:W-:Y:S05]  /*ec50*/  BRA `(.L_x_257) ;  /* 0xffffffd800e87947 */ /* 0x000fea000383ffff */
.L_x_198:
[----:B0-----:R0:W2:Y:S02]  /*ec60*/  SYNCS.PHASECHK.TRANS64.TRYWAIT P0, [R2+URZ+0x60], R5 ;  /* 0x00006005020075a7 */ /* 0x0010a4000800017f */
[----:B--2---:R-:W-:Y:S05]  /*ec70*/  @!P0 NANOSLEEP.SYNCS 0x989680 ;  /* 0x009896800000895d */ /* 0x004fea0003900000 */
[----:B------:R-:W2:Y:S02]  /*ec80*/  @!P0 SYNCS.PHASECHK.TRANS64 P0, [R2+URZ+0x60], R5 ;  /* 0x00006005020085a7 */ /* 0x000ea4000800007f */
[----:B--2---:R-:W-:Y:S05]  /*ec90*/  @!P0 BRA `(.L_x_198) ;  /* 0xfffffffc00f08947 */ /* 0x004fea000383ffff */
[----:B------:R-:W-:Y:S05]  /*eca0*/  BRA `(.L_x_258) ;  /* 0xffffffdc004c7947 */ /* 0x000fea000383ffff */
.L_x_203:
[----:B---3--:R3:W4:Y:S02]  /*ecb0*/  SYNCS.PHASECHK.TRANS64.TRYWAIT P0, [R3+URZ+0x30840], R2 ;  /* 0x03084002030075a7 */ /* 0x008724000800017f */
[----:B----4-:R-:W-:Y:S05]  /*ecc0*/  @!P0 NANOSLEEP.SYNCS 0x989680 ;  /* 0x009896800000895d */ /* 0x010fea0003900000 */
[----:B------:R-:W4:Y:S02]  /*ecd0*/  @!P0 SYNCS.PHASECHK.TRANS64 P0, [R3+URZ+0x30840], R2 ;  /* 0x03084002030085a7 */ /* 0x000f24000800007f */
[----:B----4-:R-:W-:Y:S05]  /*ece0*/  @!P0 BRA `(.L_x_203) ;  /* 0xfffffffc00f08947 */ /* 0x010fea000383ffff */
[----:B------:R-:W-:Y:S05]  /*ecf0*/  BRA `(.L_x_259) ;  /* 0xffffffe000547947 */ /* 0x000fea000383ffff */
.L_x_205:
[----:B0-----:R0:W2:Y:S02]  /*ed00*/  SYNCS.PHASECHK.TRANS64.TRYWAIT P1, [R3+URZ+0x60], R24 ;  /* 0x00006018030075a7 */ /* 0x0010a4000802017f */
[----:B--2---:R-:W-:Y:S05]  /*ed10*/  @!P1 NANOSLEEP.SYNCS 0x989680 ;  /* 0x009896800000995d */ /* 0x004fea0003900000 */
[----:B------:R-:W2:Y:S02]  /*ed20*/  @!P1 SYNCS.PHASECHK.TRANS64 P1, [R3+URZ+0x60], R24 ;  /* 0x00006018030095a7 */ /* 0x000ea4000802007f */
[----:B--2---:R-:W-:Y:S05]  /*ed30*/  @!P1 BRA `(.L_x_205) ;  /* 0xfffffffc00f09947 */ /* 0x004fea000383ffff */
[----:B------:R-:W-:Y:S05]  /*ed40*/  BRA `(.L_x_260) ;  /* 0xffffffe000b87947 */ /* 0x000fea000383ffff */
.L_x_210:
[----:B--2---:R2:W3:Y:S02]  /*ed50*/  SYNCS.PHASECHK.TRANS64.TRYWAIT P0, [R2+URZ+0x30840], R3 ;  /* 0x03084003020075a7 */ /* 0x0044e4000800017f */
[----:B---3--:R-:W-:Y:S05]  /*ed60*/  @!P0 NANOSLEEP.SYNCS 0x989680 ;  /* 0x009896800000895d */ /* 0x008fea0003900000 */
[----:B------:R-:W3:Y:S02]  /*ed70*/  @!P0 SYNCS.PHASECHK.TRANS64 P0, [R2+URZ+0x30840], R3 ;  /* 0x03084003020085a7 */ /* 0x000ee4000800007f */
[----:B---3--:R-:W-:Y:S05]  /*ed80*/  @!P0 BRA `(.L_x_210) ;  /* 0xfffffffc00f08947 */ /* 0x008fea000383ffff */
[----:B------:R-:W-:Y:S05]  /*ed90*/  BRA `(.L_x_261) ;  /* 0xffffffe400947947 */ /* 0x000fea000383ffff */
.L_x_212:
[----:B0-----:R0:W2:Y:S02]  /*eda0*/  SYNCS.PHASECHK.TRANS64.TRYWAIT P1, [R2+URZ+0x60], R11 ;  /* 0x0000600b020075a7 */ /* 0x0010a4000802017f */
[----:B--2---:R-:W-:Y:S05]  /*edb0*/  @!P1 NANOSLEEP.SYNCS 0x989680 ;  /* 0x009896800000995d */ /* 0x004fea0003900000 */
[----:B------:R-:W2:Y:S02]  /*edc0*/  @!P1 SYNCS.PHASECHK.TRANS64 P1, [R2+URZ+0x60], R11 ;  /* 0x0000600b020095a7 */ /* 0x000ea4000802007f */
[----:B--2---:R-:W-:Y:S05]  /*edd0*/  @!P1 BRA `(.L_x_212) ;  /* 0xfffffffc00f09947 */ /* 0x004fea000383ffff */
[----:B------:R-:W-:Y:S05]  /*ede0*/  BRA `(.L_x_262) ;  /* 0xffffffe400fc7947 */ /* 0x000fea000383ffff */
.L_x_219:
[----:B---3--:R3:W4:Y:S02]  /*edf0*/  SYNCS.PHASECHK.TRANS64.TRYWAIT P0, [R3+URZ+0x30860], R2 ;  /* 0x03086002030075a7 */ /* 0x008724000800017f */
[----:B----4-:R-:W-:Y:S05]  /*ee00*/  @!P0 NANOSLEEP.SYNCS 0x989680 ;  /* 0x009896800000895d */ /* 0x010fea0003900000 */
[----:B------:R-:W4:Y:S02]  /*ee10*/  @!P0 SYNCS.PHASECHK.TRANS64 P0, [R3+URZ+0x30860], R2 ;  /* 0x03086002030085a7 */ /* 0x000f24000800007f */
[----:B----4-:R-:W-:Y:S05]  /*ee20*/  @!P0 BRA `(.L_x_219) ;  /* 0xfffffffc00f08947 */ /* 0x010fea000383ffff */
[----:B------:R-:W-:Y:S05]  /*ee30*/  BRA `(.L_x_263) ;  /* 0xffffffe800bc7947 */ /* 0x000fea000383ffff */
.L_x_221:
[----:B------:R-:W-:Y:S01]  /*ee40*/  BSSY B0, `(.L_x_264) ;  /* 0x0000008000007945 */ /* 0x000fe20003800000 */
[----:B0-----:R-:W-:Y:S01]  /*ee50*/  MOV R13, R16 ;  /* 0x00000010000d7202 */ /* 0x001fe20000000f00 */
[----:B------:R-:W-:Y:S02]  /*ee60*/  IMAD.MOV.U32 R12, RZ, RZ, RZ ;  /* 0x000000ffff0c7224 */ /* 0x000fe400078e00ff */
[----:B------:R-:W-:Y:S02]  /*ee70*/  IMAD.MOV.U32 R11, RZ, RZ, 0x1f ;  /* 0x0000001fff0b7424 */ /* 0x000fe400078e00ff */
[----:B------:R-:W-:-:S07]  /*ee80*/  IMAD.MOV.U32 R15, RZ, RZ, -0x1 ;  /* 0xffffffffff0f7424 */ /* 0x000fce00078e00ff */
[----:B-12---:R-:W-:Y:S05]  /*ee90*/  WARPSYNC.COLLECTIVE R15, `(.L_x_265) ;  /* 0x000000000f087348 */ /* 0x006fea0003c00000 */
[----:B------:R0:W3:Y:S02]  /*eea0*/  SHFL.IDX P6, R14, R13, R12, R11 ;  /* 0x0000000c0d0e7389 */ /* 0x0000e400000c000b */
[----:B0123--:R-:W-:Y:S01]  /*eeb0*/  ENDCOLLECTIVE ;  /* 0x000000000000791b */ /* 0x00ffe20003800000 */
.L_x_265:
[----:B------:R-:W-:Y:S05]  /*eec0*/  BSYNC B0 ;  /* 0x0000000000007941 */ /* 0x000fea0003800000 */
.L_x_264:
[----:B------:R-:W-:Y:S01]  /*eed0*/  IMAD.MOV.U32 R13, RZ, RZ, R16 ;  /* 0x000000ffff0d7224 */ /* 0x000fe200078e0010 */
[----:B------:R-:W-:Y:S01]  /*eee0*/  MOV R15, 0xffffffff ;  /* 0xffffffff000f7802 */ /* 0x000fe20000000f00 */
[----:B------:R-:W-:Y:S01]  /*eef0*/  IMAD.MOV.U32 R12, RZ, RZ, 0x1 ;  /* 0x00000001ff0c7424 */ /* 0x000fe200078e00ff */
[----:B------:R-:W-:Y:S01]  /*ef00*/  MOV R5, R14 ;  /* 0x0000000e00057202 */ /* 0x000fe20000000f00 */
[----:B------:R-:W-:-:S07]  /*ef10*/  IMAD.MOV.U32 R11, RZ, RZ, 0x1f ;  /* 0x0000001fff0b7424 */ /* 0x000fce00078e00ff */
[----:B------:R-:W-:Y:S05]  /*ef20*/  WARPSYNC.COLLECTIVE R15, `(.L_x_266) ;  /* 0x000000000f087348 */ /* 0x000fea0003c00000 */
[----:B------:R0:W1:Y:S02]  /*ef30*/  SHFL.IDX P6, R14, R13, R12, R11 ;  /* 0x0000000c0d0e7389 */ /* 0x00006400000c000b */
[----:B01----:R-:W-:Y:S01]  /*ef40*/  ENDCOLLECTIVE ;  /* 0x000000000000791b */ /* 0x003fe20003800000 */
.L_x_266:
[----:B------:R-:W-:Y:S01]  /*ef50*/  IMAD.MOV.U32 R0, RZ, RZ, R14 ;  /* 0x000000ffff007224 */ /* 0x000fe200078e000e */
[----:B------:R-:W-:Y:S06]  /*ef60*/  BRA `(.L_x_267) ;  /* 0xffffffec00047947 */ /* 0x000fec000383ffff */
.L_x_224:
[----:B------:R-:W-:Y:S01]  /*ef70*/  BSSY B0, `(.L_x_268) ;  /* 0x0000008000007945 */ /* 0x000fe20003800000 */
[----:B0----5:R-:W-:Y:S01]  /*ef80*/  IMAD.MOV.U32 R13, RZ, RZ, R2 ;  /* 0x000000ffff0d7224 */ /* 0x021fe200078e0002 */
[----:B------:R-:W-:Y:S01]  /*ef90*/  MOV R11, RZ ;  /* 0x000000ff000b7202 */ /* 0x000fe20000000f00 */
[----:B------:R-:W-:Y:S02]  /*efa0*/  IMAD.MOV.U32 R12, RZ, RZ, 0x1 ;  /* 0x00000001ff0c7424 */ /* 0x000fe400078e00ff */
[----:B------:R-:W-:-:S07]  /*efb0*/  IMAD.MOV.U32 R15, RZ, RZ, -0x1 ;  /* 0xffffffffff0f7424 */ /* 0x000fce00078e00ff */
[----:B-1234-:R-:W-:Y:S05]  /*efc0*/  WARPSYNC.COLLECTIVE R15, `(.L_x_269) ;  /* 0x000000000f087348 */ /* 0x01efea0003c00000 */
[----:B------:R0:W0:Y:S02]  /*efd0*/  SHFL.UP P6, R14, R13, R12, R11 ;  /* 0x0400000c0d0e7389 */ /* 0x00002400000c000b */
[----:B01234-:R-:W-:Y:S01]  /*efe0*/  ENDCOLLECTIVE ;  /* 0x000000000000791b */ /* 0x01ffe20003800000 */
.L_x_269:
[----:B------:R-:W-:Y:S05]  /*eff0*/  BSYNC B0 ;  /* 0x0000000000007941 */ /* 0x000fea0003800000 */
.L_x_268:
[C---:B------:R-:W-:Y:S01]  /*f000*/  ISETP.NE.AND P0, PT, R27.reuse, RZ, PT ;  /* 0x000000ff1b00720c */ /* 0x040fe20003f05270 */
[----:B------:R-:W-:Y:S01]  /*f010*/  IMAD.MOV.U32 R12, RZ, RZ, 0x2 ;  /* 0x00000002ff0c7424 */ /* 0x000fe200078e00ff */
[----:B------:R-:W-:Y:S01]  /*f020*/  MOV R11, RZ ;  /* 0x000000ff000b7202 */ /* 0x000fe20000000f00 */
[----:B------:R-:W-:Y:S01]  /*f030*/  IMAD.MOV.U32 R15, RZ, RZ, -0x1 ;  /* 0xffffffffff0f7424 */ /* 0x000fe200078e00ff */
[----:B------:R-:W-:Y:S02]  /*f040*/  SEL R13, R14, RZ, P0 ;  /* 0x000000ff0e0d7207 */ /* 0x000fe40000000000 */
[----:B------:R-:W-:-:S03]  /*f050*/  ISETP.GE.U32.AND P0, PT, R27, 0x2, PT ;  /* 0x000000021b00780c */ /* 0x000fc60003f06070 */
[----:B------:R-:W-:-:S10]  /*f060*/  IMAD.IADD R13, R2, 0x1, R13 ;  /* 0x00000001020d7824 */ /* 0x000fd400078e020d */
[----:B------:R-:W-:Y:S05]  /*f070*/  WARPSYNC.COLLECTIVE R15, `(.L_x_270) ;  /* 0x000000000f087348 */ /* 0x000fea0003c00000 */
[----:B------:R0:W1:Y:S02]  /*f080*/  SHFL.UP P6, R14, R13, R12, R11 ;  /* 0x0400000c0d0e7389 */ /* 0x00006400000c000b */
[----:B01----:R-:W-:Y:S01]  /*f090*/  ENDCOLLECTIVE ;  /* 0x000000000000791b */ /* 0x003fe20003800000 */
.L_x_270:
[----:B------:R-:W-:Y:S02]  /*f0a0*/  MOV R12, 0x4 ;  /* 0x00000004000c7802 */ /* 0x000fe40000000f00 */
[----:B------:R-:W-:Y:S02]  /*f0b0*/  SEL R14, R14, RZ, P0 ;  /* 0x000000ff0e0e7207 */ /* 0x000fe40000000000 */
[----:B------:R-:W-:-:S03]  /*f0c0*/  ISETP.GE.U32.AND P0, PT, R27, 0x4, PT ;  /* 0x000000041b00780c */ /* 0x000fc60003f06070 */
[----:B------:R-:W-:-:S04]  /*f0d0*/  IMAD.IADD R3, R13, 0x1, R14 ;  /* 0x000000010d037824 */ /* 0x000fc800078e020e */
[----:B------:R-:W-:-:S07]  /*f0e0*/  IMAD.MOV.U32 R13, RZ, RZ, R3 ;  /* 0x000000ffff0d7224 */ /* 0x000fce00078e0003 */
[----:B------:R-:W-:Y:S05]  /*f0f0*/  WARPSYNC.COLLECTIVE R15, `(.L_x_271) ;  /* 0x000000000f087348 */ /* 0x000fea0003c00000 */
[----:B------:R0:W1:Y:S02]  /*f100*/  SHFL.UP P6, R14, R13, R12, R11 ;  /* 0x0400000c0d0e7389 */ /* 0x00006400000c000b */
[----:B01----:R-:W-:Y:S01]  /*f110*/  ENDCOLLECTIVE ;  /* 0x000000000000791b */ /* 0x003fe20003800000 */
.L_x_271:
[----:B------:R-:W-:Y:S01]  /*f120*/  IMAD.MOV.U32 R12, RZ, RZ, 0x8 ;  /* 0x00000008ff0c7424 */ /* 0x000fe200078e00ff */
[----:B------:R-:W-:Y:S02]  /*f130*/  SEL R6, R14, RZ, P0 ;  /* 0x000000ff0e067207 */ /* 0x000fe40000000000 */
[----:B------:R-:W-:-:S03]  /*f140*/  ISETP.GE.U32.AND P0, PT, R27, 0x8, PT ;  /* 0x000000081b00780c */ /* 0x000fc60003f06070 */
[----:B------:R-:W-:-:S04]  /*f150*/  IMAD.IADD R6, R3, 0x1, R6 ;  /* 0x0000000103067824 */ /* 0x000fc800078e0206 */
[----:B------:R-:W-:-:S07]  /*f160*/  IMAD.MOV.U32 R13, RZ, RZ, R6 ;  /* 0x000000ffff0d7224 */ /* 0x000fce00078e0006 */
[----:B------:R-:W-:Y:S05]  /*f170*/  WARPSYNC.COLLECTIVE R15, `(.L_x_272) ;  /* 0x000000000f087348 */ /* 0x000fea0003c00000 */
[----:B------:R0:W1:Y:S02]  /*f180*/  SHFL.UP P6, R14, R13, R12, R11 ;  /* 0x0400000c0d0e7389 */ /* 0x00006400000c000b */
[----:B01----:R-:W-:Y:S01]  /*f190*/  ENDCOLLECTIVE ;  /* 0x000000000000791b */ /* 0x003fe20003800000 */
.L_x_272:
[----:B------:R-:W-:Y:S01]  /*f1a0*/  IMAD.MOV.U32 R12, RZ, RZ, 0x10 ;  /* 0x00000010ff0c7424 */ /* 0x000fe200078e00ff */
[----:B------:R-:W-:Y:S02]  /*f1b0*/  SEL R7, R14, RZ, P0 ;  /* 0x000000ff0e077207 */ /* 0x000fe40000000000 */
[----:B------:R-:W-:Y:S02]  /*f1c0*/  ISETP.GE.U32.AND P0, PT, R27, 0x10, PT ;  /* 0x000000101b00780c */ /* 0x000fe40003f06070 */
[----:B------:R-:W-:-:S05]  /*f1d0*/  IADD3 R7, R6, R7, RZ ;  /* 0x0000000706077210 */ /* 0x000fca0007ffe0ff */
[----:B------:R-:W-:-:S07]  /*f1e0*/  IMAD.MOV.U32 R13, RZ, RZ, R7 ;  /* 0x000000ffff0d7224 */ /* 0x000fce00078e0007 */
[----:B------:R-:W-:Y:S05]  /*f1f0*/  WARPSYNC.COLLECTIVE R15, `(.L_x_273) ;  /* 0x000000000f087348 */ /* 0x000fea0003c00000 */
[----:B------:R0:W1:Y:S02]  /*f200*/  SHFL.UP P6, R14, R13, R12, R11 ;  /* 0x0400000c0d0e7389 */ /* 0x00006400000c000b */
[----:B01----:R-:W-:Y:S01]  /*f210*/  ENDCOLLECTIVE ;  /* 0x000000000000791b */ /* 0x003fe20003800000 */
.L_x_273:
[----:B------:R-:W-:Y:S02]  /*f220*/  IMAD.MOV.U32 R12, RZ, RZ, 0x1f ;  /* 0x0000001fff0c7424 */ /* 0x000fe400078e00ff */
[----:B------:R-:W-:Y:S01]  /*f230*/  IMAD.MOV.U32 R11, RZ, RZ, 0x1f ;  /* 0x0000001fff0b7424 */ /* 0x000fe200078e00ff */
[----:B------:R-:W-:-:S05]  /*f240*/  SEL R8, R14, RZ, P0 ;  /* 0x000000ff0e087207 */ /* 0x000fca0000000000 */
[----:B------:R-:W-:-:S05]  /*f250*/  IMAD.IADD R8, R7, 0x1, R8 ;  /* 0x0000000107087824 */ /* 0x000fca00078e0208 */
[----:B------:R-:W-:-:S07]  /*f260*/  MOV R13, R8 ;  /* 0x00000008000d7202 */ /* 0x000fce0000000f00 */
[----:B------:R-:W-:Y:S05]  /*f270*/  WARPSYNC.COLLECTIVE R15, `(.L_x_274) ;  /* 0x000000000f087348 */ /* 0x000fea0003c00000 */
[----:B------:R0:W1:Y:S02]  /*f280*/  SHFL.IDX P6, R14, R13, R12, R11 ;  /* 0x0000000c0d0e7389 */ /* 0x00006400000c000b */
[----:B01----:R-:W-:Y:S01]  /*f290*/  ENDCOLLECTIVE ;  /* 0x000000000000791b */ /* 0x003fe20003800000 */
.L_x_274:
[----:B------:R-:W-:Y:S05]  /*f2a0*/  BRA `(.L_x_275) ;  /* 0xffffffe800c07947 */ /* 0x000fea000383ffff */
.L_x_229:
[----:B------:R-:W-:Y:S01]  /*f2b0*/  BSSY B0, `(.L_x_276) ;  /* 0x0000008000007945 */ /* 0x000fe20003800000 */
[----:B-----5:R-:W-:Y:S01]  /*f2c0*/  IMAD.MOV.U32 R13, RZ, RZ, R2 ;  /* 0x000000ffff0d7224 */ /* 0x020fe200078e0002 */
[----:B------:R-:W-:Y:S01]  /*f2d0*/  MOV R12, 0x1 ;  /* 0x00000001000c7802 */ /* 0x000fe20000000f00 */
[----:B------:R-:W-:Y:S02]  /*f2e0*/  IMAD.MOV.U32 R11, RZ, RZ, RZ ;  /* 0x000000ffff0b7224 */ /* 0x000fe400078e00ff */
[----:B------:R-:W-:-:S07]  /*f2f0*/  IMAD.MOV.U32 R15, RZ, RZ, -0x1 ;  /* 0xffffffffff0f7424 */ /* 0x000fce00078e00ff */
[----:B012---:R-:W-:Y:S05]  /*f300*/  WARPSYNC.COLLECTIVE R15, `(.L_x_277) ;  /* 0x000000000f087348 */ /* 0x007fea0003c00000 */
[----:B------:R3:W4:Y:S02]  /*f310*/  SHFL.UP P6, R14, R13, R12, R11 ;  /* 0x0400000c0d0e7389 */ /* 0x00072400000c000b */
[----:B01234-:R-:W-:Y:S01]  /*f320*/  ENDCOLLECTIVE ;  /* 0x000000000000791b */ /* 0x01ffe20003800000 */
.L_x_277:
[----:B------:R-:W-:Y:S05]  /*f330*/  BSYNC B0 ;  /* 0x0000000000007941 */ /* 0x000fea0003800000 */
.L_x_276:
[C---:B------:R-:W-:Y:S01]  /*f340*/  ISETP.NE.AND P0, PT, R27.reuse, RZ, PT ;  /* 0x000000ff1b00720c */ /* 0x040fe20003f05270 */
[----:B------:R-:W-:Y:S01]  /*f350*/  IMAD.MOV.U32 R11, RZ, RZ, RZ ;  /* 0x000000ffff0b7224 */ /* 0x000fe200078e00ff */
[----:B------:R-:W-:Y:S01]  /*f360*/  MOV R12, 0x2 ;  /* 0x00000002000c7802 */ /* 0x000fe20000000f00 */
[----:B------:R-:W-:Y:S01]  /*f370*/  IMAD.MOV.U32 R15, RZ, RZ, -0x1 ;  /* 0xffffffffff0f7424 */ /* 0x000fe200078e00ff */
[----:B------:R-:W-:Y:S02]  /*f380*/  SEL R13, R14, RZ, P0 ;  /* 0x000000ff0e0d7207 */ /* 0x000fe40000000000 */
[----:B------:R-:W-:-:S03]  /*f390*/  ISETP.GE.U32.AND P0, PT, R27, 0x2, PT ;  /* 0x000000021b00780c */ /* 0x000fc60003f06070 */
[----:B------:R-:W-:-:S10]  /*f3a0*/  IMAD.IADD R13, R2, 0x1, R13 ;  /* 0x00000001020d7824 */ /* 0x000fd400078e020d */
[----:B------:R-:W-:Y:S05]  /*f3b0*/  WARPSYNC.COLLECTIVE R15, `(.L_x_278) ;  /* 0x000000000f087348 */ /* 0x000fea0003c00000 */
[----:B------:R0:W1:Y:S02]  /*f3c0*/  SHFL.UP P6, R14, R13, R12, R11 ;  /* 0x0400000c0d0e7389 */ /* 0x00006400000c000b */
[----:B01----:R-:W-:Y:S01]  /*f3d0*/  ENDCOLLECTIVE ;  /* 0x000000000000791b */ /* 0x003fe20003800000 */
.L_x_278:
[----:B------:R-:W-:Y:S01]  /*f3e0*/  IMAD.MOV.U32 R12, RZ, RZ, 0x4 ;  /* 0x00000004ff0c7424 */ /* 0x000fe200078e00ff */
[----:B------:R-:W-:Y:S02]  /*f3f0*/  SEL R0, R14, RZ, P0 ;  /* 0x000000ff0e007207 */ /* 0x000fe40000000000 */
[----:B------:R-:W-:-:S03]  /*f400*/  ISETP.GE.U32.AND P0, PT, R27, 0x4, PT ;  /* 0x000000041b00780c */ /* 0x000fc60003f06070 */
[----:B------:R-:W-:-:S05]  /*f410*/  IMAD.IADD R0, R13, 0x1, R0 ;  /* 0x000000010d007824 */ /* 0x000fca00078e0200 */
[----:B------:R-:W-:-:S07]  /*f420*/  MOV R13, R0 ;  /* 0x00000000000d7202 */ /* 0x000fce0000000f00 */
[----:B------:R-:W-:Y:S05]  /*f430*/  WARPSYNC.COLLECTIVE R15, `(.L_x_279) ;  /* 0x000000000f087348 */ /* 0x000fea0003c00000 */
[----:B------:R0:W1:Y:S02]  /*f440*/  SHFL.UP P6, R14, R13, R12, R11 ;  /* 0x0400000c0d0e7389 */ /* 0x00006400000c000b */
[----:B01----:R-:W-:Y:S01]  /*f450*/  ENDCOLLECTIVE ;  /* 0x000000000000791b */ /* 0x003fe20003800000 */
.L_x_279:
        /* <DEDUP_REMOVED lines=8> */
.L_x_280:
        /* <DEDUP_REMOVED lines=8> */
.L_x_281:
[----:B------:R-:W-:Y:S02]  /*f560*/  IMAD.MOV.U32 R12, RZ, RZ, 0x1f ;  /* 0x0000001fff0c7424 */ /* 0x000fe400078e00ff */
[----:B------:R-:W-:Y:S01]  /*f570*/  IMAD.MOV.U32 R11, RZ, RZ, 0x1f ;  /* 0x0000001fff0b7424 */ /* 0x000fe200078e00ff */
[----:B------:R-:W-:-:S04]  /*f580*/  SEL R8, R14, RZ, P0 ;  /* 0x000000ff0e087207 */ /* 0x000fc80000000000 */
[----:B------:R-:W-:-:S05]  /*f590*/  IADD3 R8, R7, R8, RZ ;  /* 0x0000000807087210 */ /* 0x000fca0007ffe0ff */
[----:B------:R-:W-:-:S07]  /*f5a0*/  IMAD.MOV.U32 R13, RZ, RZ, R8 ;  /* 0x000000ffff0d7224 */ /* 0x000fce00078e0008 */
[----:B------:R-:W-:Y:S05]  /*f5b0*/  WARPSYNC.COLLECTIVE R15, `(.L_x_282) ;  /* 0x000000000f087348 */ /* 0x000fea0003c00000 */
[----:B------:R0:W1:Y:S02]  /*f5c0*/  SHFL.IDX P6, R14, R13, R12, R11 ;  /* 0x0000000c0d0e7389 */ /* 0x00006400000c000b */
[----:B01----:R-:W-:Y:S01]  /*f5d0*/  ENDCOLLECTIVE ;  /* 0x000000000000791b */ /* 0x003fe20003800000 */
.L_x_282:
[----:B------:R-:W-:Y:S05]  /*f5e0*/  BRA `(.L_x_283) ;  /* 0xffffffe8009c7947 */ /* 0x000fea000383ffff */
.L_x_231:
[----:B------:R-:W-:Y:S01]  /*f5f0*/  BSSY B0, `(.L_x_284) ;  /* 0x0000006000007945 */ /* 0x000fe20003800000 */
[----:B------:R-:W-:Y:S02]  /*f600*/  PLOP3.LUT P6, PT, P6, PT, PT, 0x8, 0x0 ;  /* 0x000000000000781c */ /* 0x000fe400037ce170 */
[----:B------:R-:W-:-:S11]  /*f610*/  MOV R15, 0xffffffff ;  /* 0xffffffff000f7802 */ /* 0x000fd60000000f00 */
[----:B012---:R-:W-:Y:S05]  /*f620*/  WARPSYNC.COLLECTIVE R15, `(.L_x_285) ;  /* 0x000000000f087348 */ /* 0x007fea0003c00000 */
[----:B------:R-:W-:Y:S01]  /*f630*/  VOTE.ANY R14, PT, P6 ;  /* 0x00000000000e7806 */ /* 0x000fe200030e0100 */
[----:B012---:R-:W-:Y:S06]  /*f640*/  ENDCOLLECTIVE ;  /* 0x000000000000791b */ /* 0x007fec0003800000 */
.L_x_285:
[----:B------:R-:W-:Y:S05]  /*f650*/  BSYNC B0 ;  /* 0x0000000000007941 */ /* 0x000fea0003800000 */
.L_x_284:
[----:B------:R-:W-:Y:S01]  /*f660*/  IMAD.MOV.U32 R3, RZ, RZ, R14 ;  /* 0x000000ffff037224 */ /* 0x000fe200078e000e */
[----:B------:R-:W-:Y:S01]  /*f670*/  MOV R11, 0x1f ;  /* 0x0000001f000b7802 */ /* 0x000fe20000000f00 */
[----:B------:R-:W-:Y:S02]  /*f680*/  IMAD.MOV.U32 R13, RZ, RZ, R2 ;  /* 0x000000ffff0d7224 */ /* 0x000fe400078e0002 */
[----:B------:R-:W0:Y:S01]  /*f690*/  POPC R0, R3 ;  /* 0x0000000300007309 */ /* 0x000e220000000000 */
[----:B------:R-:W-:Y:S02]  /*f6a0*/  IMAD.MOV.U32 R15, RZ, RZ, -0x1 ;  /* 0xffffffffff0f7424 */ /* 0x000fe400078e00ff */
[----:B0-----:R-:W-:-:S07]  /*f6b0*/  IMAD.MOV.U32 R12, RZ, RZ, R0 ;  /* 0x000000ffff0c7224 */ /* 0x001fce00078e0000 */
[----:B------:R-:W-:Y:S05]  /*f6c0*/  WARPSYNC.COLLECTIVE R15, `(.L_x_286) ;  /* 0x000000000f087348 */ /* 0x000fea0003c00000 */
[----:B------:R0:W1:Y:S02]  /*f6d0*/  SHFL.IDX P6, R14, R13, R12, R11 ;  /* 0x0000000c0d0e7389 */ /* 0x00006400000c000b */
[----:B01----:R-:W-:Y:S01]  /*f6e0*/  ENDCOLLECTIVE ;  /* 0x000000000000791b */ /* 0x003fe20003800000 */
.L_x_286:
[----:B------:R-:W-:Y:S01]  /*f6f0*/  IMAD.MOV.U32 R17, RZ, RZ, R14 ;  /* 0x000000ffff117224 */ /* 0x000fe200078e000e */
[----:B------:R-:W-:Y:S06]  /*f700*/  BRA `(.L_x_287) ;  /* 0xffffffe8008c7947 */ /* 0x000fec000383ffff */
.L_x_233:
[----:B------:R-:W-:Y:S01]  /*f710*/  BSSY B0, `(.L_x_288) ;  /* 0x0000007000007945 */ /* 0x000fe20003800000 */
[----:B------:R-:W-:Y:S01]  /*f720*/  IMAD.MOV.U32 R13, RZ, RZ, R8 ;  /* 0x000000ffff0d7224 */ /* 0x000fe200078e0008 */
[----:B------:R-:W-:Y:S01]  /*f730*/  MOV R11, 0x1f ;  /* 0x0000001f000b7802 */ /* 0x000fe20000000f00 */
[----:B------:R-:W-:-:S07]  /*f740*/  IMAD.MOV.U32 R15, RZ, RZ, -0x1 ;  /* 0xffffffffff0f7424 */ /* 0x000fce00078e00ff */
[----:B01234-:R-:W-:Y:S05]  /*f750*/  WARPSYNC.COLLECTIVE R15, `(.L_x_289) ;  /* 0x000000000f087348 */ /* 0x01ffea0003c00000 */
[----:B------:R0:W0:Y:S02]  /*f760*/  SHFL.IDX P6, R14, R13, R12, R11 ;  /* 0x0000000c0d0e7389 */ /* 0x00002400000c000b */
[----:B01234-:R-:W-:Y:S01]  /*f770*/  ENDCOLLECTIVE ;  /* 0x000000000000791b */ /* 0x01ffe20003800000 */
.L_x_289:
[----:B------:R-:W-:Y:S05]  /*f780*/  BSYNC B0 ;  /* 0x0000000000007941 */ /* 0x000fea0003800000 */
.L_x_288:
[----:B------:R-:W-:Y:S05]  /*f790*/  BRA `(.L_x_232) ;  /* 0xffffffe800847947 */ /* 0x000fea000383ffff */
.L_x_237:
[----:B0-----:R0:W2:Y:S02]  /*f7a0*/  SYNCS.PHASECHK.TRANS64.TRYWAIT P0, [R9+URZ+0x30820], R0 ;  /* 0x03082000090075a7 */ /* 0x0010a4000800017f */
[----:B--2---:R-:W-:Y:S05]  /*f7b0*/  @!P0 NANOSLEEP.SYNCS 0x989680 ;  /* 0x009896800000895d */ /* 0x004fea0003900000 */
[----:B------:R-:W2:Y:S02]  /*f7c0*/  @!P0 SYNCS.PHASECHK.TRANS64 P0, [R9+URZ+0x30820], R0 ;  /* 0x03082000090085a7 */ /* 0x000ea4000800007f */
[----:B--2---:R-:W-:Y:S05]  /*f7d0*/  @!P0 BRA `(.L_x_237) ;  /* 0xfffffffc00f08947 */ /* 0x004fea000383ffff */
[----:B------:R-:W-:Y:S05]  /*f7e0*/  BRA `(.L_x_290) ;  /* 0xffffffec00607947 */ /* 0x000fea000383ffff */
.L_x_238:
[----:B------:R-:W2:Y:S01]  /*f7f0*/  S2R R2, SR_TID.X ;  /* 0x0000000000027919 */ /* 0x000ea20000002100 */
[----:B------:R-:W-:Y:S01]  /*f800*/  BSSY B0, `(.L_x_291) ;  /* 0x000000a000007945 */ /* 0x000fe20003800000 */
[----:B------:R-:W-:Y:S01]  /*f810*/  IMAD.MOV.U32 R12, RZ, RZ, RZ ;  /* 0x000000ffff0c7224 */ /* 0x000fe200078e00ff */
[----:B------:R-:W-:Y:S01]  /*f820*/  MOV R11, 0x1f ;  /* 0x0000001f000b7802 */ /* 0x000fe20000000f00 */
[----:B------:R-:W-:Y:S01]  /*f830*/  IMAD.MOV.U32 R15, RZ, RZ, -0x1 ;  /* 0xffffffffff0f7424 */ /* 0x000fe200078e00ff */
[----:B--2---:R-:W-:-:S04]  /*f840*/  SHF.R.U32.HI R2, RZ, 0x5, R2 ;  /* 0x00000005ff027819 */ /* 0x004fc80000011602 */
[----:B------:R-:W-:-:S05]  /*f850*/  LOP3.LUT R2, R2, 0x3, RZ, 0xc0, !PT ;  /* 0x0000000302027812 */ /* 0x000fca00078ec0ff */
[----:B------:R-:W-:-:S07]  /*f860*/  IMAD.MOV.U32 R13, RZ, RZ, R2 ;  /* 0x000000ffff0d7224 */ /* 0x000fce00078e0002 */
[----:B01----:R-:W-:Y:S05]  /*f870*/  WARPSYNC.COLLECTIVE R15, `(.L_x_292) ;  /* 0x000000000f087348 */ /* 0x003fea0003c00000 */
[----:B------:R2:W3:Y:S02]  /*f880*/  SHFL.IDX P6, R14, R13, R12, R11 ;  /* 0x0000000c0d0e7389 */ /* 0x0004e400000c000b */
[----:B0123--:R-:W-:Y:S01]  /*f890*/  ENDCOLLECTIVE ;  /* 0x000000000000791b */ /* 0x00ffe20003800000 */
.L_x_292:
[----:B------:R-:W-:Y:S05]  /*f8a0*/  BSYNC B0 ;  /* 0x0000000000007941 */ /* 0x000fea0003800000 */
.L_x_291:
[----:B------:R-:W-:Y:S05]  /*f8b0*/  BRA `(.L_x_293) ;  /* 0xffffffec00487947 */ /* 0x000fea000383ffff */
.L_x_241:
[----:B------:R-:W-:Y:S01]  /*f8c0*/  BSSY B1, `(.L_x_294) ;  /* 0x0000006000017945 */ /* 0x000fe20003800000 */
[----:B------:R-:W-:-:S07]  /*f8d0*/  IMAD.MOV.U32 R15, RZ, RZ, -0x1 ;  /* 0xffffffffff0f7424 */ /* 0x000fce00078e00ff */
[----:B01----:R-:W-:Y:S05]  /*f8e0*/  WARPSYNC.COLLECTIVE R15, `(.L_x_295) ;  /* 0x000000000f0c7348 */ /* 0x003fea0003c00000 */
[----:B------:R-:W-:Y:S02]  /*f8f0*/  ELECT P6, UR62, PT ;  /* 0x00000000003e782f */ /* 0x000fe400038c0000 */
[----:B------:R-:W-:Y:S01]  /*f900*/  MOV R14, UR62 ;  /* 0x0000003e000e7c02 */ /* 0x000fe20008000f00 */
[----:B01----:R-:W-:Y:S10]  /*f910*/  ENDCOLLECTIVE ;  /* 0x000000000000791b */ /* 0x003ff40003800000 */
.L_x_295:
[----:B------:R-:W-:Y:S05]  /*f920*/  BSYNC B1 ;  /* 0x0000000000017941 */ /* 0x000fea0003800000 */
.L_x_294:
[----:B------:R-:W-:Y:S05]  /*f930*/  BRA `(.L_x_296) ;  /* 0xffffffec00407947 */ /* 0x000fea000383ffff */
.L_x_243:
[----:B0-----:R0:W2:Y:S02]  /*f940*/  SYNCS.PHASECHK.TRANS64.TRYWAIT P0, [R7+URZ], R2 ;  /* 0x00000002070075a7 */ /* 0x0010a4000800017f */
[----:B--2---:R-:W-:Y:S05]  /*f950*/  @!P0 NANOSLEEP.SYNCS 0x989680 ;  /* 0x009896800000895d */ /* 0x004fea0003900000 */
[----:B------:R-:W2:Y:S02]  /*f960*/  @!P0 SYNCS.PHASECHK.TRANS64 P0, [R7+URZ], R2 ;  /* 0x00000002070085a7 */ /* 0x000ea4000800007f */
[----:B--2---:R-:W-:Y:S05]  /*f970*/  @!P0 BRA `(.L_x_243) ;  /* 0xfffffffc00f08947 */ /* 0x004fea000383ffff */
[----:B------:R-:W-:Y:S05]  /*f980*/  BRA `(.L_x_297) ;  /* 0xffffffec00747947 */ /* 0x000fea000383ffff */
.L_x_244:
[----:B--2---:R2:W3:Y:S02]  /*f990*/  SYNCS.PHASECHK.TRANS64.TRYWAIT P0, [R3+URZ], R0 ;  /* 0x00000000030075a7 */ /* 0x0044e4000800017f */
[----:B---3--:R-:W-:Y:S05]  /*f9a0*/  @!P0 NANOSLEEP.SYNCS 0x989680 ;  /* 0x009896800000895d */ /* 0x008fea0003900000 */
[----:B------:R-:W3:Y:S02]  /*f9b0*/  @!P0 SYNCS.PHASECHK.TRANS64 P0, [R3+URZ], R0 ;  /* 0x00000000030085a7 */ /* 0x000ee4000800007f */
[----:B---3--:R-:W-:Y:S05]  /*f9c0*/  @!P0 BRA `(.L_x_244) ;  /* 0xfffffffc00f08947 */ /* 0x008fea000383ffff */
[----:B------:R-:W-:Y:S05]  /*f9d0*/  BRA `(.L_x_298) ;  /* 0xffffffec00687947 */ /* 0x000fea000383ffff */
.L_x_246:
[----:B--2---:R2:W3:Y:S02]  /*f9e0*/  SYNCS.PHASECHK.TRANS64.TRYWAIT P0, [R5+URZ], R2 ;  /* 0x00000002050075a7 */ /* 0x0044e4000800017f */
[----:B---3--:R-:W-:Y:S05]  /*f9f0*/  @!P0 NANOSLEEP.SYNCS 0x989680 ;  /* 0x009896800000895d */ /* 0x008fea0003900000 */
[----:B------:R-:W3:Y:S02]  /*fa00*/  @!P0 SYNCS.PHASECHK.TRANS64 P0, [R5+URZ], R2 ;  /* 0x00000002050085a7 */ /* 0x000ee4000800007f */
[----:B---3--:R-:W-:Y:S05]  /*fa10*/  @!P0 BRA `(.L_x_246) ;  /* 0xfffffffc00f08947 */ /* 0x008fea000383ffff */
[----:B------:R-:W-:Y:S05]  /*fa20*/  BRA `(.L_x_299) ;  /* 0xffffffec006c7947 */ /* 0x000fea000383ffff */
.L_x_300:
        /* <DEDUP_REMOVED lines=13> */
.L_x_2276:


//--------------------- .text._ZN7cutlass13device_kernelIN5flash11enable_sm90INS1_16FlashAttnFwdSm90INS1_25CollectiveMainloopFwdSm90ILi2EN4cute5tupleIJNS5_1CILi1EEES8_S8_EEENS6_IJNS7_ILi192EEESA_NS7_ILi64EEEEEELi64ENS_6half_tEfNS_4arch4Sm90ELb0ELb0ELb1ELb1ELb0ELb1ELb0ELb0ELb1ELb0ELb0ELb0EEENS1_21CollectiveEpilogueFwdINS6_IJSA_SB_SA_EEES9_SD_SF_Li384ELb1ELb0ELb0ELb0EEENS1_36VarlenDynamicPersistentTileSchedulerILi192ELi192ELi384ELi32ELb0ELb0ELb1ELb0ELb1ELb1EEEEEEEEEvNT_6ParamsE --------------------------
	.section	.text._ZN7cutlass13device_kernelIN5flash11enable_sm90INS1_16FlashAttnFwdSm90INS1_25CollectiveMainloopFwdSm90ILi2EN4cute5tupleIJNS5_1CILi1EEES8_S8_EEENS6_IJNS7_ILi192EEESA_NS7_ILi64EEEEEELi64ENS_6half_tEfNS_4arch4Sm90ELb0ELb0ELb1ELb1ELb0ELb1ELb0ELb0ELb1ELb0ELb0ELb0EEENS1_21CollectiveEpilogueFwdINS6_IJSA_SB_SA_EEES9_SD_SF_Li384ELb1ELb0ELb0ELb0EEENS1_36VarlenDynamicPersistentTileSchedulerILi192ELi192ELi384ELi32ELb0ELb0ELb1ELb0ELb1ELb1EEEEEEEEEvNT_6ParamsE,"ax",@progbits
	.align	128
.text._ZN7cutlass13device_kernelIN5flash11enable_sm90INS1_16FlashAttnFwdSm90INS1_25CollectiveMainloopFwdSm90ILi2EN4cute5tupleIJNS5_1CILi1EEES8_S8_EEENS6_IJNS7_ILi192EEESA_NS7_ILi64EEEEEELi64ENS_6half_tEfNS_4arch4Sm90ELb0ELb0ELb1ELb1ELb0ELb1ELb0ELb0ELb1ELb0ELb0ELb0EEENS1_21CollectiveEpilogueFwdINS6_IJSA_SB_SA_EEES9_SD_SF_Li384ELb1ELb0ELb0ELb0EEENS1_36VarlenDynamicPersistentTileSchedulerILi192ELi192ELi384ELi32ELb0ELb0ELb1ELb0ELb1ELb1EEEEEEEEEvNT_6ParamsE:
        .type           _ZN7cutlass13device_kernelIN5flash11enable_sm90INS1_16FlashAttnFwdSm90INS1_25CollectiveMainloopFwdSm90ILi2EN4cute5tupleIJNS5_1CILi1EEES8_S8_EEENS6_IJNS7_ILi192EEESA_NS7_ILi64EEEEEELi64ENS_6half_tEfNS_4arch4Sm90ELb0ELb0ELb1ELb1ELb0ELb1ELb0ELb0ELb1ELb0ELb0ELb0EEENS1_21CollectiveEpilogueFwdINS6_IJSA_SB_SA_EEES9_SD_SF_Li384ELb1ELb0ELb0ELb0EEENS1_36VarlenDynamicPersistentTileSchedulerILi192ELi192ELi384ELi32ELb0ELb0ELb1ELb0ELb1ELb1EEEEEEEEEvNT_6ParamsE,@function
        .size           _ZN7cutlass13device_kernelIN5flash11enable_sm90INS1_16FlashAttnFwdSm90INS1_25CollectiveMainloopFwdSm90ILi2EN4cute5tupleIJNS5_1CILi1EEES8_S8_EEENS6_IJNS7_ILi192EEESA_NS7_ILi64EEEEEELi64ENS_6half_tEfNS_4arch4Sm90ELb0ELb0ELb1ELb1ELb0ELb1ELb0ELb0ELb1ELb0ELb0ELb0EEENS1_21CollectiveEpilogueFwdINS6_IJSA_SB_SA_EEES9_SD_SF_Li384ELb1ELb0ELb0ELb0EEENS1_36VarlenDynamicPersistentTileSchedulerILi192ELi192ELi384ELi32ELb0ELb0ELb1ELb0ELb1ELb1EEEEEEEEEvNT_6ParamsE,(.L_x_2277 - _ZN7cutlass13device_kernelIN5flash11enable_sm90INS1_16FlashAttnFwdSm90INS1_25CollectiveMainloopFwdSm90ILi2EN4cute5tupleIJNS5_1CILi1EEES8_S8_EEENS6_IJNS7_ILi192EEESA_NS7_ILi64EEEEEELi64ENS_6half_tEfNS_4arch4Sm90ELb0ELb0ELb1ELb1ELb0ELb1ELb0ELb0ELb1ELb0ELb0ELb0EEENS1_21CollectiveEpilogueFwdINS6_IJSA_SB_SA_EEES9_SD_SF_Li384ELb1ELb0ELb0ELb0EEENS1_36VarlenDynamicPersistentTileSchedulerILi192ELi192ELi384ELi32ELb0ELb0ELb1ELb0ELb1ELb1EEEEEEEEEvNT_6ParamsE)
        .other          _ZN7cutlass13device_kernelIN5flash11enable_sm90INS1_16FlashAttnFwdSm90INS1_25CollectiveMainloopFwdSm90ILi2EN4cute5tupleIJNS5_1CILi1EEES8_S8_EEENS6_IJNS7_ILi192EEESA_NS7_ILi64EEEEEELi64ENS_6half_tEfNS_4arch4Sm90ELb0ELb0ELb1ELb1ELb0ELb1ELb0ELb0ELb1ELb0ELb0ELb0EEENS1_21CollectiveEpilogueFwdINS6_IJSA_SB_SA_EEES9_SD_SF_Li384ELb1ELb0ELb0ELb0EEENS1_36VarlenDynamicPersistentTileSchedulerILi192ELi192ELi384ELi32ELb0ELb0ELb1ELb0ELb1ELb1EEEEEEEEEvNT_6ParamsE,@"STO_CUDA_ENTRY STV_DEFAULT"
_ZN7cutlass13device_kernelIN5flash11enable_sm90INS1_16FlashAttnFwdSm90INS1_25CollectiveMainloopFwdSm90ILi2EN4cute5tupleIJNS5_1CILi1EEES8_S8_EEENS6_IJNS7_ILi192EEESA_NS7_ILi64EEEEEELi64ENS_6half_tEfNS_4arch4Sm90ELb0ELb0ELb1ELb1ELb0ELb1ELb0ELb0ELb1ELb0ELb0ELb0EEENS1_21CollectiveEpilogueFwdINS6_IJSA_SB_SA_EEES9_SD_SF_Li384ELb1ELb0ELb0ELb0EEENS1_36VarlenDynamicPersistentTileSchedulerILi192ELi192ELi384ELi32ELb0ELb0ELb1ELb0ELb1ELb1EEEEEEEEEvNT_6ParamsE:
[----:B------:R-:W0:Y:S02]  /*0000*/  LDC R1, c[0x0][0x28] ;  /* 0x00000a00ff017b82 */ /* 0x000e240000000800 */
[----:B0-----:R-:W-:Y:S01]  /*0010*/  VIADD R1, R1, 0xffffff70 ;  /* 0xffffff7001017836 */ /* 0x001fe20000000000 */
[----:B------:R-:W0:Y:S01]  /*0020*/  S2R R3, SR_TID.X ;  /* 0x0000000000037919 */ /* 0x000e220000002100 */
[----:B------:R-:W-:Y:S01]  /*0030*/  ELECT P0, URZ, PT ;  /* 0x00000000003f782f */ /* 0x000fe20003800000 */
[----:B------:R-:W-:Y:S01]  /*0040*/  BSSY B0, `(.L_x_301) ;  /* 0x0000016000007945 */ /* 0x000fe20003800000 */
[----:B0-----:R-:W-:-:S05]  /*0050*/  SHF.R.U32.HI R0, RZ, 0x5, R3 ;  /* 0x00000005ff007819 */ /* 0x001fca0000011603 */
[----:B------:R-:W0:Y:S02]  /*0060*/  SHFL.IDX PT, R2, R0, RZ, 0x1f ;  /* 0x00001fff00027589 */ /* 0x000e2400000e0000 */
[----:B0-----:R-:W-:-:S13]  /*0070*/  ISETP.EQ.AND P0, PT, R2, RZ, P0 ;  /* 0x000000ff0200720c */ /* 0x001fda0000702270 */
[----:B------:R-:W-:Y:S05]  /*0080*/  @!P0 BRA `(.L_x_302) ;  /* 0x0000000000448947 */ /* 0x000fea0003800000 */
[----:B------:R-:W-:Y:S02]  /*0090*/  ULDC.64 UR4, c[0x0][0x198] ;  /* 0x0000660000047ab9 */ /* 0x000fe40000000a00 */
[----:B------:R-:W-:Y:S02]  /*00a0*/  UIADD3 UR6, UP0, UR4, 0x270, URZ ;  /* 0x0000027004067890 */ /* 0x000fe4000ff1e03f */
[----:B------:R-:W-:Y:S02]  /*00b0*/  UIADD3 UR8, UP1, UR4, 0x370, URZ ;  /* 0x0000037004087890 */ /* 0x000fe4000ff3e03f */
[----:B------:R-:W-:Y:S02]  /*00c0*/  UIADD3 UR10, UP2, UR4, 0x470, URZ ;  /* 0x00000470040a7890 */ /* 0x000fe4000ff5e03f */
[----:B------:R-:W-:Y:S02]  /*00d0*/  UIADD3 UR12, UP3, UR4, 0x570, URZ ;  /* 0x00000570040c7890 */ /* 0x000fe4000ff7e03f */
[----:B------:R-:W-:-:S02]  /*00e0*/  UIADD3 UR4, UP4, UR4, 0x670, URZ ;  /* 0x0000067004047890 */ /* 0x000fc4000ff9e03f */
[----:B------:R-:W-:Y:S02]  /*00f0*/  UIADD3.X UR7, URZ, UR5, URZ, UP0, !UPT ;  /* 0x000000053f077290 */ /* 0x000fe400087fe43f */
[----:B------:R-:W-:Y:S02]  /*0100*/  UIADD3.X UR9, URZ, UR5, URZ, UP1, !UPT ;  /* 0x000000053f097290 */ /* 0x000fe40008ffe43f */
[----:B------:R-:W-:Y:S02]  /*0110*/  UIADD3.X UR11, URZ, UR5, URZ, UP2, !UPT ;  /* 0x000000053f0b7290 */ /* 0x000fe400097fe43f */
[----:B------:R-:W-:Y:S02]  /*0120*/  UIADD3.X UR13, URZ, UR5, URZ, UP3, !UPT ;  /* 0x000000053f0d7290 */ /* 0x000fe40009ffe43f */
[----:B------:R-:W-:Y:S01]  /*0130*/  UIADD3.X UR5, URZ, UR5, URZ, UP4, !UPT ;  /* 0x000000053f057290 */ /* 0x000fe2000a7fe43f */
[----:B------:R0:W-:Y:S02]  /*0140*/  UTMACCTL.PF [UR6] ;  /* 0x00000000060079b9 */ /* 0x0001e40008040000 */
[----:B------:R0:W-:Y:S02]  /*0150*/  UTMACCTL.PF [UR8] ;  /* 0x00000000080079b9 */ /* 0x0001e40008040000 */
[----:B------:R0:W-:Y:S02]  /*0160*/  UTMACCTL.PF [UR10] ;  /* 0x000000000a0079b9 */ /* 0x0001e40008040000 */
[----:B------:R0:W-:Y:S02]  /*0170*/  UTMACCTL.PF [UR12] ;  /* 0x000000000c0079b9 */ /* 0x0001e40008040000 */
[----:B------:R0:W-:Y:S02]  /*0180*/  UTMACCTL.PF [UR4] ;  /* 0x00000000040079b9 */ /* 0x0001e40008040000 */
[----:B0-----:R-:W-:Y:S01]  /*0190*/  NOP ;  /* 0x0000000000007918 */ /* 0x001fe20000000000 */
.L_x_302:
[----:B------:R-:W-:Y:S05]  /*01a0*/  BSYNC B0 ;  /* 0x0000000000007941 */ /* 0x000fea0003800000 */
.L_x_301:
[----:B------:R-:W-:Y:S01]  /*01b0*/  VOTEU.ANY UP0, P0 ;  /* 0x00000000003f7886 */ /* 0x000fe20000000100 */
[----:B------:R-:W0:Y:S01]  /*01c0*/  SHFL.IDX PT, R2, R0, RZ, 0x1f ;  /* 0x00001fff00027589 */ /* 0x000e2200000e0000 */
[----:B------:R-:W-:Y:S01]  /*01d0*/  UMOV UR4, 0x1 ;  /* 0x0000000100047882 */ /* 0x000fe20000000000 */
[----:B------:R-:W-:Y:S01]  /*01e0*/  UMOV UR7, 0x180 ;  /* 0x0000018000077882 */ /* 0x000fe20000000000 */
[----:B------:R-:W-:Y:S01]  /*01f0*/  SHF.R.U32.HI R3, RZ, 0x7, R3 ;  /* 0x00000007ff037819 */ /* 0x000fe20000011603 */
[----:B------:R-:W1:Y:S01]  /*0200*/  @UP0 S2UR UR8, SR_CgaCtaId ;  /* 0x00000000000809c3 */ /* 0x000e620000008800 */
[----:B------:R-:W-:Y:S01]  /*0210*/  @UP0 UMOV UR6, 0x400 ;  /* 0x0000040000060882 */ /* 0x000fe20000000000 */
[----:B------:R-:W-:-:S04]  /*0220*/  @UP0 UIADD3 UR4, -UR4, 0x100000, URZ ;  /* 0x0010000004040890 */ /* 0x000fc8000fffe13f */
[----:B------:R-:W-:Y:S02]  /*0230*/  @UP0 USHF.L.U32 UR5, UR4, 0xb, URZ ;  /* 0x0000000b04050899 */ /* 0x000fe4000800063f */
[----:B------:R-:W-:Y:S01]  /*0240*/  @UP0 USHF.L.U32 UR4, UR4, 0x1, URZ ;  /* 0x0000000104040899 */ /* 0x000fe2000800063f */
[----:B------:R-:W-:Y:S01]  /*0250*/  VOTEU.ANY UP1, P0 ;  /* 0x00000000003f7886 */ /* 0x000fe20000020100 */
[----:B0-----:R-:W-:Y:S02]  /*0260*/  ISETP.NE.AND P1, PT, R2, RZ, PT ;  /* 0x000000ff0200720c */ /* 0x001fe40003f25270 */
[----:B------:R0:W2:Y:S01]  /*0270*/  SHFL.IDX PT, R2, R3, RZ, 0x1f ;  /* 0x00001fff03027589 */ /* 0x0000a200000e0000 */
[----:B-1----:R-:W-:Y:S02]  /*0280*/  @UP0 ULEA UR8, UR8, UR6, 0x18 ;  /* 0x0000000608080291 */ /* 0x002fe4000f8ec03f */
[----:B------:R-:W-:-:S04]  /*0290*/  @UP0 UIADD3 UR6, -UR7, 0x100000, URZ ;  /* 0x0010000007060890 */ /* 0x000fc8000fffe13f */
[----:B------:R-:W-:Y:S02]  /*02a0*/  @UP0 USHF.L.U32 UR7, UR6, 0xb, URZ ;  /* 0x0000000b06070899 */ /* 0x000fe4000800063f */
[----:B------:R-:W-:Y:S01]  /*02b0*/  @UP0 USHF.L.U32 UR6, UR6, 0x1, URZ ;  /* 0x0000000106060899 */ /* 0x000fe2000800063f */
[----:B------:R-:W-:Y:S01]  /*02c0*/  VOTEU.ANY UP0, P0 ;  /* 0x00000000003f7886 */ /* 0x000fe20000000100 */
[----:B------:R-:W1:Y:S04]  /*02d0*/  FENCE.VIEW.ASYNC.S ;  /* 0x00000000000073c6 */ /* 0x000e680000000000 */
[----:B-1----:R0:W1:Y:S06]  /*02e0*/  @UP0 SYNCS.EXCH.64 URZ, [UR8+0x30800], UR4 ;  /* 0x03080004083f05b2 */ /* 0x00206c0008000100 */
[----:B------:R0:W3:Y:S02]  /*02f0*/  @UP1 SYNCS.EXCH.64 URZ, [UR8+0x30820], UR6 ;  /* 0x03082006083f15b2 */ /* 0x0000e40008000100 */
[----:B0-----:R-:W-:Y:S05]  /*0300*/  @P1 BRA `(.L_x_303) ;  /* 0x0000000000481947 */ /* 0x001fea0003800000 */
[----:B------:R-:W0:Y:S01]  /*0310*/  S2UR UR5, SR_CgaCtaId ;  /* 0x00000000000579c3 */ /* 0x000e220000008800 */
        /* <DEDUP_REMOVED lines=15> */
[----:B------:R0:W0:Y:S01]  /*0410*/  SYNCS.EXCH.64 URZ, [UR8+0x30848], UR4 ;  /* 0x03084804083f75b2 */ /* 0x0000220008000100 */
[----:B------:R-:W-:Y:S01]  /*0420*/  NOP ;  /* 0x0000000000007918 */ /* 0x000fe20000000000 */
.L_x_303:
[----:B------:R-:W5:Y:S01]  /*0430*/  SHFL.IDX PT, R3, R0, RZ, 0x1f ;  /* 0x00001fff00037589 */ /* 0x000f6200000e0000 */
[----:B------:R-:W-:Y:S01]  /*0440*/  NOP ;  /* 0x0000000000007918 */ /* 0x000fe20000000000 */
[----:B-----5:R-:W-:-:S13]  /*0450*/  ISETP.NE.AND P0, PT, R3, RZ, PT ;  /* 0x000000ff0300720c */ /* 0x020fda0003f05270 */
        /* <DEDUP_REMOVED lines=17> */
[----:B------:R0:W0:Y:S01]  /*0570*/  SYNCS.EXCH.64 URZ, [UR8+0x30868], UR6 ;  /* 0x03086806083f75b2 */ /* 0x0000220008000100 */
[----:B------:R-:W-:Y:S01]  /*0580*/  NOP ;  /* 0x0000000000007918 */ /* 0x000fe20000000000 */
.L_x_304:
[----:B------:R-:W5:Y:S01]  /*0590*/  SHFL.IDX PT, R3, R0, RZ, 0x1f ;  /* 0x00001fff00037589 */ /* 0x000f6200000e0000 */
[----:B------:R-:W-:Y:S01]  /*05a0*/  NOP ;  /* 0x0000000000007918 */ /* 0x000fe20000000000 */
[----:B-----5:R-:W-:-:S13]  /*05b0*/  ISETP.NE.AND P0, PT, R3, RZ, PT ;  /* 0x000000ff0300720c */ /* 0x020fda0003f05270 */
        /* <DEDUP_REMOVED lines=13> */
[----:B------:R0:W0:Y:S01]  /*0690*/  SYNCS.EXCH.64 URZ, [UR6+0x30888], UR4 ;  /* 0x03088804063f75b2 */ /* 0x0000220008000100 */
[----:B------:R-:W-:Y:S01]  /*06a0*/  NOP ;  /* 0x0000000000007918 */ /* 0x000fe20000000000 */
.L_x_305:
        /* <DEDUP_REMOVED lines=22> */
.L_x_306:
        /* <DEDUP_REMOVED lines=22> */
.L_x_307:
[----:B--2---:R-:W-:Y:S01]  /*0970*/  ISETP.NE.AND P0, PT, R2, RZ, PT ;  /* 0x000000ff0200720c */ /* 0x004fe20003f05270 */
[----:B------:R-:W-:Y:S01]  /*0980*/  IMAD.MOV.U32 R2, RZ, RZ, 0x1 ;  /* 0x00000001ff027424 */ /* 0x000fe200078e00ff */
[----:B------:R-:W-:Y:S01]  /*0990*/  NOP ;  /* 0x0000000000007918 */ /* 0x000fe20000000000 */
[----:B------:R-:W-:Y:S01]  /*09a0*/  ULDC.64 UR56, c[0x0][0x208] ;  /* 0x0000820000387ab9 */ /* 0x000fe20000000a00 */
[----:B------:R-:W-:Y:S02]  /*09b0*/  BSSY B7, `(.L_x_308) ;  /* 0x0001601000077945 */ /* 0x000fe40003800000 */
[----:B------:R-:W-:-:S05]  /*09c0*/  SEL R2, R2, 0x2, !P0 ;  /* 0x0000000202027807 */ /* 0x000fca0004000000 */
[----:B------:R2:W-:Y:S01]  /*09d0*/  STL [R1+0x1c], R2 ;  /* 0x00001c0201007387 */ /* 0x0005e20000100800 */
[----:B01-34-:R-:W-:Y:S06]  /*09e0*/  BAR.SYNC.DEFER_BLOCKING 0x0 ;  /* 0x0000000000007b1d */ /* 0x01bfec0000010000 */
[----:B------:R-:W-:Y:S05]  /*09f0*/  @!P0 BRA `(.L_x_309) ;  /* 0x0000011400888947 */ /* 0x000fea0003800000 */
.L_x_310:
[----:B------:R-:W-:-:S08]  /*0a00*/  NOP ;  /* 0x0000000000007918 */ /* 0x000fd00000000000 */
[----:B------:R-:W0:Y:S02]  /*0a10*/  USETMAXREG.TRY_ALLOC.CTAPOOL UP0, 0xa0 ;  /* 0x000000a0000079c8 */ /* 0x000e240008000600 */
[----:B0-----:R-:W-:-:S13]  /*0a20*/  PLOP3.LUT P0, PT, PT, PT, UP0, 0x80, 0x0 ;  /* 0x000000000000781c */ /* 0x001fda0003f0f008 */
[----:B------:R-:W-:Y:S05]  /*0a30*/  @!P0 BRA `(.L_x_310) ;  /* 0xfffffffc00f08947 */ /* 0x000fea000383ffff */
[----:B------:R-:W3:Y:S01]  /*0a40*/  LDL.LU R0, [R1] ;  /* 0x0000000001007983 */ /* 0x000ee20000300800 */
[----:B--2---:R-:W0:Y:S01]  /*0a50*/  S2R R2, SR_TID.X ;  /* 0x0000000000027919 */ /* 0x004e220000002100 */
[----:B------:R-:W1:Y:S01]  /*0a60*/  S2UR UR5, SR_CgaCtaId ;  /* 0x00000000000579c3 */ /* 0x000e620000008800 */
[----:B------:R-:W-:Y:S01]  /*0a70*/  UMOV UR4, 0x400 ;  /* 0x0000040000047882 */ /* 0x000fe20000000000 */
[----:B0-----:R-:W-:-:S06]  /*0a80*/  SHF.R.U32.HI R2, RZ, 0x7, R2 ;  /* 0x00000007ff027819 */ /* 0x001fcc0000011602 */
[----:B------:R-:W-:Y:S06]  /*0a90*/  BAR.ARV 0x8, 0x1a0 ;  /* 0x0206800000007b1d */ /* 0x000fec0000002000 */
[----:B------:R-:W-:-:S13]  /*0aa0*/  ISETP.NE.AND P0, PT, R2, 0x1, PT ;  /* 0x000000010200780c */ /* 0x000fda0003f05270 */
[----:B------:R-:W-:Y:S08]  /*0ab0*/  @!P0 BAR.ARV 0x9, 0x100 ;  /* 0x0244000000008b1d */ /* 0x000ff00000002000 */
[----:B------:R-:W-:Y:S01]  /*0ac0*/  BAR.SYNC.DEFER_BLOCKING 0x5, 0x1a0 ;  /* 0x0146800000007b1d */ /* 0x000fe20000010000 */
[----:B-1----:R-:W-:-:S06]  /*0ad0*/  ULEA UR4, UR5, UR4, 0x18 ;  /* 0x0000000405047291 */ /* 0x002fcc000f8ec03f */
[----:B------:R-:W-:Y:S01]  /*0ae0*/  IMAD.U32 R2, RZ, RZ, UR4 ;  /* 0x00000004ff027e24 */ /* 0x000fe2000f8e00ff */
[----:B------:R-:W-:-:S04]  /*0af0*/  ULDC UR4, c[0x0][0xc14] ;  /* 0x0003050000047ab9 */ /* 0x000fc80000000800 */
[----:B------:R-:W0:Y:S01]  /*0b00*/  LDS.128 R32, [R2+0x308d0] ;  /* 0x0308d00002207984 */ /* 0x000e220000000c00 */
[----:B------:R-:W-:Y:S06]  /*0b10*/  BAR.ARV 0x4, 0x1a0 ;  /* 0x0106800000007b1d */ /* 0x000fec0000002000 */
[----:B---3--:R-:W-:-:S04]  /*0b20*/  LOP3.LUT R0, R0, 0xfffffff7, RZ, 0xc0, !PT ;  /* 0xfffffff700007812 */ /* 0x008fc800078ec0ff */
[----:B------:R-:W-:-:S05]  /*0b30*/  @P0 LOP3.LUT R0, R0, 0x8, RZ, 0xfc, !PT ;  /* 0x0000000800000812 */ /* 0x000fca00078efcff */
[----:B------:R4:W-:Y:S01]  /*0b40*/  STL [R1], R0 ;  /* 0x0000000001007387 */ /* 0x0009e20000100800 */
[----:B0-----:R-:W-:-:S13]  /*0b50*/  ISETP.GE.AND P0, PT, R35, UR4, PT ;  /* 0x0000000423007c0c */ /* 0x001fda000bf06270 */
[----:B----4-:R-:W-:Y:S05]  /*0b60*/  @P0 BRA `(.L_x_311) ;  /* 0x0000015c00940947 */ /* 0x010fea0003800000 */
[----:B------:R-:W2:Y:S01]  /*0b70*/  LDL.LU R13, [R1+0x1c] ;  /* 0x00001c00010d7983 */ /* 0x000ea20000300800 */
[----:B------:R-:W0:Y:S02]  /*0b80*/  S2R R0, SR_TID.X ;  /* 0x0000000000007919 */ /* 0x000e240000002100 */
[----:B0-----:R-:W-:-:S04]  /*0b90*/  IADD3 R12, R0, -0x80, RZ ;  /* 0xffffff80000c7810 */ /* 0x001fc80007ffe0ff */
[----:B------:R-:W-:-:S04]  /*0ba0*/  SHF.R.S32.HI R0, RZ, 0x1f, R12 ;  /* 0x0000001fff007819 */ /* 0x000fc8000001140c */
[CC--:B------:R-:W-:Y:S02]  /*0bb0*/  LEA.HI R3, R0.reuse, R12.reuse, RZ, 0x7 ;  /* 0x0000000c00037211 */ /* 0x0c0fe400078f38ff */
[----:B------:R-:W-:Y:S02]  /*0bc0*/  LEA.HI R4, R0, R12, RZ, 0x4 ;  /* 0x0000000c00047211 */ /* 0x000fe400078f20ff */
[----:B------:R-:W-:Y:S02]  /*0bd0*/  LOP3.LUT R6, R3, 0xffffff80, RZ, 0xc0, !PT ;  /* 0xffffff8003067812 */ /* 0x000fe400078ec0ff */
[----:B------:R-:W-:-:S03]  /*0be0*/  LOP3.LUT R5, R4, 0xfffffff0, RZ, 0xc0, !PT ;  /* 0xfffffff004057812 */ /* 0x000fc600078ec0ff */
[C---:B------:R-:W-:Y:S02]  /*0bf0*/  IMAD.IADD R15, R12.reuse, 0x1, -R6 ;  /* 0x000000010c0f7824 */ /* 0x040fe400078e0a06 */
[----:B------:R-:W-:-:S03]  /*0c00*/  IMAD.IADD R5, R12, 0x1, -R5 ;  /* 0x000000010c057824 */ /* 0x000fc600078e0a05 */
[----:B------:R-:W-:Y:S02]  /*0c10*/  SHF.R.S32.HI R9, RZ, 0x1f, R15 ;  /* 0x0000001fff097819 */ /* 0x000fe4000001140f */
[----:B------:R-:W-:Y:S02]  /*0c20*/  SHF.R.S32.HI R7, RZ, 0x4, R4 ;  /* 0x00000004ff077819 */ /* 0x000fe40000011404 */
[----:B------:R-:W-:Y:S02]  /*0c30*/  LEA.HI R8, R9, R15, RZ, 0x2 ;  /* 0x0000000f09087211 */ /* 0x000fe400078f10ff */
[----:B------:R-:W-:Y:S02]  /*0c40*/  SHF.R.S32.HI R6, RZ, 0x1f, R5 ;  /* 0x0000001fff067819 */ /* 0x000fe40000011405 */
[--C-:B------:R-:W-:Y:S02]  /*0c50*/  SHF.R.S32.HI R10, RZ, 0x2, R8.reuse ;  /* 0x00000002ff0a7819 */ /* 0x100fe40000011408 */
[----:B------:R-:W-:-:S02]  /*0c60*/  SHF.R.S32.HI R11, RZ, 0x1f, R8 ;  /* 0x0000001fff0b7819 */ /* 0x000fc40000011408 */
[----:B------:R-:W-:Y:S02]  /*0c70*/  LEA.HI R8, R4, R7, RZ, 0x1 ;  /* 0x0000000704087211 */ /* 0x000fe400078f08ff */
[----:B------:R-:W-:Y:S02]  /*0c80*/  LEA.HI R6, R6, R5, RZ, 0x3 ;  /* 0x0000000506067211 */ /* 0x000fe400078f18ff */
[----:B------:R-:W-:Y:S02]  /*0c90*/  LEA.HI R11, R11, R10, RZ, 0x3 ;  /* 0x0000000a0b0b7211 */ /* 0x000fe400078f18ff */
[----:B------:R-:W-:Y:S02]  /*0ca0*/  LOP3.LUT R8, R8, 0x1ffffffe, RZ, 0xc0, !PT ;  /* 0x1ffffffe08087812 */ /* 0x000fe400078ec0ff */
[----:B------:R-:W-:Y:S02]  /*0cb0*/  SHF.R.S32.HI R14, RZ, 0x7, R3 ;  /* 0x00000007ff0e7819 */ /* 0x000fe40000011403 */
[----:B------:R-:W-:-:S02]  /*0cc0*/  LOP3.LUT R4, R6, 0xfffffff8, RZ, 0xc0, !PT ;  /* 0xfffffff806047812 */ /* 0x000fc400078ec0ff */
[----:B------:R-:W-:Y:S02]  /*0cd0*/  LOP3.LUT R11, R11, 0xfffffff8, RZ, 0xc0, !PT ;  /* 0xfffffff80b0b7812 */ /* 0x000fe400078ec0ff */
[----:B------:R-:W-:Y:S01]  /*0ce0*/  IADD3 R8, R7, -R8, RZ ;  /* 0x8000000807087210 */ /* 0x000fe20007ffe0ff */
[----:B------:R-:W-:Y:S01]  /*0cf0*/  IMAD.HI R7, R14, 0x55555556, RZ ;  /* 0x555555560e077827 */ /* 0x000fe200078e02ff */
[----:B------:R-:W-:-:S03]  /*0d00*/  LEA.HI R9, R9, R15, RZ, 0x5 ;  /* 0x0000000f09097211 */ /* 0x000fc600078f28ff */
[----:B------:R-:W-:Y:S01]  /*0d10*/  IMAD.IADD R4, R5, 0x1, -R4 ;  /* 0x0000000105047824 */ /* 0x000fe200078e0a04 */
[----:B------:R-:W-:Y:S01]  /*0d20*/  SHF.R.S32.HI R9, RZ, 0x5, R9 ;  /* 0x00000005ff097819 */ /* 0x000fe20000011409 */
[----:B------:R-:W-:Y:S01]  /*0d30*/  IMAD.IADD R10, R10, 0x1, -R11 ;  /* 0x000000010a0a7824 */ /* 0x000fe200078e0a0b */
[----:B------:R-:W-:Y:S01]  /*0d40*/  LEA.HI R7, R7, R7, RZ, 0x1 ;  /* 0x0000000707077211 */ /* 0x000fe200078f08ff */
[----:B------:R-:W-:Y:S02]  /*0d50*/  IMAD.SHL.U32 R3, R4, 0x40, RZ ;  /* 0x0000004004037824 */ /* 0x000fe400078e00ff */
[----:B------:R-:W-:Y:S01]  /*0d60*/  IMAD.SHL.U32 R8, R8, 0x8, RZ ;  /* 0x0000000808087824 */ /* 0x000fe200078e00ff */
[----:B------:R-:W-:Y:S01]  /*0d70*/  LEA R10, R9, R10, 0x4 ;  /* 0x0000000a090a7211 */ /* 0x000fe200078e20ff */
[----:B------:R-:W-:Y:S01]  /*0d80*/  IMAD R7, R7, -0x3, R14 ;  /* 0xfffffffd07077824 */ /* 0x000fe200078e020e */
[----:B------:R-:W-:Y:S02]  /*0d90*/  LOP3.LUT R3, R3, 0x1c0, RZ, 0xc0, !PT ;  /* 0x000001c003037812 */ /* 0x000fe400078ec0ff */
[----:B------:R-:W-:-:S02]  /*0da0*/  LEA.HI R5, R0, R12, RZ, 0x5 ;  /* 0x0000000c00057211 */ /* 0x000fc400078f28ff */
[----:B------:R-:W-:Y:S02]  /*0db0*/  LEA.HI R0, R0, R12, RZ, 0x2 ;  /* 0x0000000c00007211 */ /* 0x000fe400078f10ff */
[----:B------:R-:W-:Y:S01]  /*0dc0*/  R2P PR, R4, 0x6 ;  /* 0x0000000604007804 */ /* 0x000fe20000000000 */
[----:B------:R-:W-:Y:S01]  /*0dd0*/  IMAD R4, R7, 0x40, R10 ;  /* 0x0000004007047824 */ /* 0x000fe200078e020a */
[----:B------:R-:W-:Y:S01]  /*0de0*/  LOP3.LUT R8, R3, 0x8, R8, 0xf8, !PT ;  /* 0x0000000803087812 */ /* 0x000fe200078ef808 */
[----:B------:R-:W-:Y:S01]  /*0df0*/  IMAD.SHL.U32 R6, R6, 0x40, RZ ;  /* 0x0000004006067824 */ /* 0x000fe200078e00ff */
[----:B------:R-:W-:Y:S02]  /*0e00*/  SHF.R.U32.HI R3, RZ, 0x3, R3 ;  /* 0x00000003ff037819 */ /* 0x000fe40000011603 */
[----:B------:R-:W-:Y:S02]  /*0e10*/  SHF.R.S32.HI R11, RZ, 0x5, R5 ;  /* 0x00000005ff0b7819 */ /* 0x000fe40000011405 */
[----:B------:R-:W-:Y:S01]  /*0e20*/  SHF.R.S32.HI R18, RZ, 0x2, R0 ;  /* 0x00000002ff127819 */ /* 0x000fe20000011400 */
[----:B------:R2:W-:Y:S01]  /*0e30*/  STL [R1+0x8c], R4 ;  /* 0x00008c0401007387 */ /* 0x0005e20000100800 */
[----:B------:R-:W-:Y:S01]  /*0e40*/  LOP3.LUT R8, R8, R3, RZ, 0x3c, !PT ;  /* 0x0000000308087212 */ /* 0x000fe200078e3cff */
[----:B------:R-:W-:Y:S01]  /*0e50*/  IMAD.SHL.U32 R3, R11, 0x400, RZ ;  /* 0x000004000b037824 */ /* 0x000fe200078e00ff */
[----:B------:R-:W-:Y:S01]  /*0e60*/  LOP3.LUT R6, R6, 0x7ffffe00, RZ, 0xc0, !PT ;  /* 0x7ffffe0006067812 */ /* 0x000fe200078ec0ff */
[----:B------:R-:W-:-:S03]  /*0e70*/  VIADD R7, R18, 0x60 ;  /* 0x0000006012077836 */ /* 0x000fc60000000000 */
[----:B------:R-:W-:Y:S02]  /*0e80*/  IADD3 R3, R8, R6, R3 ;  /* 0x0000000608037210 */ /* 0x000fe40007ffe003 */
[----:B------:R-:W-:Y:S02]  /*0e90*/  SHF.R.S32.HI R6, RZ, 0x1f, R7 ;  /* 0x0000001fff067819 */ /* 0x000fe40000011407 */
[----:B------:R-:W-:Y:S02]  /*0ea0*/  SHF.R.S32.HI R5, RZ, 0x1f, R0 ;  /* 0x0000001fff057819 */ /* 0x000fe40000011400 */
[----:B------:R-:W-:Y:S01]  /*0eb0*/  LEA.HI R6, R6, R7, RZ, 0x3 ;  /* 0x0000000706067211 */ /* 0x000fe200078f18ff */
[----:B------:R-:W-:Y:S01]  /*0ec0*/  IMAD R9, R3, 0x2, R2 ;  /* 0x0000000203097824 */ /* 0x000fe200078e0202 */
[----:B------:R-:W-:-:S03]  /*0ed0*/  LEA.HI R5, R5, R18, RZ, 0x3 ;  /* 0x0000001205057211 */ /* 0x000fc600078f18ff */
[----:B------:R-:W-:Y:S01]  /*0ee0*/  IMAD.SHL.U32 R6, R6, 0x40, RZ ;  /* 0x0000004006067824 */ /* 0x000fe200078e00ff */
[----:B------:R-:W-:Y:S02]  /*0ef0*/  MOV R8, 0x40 ;  /* 0x0000004000087802 */ /* 0x000fe40000000f00 */
[----:B------:R-:W-:Y:S02]  /*0f00*/  LOP3.LUT R5, R5, 0xfffffff8, RZ, 0xc0, !PT ;  /* 0xfffffff805057812 */ /* 0x000fe400078ec0ff */
[----:B------:R-:W-:Y:S02]  /*0f10*/  LOP3.LUT R6, R6, 0xfffffe00, RZ, 0xc0, !PT ;  /* 0xfffffe0006067812 */ /* 0x000fe400078ec0ff */
[----:B------:R-:W-:Y:S01]  /*0f20*/  CS2R R22, SRZ ;  /* 0x0000000000167805 */ /* 0x000fe2000001ff00 */
[----:B------:R-:W-:Y:S01]  /*0f30*/  IMAD.MOV.U32 R19, RZ, RZ, RZ ;  /* 0x000000ffff137224 */ /* 0x000fe200078e00ff */
[----:B--2---:R-:W-:-:S05]  /*0f40*/  LOP3.LUT R4, R13, 0x1, RZ, 0xfc, !PT ;  /* 0x000000010d047812 */ /* 0x004fca00078efcff */
[----:B------:R0:W-:Y:S02]  /*0f50*/  STL [R1+0x14], R4 ;  /* 0x0000140401007387 */ /* 0x0001e40000100800 */
[----:B0-----:R-:W-:Y:S02]  /*0f60*/  LOP3.LUT R4, R0, 0xfffffffc, RZ, 0xc0, !PT ;  /* 0xfffffffc00047812 */ /* 0x001fe400078ec0ff */
[----:B------:R-:W-:-:S03]  /*0f70*/  SHF.L.U32 R0, R7, 0x6, RZ ;  /* 0x0000000607007819 */ /* 0x000fc600000006ff */
[----:B------:R-:W-:Y:S01]  /*0f80*/  IMAD.IADD R4, R12, 0x1, -R4 ;  /* 0x000000010c047824 */ /* 0x000fe200078e0a04 */
[----:B------:R-:W-:-:S03]  /*0f90*/  LOP3.LUT R0, R0, 0x1c0, RZ, 0xc0, !PT ;  /* 0x000001c000007812 */ /* 0x000fc600078ec0ff */
[----:B------:R-:W-:Y:S01]  /*0fa0*/  IMAD.SHL.U32 R16, R4, 0x8, RZ ;  /* 0x0000000804107824 */ /* 0x000fe200078e00ff */
[----:B------:R-:W-:Y:S02]  /*0fb0*/  SHF.R.S32.HI R7, RZ, 0x1f, R18 ;  /* 0x0000001fff077819 */ /* 0x000fe40000011412 */
[----:B------:R-:W-:Y:S02]  /*0fc0*/  SHF.R.U32.HI R7, RZ, 0x3, R0 ;  /* 0x00000003ff077819 */ /* 0x000fe40000011600 */
[----:B------:R-:W-:Y:S01]  /*0fd0*/  LOP3.LUT R3, R0, 0x38, R16, 0xf8, !PT ;  /* 0x0000003800037812 */ /* 0x000fe200078ef810 */
[----:B------:R-:W-:Y:S01]  /*0fe0*/  STL [R1+0x80], RZ ;  /* 0x000080ff01007387 */ /* 0x000fe20000100800 */
[C---:B------:R-:W-:Y:S02]  /*0ff0*/  IADD3 R0, R9.reuse, 0x1e800, RZ ;  /* 0x0001e80009007810 */ /* 0x040fe40007ffe0ff */
[----:B------:R-:W-:Y:S01]  /*1000*/  LOP3.LUT R7, R6, R3, R7, 0xf6, !PT ;  /* 0x0000000306077212 */ /* 0x000fe200078ef607 */
[----:B------:R-:W-:Y:S01]  /*1010*/  STL [R1+0x28], RZ ;  /* 0x000028ff01007387 */ /* 0x000fe20000100800 */
[----:B------:R-:W-:Y:S01]  /*1020*/  SEL R3, R8, 0xffffffc0, !P2 ;  /* 0xffffffc008037807 */ /* 0x000fe20005000000 */
[----:B------:R-:W-:-:S02]  /*1030*/  VIADD R4, R9, 0x1e820 ;  /* 0x0001e82009047836 */ /* 0x000fc40000000000 */
[----:B------:R-:W-:Y:S01]  /*1040*/  STL [R1+0x2c], R9 ;  /* 0x00002c0901007387 */ /* 0x000fe20000100800 */
[----:B------:R-:W-:-:S03]  /*1050*/  @P1 VIADD R4, R0, 0xffffffe0 ;  /* 0xffffffe000041836 */ /* 0x000fc60000000000 */
[----:B------:R0:W-:Y:S01]  /*1060*/  STL [R1+0x68], R6 ;  /* 0x0000680601007387 */ /* 0x0001e20000100800 */
[----:B------:R-:W-:Y:S02]  /*1070*/  IMAD.IADD R0, R0, 0x1, R3 ;  /* 0x0000000100007824 */ /* 0x000fe400078e0203 */
[----:B0-----:R-:W-:Y:S01]  /*1080*/  IMAD.IADD R6, R18, 0x1, -R5 ;  /* 0x0000000112067824 */ /* 0x001fe200078e0a05 */
[----:B------:R-:W-:-:S04]  /*1090*/  LEA R5, R7, R2, 0x1 ;  /* 0x0000000207057211 */ /* 0x000fc800078e08ff */
[----:B------:R-:W-:Y:S04]  /*10a0*/  STL [R1+0x58], R6 ;  /* 0x0000580601007387 */ /* 0x000fe80000100800 */
[----:B------:R-:W-:Y:S04]  /*10b0*/  STL [R1+0x6c], R4 ;  /* 0x00006c0401007387 */ /* 0x000fe80000100800 */
[----:B------:R0:W-:Y:S04]  /*10c0*/  STL [R1+0x88], R5 ;  /* 0x0000880501007387 */ /* 0x0001e80000100800 */
[----:B------:R1:W-:Y:S01]  /*10d0*/  STL [R1+0x34], R0 ;  /* 0x0000340001007387 */ /* 0x0003e20000100800 */
[----:B0-----:R-:W-:-:S02]  /*10e0*/  IMAD.IADD R5, R3, 0x1, R4 ;  /* 0x0000000103057824 */ /* 0x001fc400078e0204 */
[C---:B------:R-:W-:Y:S01]  /*10f0*/  VIADD R3, R4.reuse, 0x6000 ;  /* 0x0000600004037836 */ /* 0x040fe20000000000 */
[----:B-1----:R-:W-:Y:S02]  /*1100*/  IADD3 R0, R4, 0xc000, RZ ;  /* 0x0000c00004007810 */ /* 0x002fe40007ffe0ff */
[----:B------:R0:W-:Y:S04]  /*1110*/  STL [R1+0x30], R5 ;  /* 0x0000300501007387 */ /* 0x0001e80000100800 */
[----:B------:R0:W-:Y:S04]  /*1120*/  STL [R1+0x70], R0 ;  /* 0x0000700001007387 */ /* 0x0001e80000100800 */
[----:B------:R0:W-:Y:S02]  /*1130*/  STL [R1+0x74], R3 ;  /* 0x0000740301007387 */ /* 0x0001e40000100800 */
.L_x_445:
[----:B01---5:R-:W0:Y:S02]  /*1140*/  LDC.64 R4, c[0x0][0xc60] ;  /* 0x00031800ff047b82 */ /* 0x023e240000000a00 */
[----:B0-----:R-:W-:-:S05]  /*1150*/  IMAD.WIDE R4, R35, 0x4, R4 ;  /* 0x0000000423047825 */ /* 0x001fca00078e0204 */
[----:B--2---:R-:W2:Y:S01]  /*1160*/  LDG.E R10, desc[UR56][R4.64] ;  /* 0x00000038040a7981 */ /* 0x004ea2000c1e1900 */
[----:B------:R-:W-:Y:S05]  /*1170*/  YIELD ;  /* 0x0000000000007946 */ /* 0x000fea0003800000 */
[----:B------:R-:W-:Y:S01]  /*1180*/  ULDC.64 UR4, c[0x0][0xa28] ;  /* 0x00028a0000047ab9 */ /* 0x000fe20000000a00 */
[----:B------:R-:W-:Y:S01]  /*1190*/  ULDC.64 UR8, c[0x0][0xa18] ;  /* 0x0002860000087ab9 */ /* 0x000fe20000000a00 */
[----:B------:R-:W-:Y:S01]  /*11a0*/  ISETP.NE.U32.AND P1, PT, RZ, UR4, PT ;  /* 0x00000004ff007c0c */ /* 0x000fe2000bf25070 */
[----:B------:R-:W-:Y:S01]  /*11b0*/  ULDC.64 UR6, c[0x0][0xa08] ;  /* 0x0002820000067ab9 */ /* 0x000fe20000000a00 */
[----:B------:R-:W-:Y:S01]  /*11c0*/  IMAD.MOV.U32 R3, RZ, RZ, RZ ;  /* 0x000000ffff037224 */ /* 0x000fe200078e00ff */
[----:B------:R-:W-:Y:S01]  /*11d0*/  ISETP.NE.U32.AND P0, PT, RZ, UR6, PT ;  /* 0x00000006ff007c0c */ /* 0x000fe2000bf05070 */
[----:B------:R-:W-:Y:S01]  /*11e0*/  IMAD.MOV.U32 R37, RZ, RZ, RZ ;  /* 0x000000ffff257224 */ /* 0x000fe200078e00ff */
[----:B------:R-:W-:-:S02]  /*11f0*/  ISETP.NE.AND.EX P1, PT, RZ, UR5, PT, P1 ;  /* 0x00000005ff007c0c */ /* 0x000fc4000bf25310 */
[----:B------:R-:W-:Y:S02]  /*1200*/  ISETP.NE.AND.EX P0, PT, RZ, UR7, PT, P0 ;  /* 0x00000007ff007c0c */ /* 0x000fe4000bf05300 */
[----:B--2---:R-:W-:Y:S01]  /*1210*/  SHF.R.S32.HI R0, RZ, 0x1f, R10 ;  /* 0x0000001fff007819 */ /* 0x004fe2000001140a */
[----:B------:R-:W-:-:S08]  /*1220*/  IMAD.SHL.U32 R30, R10, 0x4, RZ ;  /* 0x000000040a1e7824 */ /* 0x000fd000078e00ff */
[C---:B---34-:R-:W-:Y:S01]  /*1230*/  @P1 LEA R6, P2, R10.reuse, UR4, 0x2 ;  /* 0x000000040a061c11 */ /* 0x058fe2000f8410ff */
[----:B------:R0:W-:Y:S01]  /*1240*/  STL [R1+0x78], R10 ;  /* 0x0000780a01007387 */ /* 0x0001e20000100800 */
[C-C-:B------:R-:W-:Y:S02]  /*1250*/  SHF.L.U64.HI R31, R10.reuse, 0x2, R0.reuse ;  /* 0x000000020a1f7819 */ /* 0x140fe40000010200 */
[----:B------:R-:W-:Y:S02]  /*1260*/  @P1 LEA.HI.X R7, R10, UR5, R0, 0x2, P2 ;  /* 0x000000050a071c11 */ /* 0x000fe400090f1400 */
[----:B------:R-:W-:Y:S01]  /*1270*/  ISETP.NE.U32.AND P2, PT, RZ, UR8, PT ;  /* 0x00000008ff007c0c */ /* 0x000fe2000bf45070 */
[----:B------:R-:W-:Y:S01]  /*1280*/  ULDC UR4, c[0x0][0x288] ;  /* 0x0000a20000047ab9 */ /* 0x000fe20000000800 */
[----:B------:R-:W-:Y:S01]  /*1290*/  IADD3 R8, P3, R30, UR6, RZ ;  /* 0x000000061e087c10 */ /* 0x000fe2000ff7e0ff */
[----:B------:R0:W5:Y:S01]  /*12a0*/  @P1 LDG.E R3, desc[UR56][R6.64] ;  /* 0x0000003806031981 */ /* 0x000162000c1e1900 */
[----:B------:R-:W-:-:S02]  /*12b0*/  ISETP.NE.AND.EX P2, PT, RZ, UR9, PT, P2 ;  /* 0x00000009ff007c0c */ /* 0x000fc4000bf45320 */
[----:B------:R-:W-:Y:S01]  /*12c0*/  MOV R25, UR4 ;  /* 0x0000000400197c02 */ /* 0x000fe20008000f00 */
[----:B------:R-:W-:Y:S01]  /*12d0*/  ULDC.64 UR4, c[0x0][0x3f8] ;  /* 0x0000fe0000047ab9 */ /* 0x000fe20000000a00 */
[----:B------:R-:W-:-:S05]  /*12e0*/  IADD3.X R9, R31, UR7, RZ, P3, !PT ;  /* 0x000000071f097c10 */ /* 0x000fca0009ffe4ff */
[----:B------:R0:W5:Y:S04]  /*12f0*/  @P0 LDG.E R37, desc[UR56][R8.64] ;  /* 0x0000003808250981 */ /* 0x000168000c1e1900 */
[----:B------:R-:W-:-:S04]  /*1300*/  @P2 IADD3 R4, P1, R30, UR8, RZ ;  /* 0x000000081e042c10 */ /* 0x000fc8000ff3e0ff */
[----:B------:R-:W-:-:S05]  /*1310*/  @P2 IADD3.X R5, R31, UR9, RZ, P1, !PT ;  /* 0x000000091f052c10 */ /* 0x000fca0008ffe4ff */
[----:B------:R0:W5:Y:S01]  /*1320*/  @P2 LDG.E R25, desc[UR56][R4.64] ;  /* 0x0000003804192981 */ /* 0x000162000c1e1900 */
[----:B------:R-:W-:-:S03]  /*1330*/  UISETP.NE.U32.AND UP0, UPT, UR4, URZ, UPT ;  /* 0x0000003f0400728c */ /* 0x000fc6000bf05070 */
[----:B------:R-:W-:Y:S01]  /*1340*/  ULDC UR4, c[0x0][0x404] ;  /* 0x0001010000047ab9 */ /* 0x000fe20000000800 */
[----:B------:R-:W-:-:S03]  /*1350*/  UISETP.NE.AND.EX UP0, UPT, UR5, URZ, UPT, UP0 ;  /* 0x0000003f0500728c */ /* 0x000fc6000bf05300 */
[----:B------:R-:W-:Y:S01]  /*1360*/  ULDC UR5, c[0x0][0x2e0] ;  /* 0x0000b80000057ab9 */ /* 0x000fe20000000800 */
[----:B------:R-:W-:-:S04]  /*1370*/  USEL UR4, UR4, 0x1, UP0 ;  /* 0x0000000104047887 */ /* 0x000fc80008000000 */
[----:B------:R-:W-:-:S03]  /*1380*/  UIMAD UR4, UR4, UR5, URZ ;  /* 0x00000005040472a4 */ /* 0x000fc6000f8e023f */
[----:B------:R-:W-:Y:S02]  /*1390*/  ULDC UR5, c[0x0][0x338] ;  /* 0x0000ce0000057ab9 */ /* 0x000fe40000000800 */
[----:B------:R-:W-:Y:S02]  /*13a0*/  IMAD.U32 R29, RZ, RZ, UR5 ;  /* 0x00000005ff1d7e24 */ /* 0x000fe4000f8e00ff */
[----:B------:R-:W-:Y:S02]  /*13b0*/  IMAD.U32 R32, RZ, RZ, UR4 ;  /* 0x00000004ff207e24 */ /* 0x000fe4000f8e00ff */
[----:B------:R-:W-:Y:S01]  /*13c0*/  IMAD.MOV.U32 R35, RZ, RZ, R10 ;  /* 0x000000ffff237224 */ /* 0x000fe200078e000a */
[----:B0-----:R-:W-:Y:S06]  /*13d0*/  @P2 BRA `(.L_x_312) ;  /* 0x0000000000242947 */ /* 0x001fec0003800000 */
[----:B------:R-:W-:Y:S02]  /*13e0*/  ULDC.64 UR4, c[0x0][0xa00] ;  /* 0x0002800000047ab9 */ /* 0x000fe40000000a00 */
[----:B------:R-:W-:-:S04]  /*13f0*/  ISETP.NE.U32.AND P1, PT, RZ, UR4, PT ;  /* 0x00000004ff007c0c */ /* 0x000fc8000bf25070 */
[----:B------:R-:W-:-:S13]  /*1400*/  ISETP.NE.AND.EX P1, PT, RZ, UR5, PT, P1 ;  /* 0x00000005ff007c0c */ /* 0x000fda000bf25310 */
[----:B------:R-:W-:Y:S05]  /*1410*/  @!P1 BRA `(.L_x_312) ;  /* 0x0000000000149947 */ /* 0x000fea0003800000 */
[----:B------:R-:W0:Y:S02]  /*1420*/  LDC.64 R4, c[0x0][0xa00] ;  /* 0x00028000ff047b82 */ /* 0x000e240000000a00 */
[----:B0-----:R-:W-:-:S05]  /*1430*/  IMAD.WIDE R4, R35, 0x4, R4 ;  /* 0x0000000423047825 */ /* 0x001fca00078e0204 */
[----:B-----5:R-:W2:Y:S04]  /*1440*/  LDG.E R25, desc[UR56][R4.64] ;  /* 0x0000003804197981 */ /* 0x020ea8000c1e1900 */
[----:B------:R-:W2:Y:S02]  /*1450*/  LDG.E R0, desc[UR56][R4.64+0x4] ;  /* 0x0000043804007981 */ /* 0x000ea4000c1e1900 */
[----:B--2---:R-:W-:-:S07]  /*1460*/  IADD3 R25, -R25, R0, RZ ;  /* 0x0000000019197210 */ /* 0x004fce0007ffe1ff */
.L_x_312:
[----:B------:R-:W-:Y:S01]  /*1470*/  ULDC.64 UR4, c[0x0][0xa20] ;  /* 0x0002880000047ab9 */ /* 0x000fe20000000a00 */
[----:B------:R0:W-:Y:S01]  /*1480*/  STL [R1+0x84], R33 ;  /* 0x0000842101007387 */ /* 0x0001e20000100800 */
[----:B------:R-:W-:-:S03]  /*1490*/  ISETP.NE.U32.AND P1, PT, RZ, UR4, PT ;  /* 0x00000004ff007c0c */ /* 0x000fc6000bf25070 */
[----:B------:R0:W-:Y:S01]  /*14a0*/  STL [R1+0x7c], R34 ;  /* 0x00007c2201007387 */ /* 0x0001e20000100800 */
[----:B------:R-:W-:-:S13]  /*14b0*/  ISETP.NE.AND.EX P1, PT, RZ, UR5, PT, P1 ;  /* 0x00000005ff007c0c */ /* 0x000fda000bf25310 */
[----:B0-----:R-:W-:Y:S05]  /*14c0*/  @!P1 BRA `(.L_x_313) ;  /* 0x0000000000109947 */ /* 0x001fea0003800000 */
[----:B------:R-:W-:-:S04]  /*14d0*/  IADD3 R4, P0, R30, UR4, RZ ;  /* 0x000000041e047c10 */ /* 0x000fc8000ff1e0ff */
[----:B------:R-:W-:-:S05]  /*14e0*/  IADD3.X R5, R31, UR5, RZ, P0, !PT ;  /* 0x000000051f057c10 */ /* 0x000fca00087fe4ff */
[----:B------:R0:W5:Y:S01]  /*14f0*/  LDG.E R32, desc[UR56][R4.64] ;  /* 0x0000003804207981 */ /* 0x000162000c1e1900 */
[----:B------:R-:W-:Y:S05]  /*1500*/  BRA `(.L_x_314) ;  /* 0x0000000000107947 */ /* 0x000fea0003800000 */
.L_x_313:
[----:B------:R-:W-:Y:S05]  /*1510*/  @!P0 BRA `(.L_x_314) ;  /* 0x00000000000c8947 */ /* 0x000fea0003800000 */
[----:B------:R-:W2:Y:S04]  /*1520*/  LDG.E R5, desc[UR56][R8.64] ;  /* 0x0000003808057981 */ /* 0x000ea8000c1e1900 */
[----:B------:R-:W2:Y:S02]  /*1530*/  LDG.E R32, desc[UR56][R8.64+0x4] ;  /* 0x0000043808207981 */ /* 0x000ea4000c1e1900 */
[----:B--2---:R-:W-:-:S07]  /*1540*/  IMAD.IADD R32, R32, 0x1, -R5 ;  /* 0x0000000120207824 */ /* 0x004fce00078e0a05 */
.L_x_314:
[----:B------:R-:W-:Y:S02]  /*1550*/  ULDC.64 UR4, c[0x0][0xa10] ;  /* 0x0002840000047ab9 */ /* 0x000fe40000000a00 */
[----:B------:R-:W-:-:S04]  /*1560*/  ISETP.NE.U32.AND P0, PT, RZ, UR4, PT ;  /* 0x00000004ff007c0c */ /* 0x000fc8000bf05070 */
[----:B------:R-:W-:Y:S01]  /*1570*/  ISETP.NE.AND.EX P0, PT, RZ, UR5, PT, P0 ;  /* 0x00000005ff007c0c */ /* 0x000fe2000bf05300 */
[----:B-----5:R-:W-:Y:S01]  /*1580*/  IMAD.IADD R8, R32, 0x1, -R3 ;  /* 0x0000000120087824 */ /* 0x020fe200078e0a03 */
[----:B------:R-:W-:-:S11]  /*1590*/  ULDC.64 UR4, c[0x0][0xa30] ;  /* 0x00028c0000047ab9 */ /* 0x000fd60000000a00 */
[----:B0-----:R-:W0:Y:S02]  /*15a0*/  @P0 LDC.64 R4, c[0x0][0xa10] ;  /* 0x00028400ff040b82 */ /* 0x001e240000000a00 */
[----:B0-----:R-:W-:-:S05]  /*15b0*/  @P0 IMAD.WIDE R4, R35, 0x4, R4 ;  /* 0x0000000423040825 */ /* 0x001fca00078e0204 */
[----:B------:R-:W2:Y:S04]  /*15c0*/  @P0 LDG.E R0, desc[UR56][R4.64] ;  /* 0x0000003804000981 */ /* 0x000ea8000c1e1900 */
[----:B------:R0:W2:Y:S01]  /*15d0*/  @P0 LDG.E R9, desc[UR56][R4.64+0x4] ;  /* 0x0000043804090981 */ /* 0x0000a2000c1e1900 */
[----:B------:R-:W-:Y:S01]  /*15e0*/  ISETP.NE.U32.AND P1, PT, RZ, UR4, PT ;  /* 0x00000004ff007c0c */ /* 0x000fe2000bf25070 */
[----:B------:R-:W-:-:S03]  /*15f0*/  IMAD.MOV.U32 R24, RZ, RZ, R32 ;  /* 0x000000ffff187224 */ /* 0x000fc600078e0020 */
[----:B------:R-:W-:Y:S01]  /*1600*/  ISETP.NE.AND.EX P1, PT, RZ, UR5, PT, P1 ;  /* 0x00000005ff007c0c */ /* 0x000fe2000bf25310 */
[----:B0-----:R-:W-:-:S05]  /*1610*/  IMAD.MOV R4, RZ, RZ, -R8 ;  /* 0x000000ffff047224 */ /* 0x001fca00078e0a08 */
[----:B------:R-:W-:-:S07]  /*1620*/  VIMNMX R4, RZ, R4, !PT ;  /* 0x00000004ff047248 */ /* 0x000fce0007fe0100 */
[----:B------:R-:W-:-:S04]  /*1630*/  @P1 IADD3 R6, P2, R30, UR4, RZ ;  /* 0x000000041e061c10 */ /* 0x000fc8000ff5e0ff */
[----:B------:R-:W-:-:S05]  /*1640*/  @P1 IADD3.X R7, R31, UR5, RZ, P2, !PT ;  /* 0x000000051f071c10 */ /* 0x000fca00097fe4ff */
[----:B------:R0:W5:Y:S01]  /*1650*/  @P1 LDG.E R24, desc[UR56][R6.64] ;  /* 0x0000003806181981 */ /* 0x000162000c1e1900 */
[----:B--2---:R-:W-:-:S05]  /*1660*/  @P0 IADD3 R29, -R0, R9, RZ ;  /* 0x00000009001d0210 */ /* 0x004fca0007ffe1ff */
[----:B------:R-:W-:-:S04]  /*1670*/  IMAD.IADD R120, R8, 0x1, R29 ;  /* 0x0000000108787824 */ /* 0x000fc800078e021d */
[----:B------:R-:W-:-:S04]  /*1680*/  VIADD R0, R120, 0xbf ;  /* 0x000000bf78007836 */ /* 0x000fc80000000000 */
[----:B------:R-:W-:-:S05]  /*1690*/  IMAD.HI R0, R0, 0x2aaaaaab, RZ ;  /* 0x2aaaaaab00007827 */ /* 0x000fca00078e02ff */
[----:B------:R-:W-:-:S04]  /*16a0*/  SHF.R.U32.HI R3, RZ, 0x1f, R0 ;  /* 0x0000001fff037819 */ /* 0x000fc80000011600 */
[----:B------:R-:W-:-:S05]  /*16b0*/  LEA.HI.SX32 R152, R0, R3, 0x1b ;  /* 0x0000000300987211 */ /* 0x000fca00078fdaff */
[----:B------:R-:W-:-:S05]  /*16c0*/  IMAD R0, R152, 0xc0, -R8 ;  /* 0x000000c098007824 */ /* 0x000fca00078e0a08 */
[----:B------:R-:W-:-:S04]  /*16d0*/  VIMNMX R3, R0, R29, PT ;  /* 0x0000001d00037248 */ /* 0x000fc80003fe0100 */
[----:B------:R-:W-:Y:S01]  /*16e0*/  ISETP.GT.AND P0, PT, R3, R4, PT ;  /* 0x000000040300720c */ /* 0x000fe20003f04270 */
[----:B------:R-:W-:-:S05]  /*16f0*/  IMAD.WIDE.U32 R4, R4, -0x55555555, RZ ;  /* 0xaaaaaaab04047825 */ /* 0x000fca00078e00ff */
[----:B------:R-:W-:-:S05]  /*1700*/  SHF.R.U32.HI R28, RZ, 0x7, R5 ;  /* 0x00000007ff1c7819 */ /* 0x000fca0000011605 */
[----:B------:R-:W-:Y:S02]  /*1710*/  IMAD.MOV.U32 R27, RZ, RZ, R28 ;  /* 0x000000ffff1b7224 */ /* 0x000fe400078e001c */
[----:B------:R-:W-:-:S05]  /*1720*/  @P0 IADD3 R0, R3, 0xbf, RZ ;  /* 0x000000bf03000810 */ /* 0x000fca0007ffe0ff */
[----:B------:R-:W-:-:S05]  /*1730*/  @P0 IMAD.HI R0, R0, 0x2aaaaaab, RZ ;  /* 0x2aaaaaab00000827 */ /* 0x000fca00078e02ff */
[----:B------:R-:W-:-:S04]  /*1740*/  @P0 SHF.R.U32.HI R3, RZ, 0x1f, R0 ;  /* 0x0000001fff030819 */ /* 0x000fc80000011600 */
[----:B------:R-:W-:Y:S02]  /*1750*/  @P0 LEA.HI.SX32 R27, R0, R3, 0x1b ;  /* 0x00000003001b0211 */ /* 0x000fe400078fdaff */
[----:B------:R-:W-:Y:S02]  /*1760*/  PLOP3.LUT P0, PT, PT, PT, PT, 0x80, 0x0 ;  /* 0x000000000000781c */ /* 0x000fe40003f0f070 */
[----:B------:R-:W-:-:S13]  /*1770*/  ISETP.GT.AND P1, PT, R27, R28, PT ;  /* 0x0000001c1b00720c */ /* 0x000fda0003f24270 */
[----:B0-----:R-:W-:Y:S05]  /*1780*/  @!P1 BRA `(.L_x_315) ;  /* 0x0000003c00d89947 */ /* 0x001fea0003800000 */
[----:B------:R-:W-:Y:S01]  /*1790*/  VIADD R0, R2, 0x12400 ;  /* 0x0001240002007836 */ /* 0x000fe20000000000 */
[----:B------:R-:W-:Y:S04]  /*17a0*/  BSSY B6, `(.L_x_316) ;  /* 0x0000013000067945 */ /* 0x000fe80003800000 */
[----:B------:R-:W-:-:S13]  /*17b0*/  LOP3.LUT P0, RZ, R0, 0x3ff, RZ, 0xc0, !PT ;  /* 0x000003ff00ff7812 */ /* 0x000fda000780c0ff */
[----:B------:R-:W-:Y:S05]  /*17c0*/  @!P0 BRA `(.L_x_317) ;  /* 0x0000000000408947 */ /* 0x000fea0003800000 */
[----:B------:R-:W-:Y:S01]  /*17d0*/  MOV R0, 0x0 ;  /* 0x0000000000007802 */ /* 0x000fe20000000f00 */
[----:B------:R-:W-:Y:S01]  /*17e0*/  ULDC.64 UR4, c[0x4][0xa8] ;  /* 0x01002a0000047ab9 */ /* 0x000fe20000000a00 */
[----:B------:R-:W-:Y:S01]  /*17f0*/  ULDC.64 UR6, c[0x4][0x40] ;  /* 0x0100100000067ab9 */ /* 0x000fe20000000a00 */
[----:B------:R-:W-:Y:S01]  /*1800*/  IMAD.U32 R4, RZ, RZ, UR4 ;  /* 0x00000004ff047e24 */ /* 0x000fe2000f8e00ff */
[----:B------:R0:W1:Y:S01]  /*1810*/  LDC.64 R14, c[0x4][R0] ;  /* 0x01000000000e7b82 */ /* 0x0000620000000a00 */
[----:B------:R-:W-:Y:S01]  /*1820*/  MOV R5, UR5 ;  /* 0x0000000500057c02 */ /* 0x000fe20008000f00 */
[----:B------:R-:W-:Y:S01]  /*1830*/  ULDC.64 UR4, c[0x4][0xb0] ;  /* 0x01002c0000047ab9 */ /* 0x000fe20000000a00 */
        /* <DEDUP_REMOVED lines=8> */
[----:B-1---5:R-:W-:Y:S05]  /*18c0*/  CALL.ABS.NOINC R14 ;  /* 0x000000000e007343 */ /* 0x022fea0003c00000 */
.L_x_317:
[----:B------:R-:W-:Y:S05]  /*18d0*/  BSYNC B6 ;  /* 0x0000000000067941 */ /* 0x000fea0003800000 */
.L_x_316:
[----:B------:R-:W-:Y:S01]  /*18e0*/  IADD3 R26, R2, 0x400, RZ ;  /* 0x00000400021a7810 */ /* 0x000fe20007ffe0ff */
[----:B------:R-:W-:Y:S03]  /*18f0*/  BSSY B6, `(.L_x_318) ;  /* 0x0000013000067945 */ /* 0x000fe60003800000 */
[----:B------:R-:W-:-:S13]  /*1900*/  LOP3.LUT P0, RZ, R26, 0x3ff, RZ, 0xc0, !PT ;  /* 0x000003ff1aff7812 */ /* 0x000fda000780c0ff */
[----:B------:R-:W-:Y:S05]  /*1910*/  @!P0 BRA `(.L_x_319) ;  /* 0x0000000000408947 */ /* 0x000fea0003800000 */
        /* <DEDUP_REMOVED lines=15> */
[----:B-1---5:R-:W-:Y:S05]  /*1a10*/  CALL.ABS.NOINC R14 ;  /* 0x000000000e007343 */ /* 0x022fea0003c00000 */
.L_x_319:
[----:B------:R-:W-:Y:S05]  /*1a20*/  BSYNC B6 ;  /* 0x0000000000067941 */ /* 0x000fea0003800000 */
.L_x_318:
[----:B------:R-:W-:Y:S01]  /*1a30*/  IMAD.IADD R49, R37, 0x1, R32 ;  /* 0x0000000125317824 */ /* 0x000fe200078e0220 */
[----:B------:R-:W-:Y:S01]  /*1a40*/  ULDC.64 UR4, c[0x0][0x9f8] ;  /* 0x00027e0000047ab9 */ /* 0x000fe20000000a00 */
[----:B------:R-:W2:Y:S01]  /*1a50*/  LDL R32, [R1+0x58] ;  /* 0x0000580001207983 */ /* 0x000ea20000100800 */
[----:B------:R-:W-:Y:S01]  /*1a60*/  ISETP.NE.U32.AND P0, PT, RZ, UR4, PT ;  /* 0x00000004ff007c0c */ /* 0x000fe2000bf05070 */
[----:B------:R-:W0:Y:S01]  /*1a70*/  LDC R0, c[0x0][0x428] ;  /* 0x00010a00ff007b82 */ /* 0x000e220000000800 */
[----:B------:R-:W-:Y:S01]  /*1a80*/  ULDC.64 UR6, c[0x0][0xa08] ;  /* 0x0002820000067ab9 */ /* 0x000fe20000000a00 */
[----:B------:R-:W3:Y:S01]  /*1a90*/  LDL.LU R44, [R1] ;  /* 0x00000000012c7983 */ /* 0x000ee20000300800 */
[----:B------:R-:W-:Y:S01]  /*1aa0*/  ISETP.NE.AND.EX P0, PT, RZ, UR5, PT, P0 ;  /* 0x00000005ff007c0c */ /* 0x000fe2000bf05300 */
[----:B------:R-:W1:Y:S04]  /*1ab0*/  S2R R21, SR_TID.X ;  /* 0x0000000000157919 */ /* 0x000e680000002100 */
[----:B------:R-:W4:Y:S08]  /*1ac0*/  LDC.64 R12, c[0x0][0x3d8] ;  /* 0x0000f600ff0c7b82 */ /* 0x000f300000000a00 */
[----:B------:R-:W-:Y:S01]  /*1ad0*/  @P0 IADD3 R4, P1, R30, UR4, RZ ;  /* 0x000000041e040c10 */ /* 0x000fe2000ff3e0ff */
[----:B------:R-:W4:Y:S03]  /*1ae0*/  LDC R75, c[0x0][0x3d4] ;  /* 0x0000f500ff4b7b82 */ /* 0x000f260000000800 */
[----:B------:R-:W-:Y:S01]  /*1af0*/  @P0 IADD3.X R5, R31, UR5, RZ, P1, !PT ;  /* 0x000000051f050c10 */ /* 0x000fe20008ffe4ff */
[----:B------:R-:W-:-:S04]  /*1b00*/  ULDC.64 UR4, c[0x0][0x2f8] ;  /* 0x0000be0000047ab9 */ /* 0x000fc80000000a00 */
[----:B------:R4:W3:Y:S01]  /*1b10*/  @P0 LDG.E R35, desc[UR56][R4.64] ;  /* 0x0000003804230981 */ /* 0x0008e2000c1e1900 */
[----:B0-----:R-:W-:Y:S01]  /*1b20*/  ISETP.NE.AND P0, PT, R0, 0x1, PT ;  /* 0x000000010000780c */ /* 0x001fe20003f05270 */
[----:B------:R-:W0:Y:S01]  /*1b30*/  LDC.64 R30, c[0x0][0x2f0] ;  /* 0x0000bc00ff1e7b82 */ /* 0x000e220000000a00 */
[----:B------:R-:W-:Y:S02]  /*1b40*/  SHF.R.S32.HI R3, RZ, 0x1f, R49 ;  /* 0x0000001fff037819 */ /* 0x000fe40000011431 */
[----:B------:R-:W-:Y:S02]  /*1b50*/  SHF.R.S32.HI R17, RZ, 0x1f, R16 ;  /* 0x0000001fff117819 */ /* 0x000fe40000011410 */
[----:B-1----:R-:W-:-:S07]  /*1b60*/  SHF.R.U32.HI R40, RZ, 0x7, R21 ;  /* 0x00000007ff287819 */ /* 0x002fce0000011615 */
[----:B------:R-:W1:Y:S01]  /*1b70*/  @P0 LDC R7, c[0x0][0x42c] ;  /* 0x00010b00ff070b82 */ /* 0x000e620000000800 */
[----:B------:R-:W-:-:S07]  /*1b80*/  VIADD R38, R21, 0xffffff80 ;  /* 0xffffff8015267836 */ /* 0x000fce0000000000 */
[----:B------:R-:W1:Y:S01]  /*1b90*/  @P0 LDC R9, c[0x0][0x430] ;  /* 0x00010c00ff090b82 */ /* 0x000e620000000800 */
[-C--:B0-----:R-:W-:Y:S02]  /*1ba0*/  IMAD R6, R3, R30.reuse, RZ ;  /* 0x0000001e03067224 */ /* 0x081fe400078e02ff */
[----:B----4-:R-:W-:-:S04]  /*1bb0*/  IMAD.WIDE.U32 R4, R49, R30, RZ ;  /* 0x0000001e31047225 */ /* 0x010fc800078e00ff */
[----:B-1----:R-:W-:-:S04]  /*1bc0*/  @P0 IMAD.HI.U32 R0, R34, R7, RZ ;  /* 0x0000000722000227 */ /* 0x002fc800078e00ff */
[----:B------:R-:W-:Y:S01]  /*1bd0*/  IMAD R7, R49, R31, R6 ;  /* 0x0000001f31077224 */ /* 0x000fe200078e0206 */
[----:B------:R-:W-:-:S03]  /*1be0*/  @P0 SHF.R.U32.HI R34, RZ, R9, R0 ;  /* 0x00000009ff220219 */ /* 0x000fc60000011600 */
[----:B------:R-:W-:Y:S01]  /*1bf0*/  IMAD.IADD R5, R5, 0x1, R7 ;  /* 0x0000000105057824 */ /* 0x000fe200078e0207 */
[----:B------:R-:W-:Y:S02]  /*1c00*/  ISETP.NE.U32.AND P0, PT, RZ, UR6, PT ;  /* 0x00000006ff007c0c */ /* 0x000fe4000bf05070 */
[----:B------:R-:W-:Y:S01]  /*1c10*/  SHF.R.S32.HI R9, RZ, 0x1f, R34 ;  /* 0x0000001fff097819 */ /* 0x000fe20000011422 */
[----:B------:R-:W-:Y:S01]  /*1c20*/  IMAD.WIDE.U32 R4, R34, UR4, R4 ;  /* 0x0000000422047c25 */ /* 0x000fe2000f8e0004 */
[----:B------:R-:W-:-:S03]  /*1c30*/  ISETP.NE.AND.EX P0, PT, RZ, UR7, PT, P0 ;  /* 0x00000007ff007c0c */ /* 0x000fc6000bf05300 */
[----:B------:R-:W-:-:S04]  /*1c40*/  IMAD R7, R9, UR4, RZ ;  /* 0x0000000409077c24 */ /* 0x000fc8000f8e02ff */
[----:B------:R-:W-:Y:S01]  /*1c50*/  IMAD R7, R34, UR5, R7 ;  /* 0x0000000522077c24 */ /* 0x000fe2000f8e0207 */
[----:B------:R-:W-:Y:S01]  /*1c60*/  ISETP.NE.AND P6, PT, R40, 0x1, PT ;  /* 0x000000012800780c */ /* 0x000fe20003fc5270 */
[----:B------:R-:W-:-:S03]  /*1c70*/  ULDC.64 UR4, c[0x0][0x300] ;  /* 0x0000c00000047ab9 */ /* 0x000fc60000000a00 */
[----:B------:R-:W-:Y:S02]  /*1c80*/  IADD3 R5, R5, R7, RZ ;  /* 0x0000000705057210 */ /* 0x000fe40007ffe0ff */
[----:B------:R-:W0:Y:S01]  /*1c90*/  LDC.64 R6, c[0x0][0x3e8] ;  /* 0x0000fa00ff067b82 */ /* 0x000e220000000a00 */
[C---:B--2---:R-:W-:Y:S01]  /*1ca0*/  IMAD.SHL.U32 R80, R32.reuse, 0x40, RZ ;  /* 0x0000004020507824 */ /* 0x044fe200078e00ff */
[----:B------:R-:W-:Y:S02]  /*1cb0*/  LOP3.LUT P1, RZ, R32, 0x4, RZ, 0xc0, !PT ;  /* 0x0000000420ff7812 */ /* 0x000fe4000782c0ff */
[----:B------:R-:W2:Y:S01]  /*1cc0*/  LDL R32, [R1+0x68] ;  /* 0x0000680001207983 */ /* 0x000ea20000100800 */
[----:B------:R-:W-:Y:S02]  /*1cd0*/  SHF.R.S32.HI R36, RZ, 0x1f, R18 ;  /* 0x0000001fff247819 */ /* 0x000fe40000011412 */
[----:B------:R-:W-:-:S04]  /*1ce0*/  SHF.R.S32.HI R14, RZ, 0x1f, R38 ;  /* 0x0000001fff0e7819 */ /* 0x000fc80000011426 */
[----:B------:R-:W-:Y:S02]  /*1cf0*/  LEA.HI R14, R14, R38, RZ, 0x2 ;  /* 0x000000260e0e7211 */ /* 0x000fe400078f10ff */
[----:B---3--:R-:W-:Y:S02]  /*1d00*/  SHF.R.S32.HI R0, RZ, 0x1f, R35 ;  /* 0x0000001fff007819 */ /* 0x008fe40000011423 */
[----:B------:R-:W-:Y:S02]  /*1d10*/  SEL R35, R35, RZ, !P0 ;  /* 0x000000ff23237207 */ /* 0x000fe40004000000 */
[----:B------:R-:W-:-:S05]  /*1d20*/  SEL R10, R0, RZ, !P0 ;  /* 0x000000ff000a7207 */ /* 0x000fca0004000000 */
[----:B------:R-:W-:Y:S02]  /*1d30*/  IMAD R0, R10, UR4, RZ ;  /* 0x000000040a007c24 */ /* 0x000fe4000f8e02ff */
[----:B------:R-:W-:-:S04]  /*1d40*/  IMAD.WIDE.U32 R62, R35, UR4, R4 ;  /* 0x00000004233e7c25 */ /* 0x000fc8000f8e0004 */
[----:B------:R-:W-:Y:S02]  /*1d50*/  IMAD R83, R35, UR5, R0 ;  /* 0x0000000523537c24 */ /* 0x000fe4000f8e0200 */
[-C--:B------:R-:W-:Y:S02]  /*1d60*/  IMAD R0, R36, R30.reuse, RZ ;  /* 0x0000001e24007224 */ /* 0x080fe400078e02ff */
[C---:B------:R-:W-:Y:S01]  /*1d70*/  IMAD.WIDE.U32 R4, R18.reuse, R30, R16 ;  /* 0x0000001e12047225 */ /* 0x040fe200078e0010 */
[----:B------:R-:W-:Y:S05]  /*1d80*/  @!P6 WARPSYNC.ALL ;  /* 0x000000000000e948 */ /* 0x000fea0003800000 */
[----:B------:R-:W-:Y:S01]  /*1d90*/  IMAD R0, R18, R31, R0 ;  /* 0x0000001f12007224 */ /* 0x000fe200078e0200 */
[----:B------:R-:W-:Y:S01]  /*1da0*/  IADD3 R82, P0, R62, R4, RZ ;  /* 0x000000043e527210 */ /* 0x000fe20007f1e0ff */
[----:B------:R-:W-:Y:S01]  /*1db0*/  IMAD.IADD R83, R63, 0x1, R83 ;  /* 0x000000013f537824 */ /* 0x000fe200078e0253 */
[----:B------:R-:W-:Y:S01]  /*1dc0*/  LOP3.LUT R14, R14, 0xfffffffc, RZ, 0xc0, !PT ;  /* 0xfffffffc0e0e7812 */ /* 0x000fe200078ec0ff */
[----:B------:R-:W-:-:S02]  /*1dd0*/  ULDC.64 UR4, c[0x0][0x320] ;  /* 0x0000c80000047ab9 */ /* 0x000fc40000000a00 */
[----:B------:R-:W-:Y:S01]  /*1de0*/  IMAD R9, R9, UR4, RZ ;  /* 0x0000000409097c24 */ /* 0x000fe2000f8e02ff */
[----:B------:R-:W-:Y:S01]  /*1df0*/  IADD3.X R81, R83, R5, R0, P0, !PT ;  /* 0x0000000553517210 */ /* 0x000fe200007fe400 */
[----:B------:R-:W-:Y:S01]  /*1e00*/  IMAD R0, R36, R12, RZ ;  /* 0x0000000c24007224 */ /* 0x000fe200078e02ff */
[----:B------:R-:W-:Y:S01]  /*1e10*/  IADD3 R14, R38, -R14, RZ ;  /* 0x8000000e260e7210 */ /* 0x000fe20007ffe0ff */
[----:B------:R-:W-:Y:S01]  /*1e20*/  IMAD R11, R34, UR5, R9 ;  /* 0x00000005220b7c24 */ /* 0x000fe2000f8e0209 */
[----:B------:R-:W-:Y:S01]  /*1e30*/  ISETP.GE.AND P0, PT, R16, R75, PT ;  /* 0x0000004b1000720c */ /* 0x000fe20003f06270 */
[----:B------:R-:W-:Y:S01]  /*1e40*/  IMAD.WIDE.U32 R8, R34, UR4, R16 ;  /* 0x0000000422087c25 */ /* 0x000fe2000f8e0010 */
[----:B------:R-:W-:-:S03]  /*1e50*/  ULDC.64 UR4, c[0x0][0x328] ;  /* 0x0000ca0000047ab9 */ /* 0x000fc60000000a00 */
[----:B------:R-:W-:Y:S02]  /*1e60*/  IMAD.SHL.U32 R60, R14, 0x4, RZ ;  /* 0x000000040e3c7824 */ /* 0x000fe400078e00ff */
[----:B------:R-:W-:Y:S02]  /*1e70*/  IMAD R39, R18, R13, R0 ;  /* 0x0000000d12277224 */ /* 0x000fe400078e0200 */
[----:B0-----:R-:W-:Y:S01]  /*1e80*/  IMAD R0, R36, R6, RZ ;  /* 0x0000000624007224 */ /* 0x001fe200078e02ff */
[----:B------:R-:W-:Y:S01]  /*1e90*/  SEL R37, R75, RZ, P0 ;  /* 0x000000ff4b257207 */ /* 0x000fe20000000000 */
[----:B------:R-:W-:Y:S02]  /*1ea0*/  IMAD.IADD R9, R9, 0x1, R11 ;  /* 0x0000000109097824 */ /* 0x000fe400078e020b */
[----:B------:R-:W-:Y:S01]  /*1eb0*/  IMAD R4, R10, UR4, RZ ;  /* 0x000000040a047c24 */ /* 0x000fe2000f8e02ff */
[----:B------:R-:W-:Y:S01]  /*1ec0*/  SHF.R.S32.HI R61, RZ, 0x1f, R60 ;  /* 0x0000001fff3d7819 */ /* 0x000fe2000001143c */
[----:B------:R-:W-:-:S04]  /*1ed0*/  IMAD.WIDE.U32 R10, R18, R12, R16 ;  /* 0x0000000c120a7225 */ /* 0x000fc800078e0010 */
[----:B------:R-:W-:-:S04]  /*1ee0*/  IMAD.WIDE.U32 R14, R18, R6, R16 ;  /* 0x00000006120e7225 */ /* 0x000fc800078e0010 */
[----:B------:R-:W-:Y:S02]  /*1ef0*/  IMAD R41, R18, R7, R0 ;  /* 0x0000000712297224 */ /* 0x000fe400078e0200 */
[----:B------:R-:W-:Y:S02]  /*1f00*/  IMAD.IADD R21, R39, 0x1, R11 ;  /* 0x0000000127157824 */ /* 0x000fe400078e020b */
[----:B------:R-:W-:Y:S02]  /*1f10*/  IMAD R45, R35, UR5, R4 ;  /* 0x00000005232d7c24 */ /* 0x000fe4000f8e0204 */
[----:B------:R-:W-:Y:S01]  /*1f20*/  IMAD.IADD R11, R41, 0x1, R15 ;  /* 0x00000001290b7824 */ /* 0x000fe200078e020f */
[----:B-----5:R-:W-:Y:S01]  /*1f30*/  SHF.R.S32.HI R15, RZ, 0x1f, R24 ;  /* 0x0000001fff0f7819 */ /* 0x020fe20000011418 */
[----:B------:R-:W-:Y:S02]  /*1f40*/  IMAD.IADD R37, R16, 0x1, R37 ;  /* 0x0000000110257824 */ /* 0x000fe400078e0225 */
[----:B------:R-:W-:Y:S01]  /*1f50*/  IMAD.WIDE.U32 R4, R18, R12, R60 ;  /* 0x0000000c12047225 */ /* 0x000fe200078e003c */
[----:B------:R-:W-:-:S02]  /*1f60*/  LOP3.LUT R44, R44, 0xfffffffb, RZ, 0xc0, !PT ;  /* 0xfffffffb2c2c7812 */ /* 0x000fc400078ec0ff */
[----:B------:R-:W-:Y:S01]  /*1f70*/  SHF.R.S32.HI R0, RZ, 0x1f, R37 ;  /* 0x0000001fff007819 */ /* 0x000fe20000011425 */
[----:B------:R-:W-:Y:S01]  /*1f80*/  IMAD.WIDE.U32 R34, R35, UR4, R8 ;  /* 0x0000000423227c25 */ /* 0x000fe2000f8e0008 */
[----:B------:R-:W-:Y:S01]  /*1f90*/  IADD3 R5, R5, R39, RZ ;  /* 0x0000002705057210 */ /* 0x000fe20007ffe0ff */
[----:B------:R-:W-:Y:S02]  /*1fa0*/  ULDC UR4, c[0x0][0x2e4] ;  /* 0x0000b90000047ab9 */ /* 0x000fe40000000800 */
[----:B------:R-:W-:Y:S01]  /*1fb0*/  IMAD.MOV.U32 R20, RZ, RZ, R10 ;  /* 0x000000ffff147224 */ /* 0x000fe200078e000a */
[----:B------:R-:W-:Y:S01]  /*1fc0*/  MOV R10, R14 ;  /* 0x0000000e000a7202 */ /* 0x000fe20000000f00 */
[----:B------:R-:W-:Y:S01]  /*1fd0*/  IMAD.WIDE.U32 R8, R18, R6, R60 ;  /* 0x0000000612087225 */ /* 0x000fe200078e003c */
[----:B------:R-:W-:-:S03]  /*1fe0*/  LEA.HI R37, R0, R37, RZ, 0x3 ;  /* 0x0000002500257211 */ /* 0x000fc600078f18ff */
[----:B------:R-:W-:Y:S02]  /*1ff0*/  IMAD R14, R15, R12, RZ ;  /* 0x0000000c0f0e7224 */ /* 0x000fe400078e02ff */
[----:B------:R-:W-:Y:S01]  /*2000*/  IMAD.IADD R9, R9, 0x1, R41 ;  /* 0x0000000109097824 */ /* 0x000fe200078e0229 */
[----:B------:R-:W-:Y:S01]  /*2010*/  @P1 LOP3.LUT R44, R44, 0x4, RZ, 0xfc, !PT ;  /* 0x000000042c2c1812 */ /* 0x000fe200078efcff */
[C---:B------:R-:W-:Y:S02]  /*2020*/  IMAD R41, R24.reuse, R13, R14 ;  /* 0x0000000d18297224 */ /* 0x040fe400078e020e */
[----:B------:R-:W-:Y:S02]  /*2030*/  IMAD R0, R15, R6, RZ ;  /* 0x000000060f007224 */ /* 0x000fe400078e02ff */
[----:B------:R-:W-:Y:S01]  /*2040*/  IMAD.WIDE.U32 R14, R24, R12, R4 ;  /* 0x0000000c180e7225 */ /* 0x000fe200078e0004 */
[----:B------:R-:W-:-:S05]  /*2050*/  IADD3 R4, P1, R18, R49, RZ ;  /* 0x0000003112047210 */ /* 0x000fca0007f3e0ff */
[----:B------:R-:W-:Y:S01]  /*2060*/  IMAD.X R5, R36, 0x1, R3, P1 ;  /* 0x0000000124057824 */ /* 0x000fe200008e0603 */
[----:B------:R-:W-:-:S04]  /*2070*/  SHF.R.S32.HI R36, RZ, 0x1f, R38 ;  /* 0x0000001fff247819 */ /* 0x000fc80000011426 */
[----:B------:R-:W-:Y:S02]  /*2080*/  LEA.HI R36, R36, R38, RZ, 0x5 ;  /* 0x0000002624247211 */ /* 0x000fe400078f28ff */
[----:B------:R-:W-:-:S05]  /*2090*/  IADD3 R38, R18, 0x60, RZ ;  /* 0x0000006012267810 */ /* 0x000fca0007ffe0ff */
[----:B------:R-:W-:Y:S01]  /*20a0*/  IMAD.SHL.U32 R38, R38, 0x40, RZ ;  /* 0x0000004026267824 */ /* 0x000fe200078e00ff */
[----:B------:R-:W-:-:S04]  /*20b0*/  LOP3.LUT R80, R80, 0x1c0, RZ, 0xc0, !PT ;  /* 0x000001c050507812 */ /* 0x000fc800078ec0ff */
[----:B------:R-:W-:Y:S01]  /*20c0*/  LOP3.LUT R38, R38, 0x1c0, RZ, 0xc0, !PT ;  /* 0x000001c026267812 */ /* 0x000fe200078ec0ff */
[----:B------:R-:W-:-:S03]  /*20d0*/  IMAD R43, R24, R7, R0 ;  /* 0x00000007182b7224 */ /* 0x000fc600078e0200 */
[----:B------:R-:W-:Y:S01]  /*20e0*/  LOP3.LUT R3, R38, 0x38, R37, 0xf8, !PT ;  /* 0x0000003826037812 */ /* 0x000fe200078ef825 */
[----:B------:R-:W-:Y:S01]  /*20f0*/  VIADD R38, R18, 0x60 ;  /* 0x0000006012267836 */ /* 0x000fe20000000000 */
[----:B------:R-:W-:Y:S01]  /*2100*/  SHF.R.U32.HI R77, RZ, 0x3, R80 ;  /* 0x00000003ff4d7819 */ /* 0x000fe20000011650 */
[----:B------:R0:W-:Y:S01]  /*2110*/  STL [R1], R44 ;  /* 0x0000002c01007387 */ /* 0x0001e20000100800 */
[----:B------:R-:W-:Y:S02]  /*2120*/  LOP3.LUT R0, R80, 0x18, R16, 0xf8, !PT ;  /* 0x0000001850007812 */ /* 0x000fe400078ef810 */
[----:B------:R-:W-:Y:S02]  /*2130*/  SHF.L.U32 R38, R38, 0x6, RZ ;  /* 0x0000000626267819 */ /* 0x000fe400000006ff */
[----:B------:R-:W-:Y:S02]  /*2140*/  LOP3.LUT R0, R0, R77, RZ, 0x3c, !PT ;  /* 0x0000004d00007212 */ /* 0x000fe400078e3cff */
[----:B------:R-:W-:-:S02]  /*2150*/  SHF.R.S32.HI R36, RZ, 0x5, R36 ;  /* 0x00000005ff247819 */ /* 0x000fc40000011424 */
[----:B------:R-:W-:-:S03]  /*2160*/  LOP3.LUT R38, R38, 0x1c0, RZ, 0xc0, !PT ;  /* 0x000001c026267812 */ /* 0x000fc600078ec0ff */
[----:B------:R-:W-:Y:S01]  /*2170*/  IMAD R71, R36, 0x200, R0 ;  /* 0x0000020024477824 */ /* 0x000fe200078e0200 */
[----:B------:R-:W-:Y:S02]  /*2180*/  LOP3.LUT R0, R80, 0x38, R37, 0xf8, !PT ;  /* 0x0000003850007812 */ /* 0x000fe400078ef825 */
[----:B------:R-:W-:Y:S01]  /*2190*/  SHF.R.U32.HI R38, RZ, 0x3, R38 ;  /* 0x00000003ff267819 */ /* 0x000fe20000011626 */
[----:B------:R-:W-:Y:S01]  /*21a0*/  IMAD R73, R13, 0xc0, RZ ;  /* 0x000000c00d497824 */ /* 0x000fe200078e02ff */
[----:B------:R-:W-:Y:S01]  /*21b0*/  LOP3.LUT R0, R0, R77, RZ, 0x3c, !PT ;  /* 0x0000004d00007212 */ /* 0x000fe200078e3cff */
[----:B------:R-:W-:Y:S01]  /*21c0*/  IMAD.WIDE.U32 R20, R24, R12, R20 ;  /* 0x0000000c18147225 */ /* 0x000fe200078e0014 */
[----:B------:R-:W-:Y:S02]  /*21d0*/  LOP3.LUT R3, R3, R38, RZ, 0x3c, !PT ;  /* 0x0000002603037212 */ /* 0x000fe400078e3cff */
[----:B------:R-:W-:Y:S01]  /*21e0*/  LOP3.LUT R67, R37, 0xfffffff8, RZ, 0xc0, !PT ;  /* 0xfffffff825437812 */ /* 0x000fe200078ec0ff */
[----:B------:R-:W-:-:S02]  /*21f0*/  IMAD R39, R31, 0xc0, RZ ;  /* 0x000000c01f277824 */ /* 0x000fc400078e02ff */
[----:B------:R-:W-:-:S04]  /*2200*/  IMAD.WIDE.U32 R12, R12, 0xc0, RZ ;  /* 0x000000c00c0c7825 */ /* 0x000fc800078e00ff */
[----:B------:R-:W-:Y:S02]  /*2210*/  IMAD R47, R7, 0xc0, RZ ;  /* 0x000000c0072f7824 */ /* 0x000fe400078e02ff */
[----:B------:R-:W-:-:S04]  /*2220*/  IMAD.WIDE.U32 R10, R24, R6, R10 ;  /* 0x00000006180a7225 */ /* 0x000fc800078e000a */
[----:B------:R-:W-:-:S04]  /*2230*/  IMAD.WIDE.U32 R8, R24, R6, R8 ;  /* 0x0000000618087225 */ /* 0x000fc800078e0008 */
[----:B------:R-:W-:Y:S02]  /*2240*/  VIADD R42, R18, 0x60 ;  /* 0x00000060122a7836 */ /* 0x000fe40000000000 */
[----:B------:R-:W-:Y:S02]  /*2250*/  VIADD R79, R16, 0x20 ;  /* 0x00000020104f7836 */ /* 0x000fe40000000000 */
[----:B------:R-:W-:-:S04]  /*2260*/  IMAD.WIDE.U32 R30, R30, 0xc0, RZ ;  /* 0x000000c01e1e7825 */ /* 0x000fc800078e00ff */
[----:B------:R-:W-:Y:S01]  /*2270*/  IMAD.WIDE.U32 R6, R6, 0xc0, RZ ;  /* 0x000000c006067825 */ /* 0x000fe200078e00ff */
[----:B------:R-:W-:Y:S02]  /*2280*/  SHF.R.S32.HI R78, RZ, 0x1f, R42 ;  /* 0x0000001fff4e7819 */ /* 0x000fe4000001142a */
[----:B------:R-:W-:Y:S01]  /*2290*/  IADD3 R76, R40, 0x8, RZ ;  /* 0x00000008284c7810 */ /* 0x000fe20007ffe0ff */
[----:B------:R-:W-:Y:S01]  /*22a0*/  IMAD R65, R36, 0x200, R0 ;  /* 0x0000020024417824 */ /* 0x000fe200078e0200 */
[----:B------:R-:W-:Y:S01]  /*22b0*/  IADD3 R73, R13, R73, RZ ;  /* 0x000000490d497210 */ /* 0x000fe20007ffe0ff */
[----:B------:R-:W-:Y:S01]  /*22c0*/  IMAD.SHL.U32 R75, R75, 0x2, RZ ;  /* 0x000000024b4b7824 */ /* 0x000fe200078e00ff */
[----:B------:R-:W-:Y:S01]  /*22d0*/  SHF.R.S32.HI R68, RZ, 0x3, R37 ;  /* 0x00000003ff447819 */ /* 0x000fe20000011425 */
[----:B------:R-:W-:Y:S01]  /*22e0*/  IMAD.IADD R74, R31, 0x1, R39 ;  /* 0x000000011f4a7824 */ /* 0x000fe200078e0227 */
[----:B------:R-:W-:Y:S01]  /*22f0*/  ISETP.GE.AND P1, PT, R16, UR4, PT ;  /* 0x0000000410007c0c */ /* 0x000fe2000bf26270 */
[----:B------:R-:W-:Y:S01]  /*2300*/  IMAD.IADD R72, R7, 0x1, R47 ;  /* 0x0000000107487824 */ /* 0x000fe200078e022f */
[----:B------:R-:W-:Y:S01]  /*2310*/  @!P6 BAR.SYNC.DEFER_BLOCKING 0x9, 0x100 ;  /* 0x024400000000eb1d */ /* 0x000fe20000010000 */
[----:B------:R-:W-:Y:S01]  /*2320*/  IMAD.IADD R70, R41, 0x1, R21 ;  /* 0x0000000129467824 */ /* 0x000fe200078e0215 */
[----:B------:R-:W-:Y:S01]  /*2330*/  ISETP.GE.AND P2, PT, R79, UR4, PT ;  /* 0x000000044f007c0c */ /* 0x000fe2000bf46270 */
[----:B------:R-:W-:Y:S01]  /*2340*/  IMAD.IADD R69, R43, 0x1, R11 ;  /* 0x000000012b457824 */ /* 0x000fe200078e020b */
[----:B------:R-:W-:Y:S01]  /*2350*/  SHF.R.S32.HI R66, RZ, 0x1f, R67 ;  /* 0x0000001fff427819 */ /* 0x000fe20000011443 */
[----:B------:R-:W-:-:S02]  /*2360*/  IMAD.IADD R0, R35, 0x1, R45 ;  /* 0x0000000123007824 */ /* 0x000fc400078e022d */
[----:B--2---:R-:W-:Y:S01]  /*2370*/  IMAD.IADD R64, R32, 0x1, R3 ;  /* 0x0000000120407824 */ /* 0x004fe200078e0203 */
[----:B------:R-:W-:Y:S01]  /*2380*/  IADD3 R3, R9, R43, RZ ;  /* 0x0000002b09037210 */ /* 0x000fe20007ffe0ff */
[----:B0-----:R-:W-:-:S07]  /*2390*/  IMAD.IADD R32, R15, 0x1, R41 ;  /* 0x000000010f207824 */ /* 0x001fce00078e0229 */
.L_x_369:
[----:B------:R-:W2:Y:S01]  /*23a0*/  LDL R48, [R1+0x58] ;  /* 0x0000580001307983 */ /* 0x000ea20000100800 */
[----:B------:R-:W0:Y:S03]  /*23b0*/  LDC.64 R86, c[0x0][0x2d8] ;  /* 0x0000b600ff567b82 */ /* 0x000e260000000a00 */
[----:B------:R-:W3:Y:S01]  /*23c0*/  LDL.LU R43, [R1] ;  /* 0x00000000012b7983 */ /* 0x000ee20000300800 */
[----:B------:R-:W-:Y:S01]  /*23d0*/  VIADD R41, R27, 0xffffffff ;  /* 0xffffffff1b297836 */ /* 0x000fe20000000000 */
[----:B------:R-:W-:Y:S05]  /*23e0*/  YIELD ;  /* 0x0000000000007946 */ /* 0x000fea0003800000 */
[----:B------:R-:W-:Y:S01]  /*23f0*/  SHF.R.S32.HI R42, RZ, 0x1f, R41 ;  /* 0x0000001fff2a7819 */ /* 0x000fe20000011429 */
[-C--:B------:R-:W-:Y:S01]  /*2400*/  IMAD R27, R74, R41.reuse, RZ ;  /* 0x000000294a1b7224 */ /* 0x080fe200078e02ff */
[----:B------:R-:W1:Y:S01]  /*2410*/  LDC.64 R92, c[0x0][0x2f0] ;  /* 0x0000bc00ff5c7b82 */ /* 0x000e620000000a00 */
[----:B------:R-:W-:Y:S01]  /*2420*/  IMAD.WIDE.U32 R38, R30, R41, RZ ;  /* 0x000000291e267225 */ /* 0x000fe200078e00ff */
[----:B------:R-:W-:Y:S03]  /*2430*/  BSSY B0, `(.L_x_320) ;  /* 0x00002d3000007945 */ /* 0x000fe60003800000 */
[----:B------:R-:W-:Y:S01]  /*2440*/  IMAD R27, R42, R30, R27 ;  /* 0x0000001e2a1b7224 */ /* 0x000fe200078e021b */
[-C--:B------:R-:W-:Y:S01]  /*2450*/  MOV R90, R38.reuse ;  /* 0x00000026005a7202 */ /* 0x080fe20000000f00 */
[----:B------:R-:W-:Y:S01]  /*2460*/  IMAD R89, R19, 0x3000, R71 ;  /* 0x0000300013597824 */ /* 0x000fe200078e0247 */
[----:B------:R-:W-:Y:S01]  /*2470*/  IADD3 R38, P4, R82, R38, RZ ;  /* 0x0000002652267210 */ /* 0x000fe20007f9e0ff */
[----:B------:R-:W-:Y:S01]  /*2480*/  IMAD.IADD R91, R39, 0x1, R27 ;  /* 0x00000001275b7824 */ /* 0x000fe200078e021b */
[----:B------:R-:W4:Y:S01]  /*2490*/  LDC R94, c[0x0][0x3d4] ;  /* 0x0000f500ff5e7b82 */ /* 0x000f220000000800 */
[----:B------:R-:W-:-:S02]  /*24a0*/  VIADD R85, R89, 0x20 ;  /* 0x0000002059557836 */ /* 0x000fc40000000000 */
[----:B------:R-:W-:Y:S01]  /*24b0*/  IMAD.X R39, R91, 0x1, R81, P4 ;  /* 0x000000015b277824 */ /* 0x000fe200020e0651 */
[----:B0-----:R-:W-:-:S04]  /*24c0*/  LEA R46, P4, R38, R86, 0x1 ;  /* 0x00000056262e7211 */ /* 0x001fc800078808ff */
[----:B------:R-:W-:Y:S02]  /*24d0*/  LEA.HI.X R47, R38, R87, R39, 0x1, P4 ;  /* 0x00000057262f7211 */ /* 0x000fe400020f0c27 */
[----:B------:R-:W-:Y:S01]  /*24e0*/  ISETP.GT.AND P4, PT, R41, R28, PT ;  /* 0x0000001c2900720c */ /* 0x000fe20003f84270 */
[----:B-1----:R-:W-:-:S04]  /*24f0*/  IMAD.WIDE.U32 R36, R92, 0x60, R90 ;  /* 0x000000605c247825 */ /* 0x002fc800078e005a */
[----:B------:R-:W-:Y:S01]  /*2500*/  IMAD R40, R93, 0x60, RZ ;  /* 0x000000605d287824 */ /* 0x000fe200078e02ff */
[----:B------:R-:W-:-:S04]  /*2510*/  IADD3 R27, P3, R82, R36, RZ ;  /* 0x00000024521b7210 */ /* 0x000fc80007f7e0ff */
[----:B------:R-:W-:Y:S02]  /*2520*/  IADD3.X R36, R81, R37, R40, P3, !PT ;  /* 0x0000002551247210 */ /* 0x000fe40001ffe428 */
[----:B------:R-:W-:-:S04]  /*2530*/  LEA R44, P3, R27, R86, 0x1 ;  /* 0x000000561b2c7211 */ /* 0x000fc800078608ff */
[----:B------:R-:W-:Y:S01]  /*2540*/  LEA.HI.X R45, R27, R87, R36, 0x1, P3 ;  /* 0x000000571b2d7211 */ /* 0x000fe200018f0c24 */
[----:B------:R-:W-:Y:S01]  /*2550*/  IMAD.MOV.U32 R27, RZ, RZ, R41 ;  /* 0x000000ffff1b7224 */ /* 0x000fe200078e0029 */
[----:B----4-:R-:W-:Y:S02]  /*2560*/  ISETP.GE.AND P3, PT, R94, 0x1, PT ;  /* 0x000000015e00780c */ /* 0x010fe40003f66270 */
[----:B--2---:R-:W-:Y:S02]  /*2570*/  LOP3.LUT P5, RZ, R48, 0x4, RZ, 0xc0, !PT ;  /* 0x0000000430ff7812 */ /* 0x004fe400078ac0ff */
[----:B---3--:R-:W-:-:S04]  /*2580*/  LOP3.LUT R43, R43, 0xfffffffd, RZ, 0xc0, !PT ;  /* 0xfffffffd2b2b7812 */ /* 0x008fc800078ec0ff */
[----:B------:R-:W-:-:S05]  /*2590*/  @P4 LOP3.LUT R43, R43, 0x2, RZ, 0xfc, !PT ;  /* 0x000000022b2b4812 */ /* 0x000fca00078efcff */
[----:B------:R0:W-:Y:S02]  /*25a0*/  STL [R1], R43 ;  /* 0x0000002b01007387 */ /* 0x0001e40000100800 */
[C---:B------:R-:W-:Y:S01]  /*25b0*/  @P5 VIADD R85, R89.reuse, 0xffffffe0 ;  /* 0xffffffe059555836 */ /* 0x040fe20000000000 */
[----:B------:R-:W-:-:S03]  /*25c0*/  LEA R89, R89, R26, 0x1 ;  /* 0x0000001a59597211 */ /* 0x000fc600078e08ff */
[----:B------:R-:W-:Y:S01]  /*25d0*/  IMAD R85, R85, 0x2, R26 ;  /* 0x0000000255557824 */ /* 0x000fe200078e021a */
[----:B------:R-:W-:Y:S06]  /*25e0*/  @!P3 BRA `(.L_x_321) ;  /* 0x000000280070b947 */ /* 0x000fec0003800000 */
[----:B------:R-:W-:Y:S01]  /*25f0*/  ULDC.U8 UR4, c[0x0][0x3f0] ;  /* 0x0000fc0000047ab9 */ /* 0x000fe20000000000 */
[-C--:B------:R-:W-:Y:S01]  /*2600*/  IMAD R39, R72, R41.reuse, RZ ;  /* 0x0000002948277224 */ /* 0x080fe200078e02ff */
[----:B------:R-:W-:Y:S01]  /*2610*/  ISETP.NE.AND P3, PT, RZ, UR4, PT ;  /* 0x00000004ff007c0c */ /* 0x000fe2000bf65270 */
[-C--:B------:R-:W-:Y:S02]  /*2620*/  IMAD R37, R73, R41.reuse, RZ ;  /* 0x0000002949257224 */ /* 0x080fe400078e02ff */
[----:B------:R-:W-:Y:S02]  /*2630*/  IMAD R39, R42, R6, R39 ;  /* 0x000000062a277224 */ /* 0x000fe400078e0227 */
[----:B------:R-:W-:Y:S02]  /*2640*/  IMAD R88, R27, -0xc0, R29 ;  /* 0xffffff401b587824 */ /* 0x000fe400078e021d */
[----:B------:R-:W-:-:S03]  /*2650*/  IMAD.WIDE.U32 R52, R6, R41, RZ ;  /* 0x0000002906347225 */ /* 0x000fc600078e00ff */
[----:B------:R-:W-:Y:S01]  /*2660*/  VIMNMX R88, R88, 0xc0, PT ;  /* 0x000000c058587848 */ /* 0x000fe20003fe0100 */
[----:B------:R-:W-:Y:S01]  /*2670*/  IMAD R37, R42, R12, R37 ;  /* 0x0000000c2a257224 */ /* 0x000fe200078e0225 */
[----:B------:R-:W-:Y:S01]  /*2680*/  IADD3 R84, R53, R39, RZ ;  /* 0x0000002735547210 */ /* 0x000fe20007ffe0ff */
[----:B------:R-:W-:-:S04]  /*2690*/  IMAD.WIDE.U32 R54, R12, R41, RZ ;  /* 0x000000290c367225 */ /* 0x000fc800078e00ff */
[----:B------:R-:W-:Y:S01]  /*26a0*/  IMAD.IADD R95, R55, 0x1, R37 ;  /* 0x00000001375f7824 */ /* 0x000fe200078e0225 */
[----:B------:R-:W-:Y:S06]  /*26b0*/  @!P3 BRA `(.L_x_322) ;  /* 0x0000001000c8b947 */ /* 0x000fec0003800000 */
[----:B------:R-:W-:Y:S01]  /*26c0*/  ISETP.GE.AND P4, PT, R18, R88, PT ;  /* 0x000000581200720c */ /* 0x000fe20003f86270 */
[----:B------:R-:W-:Y:S01]  /*26d0*/  BSSY B1, `(.L_x_323) ;  /* 0x000001f000017945 */ /* 0x000fe20003800000 */
[----:B------:R-:W-:Y:S02]  /*26e0*/  CS2R R40, SRZ ;  /* 0x0000000000287805 */ /* 0x000fe4000001ff00 */
[----:B------:R-:W-:Y:S02]  /*26f0*/  CS2R R56, SRZ ;  /* 0x0000000000387805 */ /* 0x000fe4000001ff00 */
[----:B------:R-:W-:Y:S02]  /*2700*/  CS2R R86, SRZ ;  /* 0x0000000000567805 */ /* 0x000fe4000001ff00 */
[----:B------:R-:W-:Y:S02]  /*2710*/  CS2R R58, SRZ ;  /* 0x00000000003a7805 */ /* 0x000fe4000001ff00 */
[----:B------:R-:W-:-:S02]  /*2720*/  CS2R R48, SRZ ;  /* 0x0000000000307805 */ /* 0x000fc4000001ff00 */
[----:B0-----:R-:W-:Y:S02]  /*2730*/  CS2R R42, SRZ ;  /* 0x00000000002a7805 */ /* 0x001fe4000001ff00 */
[----:B------:R-:W-:Y:S02]  /*2740*/  CS2R R50, SRZ ;  /* 0x0000000000327805 */ /* 0x000fe4000001ff00 */
[----:B------:R-:W-:Y:S01]  /*2750*/  CS2R R90, SRZ ;  /* 0x00000000005a7805 */ /* 0x000fe2000001ff00 */
[----:B------:R-:W-:Y:S06]  /*2760*/  @P4 BRA `(.L_x_324) ;  /* 0x0000000000544947 */ /* 0x000fec0003800000 */
[----:B------:R-:W-:Y:S01]  /*2770*/  IADD3 R37, P3, R14, R54, RZ ;  /* 0x000000360e257210 */ /* 0x000fe20007f7e0ff */
[----:B------:R-:W-:Y:S01]  /*2780*/  ULDC.64 UR4, c[0x0][0x3c8] ;  /* 0x0000f20000047ab9 */ /* 0x000fe20000000a00 */
[----:B------:R-:W-:Y:S02]  /*2790*/  CS2R R86, SRZ ;  /* 0x0000000000567805 */ /* 0x000fe4000001ff00 */
[----:B------:R-:W-:Y:S01]  /*27a0*/  CS2R R90, SRZ ;  /* 0x00000000005a7805 */ /* 0x000fe2000001ff00 */
[----:B------:R-:W-:Y:S01]  /*27b0*/  IMAD.X R38, R95, 0x1, R32, P3 ;  /* 0x000000015f267824 */ /* 0x000fe200018e0620 */
[----:B------:R-:W-:-:S05]  /*27c0*/  IADD3 R39, P3, R8, R52, RZ ;  /* 0x0000003408277210 */ /* 0x000fca0007f7e0ff */
[----:B------:R-:W-:Y:S01]  /*27d0*/  IMAD.X R56, R84, 0x1, R3, P3 ;  /* 0x0000000154387824 */ /* 0x000fe200018e0603 */
[----:B------:R-:W-:-:S04]  /*27e0*/  LEA R36, P3, R37, UR4, 0x1 ;  /* 0x0000000425247c11 */ /* 0x000fc8000f8608ff */
[----:B------:R-:W-:Y:S01]  /*27f0*/  LEA.HI.X R37, R37, UR5, R38, 0x1, P3 ;  /* 0x0000000525257c11 */ /* 0x000fe200098f0c26 */
[----:B------:R-:W-:Y:S02]  /*2800*/  ULDC.64 UR4, c[0x0][0x3e0] ;  /* 0x0000f80000047ab9 */ /* 0x000fe40000000a00 */
[----:B------:R-:W-:-:S04]  /*2810*/  LEA R38, P3, R39, UR4, 0x1 ;  /* 0x0000000427267c11 */ /* 0x000fc8000f8608ff */
[----:B------:R-:W-:Y:S02]  /*2820*/  LEA.HI.X R39, R39, UR5, R56, 0x1, P3 ;  /* 0x0000000527277c11 */ /* 0x000fe400098f0c38 */
[C---:B------:R-:W-:Y:S01]  /*2830*/  ISETP.GE.AND P3, PT, R60.reuse, R94, PT ;  /* 0x0000005e3c00720c */ /* 0x040fe20003f66270 */
[----:B------:R-:W-:Y:S01]  /*2840*/  VIADD R93, R60, 0x10 ;  /* 0x000000103c5d7836 */ /* 0x000fe20000000000 */
[----:B------:R-:W-:Y:S02]  /*2850*/  CS2R R56, SRZ ;  /* 0x0000000000387805 */ /* 0x000fe4000001ff00 */
[----:B------:R-:W-:-:S09]  /*2860*/  CS2R R58, SRZ ;  /* 0x00000000003a7805 */ /* 0x000fd2000001ff00 */
[----:B------:R0:W5:Y:S04]  /*2870*/  @!P3 LDG.E.64 R86, desc[UR56][R36.64] ;  /* 0x000000382456b981 */ /* 0x000168000c1e1b00 */
[----:B------:R0:W5:Y:S01]  /*2880*/  @!P3 LDG.E.64 R90, desc[UR56][R38.64] ;  /* 0x00000038265ab981 */ /* 0x000162000c1e1b00 */
[----:B------:R-:W-:-:S13]  /*2890*/  ISETP.GE.AND P3, PT, R93, R94, PT ;  /* 0x0000005e5d00720c */ /* 0x000fda0003f66270 */
[----:B------:R0:W5:Y:S04]  /*28a0*/  @!P3 LDG.E.64 R56, desc[UR56][R36.64+0x20] ;  /* 0x000020382438b981 */ /* 0x000168000c1e1b00 */
[----:B------:R0:W5:Y:S02]  /*28b0*/  @!P3 LDG.E.64 R58, desc[UR56][R38.64+0x20] ;  /* 0x00002038263ab981 */ /* 0x000164000c1e1b00 */
.L_x_324:
[----:B------:R-:W-:Y:S05]  /*28c0*/  BSYNC B1 ;  /* 0x0000000000017941 */ /* 0x000fea0003800000 */
.L_x_323:
[----:B0-----:R-:W-:Y:S01]  /*28d0*/  IADD3 R36, R18, 0x60, RZ ;  /* 0x0000006012247810 */ /* 0x001fe20007ffe0ff */
[----:B------:R-:W-:Y:S01]  /*28e0*/  BSSY B1, `(.L_x_325) ;  /* 0x0000022000017945 */ /* 0x000fe20003800000 */
[----:B-----5:R-:W-:Y:S02]  /*28f0*/  IMAD.MOV.U32 R92, RZ, RZ, R56 ;  /* 0x000000ffff5c7224 */ /* 0x020fe400078e0038 */
[----:B------:R-:W-:Y:S01]  /*2900*/  ISETP.GE.AND P5, PT, R36, R88, PT ;  /* 0x000000582400720c */ /* 0x000fe20003fa6270 */
[----:B------:R-:W-:-:S12]  /*2910*/  IMAD.MOV.U32 R93, RZ, RZ, R57 ;  /* 0x000000ffff5d7224 */ /* 0x000fd800078e0039 */
[----:B------:R-:W-:Y:S05]  /*2920*/  @P5 BRA `(.L_x_326) ;  /* 0x0000000000745947 */ /* 0x000fea0003800000 */
[----:B------:R-:W0:Y:S01]  /*2930*/  LDC.64 R36, c[0x0][0x3d8] ;  /* 0x0000f600ff247b82 */ /* 0x000e220000000a00 */
[----:B------:R-:W-:Y:S01]  /*2940*/  IMAD.MOV.U32 R55, RZ, RZ, R95 ;  /* 0x000000ffff377224 */ /* 0x000fe200078e005f */
[----:B------:R-:W-:Y:S01]  /*2950*/  MOV R53, R84 ;  /* 0x0000005400357202 */ /* 0x000fe20000000f00 */
[----:B------:R-:W-:Y:S01]  /*2960*/  ULDC.64 UR4, c[0x0][0x3c8] ;  /* 0x0000f20000047ab9 */ /* 0x000fe20000000a00 */
[----:B------:R-:W-:Y:S02]  /*2970*/  CS2R R48, SRZ ;  /* 0x0000000000307805 */ /* 0x000fe4000001ff00 */
[----:B------:R-:W-:Y:S01]  /*2980*/  CS2R R50, SRZ ;  /* 0x0000000000327805 */ /* 0x000fe2000001ff00 */
[----:B0-----:R-:W-:-:S04]  /*2990*/  IMAD.WIDE.U32 R54, R36, 0x60, R54 ;  /* 0x0000006024367825 */ /* 0x001fc800078e0036 */
[----:B------:R-:W-:Y:S01]  /*29a0*/  IMAD R37, R37, 0x60, RZ ;  /* 0x0000006025257824 */ /* 0x000fe200078e02ff */
[----:B------:R-:W-:-:S04]  /*29b0*/  IADD3 R38, P3, R14, R54, RZ ;  /* 0x000000360e267210 */ /* 0x000fc80007f7e0ff */
[----:B------:R-:W-:Y:S02]  /*29c0*/  IADD3.X R55, R32, R55, R37, P3, !PT ;  /* 0x0000003720377210 */ /* 0x000fe40001ffe425 */
[----:B------:R-:W0:Y:S02]  /*29d0*/  LDC.64 R36, c[0x0][0x3e8] ;  /* 0x0000fa00ff247b82 */ /* 0x000e240000000a00 */
[----:B0-----:R-:W-:-:S04]  /*29e0*/  IMAD.WIDE.U32 R52, R36, 0x60, R52 ;  /* 0x0000006024347825 */ /* 0x001fc800078e0034 */
[----:B------:R-:W-:Y:S01]  /*29f0*/  IMAD R37, R37, 0x60, RZ ;  /* 0x0000006025257824 */ /* 0x000fe200078e02ff */
[----:B------:R-:W-:-:S04]  /*2a00*/  IADD3 R39, P3, R8, R52, RZ ;  /* 0x0000003408277210 */ /* 0x000fc80007f7e0ff */
[----:B------:R-:W-:Y:S02]  /*2a10*/  IADD3.X R52, R3, R53, R37, P3, !PT ;  /* 0x0000003503347210 */ /* 0x000fe40001ffe425 */
        /* <DEDUP_REMOVED lines=14> */
.L_x_326:
[----:B------:R-:W-:Y:S05]  /*2b00*/  BSYNC B1 ;  /* 0x0000000000017941 */ /* 0x000fea0003800000 */
.L_x_325:
[----:B------:R-:W2:Y:S01]  /*2b10*/  LDL R84, [R1+0x14] ;  /* 0x0000140001547983 */ /* 0x000ea20000100800 */
[----:B0-----:R-:W-:Y:S01]  /*2b20*/  IMAD.MOV.U32 R36, RZ, RZ, R86 ;  /* 0x000000ffff247224 */ /* 0x001fe200078e0056 */
[----:B------:R-:W-:Y:S01]  /*2b30*/  PRMT R93, R93, 0x5410, R92 ;  /* 0x000054105d5d7816 */ /* 0x000fe2000000005c */
[----:B------:R-:W-:Y:S02]  /*2b40*/  IMAD.MOV.U32 R37, RZ, RZ, R87 ;  /* 0x000000ffff257224 */ /* 0x000fe400078e0057 */
[----:B------:R-:W-:Y:S01]  /*2b50*/  IMAD.MOV.U32 R38, RZ, RZ, R90 ;  /* 0x000000ffff267224 */ /* 0x000fe200078e005a */
[----:B------:R-:W-:Y:S01]  /*2b60*/  PRMT R92, R93, 0x7610, R92 ;  /* 0x000076105d5c7816 */ /* 0x000fe2000000005c */
[----:B------:R-:W-:Y:S01]  /*2b70*/  IMAD.MOV.U32 R39, RZ, RZ, R91 ;  /* 0x000000ffff277224 */ /* 0x000fe200078e005b */
[----:B------:R-:W-:Y:S01]  /*2b80*/  PRMT R99, R36, 0x5410, R37 ;  /* 0x0000541024637816 */ /* 0x000fe20000000025 */
[----:B------:R-:W-:Y:S01]  /*2b90*/  IMAD.MOV.U32 R37, RZ, RZ, R59 ;  /* 0x000000ffff257224 */ /* 0x000fe200078e003b */
[----:B------:R-:W-:-:S02]  /*2ba0*/  MOV R36, R58 ;  /* 0x0000003a00247202 */ /* 0x000fc40000000f00 */
[----:B------:R-:W-:Y:S01]  /*2bb0*/  PRMT R103, R38, 0x5410, R39 ;  /* 0x0000541026677816 */ /* 0x000fe20000000027 */
[----:B-----5:R-:W-:Y:S01]  /*2bc0*/  IMAD.MOV.U32 R38, RZ, RZ, R48 ;  /* 0x000000ffff267224 */ /* 0x020fe200078e0030 */
[----:B------:R-:W-:Y:S01]  /*2bd0*/  PRMT R92, R92, 0x5410, R37 ;  /* 0x000054105c5c7816 */ /* 0x000fe20000000025 */
[----:B------:R-:W-:Y:S01]  /*2be0*/  IMAD.MOV.U32 R37, RZ, RZ, R41 ;  /* 0x000000ffff257224 */ /* 0x000fe200078e0029 */
[----:B------:R-:W-:Y:S01]  /*2bf0*/  PRMT R93, R36, 0x7610, R93 ;  /* 0x00007610245d7816 */ /* 0x000fe2000000005d */
[----:B------:R-:W-:Y:S01]  /*2c00*/  IMAD.MOV.U32 R39, RZ, RZ, R49 ;  /* 0x000000ffff277224 */ /* 0x000fe200078e0031 */
[----:B------:R-:W-:-:S04]  /*2c10*/  MOV R36, R40 ;  /* 0x0000002800247202 */ /* 0x000fc80000000f00 */
[----:B------:R-:W-:Y:S01]  /*2c20*/  PRMT R52, R36, 0x5410, R37 ;  /* 0x0000541024347816 */ /* 0x000fe20000000025 */
[----:B------:R-:W-:Y:S01]  /*2c30*/  IMAD.MOV.U32 R37, RZ, RZ, R43 ;  /* 0x000000ffff257224 */ /* 0x000fe200078e002b */
[----:B------:R-:W-:Y:S01]  /*2c40*/  PRMT R54, R38, 0x5410, R39 ;  /* 0x0000541026367816 */ /* 0x000fe20000000027 */
[----:B------:R-:W-:Y:S01]  /*2c50*/  IMAD.MOV.U32 R38, RZ, RZ, R50 ;  /* 0x000000ffff267224 */ /* 0x000fe200078e0032 */
[----:B------:R-:W-:Y:S01]  /*2c60*/  MOV R36, R42 ;  /* 0x0000002a00247202 */ /* 0x000fe20000000f00 */
[----:B------:R-:W-:-:S03]  /*2c70*/  IMAD.MOV.U32 R39, RZ, RZ, R51 ;  /* 0x000000ffff277224 */ /* 0x000fc600078e0033 */
[----:B------:R-:W-:Y:S02]  /*2c80*/  PRMT R53, R36, 0x5410, R37 ;  /* 0x0000541024357816 */ /* 0x000fe40000000025 */
[----:B------:R-:W-:Y:S02]  /*2c90*/  PRMT R55, R38, 0x5410, R39 ;  /* 0x0000541026377816 */ /* 0x000fe40000000027 */
[----:B--2---:R-:W-:-:S13]  /*2ca0*/  ISETP.NE.AND P3, PT, R84, 0x3, PT ;  /* 0x000000035400780c */ /* 0x004fda0003f65270 */
[----:B------:R-:W-:Y:S05]  /*2cb0*/  @!P3 BRA `(.L_x_327) ;  /* 0x000000000004b947 */ /* 0x000fea0003800000 */
[----:B------:R-:W-:Y:S01]  /*2cc0*/  BPT.TRAP 0x1 ;  /* 0x000000040000795c */ /* 0x000fe20000300000 */
.L_x_327:
[----:B------:R-:W-:Y:S01]  /*2cd0*/  LEA R84, R19, R2, 0x3 ;  /* 0x0000000213547211 */ /* 0x000fe200078e18ff */
[----:B------:R-:W-:Y:S01]  /*2ce0*/  BSSY B1, `(.L_x_328) ;  /* 0x0000004000017945 */ /* 0x000fe20003800000 */
[----:B------:R-:W-:-:S04]  /*2cf0*/  SHF.L.U32 R96, R23, 0x1f, RZ ;  /* 0x0000001f17607819 */ /* 0x000fc800000006ff */
[----:B------:R-:W0:Y:S02]  /*2d00*/  SYNCS.PHASECHK.TRANS64.TRYWAIT P6, [R84+URZ+0x30890], R96 ;  /* 0x03089060540075a7 */ /* 0x000e2400080c017f */
[----:B0-----:R-:W-:Y:S05]  /*2d10*/  @!P6 BRA `(.L_x_329) ;  /* 0x0000013c0030e947 */ /* 0x001fea0003800000 */
.L_x_546:
[----:B------:R-:W-:Y:S05]  /*2d20*/  BSYNC B1 ;  /* 0x0000000000017941 */ /* 0x000fea0003800000 */
.L_x_328:
[----:B------:R-:W-:Y:S04]  /*2d30*/  BSSY B1, `(.L_x_330) ;  /* 0x0000065000017945 */ /* 0x000fe80003800000 */
[----:B------:R-:W-:Y:S05]  /*2d40*/  @P4 BRA `(.L_x_331) ;  /* 0x00000004008c4947 */ /* 0x000fea0003800000 */
[----:B------:R-:W-:Y:S04]  /*2d50*/  BSSY B2, `(.L_x_332) ;  /* 0x0000031000027945 */ /* 0x000fe80003800000 */
[----:B------:R-:W-:Y:S05]  /*2d60*/  @P1 BRA `(.L_x_333) ;  /* 0x0000000000bc1947 */ /* 0x000fea0003800000 */
[----:B------:R1:W2:Y:S01]  /*2d70*/  LDS.128 R36, [R89+0x12000] ;  /* 0x0120000059247984 */ /* 0x0002a20000000c00 */
[----:B------:R-:W-:Y:S01]  /*2d80*/  ISETP.GE.AND P4, PT, R60, R94, PT ;  /* 0x0000005e3c00720c */ /* 0x000fe20003f86270 */
[----:B------:R-:W-:-:S12]  /*2d90*/  BSSY B3, `(.L_x_334) ;  /* 0x000002b000037945 */ /* 0x000fd80003800000 */
[----:B-1----:R-:W-:Y:S05]  /*2da0*/  @P4 BRA `(.L_x_335) ;  /* 0x0000000000a44947 */ /* 0x002fea0003800000 */
[--C-:B------:R-:W-:Y:S01]  /*2db0*/  SHF.R.U64 R95, R86, 0x10, R87.reuse ;  /* 0x00000010565f7819 */ /* 0x100fe20000001257 */
[----:B--2---:R-:W-:Y:S01]  /*2dc0*/  IMAD.MOV.U32 R86, RZ, RZ, R38 ;  /* 0x000000ffff567224 */ /* 0x004fe200078e0026 */
[----:B------:R-:W-:Y:S01]  /*2dd0*/  SHF.R.U32.HI R98, RZ, 0x10, R87 ;  /* 0x00000010ff627819 */ /* 0x000fe20000011657 */
[--C-:B------:R-:W-:Y:S01]  /*2de0*/  HADD2.F32 R38, -RZ, R37.reuse.H1_H1 ;  /* 0x30000025ff267230 */ /* 0x100fe20000004100 */
[--C-:B------:R-:W-:Y:S01]  /*2df0*/  SHF.R.U64 R87, R90, 0x10, R91.reuse ;  /* 0x000000105a577819 */ /* 0x100fe2000000125b */
[----:B------:R-:W-:Y:S01]  /*2e00*/  HADD2.F32 R37, -RZ, R37.H0_H0 ;  /* 0x20000025ff257230 */ /* 0x000fe20000004100 */
[----:B------:R-:W-:Y:S01]  /*2e10*/  SHF.R.U32.HI R100, RZ, 0x10, R91 ;  /* 0x00000010ff647819 */ /* 0x000fe2000001165b */
[----:B------:R-:W-:Y:S02]  /*2e20*/  HADD2.F32 R90, -RZ, R95.H0_H0 ;  /* 0x2000005fff5a7230 */ /* 0x000fe40000004100 */
[----:B------:R-:W-:Y:S02]  /*2e30*/  HADD2.F32 R91, -RZ, R87.H0_H0 ;  /* 0x20000057ff5b7230 */ /* 0x000fe40000004100 */
[----:B------:R-:W-:-:S02]  /*2e40*/  HADD2.F32 R100, -RZ, R100.H0_H0 ;  /* 0x20000064ff647230 */ /* 0x000fc40000004100 */
[--C-:B------:R-:W-:Y:S02]  /*2e50*/  HADD2.F32 R87, -RZ, R39.reuse.H1_H1 ;  /* 0x30000027ff577230 */ /* 0x100fe40000004100 */
[CC--:B------:R-:W-:Y:S01]  /*2e60*/  FMUL.FTZ R102, R38.reuse, R91.reuse ;  /* 0x0000005b26667220 */ /* 0x0c0fe20000410000 */
[----:B------:R-:W-:Y:S02]  /*2e70*/  HADD2.F32 R39, -RZ, R39.H0_H0 ;  /* 0x20000027ff277230 */ /* 0x000fe40000004100 */
[----:B------:R-:W-:Y:S01]  /*2e80*/  FMUL.FTZ R91, R37, R91 ;  /* 0x0000005b255b7220 */ /* 0x000fe20000410000 */
[----:B------:R-:W-:Y:S02]  /*2e90*/  HADD2.F32 R98, -RZ, R98.H0_H0 ;  /* 0x20000062ff627230 */ /* 0x000fe40000004100 */
[----:B------:R-:W-:Y:S01]  /*2ea0*/  FMUL.FTZ R104, R87, R100 ;  /* 0x0000006457687220 */ /* 0x000fe20000410000 */
[----:B------:R-:W-:Y:S01]  /*2eb0*/  FFMA.FTZ R102, R37, R90, -R102 ;  /* 0x0000005a25667223 */ /* 0x000fe20000010866 */
[----:B------:R-:W-:Y:S01]  /*2ec0*/  FMUL.FTZ R100, R39, R100 ;  /* 0x0000006427647220 */ /* 0x000fe20000410000 */
[----:B------:R-:W-:Y:S01]  /*2ed0*/  FFMA.FTZ R97, R38, R90, R91 ;  /* 0x0000005a26617223 */ /* 0x000fe2000001005b */
[----:B------:R-:W-:-:S02]  /*2ee0*/  HADD2.F32 R90, -RZ, R103.H0_H0 ;  /* 0x20000067ff5a7230 */ /* 0x000fc40000004100 */
[-C--:B------:R-:W-:Y:S01]  /*2ef0*/  FFMA.FTZ R104, R39, R98.reuse, -R104 ;  /* 0x0000006227687223 */ /* 0x080fe20000010868 */
[----:B------:R-:W-:Y:S02]  /*2f00*/  HADD2.F32 R91, -RZ, R103.H1_H1 ;  /* 0x30000067ff5b7230 */ /* 0x000fe40000004100 */
[----:B------:R-:W-:Y:S01]  /*2f10*/  FFMA.FTZ R101, R87, R98, R100 ;  /* 0x0000006257657223 */ /* 0x000fe20000010064 */
[----:B------:R-:W-:Y:S02]  /*2f20*/  HADD2.F32 R37, -RZ, R36.H1_H1 ;  /* 0x30000024ff257230 */ /* 0x000fe40000004100 */
[----:B------:R-:W-:Y:S02]  /*2f30*/  HADD2.F32 R38, -RZ, R86.H1_H1 ;  /* 0x30000056ff267230 */ /* 0x000fe40000004100 */
[----:B------:R-:W-:Y:S02]  /*2f40*/  HADD2.F32 R36, -RZ, R36.H0_H0 ;  /* 0x20000024ff247230 */ /* 0x000fe40000004100 */
[----:B------:R-:W-:Y:S01]  /*2f50*/  FMUL.FTZ R95, R37, R90 ;  /* 0x0000005a255f7220 */ /* 0x000fe20000410000 */
[----:B------:R-:W-:-:S02]  /*2f60*/  HADD2.F32 R86, -RZ, R86.H0_H0 ;  /* 0x20000056ff567230 */ /* 0x000fc40000004100 */
[--C-:B------:R-:W-:Y:S02]  /*2f70*/  HADD2.F32 R39, -RZ, R99.reuse.H0_H0 ;  /* 0x20000063ff277230 */ /* 0x100fe40000004100 */
[----:B------:R-:W-:Y:S01]  /*2f80*/  FMUL.FTZ R90, R36, R90 ;  /* 0x0000005a245a7220 */ /* 0x000fe20000410000 */
[----:B------:R-:W-:Y:S02]  /*2f90*/  HADD2.F32 R87, -RZ, R99.H1_H1 ;  /* 0x30000063ff577230 */ /* 0x000fe40000004100 */
[-C--:B------:R-:W-:Y:S01]  /*2fa0*/  FMUL.FTZ R99, R38, R91.reuse ;  /* 0x0000005b26637220 */ /* 0x080fe20000410000 */
[----:B------:R-:W-:Y:S01]  /*2fb0*/  FMUL.FTZ R91, R86, R91 ;  /* 0x0000005b565b7220 */ /* 0x000fe20000410000 */
[-C--:B------:R-:W-:Y:S01]  /*2fc0*/  FFMA.FTZ R95, R36, R39.reuse, -R95 ;  /* 0x00000027245f7223 */ /* 0x080fe2000001085f */
[----:B------:R-:W-:Y:S01]  /*2fd0*/  FFMA.FTZ R90, R37, R39, R90 ;  /* 0x00000027255a7223 */ /* 0x000fe2000001005a */
[-C--:B------:R-:W-:Y:S01]  /*2fe0*/  FFMA.FTZ R99, R86, R87.reuse, -R99 ;  /* 0x0000005756637223 */ /* 0x080fe20000010863 */
[----:B------:R-:W-:Y:S01]  /*2ff0*/  FFMA.FTZ R38, R38, R87, R91 ;  /* 0x0000005726267223 */ /* 0x000fe2000001005b */
[----:B------:R-:W-:-:S02]  /*3000*/  F2FP.F16.F32.PACK_AB R37, R97, R102 ;  /* 0x000000666125723e */ /* 0x000fc400000000ff */
[----:B------:R-:W-:Y:S02]  /*3010*/  F2FP.F16.F32.PACK_AB R39, R101, R104 ;  /* 0x000000686527723e */ /* 0x000fe400000000ff */
[----:B------:R-:W-:Y:S02]  /*3020*/  F2FP.F16.F32.PACK_AB R36, R90, R95 ;  /* 0x0000005f5a24723e */ /* 0x000fe400000000ff */
[----:B------:R-:W-:-:S07]  /*3030*/  F2FP.F16.F32.PACK_AB R38, R38, R99 ;  /* 0x000000632626723e */ /* 0x000fce00000000ff */
.L_x_335:
[----:B------:R-:W-:Y:S05]  /*3040*/  BSYNC B3 ;  /* 0x0000000000037941 */ /* 0x000fea0003800000 */
.L_x_334:
[----:B--2---:R1:W-:Y:S02]  /*3050*/  STG.E.128 desc[UR56][R46.64], R36 ;  /* 0x000000242e007986 */ /* 0x0043e4000c101d38 */
.L_x_333:
[----:B------:R-:W-:Y:S05]  /*3060*/  BSYNC B2 ;  /* 0x0000000000027941 */ /* 0x000fea0003800000 */
.L_x_332:
[----:B------:R-:W-:Y:S05]  /*3070*/  @P2 BRA `(.L_x_331) ;  /* 0x0000000000c02947 */ /* 0x000fea0003800000 */
[----:B-1----:R1:W2:Y:S01]  /*3080*/  LDS.128 R36, [R85+0x12000] ;  /* 0x0120000055247984 */ /* 0x0022a20000000c00 */
[----:B------:R-:W-:Y:S01]  /*3090*/  VIADD R87, R60, 0x10 ;  /* 0x000000103c577836 */ /* 0x000fe20000000000 */
[----:B------:R-:W-:Y:S04]  /*30a0*/  BSSY B2, `(.L_x_336) ;  /* 0x000002c000027945 */ /* 0x000fe80003800000 */
[----:B------:R-:W-:-:S13]  /*30b0*/  ISETP.GE.AND P4, PT, R87, R94, PT ;  /* 0x0000005e5700720c */ /* 0x000fda0003f86270 */
        /* <DEDUP_REMOVED lines=12> */
[-C--:B------:R-:W-:Y:S01]  /*3180*/  FMUL.FTZ R98, R38, R59.reuse ;  /* 0x0000003b26627220 */ /* 0x080fe20000410000 */
[----:B------:R-:W-:Y:S02]  /*3190*/  HADD2.F32 R39, -RZ, R39.H0_H0 ;  /* 0x20000027ff277230 */ /* 0x000fe40000004100 */
[----:B------:R-:W-:Y:S01]  /*31a0*/  FMUL.FTZ R59, R37, R59 ;  /* 0x0000003b253b7220 */ /* 0x000fe20000410000 */
[----:B------:R-:W-:Y:S02]  /*31b0*/  HADD2.F32 R86, -RZ, R86.H0_H0 ;  /* 0x20000056ff567230 */ /* 0x000fe40000004100 */
[----:B------:R-:W-:Y:S01]  /*31c0*/  FMUL.FTZ R100, R57, R90 ;  /* 0x0000005a39647220 */ /* 0x000fe20000410000 */
[----:B------:R-:W-:Y:S01]  /*31d0*/  FFMA.FTZ R98, R37, R58, -R98 ;  /* 0x0000003a25627223 */ /* 0x000fe20000010862 */
[----:B------:R-:W-:Y:S01]  /*31e0*/  FMUL.FTZ R90, R39, R90 ;  /* 0x0000005a275a7220 */ /* 0x000fe20000410000 */
[----:B------:R-:W-:-:S02]  /*31f0*/  HADD2.F32 R37, -RZ, R36.H1_H1 ;  /* 0x30000024ff257230 */ /* 0x000fc40000004100 */
[----:B------:R-:W-:Y:S01]  /*3200*/  FFMA.FTZ R100, R39, R86, -R100 ;  /* 0x0000005627647223 */ /* 0x000fe20000010864 */
[--C-:B------:R-:W-:Y:S02]  /*3210*/  HADD2.F32 R39, -RZ, R93.reuse.H1_H1 ;  /* 0x3000005dff277230 */ /* 0x100fe40000004100 */
[----:B------:R-:W-:Y:S01]  /*3220*/  FFMA.FTZ R91, R38, R58, R59 ;  /* 0x0000003a265b7223 */ /* 0x000fe2000001003b */
[----:B------:R-:W-:Y:S02]  /*3230*/  HADD2.F32 R93, -RZ, R93.H0_H0 ;  /* 0x2000005dff5d7230 */ /* 0x000fe40000004100 */
[----:B------:R-:W-:Y:S01]  /*3240*/  FFMA.FTZ R95, R57, R86, R90 ;  /* 0x00000056395f7223 */ /* 0x000fe2000001005a */
[----:B------:R-:W-:Y:S02]  /*3250*/  HADD2.F32 R36, -RZ, R36.H0_H0 ;  /* 0x20000024ff247230 */ /* 0x000fe40000004100 */
[----:B------:R-:W-:Y:S02]  /*3260*/  HADD2.F32 R59, -RZ, R92.H1_H1 ;  /* 0x3000005cff3b7230 */ /* 0x000fe40000004100 */
[----:B------:R-:W-:Y:S01]  /*3270*/  FMUL.FTZ R87, R37, R93 ;  /* 0x0000005d25577220 */ /* 0x000fe20000410000 */
[----:B------:R-:W-:-:S02]  /*3280*/  HADD2.F32 R38, -RZ, R56.H1_H1 ;  /* 0x30000038ff267230 */ /* 0x000fc40000004100 */
[C---:B------:R-:W-:Y:S01]  /*3290*/  FMUL.FTZ R58, R36.reuse, R93 ;  /* 0x0000005d243a7220 */ /* 0x040fe20000410000 */
[----:B------:R-:W-:Y:S02]  /*32a0*/  HADD2.F32 R56, -RZ, R56.H0_H0 ;  /* 0x20000038ff387230 */ /* 0x000fe40000004100 */
[----:B------:R-:W-:Y:S01]  /*32b0*/  FFMA.FTZ R87, R36, R39, -R87 ;  /* 0x0000002724577223 */ /* 0x000fe20000010857 */
[----:B------:R-:W-:Y:S02]  /*32c0*/  HADD2.F32 R57, -RZ, R92.H0_H0 ;  /* 0x2000005cff397230 */ /* 0x000fe40000004100 */
[----:B------:R-:W-:Y:S01]  /*32d0*/  FMUL.FTZ R93, R38, R59 ;  /* 0x0000003b265d7220 */ /* 0x000fe20000410000 */
[----:B------:R-:W-:Y:S01]  /*32e0*/  FFMA.FTZ R58, R37, R39, R58 ;  /* 0x00000027253a7223 */ /* 0x000fe2000001003a */
[C---:B------:R-:W-:Y:S01]  /*32f0*/  FMUL.FTZ R59, R56.reuse, R59 ;  /* 0x0000003b383b7220 */ /* 0x040fe20000410000 */
[----:B------:R-:W-:Y:S01]  /*3300*/  F2FP.F16.F32.PACK_AB R37, R91, R98 ;  /* 0x000000625b25723e */ /* 0x000fe200000000ff */
[-C--:B------:R-:W-:Y:S01]  /*3310*/  FFMA.FTZ R93, R56, R57.reuse, -R93 ;  /* 0x00000039385d7223 */ /* 0x080fe2000001085d */
[----:B------:R-:W-:Y:S01]  /*3320*/  F2FP.F16.F32.PACK_AB R39, R95, R100 ;  /* 0x000000645f27723e */ /* 0x000fe200000000ff */
[----:B------:R-:W-:Y:S01]  /*3330*/  FFMA.FTZ R38, R38, R57, R59 ;  /* 0x0000003926267223 */ /* 0x000fe2000001003b */
[----:B------:R-:W-:-:S04]  /*3340*/  F2FP.F16.F32.PACK_AB R36, R58, R87 ;  /* 0x000000573a24723e */ /* 0x000fc800000000ff */
[----:B------:R-:W-:-:S07]  /*3350*/  F2FP.F16.F32.PACK_AB R38, R38, R93 ;  /* 0x0000005d2626723e */ /* 0x000fce00000000ff */
.L_x_337:
[----:B------:R-:W-:Y:S05]  /*3360*/  BSYNC B2 ;  /* 0x0000000000027941 */ /* 0x000fea0003800000 */
.L_x_336:
[----:B--2---:R2:W-:Y:S02]  /*3370*/  STG.E.128 desc[UR56][R46.64+0x40], R36 ;  /* 0x000040242e007986 */ /* 0x0045e4000c101d38 */
.L_x_331:
[----:B------:R-:W-:Y:S05]  /*3380*/  BSYNC B1 ;  /* 0x0000000000017941 */ /* 0x000fea0003800000 */
.L_x_330:
[----:B------:R-:W-:Y:S05]  /*3390*/  @P5 BRA `(.L_x_338) ;  /* 0x0000001c00705947 */ /* 0x000fea0003800000 */
[----:B------:R-:W-:Y:S04]  /*33a0*/  BSSY B1, `(.L_x_339) ;  /* 0x0000031000017945 */ /* 0x000fe80003800000 */
[----:B------:R-:W-:Y:S05]  /*33b0*/  @P1 BRA `(.L_x_340) ;  /* 0x0000000000bc1947 */ /* 0x000fea0003800000 */
[----:B-12---:R1:W2:Y:S01]  /*33c0*/  LDS.128 R36, [R89+0x15000] ;  /* 0x0150000059247984 */ /* 0x0062a20000000c00 */
[----:B------:R-:W-:Y:S01]  /*33d0*/  ISETP.GE.AND P4, PT, R60, R94, PT ;  /* 0x0000005e3c00720c */ /* 0x000fe20003f86270 */
[----:B------:R-:W-:-:S12]  /*33e0*/  BSSY B2, `(.L_x_341) ;  /* 0x000002b000027945 */ /* 0x000fd80003800000 */
[----:B-1----:R-:W-:Y:S05]  /*33f0*/  @P4 BRA `(.L_x_342) ;  /* 0x0000000000a44947 */ /* 0x002fea0003800000 */
[--C-:B------:R-:W-:Y:S01]  /*3400*/  SHF.R.U64 R48, R48, 0x10, R49.reuse ;  /* 0x0000001030307819 */ /* 0x100fe20000001231 */
[--C-:B--2---:R-:W-:Y:S01]  /*3410*/  HADD2.F32 R47, -RZ, R39.reuse.H1_H1 ;  /* 0x30000027ff2f7230 */ /* 0x104fe20000004100 */
[----:B------:R-:W-:Y:S01]  /*3420*/  SHF.R.U32.HI R57, RZ, 0x10, R49 ;  /* 0x00000010ff397819 */ /* 0x000fe20000011631 */
[----:B------:R-:W-:Y:S01]  /*3430*/  HADD2.F32 R39, -RZ, R39.H0_H0 ;  /* 0x20000027ff277230 */ /* 0x000fe20000004100 */
[--C-:B------:R-:W-:Y:S01]  /*3440*/  SHF.R.U64 R49, R50, 0x10, R51.reuse ;  /* 0x0000001032317819 */ /* 0x100fe20000001233 */
[----:B------:R-:W-:Y:S01]  /*3450*/  HADD2.F32 R48, -RZ, R48.H0_H0 ;  /* 0x20000030ff307230 */ /* 0x000fe20000004100 */
[----:B------:R-:W-:Y:S01]  /*3460*/  MOV R46, R38 ;  /* 0x00000026002e7202 */ /* 0x000fe20000000f00 */
[----:B------:R-:W-:Y:S01]  /*3470*/  HADD2.F32 R38, -RZ, R37.H1_H1 ;  /* 0x30000025ff267230 */ /* 0x000fe20000004100 */
[----:B------:R-:W-:Y:S01]  /*3480*/  SHF.R.U32.HI R56, RZ, 0x10, R51 ;  /* 0x00000010ff387819 */ /* 0x000fe20000011633 */
[----:B------:R-:W-:Y:S02]  /*3490*/  HADD2.F32 R49, -RZ, R49.H0_H0 ;  /* 0x20000031ff317230 */ /* 0x000fe40000004100 */
[----:B------:R-:W-:-:S02]  /*34a0*/  HADD2.F32 R37, -RZ, R37.H0_H0 ;  /* 0x20000025ff257230 */ /* 0x000fc40000004100 */
[----:B------:R-:W-:Y:S02]  /*34b0*/  HADD2.F32 R56, -RZ, R56.H0_H0 ;  /* 0x20000038ff387230 */ /* 0x000fe40000004100 */
[CC--:B------:R-:W-:Y:S01]  /*34c0*/  FMUL.FTZ R58, R38.reuse, R49.reuse ;  /* 0x00000031263a7220 */ /* 0x0c0fe20000410000 */
[----:B------:R-:W-:Y:S02]  /*34d0*/  HADD2.F32 R50, -RZ, R57.H0_H0 ;  /* 0x20000039ff327230 */ /* 0x000fe40000004100 */
[C---:B------:R-:W-:Y:S01]  /*34e0*/  FMUL.FTZ R49, R37.reuse, R49 ;  /* 0x0000003125317220 */ /* 0x040fe20000410000 */
[----:B------:R-:W-:Y:S01]  /*34f0*/  FFMA.FTZ R58, R37, R48, -R58 ;  /* 0x00000030253a7223 */ /* 0x000fe2000001083a */
[----:B------:R-:W-:Y:S02]  /*3500*/  FMUL.FTZ R86, R47, R56 ;  /* 0x000000382f567220 */ /* 0x000fe40000410000 */
[----:B------:R-:W-:Y:S01]  /*3510*/  FFMA.FTZ R51, R38, R48, R49 ;  /* 0x0000003026337223 */ /* 0x000fe20000010031 */
[----:B------:R-:W-:-:S02]  /*3520*/  HADD2.F32 R48, -RZ, R55.H0_H0 ;  /* 0x20000037ff307230 */ /* 0x000fc40000004100 */
[C---:B------:R-:W-:Y:S01]  /*3530*/  FMUL.FTZ R56, R39.reuse, R56 ;  /* 0x0000003827387220 */ /* 0x040fe20000410000 */
[----:B------:R-:W-:Y:S02]  /*3540*/  HADD2.F32 R55, -RZ, R55.H1_H1 ;  /* 0x30000037ff377230 */ /* 0x000fe40000004100 */
[-C--:B------:R-:W-:Y:S01]  /*3550*/  FFMA.FTZ R86, R39, R50.reuse, -R86 ;  /* 0x0000003227567223 */ /* 0x080fe20000010856 */
[----:B------:R-:W-:Y:S02]  /*3560*/  HADD2.F32 R37, -RZ, R36.H1_H1 ;  /* 0x30000024ff257230 */ /* 0x000fe40000004100 */
[----:B------:R-:W-:Y:S01]  /*3570*/  FFMA.FTZ R59, R47, R50, R56 ;  /* 0x000000322f3b7223 */ /* 0x000fe20000010038 */
[----:B------:R-:W-:Y:S02]  /*3580*/  HADD2.F32 R38, -RZ, R46.H1_H1 ;  /* 0x3000002eff267230 */ /* 0x000fe40000004100 */
[----:B------:R-:W-:Y:S02]  /*3590*/  HADD2.F32 R36, -RZ, R36.H0_H0 ;  /* 0x20000024ff247230 */ /* 0x000fe40000004100 */
[----:B------:R-:W-:Y:S01]  /*35a0*/  FMUL.FTZ R49, R37, R48 ;  /* 0x0000003025317220 */ /* 0x000fe20000410000 */
[----:B------:R-:W-:-:S02]  /*35b0*/  HADD2.F32 R46, -RZ, R46.H0_H0 ;  /* 0x2000002eff2e7230 */ /* 0x000fc40000004100 */
[-C--:B------:R-:W-:Y:S01]  /*35c0*/  FMUL.FTZ R57, R38, R55.reuse ;  /* 0x0000003726397220 */ /* 0x080fe20000410000 */
[--C-:B------:R-:W-:Y:S02]  /*35d0*/  HADD2.F32 R39, -RZ, R54.reuse.H0_H0 ;  /* 0x20000036ff277230 */ /* 0x100fe40000004100 */
[----:B------:R-:W-:Y:S01]  /*35e0*/  FMUL.FTZ R48, R36, R48 ;  /* 0x0000003024307220 */ /* 0x000fe20000410000 */
[----:B------:R-:W-:Y:S02]  /*35f0*/  HADD2.F32 R47, -RZ, R54.H1_H1 ;  /* 0x30000036ff2f7230 */ /* 0x000fe40000004100 */
        /* <DEDUP_REMOVED lines=9> */
.L_x_342:
[----:B------:R-:W-:Y:S05]  /*3690*/  BSYNC B2 ;  /* 0x0000000000027941 */ /* 0x000fea0003800000 */
.L_x_341:
[----:B--2---:R3:W-:Y:S02]  /*36a0*/  STG.E.128 desc[UR56][R44.64], R36 ;  /* 0x000000242c007986 */ /* 0x0047e4000c101d38 */
.L_x_340:
[----:B------:R-:W-:Y:S05]  /*36b0*/  BSYNC B1 ;  /* 0x0000000000017941 */ /* 0x000fea0003800000 */
.L_x_339:
[----:B------:R-:W-:Y:S05]  /*36c0*/  @P2 BRA `(.L_x_338) ;  /* 0x0000001800a42947 */ /* 0x000fea0003800000 */
[----:B-123--:R1:W2:Y:S01]  /*36d0*/  LDS.128 R36, [R85+0x15000] ;  /* 0x0150000055247984 */ /* 0x00e2a20000000c00 */
        /* <DEDUP_REMOVED lines=16> */
[C---:B------:R-:W-:Y:S01]  /*37e0*/  FMUL.FTZ R43, R37.reuse, R43 ;  /* 0x0000002b252b7220 */ /* 0x040fe20000410000 */
[----:B------:R-:W-:Y:S02]  /*37f0*/  HADD2.F32 R39, -RZ, R39.H0_H0 ;  /* 0x20000027ff277230 */ /* 0x000fe40000004100 */
[-C--:B------:R-:W-:Y:S01]  /*3800*/  FFMA.FTZ R50, R37, R42.reuse, -R50 ;  /* 0x0000002a25327223 */ /* 0x080fe20000010832 */
[----:B------:R-:W-:Y:S01]  /*3810*/  FFMA.FTZ R47, R38, R42, R43 ;  /* 0x0000002a262f7223 */ /* 0x000fe2000001002b */
[----:B------:R-:W-:Y:S02]  /*3820*/  HADD2.F32 R46, -RZ, R46.H0_H0 ;  /* 0x2000002eff2e7230 */ /* 0x000fe40000004100 */
[----:B------:R-:W-:Y:S01]  /*3830*/  FMUL.FTZ R54, R41, R48 ;  /* 0x0000003029367220 */ /* 0x000fe20000410000 */
        /* <DEDUP_REMOVED lines=23> */
.L_x_344:
[----:B------:R-:W-:Y:S05]  /*39b0*/  BSYNC B1 ;  /* 0x0000000000017941 */ /* 0x000fea0003800000 */
.L_x_343:
[----:B--2---:R1:W-:Y:S01]  /*39c0*/  STG.E.128 desc[UR56][R44.64+0x40], R36 ;  /* 0x000040242c007986 */ /* 0x0043e2000c101d38 */
[----:B------:R-:W-:Y:S05]  /*39d0*/  BRA `(.L_x_338) ;  /* 0x0000001400e07947 */ /* 0x000fea0003800000 */
.L_x_322:
[C---:B------:R-:W-:Y:S02]  /*39e0*/  ISETP.GE.AND P3, PT, R18.reuse, R88, PT ;  /* 0x000000581200720c */ /* 0x040fe40003f66270 */
[----:B0-----:R-:W-:Y:S02]  /*39f0*/  CS2R R42, SRZ ;  /* 0x00000000002a7805 */ /* 0x001fe4000001ff00 */
[----:B------:R-:W-:Y:S01]  /*3a00*/  CS2R R40, SRZ ;  /* 0x0000000000287805 */ /* 0x000fe2000001ff00 */
[----:B------:R-:W-:Y:S01]  /*3a10*/  VIADD R48, R18, 0x60 ;  /* 0x0000006012307836 */ /* 0x000fe20000000000 */
[----:B------:R-:W-:-:S13]  /*3a20*/  ISETP.GE.OR P3, PT, R16, R94, P3 ;  /* 0x0000005e1000720c */ /* 0x000fda0001f66670 */
[----:B------:R-:W0:Y:S01]  /*3a30*/  @!P3 LDC.64 R44, c[0x0][0x3c8] ;  /* 0x0000f200ff2cbb82 */ /* 0x000e220000000a00 */
[----:B------:R-:W-:-:S05]  /*3a40*/  @!P3 IADD3 R38, P4, R20, R54, RZ ;  /* 0x000000361426b210 */ /* 0x000fca0007f9e0ff */
[----:B------:R-:W-:Y:S01]  /*3a50*/  @!P3 IMAD.X R39, R95, 0x1, R70, P4 ;  /* 0x000000015f27b824 */ /* 0x000fe200020e0646 */
[----:B------:R-:W-:Y:S01]  /*3a60*/  @!P3 IADD3 R36, P4, R10, R52, RZ ;  /* 0x000000340a24b210 */ /* 0x000fe20007f9e0ff */
[----:B------:R-:W1:Y:S03]  /*3a70*/  @!P3 LDC.64 R46, c[0x0][0x3e0] ;  /* 0x0000f800ff2ebb82 */ /* 0x000e660000000a00 */
[----:B------:R-:W-:Y:S02]  /*3a80*/  @!P3 IADD3.X R37, R84, R69, RZ, P4, !PT ;  /* 0x000000455425b210 */ /* 0x000fe400027fe4ff */
[----:B0-----:R-:W-:-:S04]  /*3a90*/  @!P3 LEA R44, P4, R38, R44, 0x1 ;  /* 0x0000002c262cb211 */ /* 0x001fc800078808ff */
[----:B------:R-:W-:Y:S02]  /*3aa0*/  @!P3 LEA.HI.X R45, R38, R45, R39, 0x1, P4 ;  /* 0x0000002d262db211 */ /* 0x000fe400020f0c27 */
[----:B------:R-:W-:Y:S02]  /*3ab0*/  CS2R R38, SRZ ;  /* 0x0000000000267805 */ /* 0x000fe4000001ff00 */
[----:B-1----:R-:W-:-:S04]  /*3ac0*/  @!P3 LEA R46, P4, R36, R46, 0x1 ;  /* 0x0000002e242eb211 */ /* 0x002fc800078808ff */
[----:B------:R-:W-:Y:S02]  /*3ad0*/  @!P3 LEA.HI.X R47, R36, R47, R37, 0x1, P4 ;  /* 0x0000002f242fb211 */ /* 0x000fe400020f0c25 */
[----:B------:R-:W-:-:S03]  /*3ae0*/  CS2R R36, SRZ ;  /* 0x0000000000247805 */ /* 0x000fc6000001ff00 */
[----:B------:R0:W5:Y:S04]  /*3af0*/  @!P3 LDG.E.128 R40, desc[UR56][R46.64] ;  /* 0x000000382e28b981 */ /* 0x000168000c1e1d00 */
[----:B------:R1:W5:Y:S01]  /*3b00*/  @!P3 LDG.E.128 R36, desc[UR56][R44.64] ;  /* 0x000000382c24b981 */ /* 0x000362000c1e1d00 */
[----:B------:R-:W-:-:S04]  /*3b10*/  ISETP.GE.AND P3, PT, R48, R88, PT ;  /* 0x000000583000720c */ /* 0x000fc80003f66270 */
[CC--:B------:R-:W-:Y:S01]  /*3b20*/  ISETP.GE.OR P3, PT, R16.reuse, R94.reuse, P3 ;  /* 0x0000005e1000720c */ /* 0x0c0fe20001f66670 */
[----:B------:R-:W-:Y:S01]  /*3b30*/  BSSY B1, `(.L_x_345) ;  /* 0x000001b000017945 */ /* 0x000fe20003800000 */
[----:B0-----:R-:W-:Y:S02]  /*3b40*/  CS2R R46, SRZ ;  /* 0x00000000002e7805 */ /* 0x001fe4000001ff00 */
[----:B------:R-:W-:Y:S02]  /*3b50*/  CS2R R50, SRZ ;  /* 0x0000000000327805 */ /* 0x000fe4000001ff00 */
[----:B------:R-:W-:Y:S02]  /*3b60*/  CS2R R48, SRZ ;  /* 0x0000000000307805 */ /* 0x000fe4000001ff00 */
[----:B-1----:R-:W-:Y:S02]  /*3b70*/  CS2R R44, SRZ ;  /* 0x00000000002c7805 */ /* 0x002fe4000001ff00 */
[----:B------:R-:W-:-:S03]  /*3b80*/  ISETP.GE.AND P4, PT, R16, R94, PT ;  /* 0x0000005e1000720c */ /* 0x000fc60003f86270 */
[----:B------:R-:W-:Y:S10]  /*3b90*/  @P3 BRA `(.L_x_346) ;  /* 0x0000000000503947 */ /* 0x000ff40003800000 */
[----:B------:R-:W0:Y:S01]  /*3ba0*/  LDC.64 R44, c[0x0][0x3d8] ;  /* 0x0000f600ff2c7b82 */ /* 0x000e220000000a00 */
[----:B------:R-:W-:Y:S01]  /*3bb0*/  IMAD.MOV.U32 R55, RZ, RZ, R95 ;  /* 0x000000ffff377224 */ /* 0x000fe200078e005f */
[----:B------:R-:W-:Y:S01]  /*3bc0*/  ULDC.64 UR4, c[0x0][0x3c8] ;  /* 0x0000f20000047ab9 */ /* 0x000fe20000000a00 */
[----:B------:R-:W-:Y:S02]  /*3bd0*/  IMAD.MOV.U32 R53, RZ, RZ, R84 ;  /* 0x000000ffff357224 */ /* 0x000fe400078e0054 */
        /* <DEDUP_REMOVED lines=14> */
[----:B------:R-:W5:Y:S04]  /*3cc0*/  LDG.E.128 R44, desc[UR56][R44.64] ;  /* 0x000000382c2c7981 */ /* 0x000f68000c1e1d00 */
[----:B------:R-:W5:Y:S03]  /*3cd0*/  LDG.E.128 R48, desc[UR56][R48.64] ;  /* 0x0000003830307981 */ /* 0x000f66000c1e1d00 */
.L_x_346:
[----:B------:R-:W-:Y:S05]  /*3ce0*/  BSYNC B1 ;  /* 0x0000000000017941 */ /* 0x000fea0003800000 */
.L_x_345:
[----:B------:R-:W2:Y:S01]  /*3cf0*/  LDL R56, [R1+0x14] ;  /* 0x0000140001387983 */ /* 0x000ea20000100800 */
[----:B-----5:R-:W-:Y:S01]  /*3d00*/  IMAD.MOV.U32 R53, RZ, RZ, R47 ;  /* 0x000000ffff357224 */ /* 0x020fe200078e002f */
[----:B------:R-:W-:Y:S01]  /*3d10*/  MOV R52, R46 ;  /* 0x0000002e00347202 */ /* 0x000fe20000000f00 */
[----:B------:R-:W-:Y:S02]  /*3d20*/  IMAD.MOV.U32 R54, RZ, RZ, R44 ;  /* 0x000000ffff367224 */ /* 0x000fe400078e002c */
[----:B------:R-:W-:Y:S01]  /*3d30*/  IMAD.MOV.U32 R55, RZ, RZ, R45 ;  /* 0x000000ffff377224 */ /* 0x000fe200078e002d */
[----:B------:R-:W-:Y:S01]  /*3d40*/  PRMT R103, R52, 0x5410, R53 ;  /* 0x0000541034677816 */ /* 0x000fe20000000035 */
[----:B------:R-:W-:Y:S01]  /*3d50*/  IMAD.MOV.U32 R53, RZ, RZ, R51 ;  /* 0x000000ffff357224 */ /* 0x000fe200078e0033 */
[----:B------:R-:W-:Y:S02]  /*3d60*/  MOV R52, R50 ;  /* 0x0000003200347202 */ /* 0x000fe40000000f00 */
[----:B------:R-:W-:Y:S01]  /*3d70*/  PRMT R105, R54, 0x5410, R55 ;  /* 0x0000541036697816 */ /* 0x000fe20000000037 */
[----:B------:R-:W-:Y:S01]  /*3d80*/  IMAD.MOV.U32 R54, RZ, RZ, R48 ;  /* 0x000000ffff367224 */ /* 0x000fe200078e0030 */
[----:B------:R-:W-:Y:S01]  /*3d90*/  PRMT R106, R52, 0x5410, R53 ;  /* 0x00005410346a7816 */ /* 0x000fe20000000035 */
[----:B------:R-:W-:Y:S01]  /*3da0*/  IMAD.MOV.U32 R55, RZ, RZ, R49 ;  /* 0x000000ffff377224 */ /* 0x000fe200078e0031 */
[----:B------:R-:W-:Y:S01]  /*3db0*/  MOV R52, R38 ;  /* 0x0000002600347202 */ /* 0x000fe20000000f00 */
[----:B------:R-:W-:-:S03]  /*3dc0*/  IMAD.MOV.U32 R53, RZ, RZ, R39 ;  /* 0x000000ffff357224 */ /* 0x000fc600078e0027 */
[----:B------:R-:W-:Y:S01]  /*3dd0*/  PRMT R107, R54, 0x5410, R55 ;  /* 0x00005410366b7816 */ /* 0x000fe20000000037 */
[----:B------:R-:W-:Y:S01]  /*3de0*/  IMAD.MOV.U32 R54, RZ, RZ, R36 ;  /* 0x000000ffff367224 */ /* 0x000fe200078e0024 */
        /* <DEDUP_REMOVED lines=8> */
[----:B------:R-:W-:-:S02]  /*3e70*/  MOV R52, R42 ;  /* 0x0000002a00347202 */ /* 0x000fc40000000f00 */
[----:B------:R-:W-:Y:S02]  /*3e80*/  PRMT R111, R53, 0x7610, R111 ;  /* 0x00007610356f7816 */ /* 0x000fe4000000006f */
[----:B------:R-:W-:Y:S02]  /*3e90*/  PRMT R108, R108, 0x5410, R52 ;  /* 0x000054106c6c7816 */ /* 0x000fe40000000034 */
[----:B------:R-:W-:Y:S02]  /*3ea0*/  PRMT R109, R109, 0x5410, R54 ;  /* 0x000054106d6d7816 */ /* 0x000fe40000000036 */
[----:B------:R-:W-:Y:S02]  /*3eb0*/  PRMT R114, R55, 0x7610, R114 ;  /* 0x0000761037727816 */ /* 0x000fe40000000072 */
[----:B--2---:R-:W-:-:S13]  /*3ec0*/  ISETP.NE.AND P3, PT, R56, 0x3, PT ;  /* 0x000000033800780c */ /* 0x004fda0003f65270 */
[----:B------:R-:W-:Y:S05]  /*3ed0*/  @!P3 BRA `(.L_x_347) ;  /* 0x000000000004b947 */ /* 0x000fea0003800000 */
[----:B------:R-:W-:Y:S01]  /*3ee0*/  BPT.TRAP 0x1 ;  /* 0x000000040000795c */ /* 0x000fe20000300000 */
.L_x_347:
[----:B------:R-:W-:Y:S01]  /*3ef0*/  LEA R84, R19, R2, 0x3 ;  /* 0x0000000213547211 */ /* 0x000fe200078e18ff */
[----:B------:R-:W0:Y:S01]  /*3f00*/  LDC R98, c[0x0][0x2e4] ;  /* 0x0000b900ff627b82 */ /* 0x000e220000000800 */
[----:B------:R-:W-:Y:S01]  /*3f10*/  SHF.L.U32 R96, R23, 0x1f, RZ ;  /* 0x0000001f17607819 */ /* 0x000fe200000006ff */
[----:B------:R-:W-:Y:S03]  /*3f20*/  BSSY B1, `(.L_x_348) ;  /* 0x0000004000017945 */ /* 0x000fe60003800000 */
[----:B------:R-:W1:Y:S01]  /*3f30*/  SYNCS.PHASECHK.TRANS64.TRYWAIT P5, [R84+URZ+0x30890], R96 ;  /* 0x03089060540075a7 */ /* 0x000e6200080a017f */
[----:B0-----:R-:W-:Y:S01]  /*3f40*/  IMAD.IADD R100, R98, 0x1, -R75 ;  /* 0x0000000162647824 */ /* 0x001fe200078e0a4b */
[----:B-1----:R-:W-:Y:S06]  /*3f50*/  @!P5 BRA `(.L_x_349) ;  /* 0x0000012800b4d947 */ /* 0x002fec0003800000 */
.L_x_547:
[----:B------:R-:W-:Y:S05]  /*3f60*/  BSYNC B1 ;  /* 0x0000000000017941 */ /* 0x000fea0003800000 */
.L_x_348:
[----:B------:R-:W-:Y:S01]  /*3f70*/  ISETP.GE.OR P5, PT, R18, R88, P1 ;  /* 0x000000581200720c */ /* 0x000fe20000fa6670 */
[----:B------:R-:W-:-:S12]  /*3f80*/  BSSY B1, `(.L_x_350) ;  /* 0x000007f000017945 */ /* 0x000fd80003800000 */
[----:B------:R-:W-:Y:S05]  /*3f90*/  @P5 BRA `(.L_x_351) ;  /* 0x0000000400f45947 */ /* 0x000fea0003800000 */
[----:B------:R-:W1:Y:S01]  /*3fa0*/  S2R R54, SR_TID.X ;  /* 0x0000000000367919 */ /* 0x000e620000002100 */
[----:B------:R-:W-:Y:S01]  /*3fb0*/  SHF.R.S32.HI R52, RZ, 0x1f, R18 ;  /* 0x0000001fff347819 */ /* 0x000fe20000011412 */
[-C--:B------:R-:W-:Y:S01]  /*3fc0*/  IMAD.WIDE.U32 R94, R18, R92.reuse, R90 ;  /* 0x0000005c125e7225 */ /* 0x080fe200078e005a */
[----:B------:R-:W-:Y:S03]  /*3fd0*/  BSSY B2, `(.L_x_352) ;  /* 0x000006d000027945 */ /* 0x000fe60003800000 */
[----:B------:R-:W-:Y:S01]  /*3fe0*/  IMAD R52, R52, R92, RZ ;  /* 0x0000005c34347224 */ /* 0x000fe200078e02ff */
[----:B------:R-:W-:-:S03]  /*3ff0*/  IADD3 R97, P5, P6, R62, R94, R67 ;  /* 0x0000005e3e617210 */ /* 0x000fc60007ebe043 */
[----:B------:R-:W-:Y:S01]  /*4000*/  IMAD R53, R18, R93, R52 ;  /* 0x0000005d12357224 */ /* 0x000fe200078e0234 */
[----:B------:R-:W-:-:S03]  /*4010*/  SEL R52, R75, R100, !P0 ;  /* 0x000000644b347207 */ /* 0x000fc60004000000 */
[----:B------:R-:W-:Y:S01]  /*4020*/  IMAD.IADD R104, R53, 0x1, R95 ;  /* 0x0000000135687824 */ /* 0x000fe200078e025f */
[----:B------:R-:W-:-:S04]  /*4030*/  SHF.R.S32.HI R53, RZ, 0x1f, R52 ;  /* 0x0000001fff357819 */ /* 0x000fc80000011434 */
[----:B------:R-:W-:Y:S02]  /*4040*/  LEA.HI R53, R53, R52, RZ, 0x4 ;  /* 0x0000003435357211 */ /* 0x000fe400078f20ff */
[----:B------:R-:W-:Y:S02]  /*4050*/  IADD3.X R102, R83, R104, R66, P5, P6 ;  /* 0x0000006853667210 */ /* 0x000fe40002fec442 */
[----:B------:R-:W-:-:S04]  /*4060*/  LEA.HI.SX32 R53, R53, R68, 0x1c ;  /* 0x0000004435357211 */ /* 0x000fc800078fe2ff */
[----:B------:R-:W-:Y:S01]  /*4070*/  SHF.L.U32 R99, R53, 0x3, RZ ;  /* 0x0000000335637819 */ /* 0x000fe200000006ff */
[----:B------:R-:W-:-:S03]  /*4080*/  IMAD R53, R19, 0x3000, R65 ;  /* 0x0000300013357824 */ /* 0x000fc600078e0241 */
[----:B------:R-:W-:Y:S01]  /*4090*/  LOP3.LUT R52, R80, 0x38, R99, 0xf8, !PT ;  /* 0x0000003850347812 */ /* 0x000fe200078ef863 */
[----:B-1----:R-:W-:Y:S02]  /*40a0*/  VIADD R55, R54, 0xffffff80 ;  /* 0xffffff8036377836 */ /* 0x002fe40000000000 */
[----:B------:R-:W-:Y:S01]  /*40b0*/  IMAD R53, R53, 0x2, R2 ;  /* 0x0000000235357824 */ /* 0x000fe200078e0202 */
[----:B------:R-:W-:Y:S02]  /*40c0*/  LOP3.LUT R52, R52, R77, RZ, 0x3c, !PT ;  /* 0x0000004d34347212 */ /* 0x000fe400078e3cff */
[----:B------:R-:W-:-:S04]  /*40d0*/  SHF.R.S32.HI R54, RZ, 0x1f, R55 ;  /* 0x0000001fff367819 */ /* 0x000fc80000011437 */
[----:B------:R-:W-:-:S04]  /*40e0*/  LEA.HI R54, R54, R55, RZ, 0x5 ;  /* 0x0000003736367211 */ /* 0x000fc800078f28ff */
[----:B------:R-:W-:-:S05]  /*40f0*/  SHF.R.S32.HI R54, RZ, 0x5, R54 ;  /* 0x00000005ff367819 */ /* 0x000fca0000011436 */
[----:B------:R-:W-:-:S04]  /*4100*/  IMAD R52, R54, 0x200, R52 ;  /* 0x0000020036347824 */ /* 0x000fc800078e0234 */
[----:B------:R-:W-:-:S04]  /*4110*/  IMAD R55, R19, 0x3000, R52 ;  /* 0x0000300013377824 */ /* 0x000fc800078e0234 */
[----:B------:R-:W-:Y:S02]  /*4120*/  IMAD R56, R55, 0x2, R2 ;  /* 0x0000000237387824 */ /* 0x000fe400078e0202 */
[----:B------:R-:W1:Y:S04]  /*4130*/  LDS.128 R52, [R53+0x12400] ;  /* 0x0124000035347984 */ /* 0x000e680000000c00 */
[----:B------:R-:W2:Y:S01]  /*4140*/  LDS.128 R56, [R56+0x12400] ;  /* 0x0124000038387984 */ /* 0x000ea20000000c00 */
[----:B------:R-:W-:Y:S05]  /*4150*/  @P4 BRA `(.L_x_353) ;  /* 0x0000000400504947 */ /* 0x000fea0003800000 */
[--C-:B------:R-:W-:Y:S01]  /*4160*/  SHF.R.U64 R36, R36, 0x10, R37.reuse ;  /* 0x0000001024247819 */ /* 0x100fe20000001225 */
[----:B------:R-:W-:Y:S01]  /*4170*/  HADD2.F32 R114, -RZ, R114.H0_H0 ;  /* 0x20000072ff727230 */ /* 0x000fe20000004100 */
[----:B------:R-:W-:Y:S01]  /*4180*/  SHF.R.U32.HI R101, RZ, 0x10, R37 ;  /* 0x00000010ff657819 */ /* 0x000fe20000011625 */
[----:B--2---:R-:W-:Y:S01]  /*4190*/  HADD2.F32 R112, -RZ, R57.H1_H1 ;  /* 0x30000039ff707230 */ /* 0x004fe20000004100 */
[--C-:B------:R-:W-:Y:S01]  /*41a0*/  SHF.R.U64 R37, R40, 0x10, R41.reuse ;  /* 0x0000001028257819 */ /* 0x100fe20000001229 */
[----:B------:R-:W-:Y:S01]  /*41b0*/  HADD2.F32 R110, -RZ, R110.H0_H0 ;  /* 0x2000006eff6e7230 */ /* 0x000fe20000004100 */
[----:B------:R-:W-:Y:S01]  /*41c0*/  SHF.R.U32.HI R41, RZ, 0x10, R41 ;  /* 0x00000010ff297819 */ /* 0x000fe20000011629 */
[----:B------:R-:W-:Y:S01]  /*41d0*/  HADD2.F32 R101, -RZ, R101.H0_H0 ;  /* 0x20000065ff657230 */ /* 0x000fe20000004100 */
[--C-:B------:R-:W-:Y:S02]  /*41e0*/  SHF.R.U64 R38, R38, 0x10, R39.reuse ;  /* 0x0000001026267819 */ /* 0x100fe40000001227 */
[----:B------:R-:W-:Y:S01]  /*41f0*/  SHF.R.U32.HI R40, RZ, 0x10, R39 ;  /* 0x00000010ff287819 */ /* 0x000fe20000011627 */
[----:B------:R-:W-:Y:S01]  /*4200*/  HADD2.F32 R41, -RZ, R41.H0_H0 ;  /* 0x20000029ff297230 */ /* 0x000fe20000004100 */
[----:B------:R-:W-:-:S02]  /*4210*/  SHF.R.U64 R39, R42, 0x10, R43 ;  /* 0x000000102a277819 */ /* 0x000fc4000000122b */
[----:B------:R-:W-:Y:S01]  /*4220*/  SHF.R.U32.HI R42, RZ, 0x10, R43 ;  /* 0x00000010ff2a7819 */ /* 0x000fe2000001162b */
[----:B------:R-:W-:Y:S02]  /*4230*/  HADD2.F32 R43, -RZ, R57.H0_H0 ;  /* 0x20000039ff2b7230 */ /* 0x000fe40000004100 */
[-C--:B------:R-:W-:Y:S01]  /*4240*/  FMUL.FTZ R118, R112, R41.reuse ;  /* 0x0000002970767220 */ /* 0x080fe20000410000 */
[--C-:B-1----:R-:W-:Y:S02]  /*4250*/  HADD2.F32 R57, -RZ, R53.reuse.H0_H0 ;  /* 0x20000035ff397230 */ /* 0x102fe40000004100 */
[----:B------:R-:W-:Y:S02]  /*4260*/  HADD2.F32 R53, -RZ, R53.H1_H1 ;  /* 0x30000035ff357230 */ /* 0x000fe40000004100 */
[-C--:B------:R-:W-:Y:S01]  /*4270*/  FMUL.FTZ R116, R43, R114.reuse ;  /* 0x000000722b747220 */ /* 0x080fe20000410000 */
[----:B------:R-:W-:Y:S02]  /*4280*/  HADD2.F32 R42, -RZ, R42.H0_H0 ;  /* 0x2000002aff2a7230 */ /* 0x000fe40000004100 */
[----:B------:R-:W-:Y:S01]  /*4290*/  FMUL.FTZ R114, R57, R114 ;  /* 0x0000007239727220 */ /* 0x000fe20000410000 */
[----:B------:R-:W-:Y:S01]  /*42a0*/  FMUL.FTZ R113, R53, R41 ;  /* 0x0000002935717220 */ /* 0x000fe20000410000 */
[----:B------:R-:W-:-:S02]  /*42b0*/  FFMA.FTZ R41, R57, R110, -R116 ;  /* 0x0000006e39297223 */ /* 0x000fc40000010874 */
[----:B------:R-:W-:Y:S01]  /*42c0*/  FFMA.FTZ R43, R43, R110, R114 ;  /* 0x0000006e2b2b7223 */ /* 0x000fe20000010072 */
[-C--:B------:R-:W-:Y:S01]  /*42d0*/  FFMA.FTZ R110, R53, R101.reuse, -R118 ;  /* 0x00000065356e7223 */ /* 0x080fe20000010876 */
[--C-:B------:R-:W-:Y:S02]  /*42e0*/  HADD2.F32 R53, -RZ, R111.reuse.H1_H1 ;  /* 0x3000006fff357230 */ /* 0x100fe40000004100 */
[----:B------:R-:W-:Y:S01]  /*42f0*/  FFMA.FTZ R112, R112, R101, R113 ;  /* 0x0000006570707223 */ /* 0x000fe20000010071 */
[----:B------:R-:W-:Y:S02]  /*4300*/  HADD2.F32 R111, -RZ, R111.H0_H0 ;  /* 0x2000006fff6f7230 */ /* 0x000fe40000004100 */
[----:B------:R-:W-:Y:S01]  /*4310*/  HADD2.F32 R116, -RZ, R59.H0_H0 ;  /* 0x2000003bff747230 */ /* 0x000fe20000004100 */
[----:B------:R-:W-:Y:S01]  /*4320*/  F2FP.F16.F32.PACK_AB R41, R110, R41 ;  /* 0x000000296e29723e */ /* 0x000fe200000000ff */
[----:B------:R-:W-:Y:S01]  /*4330*/  HADD2.F32 R114, -RZ, R55.H0_H0 ;  /* 0x20000037ff727230 */ /* 0x000fe20000004100 */
[----:B------:R-:W-:Y:S01]  /*4340*/  F2FP.F16.F32.PACK_AB R43, R112, R43 ;  /* 0x0000002b702b723e */ /* 0x000fe200000000ff */
[----:B------:R-:W-:-:S02]  /*4350*/  HADD2.F32 R59, -RZ, R59.H1_H1 ;  /* 0x3000003bff3b7230 */ /* 0x000fc40000004100 */
[-C--:B------:R-:W-:Y:S01]  /*4360*/  FMUL.FTZ R57, R116, R111.reuse ;  /* 0x0000006f74397220 */ /* 0x080fe20000410000 */
[----:B------:R-:W-:Y:S02]  /*4370*/  HADD2.F32 R55, -RZ, R55.H1_H1 ;  /* 0x30000037ff377230 */ /* 0x000fe40000004100 */
[C---:B------:R-:W-:Y:S01]  /*4380*/  FMUL.FTZ R111, R114.reuse, R111 ;  /* 0x0000006f726f7220 */ /* 0x040fe20000410000 */
[----:B------:R-:W-:Y:S02]  /*4390*/  HADD2.F32 R118, -RZ, R40.H0_H0 ;  /* 0x20000028ff767230 */ /* 0x000fe40000004100 */
[-C--:B------:R-:W-:Y:S01]  /*43a0*/  FMUL.FTZ R122, R59, R42.reuse ;  /* 0x0000002a3b7a7220 */ /* 0x080fe20000410000 */
[-C--:B------:R-:W-:Y:S01]  /*43b0*/  FFMA.FTZ R40, R114, R53.reuse, -R57 ;  /* 0x0000003572287223 */ /* 0x080fe20000010839 */
[----:B------:R-:W-:Y:S01]  /*43c0*/  FMUL.FTZ R124, R55, R42 ;  /* 0x0000002a377c7220 */ /* 0x000fe20000410000 */
[----:B------:R-:W-:Y:S01]  /*43d0*/  FFMA.FTZ R42, R116, R53, R111 ;  /* 0x00000035742a7223 */ /* 0x000fe2000001006f */
[----:B------:R-:W-:-:S02]  /*43e0*/  HADD2.F32 R116, -RZ, R109.H1_H1 ;  /* 0x3000006dff747230 */ /* 0x000fc40000004100 */
[-C--:B------:R-:W-:Y:S01]  /*43f0*/  FFMA.FTZ R53, R55, R118.reuse, -R122 ;  /* 0x0000007637357223 */ /* 0x080fe2000001087a */
[----:B------:R-:W-:Y:S02]  /*4400*/  HADD2.F32 R101, -RZ, R37.H0_H0 ;  /* 0x20000025ff657230 */ /* 0x000fe40000004100 */
[----:B------:R-:W-:Y:S01]  /*4410*/  FFMA.FTZ R55, R59, R118, R124 ;  /* 0x000000763b377223 */ /* 0x000fe2000001007c */
[----:B------:R-:W-:Y:S02]  /*4420*/  HADD2.F32 R57, -RZ, R56.H0_H0 ;  /* 0x20000038ff397230 */ /* 0x000fe40000004100 */
[----:B------:R-:W-:Y:S02]  /*4430*/  HADD2.F32 R37, -RZ, R52.H0_H0 ;  /* 0x20000034ff257230 */ /* 0x000fe40000004100 */
[----:B------:R-:W-:Y:S02]  /*4440*/  HADD2.F32 R56, -RZ, R56.H1_H1 ;  /* 0x30000038ff387230 */ /* 0x000fe40000004100 */
[----:B------:R-:W-:-:S02]  /*4450*/  HADD2.F32 R52, -RZ, R52.H1_H1 ;  /* 0x30000034ff347230 */ /* 0x000fc40000004100 */
[----:B------:R-:W-:Y:S02]  /*4460*/  HADD2.F32 R114, -RZ, R109.H0_H0 ;  /* 0x2000006dff727230 */ /* 0x000fe40000004100 */
[-C--:B------:R-:W-:Y:S01]  /*4470*/  FMUL.FTZ R109, R56, R101.reuse ;  /* 0x00000065386d7220 */ /* 0x080fe20000410000 */
[----:B------:R-:W-:Y:S02]  /*4480*/  HADD2.F32 R59, -RZ, R36.H0_H0 ;  /* 0x20000024ff3b7230 */ /* 0x000fe40000004100 */
[-C--:B------:R-:W-:Y:S01]  /*4490*/  FMUL.FTZ R36, R57, R116.reuse ;  /* 0x0000007439247220 */ /* 0x080fe20000410000 */
[C---:B------:R-:W-:Y:S01]  /*44a0*/  FMUL.FTZ R116, R37.reuse, R116 ;  /* 0x0000007425747220 */ /* 0x040fe20000410000 */
[C---:B------:R-:W-:Y:S02]  /*44b0*/  FMUL.FTZ R101, R52.reuse, R101 ;  /* 0x0000006534657220 */ /* 0x040fe40000410000 */
[-C--:B------:R-:W-:Y:S01]  /*44c0*/  FFMA.FTZ R36, R37, R114.reuse, -R36 ;  /* 0x0000007225247223 */ /* 0x080fe20000010824 */
[----:B------:R-:W-:Y:S01]  /*44d0*/  FFMA.FTZ R37, R57, R114, R116 ;  /* 0x0000007239257223 */ /* 0x000fe20000010074 */
[-C--:B------:R-:W-:Y:S01]  /*44e0*/  FFMA.FTZ R57, R52, R59.reuse, -R109 ;  /* 0x0000003b34397223 */ /* 0x080fe2000001086d */
[----:B------:R-:W-:Y:S01]  /*44f0*/  FFMA.FTZ R52, R56, R59, R101 ;  /* 0x0000003b38347223 */ /* 0x000fe20000010065 */
[----:B------:R-:W-:-:S02]  /*4500*/  HADD2.F32 R59, -RZ, R108.H0_H0 ;  /* 0x2000006cff3b7230 */ /* 0x000fc40000004100 */
[----:B------:R-:W-:Y:S02]  /*4510*/  HADD2.F32 R109, -RZ, R39.H0_H0 ;  /* 0x20000027ff6d7230 */ /* 0x000fe40000004100 */
[----:B------:R-:W-:Y:S02]  /*4520*/  HADD2.F32 R56, -RZ, R58.H0_H0 ;  /* 0x2000003aff387230 */ /* 0x000fe40000004100 */
[----:B------:R-:W-:Y:S02]  /*4530*/  HADD2.F32 R108, -RZ, R108.H1_H1 ;  /* 0x3000006cff6c7230 */ /* 0x000fe40000004100 */
[----:B------:R-:W-:Y:S02]  /*4540*/  HADD2.F32 R39, -RZ, R54.H0_H0 ;  /* 0x20000036ff277230 */ /* 0x000fe40000004100 */
[----:B------:R-:W-:Y:S02]  /*4550*/  HADD2.F32 R58, -RZ, R58.H1_H1 ;  /* 0x3000003aff3a7230 */ /* 0x000fe40000004100 */
[----:B------:R-:W-:-:S02]  /*4560*/  HADD2.F32 R54, -RZ, R54.H1_H1 ;  /* 0x30000036ff367230 */ /* 0x000fc40000004100 */
[CC--:B------:R-:W-:Y:S01]  /*4570*/  FMUL.FTZ R111, R39.reuse, R108.reuse ;  /* 0x0000006c276f7220 */ /* 0x0c0fe20000410000 */
[----:B------:R-:W-:Y:S02]  /*4580*/  HADD2.F32 R101, -RZ, R38.H0_H0 ;  /* 0x20000026ff657230 */ /* 0x000fe40000004100 */
[----:B------:R-:W-:Y:S01]  /*4590*/  FMUL.FTZ R38, R56, R108 ;  /* 0x0000006c38267220 */ /* 0x000fe20000410000 */
[-C--:B------:R-:W-:Y:S01]  /*45a0*/  FMUL.FTZ R113, R58, R109.reuse ;  /* 0x0000006d3a717220 */ /* 0x080fe20000410000 */
[----:B------:R-:W-:Y:S01]  /*45b0*/  FMUL.FTZ R109, R54, R109 ;  /* 0x0000006d366d7220 */ /* 0x000fe20000410000 */
[-C--:B------:R-:W-:Y:S01]  /*45c0*/  FFMA.FTZ R111, R56, R59.reuse, R111 ;  /* 0x0000003b386f7223 */ /* 0x080fe2000001006f */
[----:B------:R-:W-:Y:S01]  /*45d0*/  FFMA.FTZ R38, R39, R59, -R38 ;  /* 0x0000003b27267223 */ /* 0x000fe20000010826 */
[-C--:B------:R-:W-:Y:S01]  /*45e0*/  FFMA.FTZ R113, R54, R101.reuse, -R113 ;  /* 0x0000006536717223 */ /* 0x080fe20000010871 */
[----:B------:R-:W-:Y:S01]  /*45f0*/  FFMA.FTZ R58, R58, R101, R109 ;  /* 0x000000653a3a7223 */ /* 0x000fe2000001006d */
[----:B------:R-:W-:Y:S01]  /*4600*/  F2FP.F16.F32.PACK_AB R39, R53, R40 ;  /* 0x000000283527723e */ /* 0x000fe200000000ff */
[----:B------:R-:W-:Y:S01]  /*4610*/  IMAD.MOV.U32 R53, RZ, RZ, R41 ;  /* 0x000000ffff357224 */ /* 0x000fe200078e0029 */
[----:B------:R-:W-:Y:S01]  /*4620*/  F2FP.F16.F32.PACK_AB R40, R57, R36 ;  /* 0x000000243928723e */ /* 0x000fe200000000ff */
[----:B------:R-:W-:Y:S01]  /*4630*/  IMAD.MOV.U32 R57, RZ, RZ, R43 ;  /* 0x000000ffff397224 */ /* 0x000fe200078e002b */
[----:B------:R-:W-:Y:S01]  /*4640*/  F2FP.F16.F32.PACK_AB R59, R55, R42 ;  /* 0x0000002a373b723e */ /* 0x000fe200000000ff */
[----:B------:R-:W-:Y:S01]  /*4650*/  IMAD.MOV.U32 R55, RZ, RZ, R39 ;  /* 0x000000ffff377224 */ /* 0x000fe200078e0027 */
[----:B------:R-:W-:-:S02]  /*4660*/  F2FP.F16.F32.PACK_AB R56, R52, R37 ;  /* 0x000000253438723e */ /* 0x000fc400000000ff */
[----:B------:R-:W-:Y:S02]  /*4670*/  F2FP.F16.F32.PACK_AB R54, R113, R38 ;  /* 0x000000267136723e */ /* 0x000fe400000000ff */
[----:B------:R-:W-:Y:S02]  /*4680*/  F2FP.F16.F32.PACK_AB R58, R58, R111 ;  /* 0x0000006f3a3a723e */ /* 0x000fe400000000ff */
[----:B------:R-:W-:-:S07]  /*4690*/  MOV R52, R40 ;  /* 0x0000002800347202 */ /* 0x000fce0000000f00 */
.L_x_353:
[----:B------:R-:W-:Y:S05]  /*46a0*/  BSYNC B2 ;  /* 0x0000000000027941 */ /* 0x000fea0003800000 */
.L_x_352:
[----:B------:R-:W-:Y:S02]  /*46b0*/  ISETP.GE.AND P5, PT, R99, R98, PT ;  /* 0x000000626300720c */ /* 0x000fe40003fa6270 */
[----:B------:R-:W-:-:S11]  /*46c0*/  P2R R37, PR, RZ, 0x1 ;  /* 0x00000001ff257803 */ /* 0x000fd60000000000 */
[--C-:B------:R-:W-:Y:S02]  /*46d0*/  @!P5 SHF.R.S32.HI R36, RZ, 0x1f, R99.reuse ;  /* 0x0000001fff24d819 */ /* 0x100fe40000011463 */
[----:B------:R-:W-:-:S04]  /*46e0*/  @!P5 IADD3 R94, P0, P6, R62, R94, R99 ;  /* 0x0000005e3e5ed210 */ /* 0x000fc80007e1e063 */
[----:B------:R-:W-:Y:S02]  /*46f0*/  @!P5 IADD3.X R104, R83, R104, R36, P0, P6 ;  /* 0x000000685368d210 */ /* 0x000fe400007ec424 */
[-C--:B------:R-:W-:Y:S02]  /*4700*/  LEA R36, P6, R97, R86.reuse, 0x1 ;  /* 0x0000005661247211 */ /* 0x080fe400078c08ff */
[----:B------:R-:W-:Y:S02]  /*4710*/  ISETP.NE.AND P0, PT, R37, RZ, PT ;  /* 0x000000ff2500720c */ /* 0x000fe40003f05270 */
[----:B------:R-:W-:Y:S02]  /*4720*/  LEA.HI.X R37, R97, R87, R102, 0x1, P6 ;  /* 0x0000005761257211 */ /* 0x000fe400030f0c66 */
[----:B------:R-:W-:-:S03]  /*4730*/  @!P5 LEA R38, P6, R94, R86, 0x1 ;  /* 0x000000565e26d211 */ /* 0x000fc600078c08ff */
[----:B-1----:R1:W-:Y:S01]  /*4740*/  STG.E.128 desc[UR56][R36.64], R52 ;  /* 0x0000003424007986 */ /* 0x0023e2000c101d38 */
[----:B------:R-:W-:-:S05]  /*4750*/  @!P5 LEA.HI.X R39, R94, R87, R104, 0x1, P6 ;  /* 0x000000575e27d211 */ /* 0x000fca00030f0c68 */
[----:B--2---:R1:W-:Y:S04]  /*4760*/  @!P5 STG.E.128 desc[UR56][R38.64], R56 ;  /* 0x000000382600d986 */ /* 0x0043e8000c101d38 */
.L_x_351:
[----:B------:R-:W-:Y:S05]  /*4770*/  BSYNC B1 ;  /* 0x0000000000017941 */ /* 0x000fea0003800000 */
.L_x_350:
[----:B-1----:R-:W-:Y:S01]  /*4780*/  IADD3 R37, R18, 0x60, RZ ;  /* 0x0000006012257810 */ /* 0x002fe20007ffe0ff */
[----:B------:R-:W-:-:S03]  /*4790*/  IMAD R36, R78, R92, RZ ;  /* 0x0000005c4e247224 */ /* 0x000fc600078e02ff */
[C---:B------:R-:W-:Y:S01]  /*47a0*/  ISETP.GE.OR P5, PT, R37.reuse, R88, P1 ;  /* 0x000000582500720c */ /* 0x040fe20000fa6670 */
[----:B------:R-:W-:-:S04]  /*47b0*/  IMAD.WIDE.U32 R90, R37, R92, R90 ;  /* 0x0000005c255a7225 */ /* 0x000fc800078e005a */
[----:B------:R-:W-:-:S08]  /*47c0*/  IMAD R93, R37, R93, R36 ;  /* 0x0000005d255d7224 */ /* 0x000fd000078e0224 */
[----:B------:R-:W-:Y:S05]  /*47d0*/  @P5 BRA `(.L_x_338) ;  /* 0x0000000800605947 */ /* 0x000fea0003800000 */
[----:B------:R-:W2:Y:S01]  /*47e0*/  LDL R38, [R1+0x68] ;  /* 0x0000680001267983 */ /* 0x000ea20000100800 */
[----:B------:R-:W-:Y:S01]  /*47f0*/  IMAD.IADD R54, R91, 0x1, R93 ;  /* 0x000000015b367824 */ /* 0x000fe200078e025d */
[----:B------:R-:W-:Y:S01]  /*4800*/  IADD3 R36, P5, P6, R62, R90, R67 ;  /* 0x0000005a3e247210 */ /* 0x000fe20007ebe043 */
[----:B------:R-:W-:Y:S01]  /*4810*/  VIADD R39, R18, 0x60 ;  /* 0x0000006012277836 */ /* 0x000fe20000000000 */
[----:B------:R-:W-:Y:S01]  /*4820*/  SEL R100, R75, R100, !P0 ;  /* 0x000000644b647207 */ /* 0x000fe20004000000 */
[----:B------:R-:W-:Y:S01]  /*4830*/  BSSY B1, `(.L_x_354) ;  /* 0x000006d000017945 */ /* 0x000fe20003800000 */
[----:B------:R-:W-:Y:S01]  /*4840*/  IADD3.X R37, R83, R54, R66, P5, P6 ;  /* 0x0000003653257210 */ /* 0x000fe20002fec442 */
[----:B------:R-:W-:Y:S01]  /*4850*/  IMAD.SHL.U32 R39, R39, 0x40, RZ ;  /* 0x0000004027277824 */ /* 0x000fe200078e00ff */
[----:B------:R-:W-:Y:S02]  /*4860*/  LEA R52, P5, R36, R86, 0x1 ;  /* 0x0000005624347211 */ /* 0x000fe400078a08ff */
[----:B------:R-:W-:-:S02]  /*4870*/  IADD3 R40, R18, 0x60, RZ ;  /* 0x0000006012287810 */ /* 0x000fc40007ffe0ff */
[----:B------:R-:W-:Y:S02]  /*4880*/  LEA.HI.X R53, R36, R87, R37, 0x1, P5 ;  /* 0x0000005724357211 */ /* 0x000fe400028f0c25 */
[----:B------:R-:W-:Y:S01]  /*4890*/  SHF.R.S32.HI R37, RZ, 0x1f, R100 ;  /* 0x0000001fff257819 */ /* 0x000fe20000011464 */
[----:B------:R-:W-:Y:S01]  /*48a0*/  IMAD.SHL.U32 R40, R40, 0x40, RZ ;  /* 0x0000004028287824 */ /* 0x000fe200078e00ff */
[----:B------:R-:W-:Y:S02]  /*48b0*/  LOP3.LUT R39, R39, 0x1c0, RZ, 0xc0, !PT ;  /* 0x000001c027277812 */ /* 0x000fe400078ec0ff */
[----:B------:R-:W-:Y:S02]  /*48c0*/  LEA.HI R37, R37, R100, RZ, 0x4 ;  /* 0x0000006425257211 */ /* 0x000fe400078f20ff */
[----:B------:R-:W-:Y:S02]  /*48d0*/  LOP3.LUT R40, R40, 0x1c0, RZ, 0xc0, !PT ;  /* 0x000001c028287812 */ /* 0x000fe400078ec0ff */
[----:B------:R-:W-:-:S02]  /*48e0*/  LEA.HI.SX32 R37, R37, R68, 0x1c ;  /* 0x0000004425257211 */ /* 0x000fc400078fe2ff */
[----:B------:R-:W-:-:S03]  /*48f0*/  SHF.R.U32.HI R39, RZ, 0x3, R39 ;  /* 0x00000003ff277819 */ /* 0x000fc60000011627 */
[----:B------:R-:W-:Y:S02]  /*4900*/  IMAD.SHL.U32 R55, R37, 0x8, RZ ;  /* 0x0000000825377824 */ /* 0x000fe400078e00ff */
[----:B------:R-:W-:-:S03]  /*4910*/  IMAD R37, R19, 0x3000, R64 ;  /* 0x0000300013257824 */ /* 0x000fc600078e0240 */
[----:B------:R-:W-:Y:S02]  /*4920*/  LOP3.LUT R36, R40, 0x38, R55, 0xf8, !PT ;  /* 0x0000003828247812 */ /* 0x000fe400078ef837 */
[----:B------:R-:W-:Y:S02]  /*4930*/  LEA R37, R37, R2, 0x1 ;  /* 0x0000000225257211 */ /* 0x000fe400078e08ff */
[----:B------:R-:W-:-:S05]  /*4940*/  LOP3.LUT R36, R36, R39, RZ, 0x3c, !PT ;  /* 0x0000002724247212 */ /* 0x000fca00078e3cff */
[----:B--2---:R-:W-:-:S04]  /*4950*/  IMAD.IADD R36, R38, 0x1, R36 ;  /* 0x0000000126247824 */ /* 0x004fc800078e0224 */
[----:B------:R-:W-:-:S04]  /*4960*/  IMAD R39, R19, 0x3000, R36 ;  /* 0x0000300013277824 */ /* 0x000fc800078e0224 */
[----:B------:R-:W-:Y:S02]  /*4970*/  IMAD R40, R39, 0x2, R2 ;  /* 0x0000000227287824 */ /* 0x000fe400078e0202 */
[----:B------:R-:W1:Y:S04]  /*4980*/  LDS.128 R36, [R37+0x12400] ;  /* 0x0124000025247984 */ /* 0x000e680000000c00 */
[----:B------:R-:W2:Y:S01]  /*4990*/  LDS.128 R40, [R40+0x12400] ;  /* 0x0124000028287984 */ /* 0x000ea20000000c00 */
[----:B------:R-:W-:Y:S05]  /*49a0*/  @P4 BRA `(.L_x_355) ;  /* 0x0000000400544947 */ /* 0x000fea0003800000 */
[--C-:B------:R-:W-:Y:S01]  /*49b0*/  SHF.R.U64 R44, R44, 0x10, R45.reuse ;  /* 0x000000102c2c7819 */ /* 0x100fe2000000122d */
[----:B------:R-:W-:Y:S01]  /*49c0*/  HADD2.F32 R58, -RZ, R107.H1_H1 ;  /* 0x3000006bff3a7230 */ /* 0x000fe20000004100 */
[----:B------:R-:W-:Y:S01]  /*49d0*/  SHF.R.U32.HI R57, RZ, 0x10, R45 ;  /* 0x00000010ff397819 */ /* 0x000fe2000001162d */
[----:B------:R-:W-:Y:S01]  /*49e0*/  HADD2.F32 R56, -RZ, R105.H1_H1 ;  /* 0x30000069ff387230 */ /* 0x000fe20000004100 */
[----:B------:R-:W-:Y:S01]  /*49f0*/  SHF.R.U64 R45, R46, 0x10, R47 ;  /* 0x000000102e2d7819 */ /* 0x000fe2000000122f */
[----:B------:R-:W-:Y:S01]  /*4a00*/  HADD2.F32 R107, -RZ, R107.H0_H0 ;  /* 0x2000006bff6b7230 */ /* 0x000fe20000004100 */
[----:B------:R-:W-:Y:S01]  /*4a10*/  SHF.R.U64 R46, R50, 0x10, R51 ;  /* 0x00000010322e7819 */ /* 0x000fe20000001233 */
[----:B--2---:R-:W-:Y:S01]  /*4a20*/  IMAD.MOV.U32 R50, RZ, RZ, R41 ;  /* 0x000000ffff327224 */ /* 0x004fe200078e0029 */
[----:B------:R-:W-:Y:S01]  /*4a30*/  SHF.R.U32.HI R59, RZ, 0x10, R49 ;  /* 0x00000010ff3b7819 */ /* 0x000fe20000011631 */
[----:B------:R-:W-:Y:S01]  /*4a40*/  HADD2.F32 R57, -RZ, R57.H0_H0 ;  /* 0x20000039ff397230 */ /* 0x000fe20000004100 */
[----:B------:R-:W-:Y:S01]  /*4a50*/  SHF.R.U32.HI R94, RZ, 0x10, R51 ;  /* 0x00000010ff5e7819 */ /* 0x000fe20000011633 */
[----:B------:R-:W-:Y:S01]  /*4a60*/  IMAD.MOV.U32 R51, RZ, RZ, R43 ;  /* 0x000000ffff337224 */ /* 0x000fe200078e002b */
[----:B------:R-:W-:Y:S01]  /*4a70*/  SHF.R.U64 R48, R48, 0x10, R49 ;  /* 0x0000001030307819 */ /* 0x000fe20000001231 */
[--C-:B------:R-:W-:Y:S01]  /*4a80*/  HADD2.F32 R43, -RZ, R50.reuse.H0_H0 ;  /* 0x20000032ff2b7230 */ /* 0x100fe20000004100 */
[----:B------:R-:W-:Y:S01]  /*4a90*/  SHF.R.U32.HI R49, RZ, 0x10, R47 ;  /* 0x00000010ff317819 */ /* 0x000fe2000001162f */
[----:B------:R-:W-:Y:S01]  /*4aa0*/  IMAD.MOV.U32 R47, RZ, RZ, R40 ;  /* 0x000000ffff2f7224 */ /* 0x000fe200078e0028 */
[----:B-1----:R-:W-:Y:S01]  /*4ab0*/  MOV R41, R39 ;  /* 0x0000002700297202 */ /* 0x002fe20000000f00 */
[----:B------:R-:W-:-:S02]  /*4ac0*/  HADD2.F32 R50, -RZ, R50.H1_H1 ;  /* 0x30000032ff327230 */ /* 0x000fc40000004100 */
[----:B------:R-:W-:Y:S01]  /*4ad0*/  FMUL.FTZ R92, R43, R58 ;  /* 0x0000003a2b5c7220 */ /* 0x000fe20000410000 */
[----:B------:R-:W-:Y:S02]  /*4ae0*/  HADD2.F32 R59, -RZ, R59.H0_H0 ;  /* 0x2000003bff3b7230 */ /* 0x000fe40000004100 */
[--C-:B------:R-:W-:Y:S02]  /*4af0*/  HADD2.F32 R40, -RZ, R37.reuse.H1_H1 ;  /* 0x30000025ff287230 */ /* 0x100fe40000004100 */
[----:B------:R-:W-:Y:S02]  /*4b00*/  HADD2.F32 R39, -RZ, R37.H0_H0 ;  /* 0x20000025ff277230 */ /* 0x000fe40000004100 */
[-C--:B------:R-:W-:Y:S01]  /*4b10*/  FMUL.FTZ R93, R50, R59.reuse ;  /* 0x0000003b325d7220 */ /* 0x080fe20000410000 */
[----:B------:R-:W-:Y:S02]  /*4b20*/  HADD2.F32 R49, -RZ, R49.H0_H0 ;  /* 0x20000031ff317230 */ /* 0x000fe40000004100 */
[----:B------:R-:W-:Y:S01]  /*4b30*/  FMUL.FTZ R59, R40, R59 ;  /* 0x0000003b283b7220 */ /* 0x000fe20000410000 */
[----:B------:R-:W-:-:S02]  /*4b40*/  HADD2.F32 R105, -RZ, R105.H0_H0 ;  /* 0x20000069ff697230 */ /* 0x000fc40000004100 */
[C---:B------:R-:W-:Y:S01]  /*4b50*/  FMUL.FTZ R58, R39.reuse, R58 ;  /* 0x0000003a273a7220 */ /* 0x040fe20000410000 */
[-C--:B------:R-:W-:Y:S01]  /*4b60*/  FFMA.FTZ R37, R39, R56.reuse, -R92 ;  /* 0x0000003827257223 */ /* 0x080fe2000001085c */
[-C--:B------:R-:W-:Y:S01]  /*4b70*/  FFMA.FTZ R40, R40, R57.reuse, -R93 ;  /* 0x0000003928287223 */ /* 0x080fe2000001085d */
[----:B------:R-:W-:Y:S01]  /*4b80*/  FFMA.FTZ R50, R50, R57, R59 ;  /* 0x0000003932327223 */ /* 0x000fe2000001003b */
[----:B------:R-:W-:Y:S01]  /*4b90*/  FFMA.FTZ R39, R43, R56, R58 ;  /* 0x000000382b277223 */ /* 0x000fe2000001003a */
[----:B------:R-:W-:Y:S02]  /*4ba0*/  HADD2.F32 R92, -RZ, R106.H1_H1 ;  /* 0x3000006aff5c7230 */ /* 0x000fe40000004100 */
[----:B------:R-:W-:Y:S01]  /*4bb0*/  HADD2.F32 R57, -RZ, R51.H0_H0 ;  /* 0x20000033ff397230 */ /* 0x000fe20000004100 */
[----:B------:R-:W-:Y:S01]  /*4bc0*/  F2FP.F16.F32.PACK_AB R37, R40, R37 ;  /* 0x000000252825723e */ /* 0x000fe200000000ff */
[----:B------:R-:W-:Y:S02]  /*4bd0*/  HADD2.F32 R43, -RZ, R41.H0_H0 ;  /* 0x20000029ff2b7230 */ /* 0x000fe40000004100 */
[----:B------:R-:W-:-:S02]  /*4be0*/  HADD2.F32 R59, -RZ, R94.H0_H0 ;  /* 0x2000005eff3b7230 */ /* 0x000fc40000004100 */
[-C--:B------:R-:W-:Y:S01]  /*4bf0*/  FMUL.FTZ R94, R57, R92.reuse ;  /* 0x0000005c395e7220 */ /* 0x080fe20000410000 */
[----:B------:R-:W-:Y:S02]  /*4c00*/  HADD2.F32 R56, -RZ, R41.H1_H1 ;  /* 0x30000029ff387230 */ /* 0x000fe40000004100 */
[----:B------:R-:W-:Y:S01]  /*4c10*/  FMUL.FTZ R92, R43, R92 ;  /* 0x0000005c2b5c7220 */ /* 0x000fe20000410000 */
[----:B------:R-:W-:Y:S02]  /*4c20*/  HADD2.F32 R51, -RZ, R51.H1_H1 ;  /* 0x30000033ff337230 */ /* 0x000fe40000004100 */
[--C-:B------:R-:W-:Y:S02]  /*4c30*/  HADD2.F32 R58, -RZ, R103.reuse.H1_H1 ;  /* 0x30000067ff3a7230 */ /* 0x100fe40000004100 */
[-C--:B------:R-:W-:Y:S01]  /*4c40*/  FMUL.FTZ R100, R56, R59.reuse ;  /* 0x0000003b38647220 */ /* 0x080fe20000410000 */
[----:B------:R-:W-:Y:S02]  /*4c50*/  HADD2.F32 R44, -RZ, R44.H0_H0 ;  /* 0x2000002cff2c7230 */ /* 0x000fe40000004100 */
[----:B------:R-:W-:Y:S01]  /*4c60*/  FMUL.FTZ R93, R51, R59 ;  /* 0x0000003b335d7220 */ /* 0x000fe20000410000 */
[----:B------:R-:W-:-:S02]  /*4c70*/  HADD2.F32 R103, -RZ, R103.H0_H0 ;  /* 0x20000067ff677230 */ /* 0x000fc40000004100 */
[-C--:B------:R-:W-:Y:S01]  /*4c80*/  FFMA.FTZ R41, R43, R58.reuse, -R94 ;  /* 0x0000003a2b297223 */ /* 0x080fe2000001085e */
[----:B------:R-:W-:Y:S01]  /*4c90*/  FFMA.FTZ R43, R57, R58, R92 ;  /* 0x0000003a392b7223 */ /* 0x000fe2000001005c */
[-C--:B------:R-:W-:Y:S01]  /*4ca0*/  FFMA.FTZ R58, R51, R49.reuse, R100 ;  /* 0x00000031333a7223 */ /* 0x080fe20000010064 */
[----:B------:R-:W-:Y:S01]  /*4cb0*/  FFMA.FTZ R56, R56, R49, -R93 ;  /* 0x0000003138387223 */ /* 0x000fe2000001085d */
[----:B------:R-:W-:Y:S02]  /*4cc0*/  HADD2.F32 R51, -RZ, R48.H0_H0 ;  /* 0x20000030ff337230 */ /* 0x000fe40000004100 */
[--C-:B------:R-:W-:Y:S01]  /*4cd0*/  HADD2.F32 R49, -RZ, R47.reuse.H0_H0 ;  /* 0x2000002fff317230 */ /* 0x100fe20000004100 */
        /* <DEDUP_REMOVED lines=8> */
[----:B------:R-:W-:Y:S01]  /*4d60*/  FMUL.FTZ R59, R47, R51 ;  /* 0x000000332f3b7220 */ /* 0x000fe20000410000 */
[----:B------:R-:W-:Y:S01]  /*4d70*/  FFMA.FTZ R57, R48, R105, -R57 ;  /* 0x0000006930397223 */ /* 0x000fe20000010839 */
[C---:B------:R-:W-:Y:S01]  /*4d80*/  FMUL.FTZ R94, R36.reuse, R51 ;  /* 0x00000033245e7220 */ /* 0x040fe20000410000 */
[----:B------:R-:W-:Y:S01]  /*4d90*/  FFMA.FTZ R92, R49, R105, R92 ;  /* 0x00000069315c7223 */ /* 0x000fe2000001005c */
[----:B------:R-:W-:Y:S01]  /*4da0*/  FFMA.FTZ R48, R36, R44, -R59 ;  /* 0x0000002c24307223 */ /* 0x000fe2000001083b */
[----:B------:R-:W-:-:S02]  /*4db0*/  HADD2.F32 R49, -RZ, R46.H0_H0 ;  /* 0x2000002eff317230 */ /* 0x000fc40000004100 */
[----:B------:R-:W-:Y:S01]  /*4dc0*/  FFMA.FTZ R51, R47, R44, R94 ;  /* 0x0000002c2f337223 */ /* 0x000fe2000001005e */
[----:B------:R-:W-:Y:S01]  /*4dd0*/  HADD2.F32 R44, -RZ, R42.H0_H0 ;  /* 0x2000002aff2c7230 */ /* 0x000fe20000004100 */
[----:B------:R-:W-:Y:S01]  /*4de0*/  F2FP.F16.F32.PACK_AB R41, R50, R39 ;  /* 0x000000273229723e */ /* 0x000fe200000000ff */
[----:B------:R-:W-:Y:S02]  /*4df0*/  HADD2.F32 R47, -RZ, R106.H0_H0 ;  /* 0x2000006aff2f7230 */ /* 0x000fe40000004100 */
[----:B------:R-:W-:Y:S01]  /*4e00*/  HADD2.F32 R36, -RZ, R38.H0_H0 ;  /* 0x20000026ff247230 */ /* 0x000fe20000004100 */
[----:B------:R-:W-:Y:S01]  /*4e10*/  F2FP.F16.F32.PACK_AB R40, R51, R92 ;  /* 0x0000005c3328723e */ /* 0x000fe200000000ff */
[----:B------:R-:W-:Y:S02]  /*4e20*/  HADD2.F32 R42, -RZ, R42.H1_H1 ;  /* 0x3000002aff2a7230 */ /* 0x000fe40000004100 */
[----:B------:R-:W-:Y:S01]  /*4e30*/  FMUL.FTZ R59, R44, R47 ;  /* 0x0000002f2c3b7220 */ /* 0x000fe20000410000 */
[----:B------:R-:W-:-:S02]  /*4e40*/  HADD2.F32 R38, -RZ, R38.H1_H1 ;  /* 0x30000026ff267230 */ /* 0x000fc40000004100 */
[----:B------:R-:W-:Y:S01]  /*4e50*/  FMUL.FTZ R47, R36, R47 ;  /* 0x0000002f242f7220 */ /* 0x000fe20000410000 */
[----:B------:R-:W-:Y:S02]  /*4e60*/  IMAD.MOV.U32 R39, RZ, RZ, R56 ;  /* 0x000000ffff277224 */ /* 0x000fe400078e0038 */
[----:B------:R-:W-:Y:S01]  /*4e70*/  FMUL.FTZ R93, R42, R49 ;  /* 0x000000312a5d7220 */ /* 0x000fe20000410000 */
[----:B------:R-:W-:Y:S01]  /*4e80*/  FFMA.FTZ R59, R36, R103, -R59 ;  /* 0x00000067243b7223 */ /* 0x000fe2000001083b */
[----:B------:R-:W-:Y:S01]  /*4e90*/  FMUL.FTZ R49, R38, R49 ;  /* 0x0000003126317220 */ /* 0x000fe20000410000 */
[----:B------:R-:W-:Y:S01]  /*4ea0*/  FFMA.FTZ R47, R44, R103, R47 ;  /* 0x000000672c2f7223 */ /* 0x000fe2000001002f */
[----:B------:R-:W-:Y:S01]  /*4eb0*/  FFMA.FTZ R38, R38, R45, -R93 ;  /* 0x0000002d26267223 */ /* 0x000fe2000001085d */
[----:B------:R-:W-:Y:S01]  /*4ec0*/  F2FP.F16.F32.PACK_AB R36, R48, R57 ;  /* 0x000000393024723e */ /* 0x000fe200000000ff */
[----:B------:R-:W-:-:S03]  /*4ed0*/  FFMA.FTZ R42, R42, R45, R49 ;  /* 0x0000002d2a2a7223 */ /* 0x000fc60000010031 */
[----:B------:R-:W-:Y:S02]  /*4ee0*/  F2FP.F16.F32.PACK_AB R38, R38, R59 ;  /* 0x0000003b2626723e */ /* 0x000fe400000000ff */
[----:B------:R-:W-:-:S07]  /*4ef0*/  F2FP.F16.F32.PACK_AB R42, R42, R47 ;  /* 0x0000002f2a2a723e */ /* 0x000fce00000000ff */
.L_x_355:
[----:B------:R-:W-:Y:S05]  /*4f00*/  BSYNC B1 ;  /* 0x0000000000017941 */ /* 0x000fea0003800000 */
.L_x_354:
[----:B-1----:R3:W-:Y:S01]  /*4f10*/  STG.E.128 desc[UR56][R52.64], R36 ;  /* 0x0000002434007986 */ /* 0x0027e2000c101d38 */
[----:B------:R-:W-:-:S13]  /*4f20*/  ISETP.GE.AND P4, PT, R55, R98, PT ;  /* 0x000000623700720c */ /* 0x000fda0003f86270 */
[----:B------:R-:W-:Y:S05]  /*4f30*/  @P4 BRA `(.L_x_338) ;  /* 0x0000000000884947 */ /* 0x000fea0003800000 */
[--C-:B---3--:R-:W-:Y:S02]  /*4f40*/  SHF.R.S32.HI R36, RZ, 0x1f, R55.reuse ;  /* 0x0000001fff247819 */ /* 0x108fe40000011437 */
[----:B------:R-:W-:-:S04]  /*4f50*/  IADD3 R55, P4, P5, R62, R90, R55 ;  /* 0x0000005a3e377210 */ /* 0x000fc80007d9e037 */
[----:B------:R-:W-:Y:S02]  /*4f60*/  IADD3.X R54, R83, R54, R36, P4, P5 ;  /* 0x0000003653367210 */ /* 0x000fe400027ea424 */
[----:B------:R-:W-:-:S04]  /*4f70*/  LEA R86, P4, R55, R86, 0x1 ;  /* 0x0000005637567211 */ /* 0x000fc800078808ff */
[----:B------:R-:W-:-:S05]  /*4f80*/  LEA.HI.X R87, R55, R87, R54, 0x1, P4 ;  /* 0x0000005737577211 */ /* 0x000fca00020f0c36 */
[----:B--2---:R4:W-:Y:S01]  /*4f90*/  STG.E.128 desc[UR56][R86.64], R40 ;  /* 0x0000002856007986 */ /* 0x0049e2000c101d38 */
[----:B------:R-:W-:Y:S05]  /*4fa0*/  BRA `(.L_x_338) ;  /* 0x00000000006c7947 */ /* 0x000fea0003800000 */
.L_x_321:
[----:B------:R-:W2:Y:S02]  /*4fb0*/  LDL R36, [R1+0x14] ;  /* 0x0000140001247983 */ /* 0x000ea40000100800 */
[----:B--2---:R-:W-:-:S13]  /*4fc0*/  ISETP.NE.AND P3, PT, R36, 0x3, PT ;  /* 0x000000032400780c */ /* 0x004fda0003f65270 */
[----:B------:R-:W-:Y:S05]  /*4fd0*/  @!P3 BRA `(.L_x_356) ;  /* 0x000000000004b947 */ /* 0x000fea0003800000 */
[----:B------:R-:W-:Y:S01]  /*4fe0*/  BPT.TRAP 0x1 ;  /* 0x000000040000795c */ /* 0x000fe20000300000 */
.L_x_356:
[----:B------:R-:W-:Y:S01]  /*4ff0*/  IMAD R84, R19, 0x8, R2 ;  /* 0x0000000813547824 */ /* 0x000fe200078e0202 */
[----:B------:R-:W-:Y:S01]  /*5000*/  SHF.L.U32 R96, R23, 0x1f, RZ ;  /* 0x0000001f17607819 */ /* 0x000fe200000006ff */
[----:B------:R-:W-:Y:S01]  /*5010*/  IMAD R88, R27, -0xc0, R29 ;  /* 0xffffff401b587824 */ /* 0x000fe200078e021d */
[----:B------:R-:W-:Y:S02]  /*5020*/  BSSY B1, `(.L_x_357) ;  /* 0x0000004000017945 */ /* 0x000fe40003800000 */
[----:B------:R-:W1:Y:S02]  /*5030*/  SYNCS.PHASECHK.TRANS64.TRYWAIT P4, [R84+URZ+0x30890], R96 ;  /* 0x03089060540075a7 */ /* 0x000e64000808017f */
[----:B------:R-:W-:Y:S01]  /*5040*/  VIMNMX R88, R88, 0xc0, PT ;  /* 0x000000c058587848 */ /* 0x000fe20003fe0100 */
[----:B-1----:R-:W-:Y:S06]  /*5050*/  @!P4 BRA `(.L_x_358) ;  /* 0x000001180088c947 */ /* 0x002fec0003800000 */
.L_x_548:
[----:B------:R-:W-:Y:S05]  /*5060*/  BSYNC B1 ;  /* 0x0000000000017941 */ /* 0x000fea0003800000 */
.L_x_357:
[----:B------:R-:W-:Y:S01]  /*5070*/  ISETP.GE.AND P4, PT, R18, R88, PT ;  /* 0x000000581200720c */ /* 0x000fe20003f86270 */
[----:B------:R-:W-:-:S12]  /*5080*/  BSSY B1, `(.L_x_359) ;  /* 0x0000006000017945 */ /* 0x000fd80003800000 */
[----:B------:R-:W-:Y:S05]  /*5090*/  @P4 BRA `(.L_x_360) ;  /* 0x0000000000104947 */ /* 0x000fea0003800000 */
[----:B------:R-:W2:Y:S04]  /*50a0*/  @!P1 LDS.128 R36, [R89+0x12000] ;  /* 0x0120000059249984 */ /* 0x000ea80000000c00 */
[----:B0-----:R-:W0:Y:S04]  /*50b0*/  @!P2 LDS.128 R40, [R85+0x12000] ;  /* 0x012000005528a984 */ /* 0x001e280000000c00 */
[----:B--2---:R2:W-:Y:S04]  /*50c0*/  @!P1 STG.E.128 desc[UR56][R46.64], R36 ;  /* 0x000000242e009986 */ /* 0x0045e8000c101d38 */
[----:B0-----:R2:W-:Y:S02]  /*50d0*/  @!P2 STG.E.128 desc[UR56][R46.64+0x40], R40 ;  /* 0x000040282e00a986 */ /* 0x0015e4000c101d38 */
.L_x_360:
[----:B------:R-:W-:Y:S05]  /*50e0*/  BSYNC B1 ;  /* 0x0000000000017941 */ /* 0x000fea0003800000 */
.L_x_359:
[----:B--2---:R-:W-:-:S04]  /*50f0*/  IADD3 R36, R18, 0x60, RZ ;  /* 0x0000006012247810 */ /* 0x004fc80007ffe0ff */
[----:B------:R-:W-:-:S13]  /*5100*/  ISETP.GE.AND P4, PT, R36, R88, PT ;  /* 0x000000582400720c */ /* 0x000fda0003f86270 */
[----:B------:R-:W-:Y:S05]  /*5110*/  @P4 BRA `(.L_x_338) ;  /* 0x0000000000104947 */ /* 0x000fea0003800000 */
[----:B------:R-:W2:Y:S04]  /*5120*/  @!P1 LDS.128 R36, [R89+0x15000] ;  /* 0x0150000059249984 */ /* 0x000ea80000000c00 */
[----:B0-----:R-:W0:Y:S04]  /*5130*/  @!P2 LDS.128 R40, [R85+0x15000] ;  /* 0x015000005528a984 */ /* 0x001e280000000c00 */
[----:B--2---:R2:W-:Y:S04]  /*5140*/  @!P1 STG.E.128 desc[UR56][R44.64], R36 ;  /* 0x000000242c009986 */ /* 0x0045e8000c101d38 */
[----:B0-----:R2:W-:Y:S02]  /*5150*/  @!P2 STG.E.128 desc[UR56][R44.64+0x40], R40 ;  /* 0x000040282c00a986 */ /* 0x0015e4000c101d38 */
.L_x_338:
[----:B------:R-:W-:Y:S05]  /*5160*/  BSYNC B0 ;  /* 0x0000000000007941 */ /* 0x000fea0003800000 */
.L_x_320:
[----:B-123--:R-:W1:Y:S01]  /*5170*/  S2R R36, SR_TID.X ;  /* 0x0000000000247919 */ /* 0x00ee620000002100 */
[----:B------:R-:W-:Y:S01]  /*5180*/  @!PT LDS RZ, [RZ] ;  /* 0x00000000fffff984 */ /* 0x000fe20000000800 */
[----:B------:R-:W-:Y:S01]  /*5190*/  @!PT LDS RZ, [RZ] ;  /* 0x00000000fffff984 */ /* 0x000fe20000000800 */
[----:B------:R-:W-:Y:S01]  /*51a0*/  @!PT LDS RZ, [RZ] ;  /* 0x00000000fffff984 */ /* 0x000fe20000000800 */
[----:B------:R-:W-:Y:S01]  /*51b0*/  @!PT LDS RZ, [RZ] ;  /* 0x00000000fffff984 */ /* 0x000fe20000000800 */
[----:B------:R2:W-:Y:S06]  /*51c0*/  MEMBAR.ALL.CTA ;  /* 0x0000000000007992 */ /* 0x0005ec0000008000 */
[----:B--2---:R-:W2:Y:S01]  /*51d0*/  FENCE.VIEW.ASYNC.S ;  /* 0x00000000000073c6 */ /* 0x004ea20000000000 */
[----:B------:R-:W-:Y:S05]  /*51e0*/  WARPSYNC.ALL ;  /* 0x0000000000007948 */ /* 0x000fea0003800000 */
[----:B------:R-:W-:Y:S01]  /*51f0*/  BSSY B0, `(.L_x_361) ;  /* 0x0000009000007945 */ /* 0x000fe20003800000 */
[----:B-1----:R-:W-:Y:S01]  /*5200*/  LOP3.LUT R36, R36, 0x7f, RZ, 0xc0, !PT ;  /* 0x0000007f24247812 */ /* 0x002fe200078ec0ff */
[----:B--2---:R1:W-:Y:S03]  /*5210*/  BAR.SYNC.DEFER_BLOCKING R76, 0x80 ;  /* 0x0002004c0000751d */ /* 0x0043e60000010000 */
[----:B------:R-:W-:-:S13]  /*5220*/  ISETP.NE.AND P4, PT, R36, RZ, PT ;  /* 0x000000ff2400720c */ /* 0x000fda0003f85270 */
[----:B------:R-:W-:-:S05]  /*5230*/  @!P4 VIADD R36, R84, 0x308a0 ;  /* 0x000308a05424c836 */ /* 0x000fca0000000000 */
[----:B------:R-:W-:-:S04]  /*5240*/  @!P4 PRMT R36, RZ, 0x654, R36 ;  /* 0x00000654ff24c816 */ /* 0x000fc80000000024 */
[----:B------:R1:W-:Y:S01]  /*5250*/  @!P4 SYNCS.ARRIVE.TRANS64.RED.A1T0 RZ, [R36+URZ], RZ ;  /* 0x000000ff24ffc9a7 */ /* 0x0003e2000810043f */
[----:B------:R-:W-:Y:S05]  /*5260*/  @!P3 BRA `(.L_x_362) ;  /* 0x000000000004b947 */ /* 0x000fea0003800000 */
[----:B------:R-:W-:Y:S01]  /*5270*/  BPT.TRAP 0x1 ;  /* 0x000000040000795c */ /* 0x000fe20000300000 */
.L_x_362:
[----:B------:R-:W-:Y:S05]  /*5280*/  BSYNC B0 ;  /* 0x0000000000007941 */ /* 0x000fea0003800000 */
.L_x_361:
[----:B------:R-:W2:Y:S01]  /*5290*/  SYNCS.PHASECHK.TRANS64.TRYWAIT P3, [R84+URZ+0x308b0], R96 ;  /* 0x0308b060540075a7 */ /* 0x000ea2000806017f */
[----:B------:R-:W-:Y:S01]  /*52a0*/  ULDC UR58, c[0x0][0x2e4] ;  /* 0x0000b900003a7ab9 */ /* 0x000fe20000000800 */
[----:B------:R-:W-:Y:S01]  /*52b0*/  ULDC.64 UR38, c[0x0][0x318] ;  /* 0x0000c60000267ab9 */ /* 0x000fe20000000a00 */
[----:B------:R-:W-:Y:S01]  /*52c0*/  ULDC.64 UR36, c[0x0][0x308] ;  /* 0x0000c20000247ab9 */ /* 0x000fe20000000a00 */
[----:B------:R-:W-:Y:S01]  /*52d0*/  BSSY B0, `(.L_x_363) ;  /* 0x0000003000007945 */ /* 0x000fe20003800000 */
[----:B----4-:R-:W-:-:S03]  /*52e0*/  IMAD.WIDE R40, R27, 0xc0, R4 ;  /* 0x000000c01b287825 */ /* 0x010fc600078e0204 */
[----:B--2---:R-:W-:Y:S05]  /*52f0*/  @!P3 BRA `(.L_x_364) ;  /* 0x0000011400f4b947 */ /* 0x004fea0003800000 */
.L_x_549:
[----:B------:R-:W-:Y:S05]  /*5300*/  BSYNC B0 ;  /* 0x0000000000007941 */ /* 0x000fea0003800000 */
.L_x_363:
[----:B------:R-:W-:Y:S01]  /*5310*/  ISETP.GE.AND P3, PT, R18, R88, PT ;  /* 0x000000581200720c */ /* 0x000fe20003f66270 */
[----:B------:R-:W-:-:S12]  /*5320*/  BSSY B0, `(.L_x_365) ;  /* 0x0000010000007945 */ /* 0x000fd80003800000 */
[----:B------:R-:W-:Y:S05]  /*5330*/  @P3 BRA `(.L_x_366) ;  /* 0x0000000000383947 */ /* 0x000fea0003800000 */
[----:B------:R-:W-:Y:S02]  /*5340*/  IMAD R39, R41, UR38, RZ ;  /* 0x0000002629277c24 */ /* 0x000fe4000f8e02ff */
[----:B-1----:R-:W-:Y:S02]  /*5350*/  IMAD.MOV.U32 R36, RZ, RZ, R34 ;  /* 0x000000ffff247224 */ /* 0x002fe400078e0022 */
[----:B------:R-:W-:Y:S02]  /*5360*/  IMAD.MOV.U32 R37, RZ, RZ, R0 ;  /* 0x000000ffff257224 */ /* 0x000fe400078e0000 */
[C---:B------:R-:W-:Y:S02]  /*5370*/  IMAD R39, R40.reuse, UR39, R39 ;  /* 0x0000002728277c24 */ /* 0x040fe4000f8e0227 */
[----:B------:R-:W-:-:S05]  /*5380*/  IMAD.WIDE.U32 R36, R40, UR38, R36 ;  /* 0x0000002628247c25 */ /* 0x000fca000f8e0024 */
[----:B------:R-:W-:Y:S02]  /*5390*/  IADD3 R37, R37, R39, RZ ;  /* 0x0000002725257210 */ /* 0x000fe40007ffe0ff */
[----:B------:R-:W-:-:S04]  /*53a0*/  LEA R42, P3, R36, UR36, 0x1 ;  /* 0x00000024242a7c11 */ /* 0x000fc8000f8608ff */
[----:B0-----:R-:W-:Y:S02]  /*53b0*/  LEA.HI.X R43, R36, UR37, R37, 0x1, P3 ;  /* 0x00000025242b7c11 */ /* 0x001fe400098f0c25 */
[----:B------:R-:W-:-:S13]  /*53c0*/  ISETP.GE.AND P3, PT, R16, UR58, PT ;  /* 0x0000003a10007c0c */ /* 0x000fda000bf66270 */
[----:B------:R-:W0:Y:S04]  /*53d0*/  @!P3 LDS.128 R36, [R89] ;  /* 0x000000005924b984 */ /* 0x000e280000000c00 */
[----:B0-----:R-:W-:Y:S01]  /*53e0*/  @!P3 STG.E.128 desc[UR56][R42.64], R36 ;  /* 0x000000242a00b986 */ /* 0x001fe2000c101d38 */
[----:B------:R-:W-:-:S13]  /*53f0*/  ISETP.GE.AND P3, PT, R79, UR58, PT ;  /* 0x0000003a4f007c0c */ /* 0x000fda000bf66270 */
[----:B------:R-:W0:Y:S04]  /*5400*/  @!P3 LDS.128 R36, [R85] ;  /* 0x000000005524b984 */ /* 0x000e280000000c00 */
[----:B0-----:R3:W-:Y:S02]  /*5410*/  @!P3 STG.E.128 desc[UR56][R42.64+0x40], R36 ;  /* 0x000040242a00b986 */ /* 0x0017e4000c101d38 */
.L_x_366:
[----:B------:R-:W-:Y:S05]  /*5420*/  BSYNC B0 ;  /* 0x0000000000007941 */ /* 0x000fea0003800000 */
.L_x_365:
[----:B-1-3--:R-:W-:Y:S01]  /*5430*/  VIADD R36, R18, 0x60 ;  /* 0x0000006012247836 */ /* 0x00afe20000000000 */
[----:B------:R-:W-:Y:S04]  /*5440*/  BSSY B0, `(.L_x_367) ;  /* 0x0000013000007945 */ /* 0x000fe80003800000 */
[----:B------:R-:W-:-:S13]  /*5450*/  ISETP.GE.AND P3, PT, R36, R88, PT ;  /* 0x000000582400720c */ /* 0x000fda0003f66270 */
[----:B------:R-:W-:Y:S05]  /*5460*/  @P3 BRA `(.L_x_368) ;  /* 0x0000000000403947 */ /* 0x000fea0003800000 */
[----:B------:R-:W-:Y:S01]  /*5470*/  IADD3 R39, P3, R40, 0x60, RZ ;  /* 0x0000006028277810 */ /* 0x000fe20007f7e0ff */
[----:B------:R-:W-:Y:S01]  /*5480*/  IMAD.MOV.U32 R36, RZ, RZ, R34 ;  /* 0x000000ffff247224 */ /* 0x000fe200078e0022 */
[----:B------:R-:W-:-:S03]  /*5490*/  MOV R37, R0 ;  /* 0x0000000000257202 */ /* 0x000fc60000000f00 */
[----:B------:R-:W-:Y:S02]  /*54a0*/  IMAD.X R40, RZ, RZ, R41, P3 ;  /* 0x000000ffff287224 */ /* 0x000fe400018e0629 */
[----:B------:R-:W-:-:S04]  /*54b0*/  IMAD.WIDE.U32 R36, R39, UR38, R36 ;  /* 0x0000002627247c25 */ /* 0x000fc8000f8e0024 */
[----:B------:R-:W-:-:S04]  /*54c0*/  IMAD R40, R40, UR38, RZ ;  /* 0x0000002628287c24 */ /* 0x000fc8000f8e02ff */
[----:B------:R-:W-:Y:S01]  /*54d0*/  IMAD R39, R39, UR39, R40 ;  /* 0x0000002727277c24 */ /* 0x000fe2000f8e0228 */
[----:B------:R-:W-:-:S03]  /*54e0*/  LEA R40, P3, R36, UR36, 0x1 ;  /* 0x0000002424287c11 */ /* 0x000fc6000f8608ff */
[----:B------:R-:W-:-:S05]  /*54f0*/  IMAD.IADD R37, R37, 0x1, R39 ;  /* 0x0000000125257824 */ /* 0x000fca00078e0227 */
[----:B------:R-:W-:Y:S02]  /*5500*/  LEA.HI.X R41, R36, UR37, R37, 0x1, P3 ;  /* 0x0000002524297c11 */ /* 0x000fe400098f0c25 */
[----:B------:R-:W-:-:S13]  /*5510*/  ISETP.GE.AND P3, PT, R16, UR58, PT ;  /* 0x0000003a10007c0c */ /* 0x000fda000bf66270 */
[----:B------:R-:W1:Y:S04]  /*5520*/  @!P3 LDS.128 R36, [R89+0x3000] ;  /* 0x003000005924b984 */ /* 0x000e680000000c00 */
[----:B-1----:R-:W-:Y:S01]  /*5530*/  @!P3 STG.E.128 desc[UR56][R40.64], R36 ;  /* 0x000000242800b986 */ /* 0x002fe2000c101d38 */
[----:B------:R-:W-:-:S13]  /*5540*/  ISETP.GE.AND P3, PT, R79, UR58, PT ;  /* 0x0000003a4f007c0c */ /* 0x000fda000bf66270 */
[----:B------:R-:W1:Y:S04]  /*5550*/  @!P3 LDS.128 R36, [R85+0x3000] ;  /* 0x003000005524b984 */ /* 0x000e680000000c00 */
[----:B-1----:R1:W-:Y:S02]  /*5560*/  @!P3 STG.E.128 desc[UR56][R40.64+0x40], R36 ;  /* 0x000040242800b986 */ /* 0x0023e4000c101d38 */
.L_x_368:
[----:B------:R-:W-:Y:S05]  /*5570*/  BSYNC B0 ;  /* 0x0000000000007941 */ /* 0x000fea0003800000 */
.L_x_367:
[----:B-1----:R-:W3:Y:S01]  /*5580*/  LDL R36, [R1] ;  /* 0x0000000001247983 */ /* 0x002ee20000100800 */
[----:B------:R-:W-:Y:S02]  /*5590*/  VIADD R19, R19, 0x1 ;  /* 0x0000000113137836 */ /* 0x000fe40000000000 */
[----:B0-2---:R-:W-:Y:S01]  /*55a0*/  @!P4 VIADD R84, R84, 0x308c0 ;  /* 0x000308c05454c836 */ /* 0x005fe20000000000 */
[----:B------:R-:W-:Y:S01]  /*55b0*/  @!PT LDS RZ, [RZ] ;  /* 0x00000000fffff984 */ /* 0x000fe20000000800 */
[----:B------:R-:W-:Y:S01]  /*55c0*/  @!PT LDS RZ, [RZ] ;  /* 0x00000000fffff984 */ /* 0x000fe20000000800 */
[----:B------:R-:W-:Y:S01]  /*55d0*/  @!PT LDS RZ, [RZ] ;  /* 0x00000000fffff984 */ /* 0x000fe20000000800 */
[----:B------:R-:W-:Y:S01]  /*55e0*/  @!PT LDS RZ, [RZ] ;  /* 0x00000000fffff984 */ /* 0x000fe20000000800 */
[----:B------:R0:W-:Y:S06]  /*55f0*/  MEMBAR.ALL.CTA ;  /* 0x0000000000007992 */ /* 0x0001ec0000008000 */
[----:B0-----:R-:W0:Y:S02]  /*5600*/  FENCE.VIEW.ASYNC.S ;  /* 0x00000000000073c6 */ /* 0x001e240000000000 */
[----:B0-----:R0:W-:Y:S01]  /*5610*/  BAR.SYNC.DEFER_BLOCKING R76, 0x80 ;  /* 0x0002004c0000751d */ /* 0x0011e20000010000 */
[----:B------:R-:W-:-:S02]  /*5620*/  ISETP.NE.AND P3, PT, R19, 0x2, PT ;  /* 0x000000021300780c */ /* 0x000fc40003f65270 */
[----:B------:R-:W-:Y:S02]  /*5630*/  @!P4 PRMT R84, RZ, 0x654, R84 ;  /* 0x00000654ff54c816 */ /* 0x000fe40000000054 */
[----:B------:R-:W-:Y:S02]  /*5640*/  SEL R19, R19, RZ, P3 ;  /* 0x000000ff13137207 */ /* 0x000fe40001800000 */
[----:B------:R0:W-:Y:S01]  /*5650*/  @!P4 SYNCS.ARRIVE.TRANS64.RED.A1T0 RZ, [R84+URZ], RZ ;  /* 0x000000ff54ffc9a7 */ /* 0x0001e2000810043f */
[----:B---3--:R-:W-:Y:S02]  /*5660*/  LOP3.LUT P5, RZ, R36, 0x2, RZ, 0xc0, !PT ;  /* 0x0000000224ff7812 */ /* 0x008fe400078ac0ff */
[----:B------:R-:W-:-:S04]  /*5670*/  SEL R36, RZ, 0x1, P3 ;  /* 0x00000001ff247807 */ /* 0x000fc80001800000 */
[----:B------:R-:W-:-:S07]  /*5680*/  LOP3.LUT R23, R23, R36, RZ, 0x3c, !PT ;  /* 0x0000002417177212 */ /* 0x000fce00078e3cff */
[----:B0-----:R-:W-:Y:S05]  /*5690*/  @P5 BRA `(.L_x_369) ;  /* 0xffffffcc00405947 */ /* 0x001fea000383ffff */
[----:B------:R-:W0:Y:S01]  /*56a0*/  S2R R37, SR_TID.X ;  /* 0x0000000000257919 */ /* 0x000e220000002100 */
[----:B------:R-:W-:Y:S02]  /*56b0*/  PLOP3.LUT P0, PT, PT, PT, PT, 0x8, 0x0 ;  /* 0x000000000000781c */ /* 0x000fe40003f0e170 */
[----:B0-----:R-:W-:-:S04]  /*56c0*/  SHF.R.U32.HI R37, RZ, 0x7, R37 ;  /* 0x00000007ff257819 */ /* 0x001fc80000011625 */
[----:B------:R-:W-:-:S13]  /*56d0*/  ISETP.NE.AND P5, PT, R37, 0x1, PT ;  /* 0x000000012500780c */ /* 0x000fda0003fa5270 */
[----:B------:R-:W-:Y:S06]  /*56e0*/  @!P5 BAR.ARV 0x9, 0x100 ;  /* 0x024400000000db1d */ /* 0x000fec0000002000 */
.L_x_315:
[----:B------:R-:W-:Y:S01]  /*56f0*/  ISETP.GE.AND P2, PT, R120, 0x1, PT ;  /* 0x000000017800780c */ /* 0x000fe20003f46270 */
[----:B------:R-:W-:Y:S01]  /*5700*/  IMAD.MOV.U32 R3, RZ, RZ, RZ ;  /* 0x000000ffff037224 */ /* 0x000fe200078e00ff */
[----:B------:R-:W-:Y:S01]  /*5710*/  PLOP3.LUT P1, PT, PT, PT, PT, 0x80, 0x0 ;  /* 0x000000000000781c */ /* 0x000fe20003f2f070 */
[----:B------:R-:W-:Y:S01]  /*5720*/  IMAD.MOV.U32 R151, RZ, RZ, RZ ;  /* 0x000000ffff977224 */ /* 0x000fe200078e00ff */
[----:B------:R-:W-:Y:S02]  /*5730*/  MOV R21, RZ ;  /* 0x000000ff00157202 */ /* 0x000fe40000000f00 */
[----:B------:R-:W-:Y:S02]  /*5740*/  CS2R R44, SRZ ;  /* 0x00000000002c7805 */ /* 0x000fe4000001ff00 */
[----:B------:R-:W-:Y:S01]  /*5750*/  CS2R R28, SRZ ;  /* 0x00000000001c7805 */ /* 0x000fe2000001ff00 */
[----:B------:R-:W-:Y:S01]  /*5760*/  IMAD.MOV.U32 R27, RZ, RZ, RZ ;  /* 0x000000ffff1b7224 */ /* 0x000fe200078e00ff */
        /* <DEDUP_REMOVED lines=9> */
[----:B------:R-:W-:Y:S02]  /*5800*/  MOV R54, RZ ;  /* 0x000000ff00367202 */ /* 0x000fe40000000f00 */
[----:B------:R-:W-:Y:S01]  /*5810*/  CS2R R14, SRZ ;  /* 0x00000000000e7805 */ /* 0x000fe2000001ff00 */
[----:B------:R-:W-:Y:S02]  /*5820*/  IMAD.MOV.U32 R56, RZ, RZ, RZ ;  /* 0x000000ffff387224 */ /* 0x000fe400078e00ff */
[----:B------:R-:W-:Y:S02]  /*5830*/  IMAD.MOV.U32 R13, RZ, RZ, RZ ;  /* 0x000000ffff0d7224 */ /* 0x000fe400078e00ff */
[----:B------:R-:W-:Y:S01]  /*5840*/  IMAD.MOV.U32 R58, RZ, RZ, RZ ;  /* 0x000000ffff3a7224 */ /* 0x000fe200078e00ff */
[----:B------:R-:W-:Y:S06]  /*5850*/  @P0 BRA `(.L_x_370) ;  /* 0x00000000000c0947 */ /* 0x000fec0003800000 */
[----:B------:R-:W0:Y:S01]  /*5860*/  FENCE.VIEW.ASYNC.G ;  /* 0x00000000000073c6 */ /* 0x000e220000000100 */
[----:B------:R-:W-:Y:S05]  /*5870*/  WARPSYNC.ALL ;  /* 0x0000000000007948 */ /* 0x000fea0003800000 */
[----:B0-----:R-:W-:Y:S06]  /*5880*/  BAR.ARV 0xc, 0x1a0 ;  /* 0x0306800000007b1d */ /* 0x001fec0000002000 */
.L_x_370:
[----:B------:R-:W-:Y:S01]  /*5890*/  MOV R12, RZ ;  /* 0x000000ff000c7202 */ /* 0x000fe20000000f00 */
[----:B------:R-:W-:Y:S01]  /*58a0*/  IMAD.MOV.U32 R55, RZ, RZ, RZ ;  /* 0x000000ffff377224 */ /* 0x000fe200078e00ff */
[----:B------:R-:W-:Y:S06]  /*58b0*/  @!P2 BRA `(.L_x_371) ;  /* 0x000000ac0060a947 */ /* 0x000fec0003800000 */
[----:B------:R-:W-:-:S03]  /*58c0*/  UMOV UR4, 0xffffffff ;  /* 0xffffffff00047882 */ /* 0x000fc60000000000 */
[----:B------:R-:W-:Y:S05]  /*58d0*/  BRA.DIV UR4, `(.L_x_372) ;  /* 0x0000011204907947 */ /* 0x000fea000b800000 */
[----:B------:R-:W0:Y:S02]  /*58e0*/  S2R R0, SR_TID.X ;  /* 0x0000000000007919 */ /* 0x000e240000002100 */
[----:B0-----:R-:W-:-:S05]  /*58f0*/  VIADD R3, R0, 0xffffff80 ;  /* 0xffffff8000037836 */ /* 0x001fca0000000000 */
[----:B------:R-:W-:-:S04]  /*5900*/  SHF.R.S32.HI R0, RZ, 0x1f, R3 ;  /* 0x0000001fff007819 */ /* 0x000fc80000011403 */
[----:B------:R-:W-:-:S04]  /*5910*/  LEA.HI R0, R0, R3, RZ, 0x7 ;  /* 0x0000000300007211 */ /* 0x000fc800078f38ff */
[----:B------:R-:W-:-:S06]  /*5920*/  SHF.R.S32.HI R0, RZ, 0x7, R0 ;  /* 0x00000007ff007819 */ /* 0x000fcc0000011400 */
[----:B------:R-:W0:Y:S04]  /*5930*/  SHFL.IDX PT, R0, R0, RZ, 0x1f ;  /* 0x00001fff00007589 */ /* 0x000e2800000e0000 */
[----:B0-----:R1:W-:Y:S02]  /*5940*/  STL [R1+0x60], R0 ;  /* 0x0000600001007387 */ /* 0x0013e40000100800 */
.L_x_552:
[----:B------:R-:W1:Y:S01]  /*5950*/  LDL R4, [R1+0x60] ;  /* 0x0000600001047983 */ /* 0x000e620000100800 */
[----:B------:R-:W-:Y:S01]  /*5960*/  VIADD R3, R2, 0x1e800 ;  /* 0x0001e80002037836 */ /* 0x000fe20000000000 */
[----:B------:R-:W-:Y:S04]  /*5970*/  BSSY B6, `(.L_x_373) ;  /* 0x0000016000067945 */ /* 0x000fe80003800000 */
[----:B------:R-:W-:Y:S01]  /*5980*/  LOP3.LUT P0, RZ, R3, 0x3ff, RZ, 0xc0, !PT ;  /* 0x000003ff03ff7812 */ /* 0x000fe2000780c0ff */
[----:B-1----:R-:W-:-:S05]  /*5990*/  IMAD.HI R0, R4, 0x55555556, RZ ;  /* 0x5555555604007827 */ /* 0x002fca00078e02ff */
[----:B------:R-:W-:-:S05]  /*59a0*/  LEA.HI R35, R0, R0, RZ, 0x1 ;  /* 0x0000000000237211 */ /* 0x000fca00078f08ff */
[----:B------:R-:W-:Y:S02]  /*59b0*/  IMAD R35, R35, -0x3, R4 ;  /* 0xfffffffd23237824 */ /* 0x000fe400078e0204 */
[----:B------:R-:W-:Y:S05]  /*59c0*/  @!P0 BRA `(.L_x_374) ;  /* 0x0000000000408947 */ /* 0x000fea0003800000 */
[----:B------:R-:W-:Y:S01]  /*59d0*/  MOV R0, 0x0 ;  /* 0x0000000000007802 */ /* 0x000fe20000000f00 */
[----:B------:R-:W-:Y:S01]  /*59e0*/  ULDC.64 UR4, c[0x4][0xa8] ;  /* 0x01002a0000047ab9 */ /* 0x000fe20000000a00 */
[----:B------:R-:W-:Y:S01]  /*59f0*/  ULDC.64 UR6, c[0x4][0xb0] ;  /* 0x01002c0000067ab9 */ /* 0x000fe20000000a00 */
[----:B------:R-:W-:Y:S01]  /*5a00*/  MOV R4, UR4 ;  /* 0x0000000400047c02 */ /* 0x000fe20008000f00 */
[----:B0-----:R0:W1:Y:S01]  /*5a10*/  LDC.64 R14, c[0x4][R0] ;  /* 0x01000000000e7b82 */ /* 0x0010620000000a00 */
[----:B------:R-:W-:Y:S01]  /*5a20*/  IMAD.U32 R5, RZ, RZ, UR5 ;  /* 0x00000005ff057e24 */ /* 0x000fe2000f8e00ff */
[----:B------:R-:W-:Y:S01]  /*5a30*/  ULDC.64 UR4, c[0x4][0x48] ;  /* 0x0100120000047ab9 */ /* 0x000fe20000000a00 */
[----:B------:R-:W-:Y:S01]  /*5a40*/  IMAD.U32 R6, RZ, RZ, UR6 ;  /* 0x00000006ff067e24 */ /* 0x000fe2000f8e00ff */
[----:B------:R-:W-:Y:S01]  /*5a50*/  MOV R10, UR4 ;  /* 0x00000004000a7c02 */ /* 0x000fe20008000f00 */
[----:B------:R-:W-:Y:S01]  /*5a60*/  IMAD.U32 R7, RZ, RZ, UR7 ;  /* 0x00000007ff077e24 */ /* 0x000fe2000f8e00ff */
[----:B------:R-:W-:Y:S01]  /*5a70*/  MOV R13, RZ ;  /* 0x000000ff000d7202 */ /* 0x000fe20000000f00 */
[----:B------:R-:W-:-:S02]  /*5a80*/  IMAD.U32 R11, RZ, RZ, UR5 ;  /* 0x00000005ff0b7e24 */ /* 0x000fc4000f8e00ff */
[----:B------:R-:W-:Y:S02]  /*5a90*/  IMAD.MOV.U32 R8, RZ, RZ, 0x70 ;  /* 0x00000070ff087424 */ /* 0x000fe400078e00ff */
[----:B0-----:R-:W-:-:S07]  /*5aa0*/  IMAD.MOV.U32 R12, RZ, RZ, 0x1 ;  /* 0x00000001ff0c7424 */ /* 0x001fce00078e00ff */
[----:B------:R-:W-:-:S07]  /*5ab0*/  LEPC R20, `(.L_x_374) ;  /* 0x000000001014794e */ /* 0x000fce0000000000 */
[----:B-1---5:R-:W-:Y:S05]  /*5ac0*/  CALL.ABS.NOINC R14 ;  /* 0x000000000e007343 */ /* 0x022fea0003c00000 */
.L_x_374:
[----:B------:R-:W-:Y:S05]  /*5ad0*/  BSYNC B6 ;  /* 0x0000000000067941 */ /* 0x000fea0003800000 */
.L_x_373:
[----:B------:R-:W-:Y:S02]  /*5ae0*/  ULDC UR4, c[0x0][0x3d4] ;  /* 0x0000f50000047ab9 */ /* 0x000fe40000000800 */
[----:B------:R-:W-:-:S13]  /*5af0*/  ISETP.LT.AND P0, PT, RZ, UR4, PT ;  /* 0x00000004ff007c0c */ /* 0x000fda000bf01270 */
[----:B------:R-:W-:Y:S05]  /*5b00*/  @P0 BRA `(.L_x_375) ;  /* 0x0000000000400947 */ /* 0x000fea0003800000 */
[----:B------:R-:W2:Y:S02]  /*5b10*/  LDL R20, [R1+0x80] ;  /* 0x0000800001147983 */ /* 0x000ea40000100800 */
[----:B--2---:R-:W-:-:S04]  /*5b20*/  LEA.HI R0, R20, R20, RZ, 0x1 ;  /* 0x0000001414007211 */ /* 0x004fc800078f08ff */
[----:B------:R-:W-:-:S05]  /*5b30*/  LOP3.LUT R0, R0, 0xfffffffe, RZ, 0xc0, !PT ;  /* 0xfffffffe00007812 */ /* 0x000fca00078ec0ff */
[----:B------:R-:W-:-:S05]  /*5b40*/  IMAD.IADD R0, R20, 0x1, -R0 ;  /* 0x0000000114007824 */ /* 0x000fca00078e0a00 */
[----:B------:R-:W-:-:S04]  /*5b50*/  SHF.L.U32 R3, R0, 0x1f, RZ ;  /* 0x0000001f00037819 */ /* 0x000fc800000006ff */
[----:B------:R1:W2:Y:S03]  /*5b60*/  SYNCS.PHASECHK.TRANS64.TRYWAIT P0, [R2+URZ+0x30800], R3 ;  /* 0x03080003020075a7 */ /* 0x0002a6000800017f */
[----:B--2---:R-:W-:Y:S05]  /*5b70*/  @!P0 NANOSLEEP.SYNCS 0x989680 ;  /* 0x009896800000895d */ /* 0x004fea0003900000 */
[----:B------:R-:W2:Y:S01]  /*5b80*/  @!P0 SYNCS.PHASECHK.TRANS64 P0, [R2+URZ+0x30800], R3 ;  /* 0x03080003020085a7 */ /* 0x000ea2000800007f */
[----:B------:R-:W-:Y:S04]  /*5b90*/  BSSY B0, `(.L_x_376) ;  /* 0x0000006000007945 */ /* 0x000fe80003800000 */
[----:B--2---:R-:W-:Y:S05]  /*5ba0*/  @P0 BRA `(.L_x_377) ;  /* 0x0000000000100947 */ /* 0x004fea0003800000 */
.L_x_378:
[----:B--2---:R2:W3:Y:S02]  /*5bb0*/  SYNCS.PHASECHK.TRANS64.TRYWAIT P0, [R2+URZ+0x30800], R3 ;  /* 0x03080003020075a7 */ /* 0x0044e4000800017f */
[----:B---3--:R-:W-:Y:S05]  /*5bc0*/  @!P0 NANOSLEEP.SYNCS 0x989680 ;  /* 0x009896800000895d */ /* 0x008fea0003900000 */
[----:B------:R-:W3:Y:S02]  /*5bd0*/  @!P0 SYNCS.PHASECHK.TRANS64 P0, [R2+URZ+0x30800], R3 ;  /* 0x03080003020085a7 */ /* 0x000ee4000800007f */
[----:B---3--:R-:W-:Y:S05]  /*5be0*/  @!P0 BRA `(.L_x_378) ;  /* 0xfffffffc00f08947 */ /* 0x008fea000383ffff */
.L_x_377:
[----:B------:R-:W-:Y:S05]  /*5bf0*/  BSYNC B0 ;  /* 0x0000000000007941 */ /* 0x000fea0003800000 */
.L_x_376:
[----:B------:R-:W-:Y:S05]  /*5c00*/  BRA `(.L_x_379) ;  /* 0x0000002000fc7947 */ /* 0x000fea0003800000 */
.L_x_375:
[----:B------:R-:W1:Y:S01]  /*5c10*/  S2R R0, SR_TID.X ;  /* 0x0000000000007919 */ /* 0x000e620000002100 */
[----:B------:R-:W-:Y:S01]  /*5c20*/  VIADD R4, R2, 0xc400 ;  /* 0x0000c40002047836 */ /* 0x000fe20000000000 */
[----:B------:R-:W-:Y:S01]  /*5c30*/  ULDC.64 UR4, c[0x0][0x3d8] ;  /* 0x0000f60000047ab9 */ /* 0x000fe20000000a00 */
[----:B------:R-:W-:Y:S01]  /*5c40*/  ULDC.64 UR6, c[0x0][0x3e8] ;  /* 0x0000fa0000067ab9 */ /* 0x000fe20000000a00 */
[----:B------:R-:W-:Y:S01]  /*5c50*/  SHF.R.S32.HI R10, RZ, 0x1f, R16 ;  /* 0x0000001fff0a7819 */ /* 0x000fe20000011410 */
[----:B------:R-:W-:Y:S01]  /*5c60*/  BSSY B6, `(.L_x_380) ;  /* 0x0000039000067945 */ /* 0x000fe20003800000 */
[----:B------:R-:W-:Y:S01]  /*5c70*/  LOP3.LUT P0, RZ, R4, 0x3ff, RZ, 0xc0, !PT ;  /* 0x000003ff04ff7812 */ /* 0x000fe2000780c0ff */
[----:B-1----:R-:W-:Y:S01]  /*5c80*/  VIADD R44, R0, 0xffffff80 ;  /* 0xffffff80002c7836 */ /* 0x002fe20000000000 */
[----:B-----5:R-:W-:-:S04]  /*5c90*/  SHF.R.S32.HI R0, RZ, 0x1f, R24 ;  /* 0x0000001fff007819 */ /* 0x020fc80000011418 */
[----:B------:R-:W-:Y:S01]  /*5ca0*/  SHF.R.S32.HI R3, RZ, 0x1f, R44 ;  /* 0x0000001fff037819 */ /* 0x000fe2000001142c */
[----:B------:R-:W-:-:S03]  /*5cb0*/  IMAD R7, R0, UR6, RZ ;  /* 0x0000000600077c24 */ /* 0x000fc6000f8e02ff */
[----:B------:R-:W-:Y:S01]  /*5cc0*/  LEA.HI R4, R3, R44, RZ, 0x2 ;  /* 0x0000002c03047211 */ /* 0x000fe200078f10ff */
[----:B------:R-:W-:Y:S02]  /*5cd0*/  IMAD R3, R0, UR4, RZ ;  /* 0x0000000400037c24 */ /* 0x000fe4000f8e02ff */
[----:B------:R-:W-:Y:S01]  /*5ce0*/  IMAD R31, R24, UR7, R7 ;  /* 0x00000007181f7c24 */ /* 0x000fe2000f8e0207 */
[----:B------:R-:W-:Y:S01]  /*5cf0*/  LOP3.LUT R0, R4, 0xfffffffc, RZ, 0xc0, !PT ;  /* 0xfffffffc04007812 */ /* 0x000fe200078ec0ff */
[----:B------:R-:W-:-:S03]  /*5d00*/  IMAD.WIDE.U32 R4, R24, UR4, RZ ;  /* 0x0000000418047c25 */ /* 0x000fc6000f8e00ff */
[----:B------:R-:W-:Y:S01]  /*5d10*/  IADD3 R0, R44, -R0, RZ ;  /* 0x800000002c007210 */ /* 0x000fe20007ffe0ff */
[C---:B------:R-:W-:Y:S01]  /*5d20*/  IMAD R3, R24.reuse, UR5, R3 ;  /* 0x0000000518037c24 */ /* 0x040fe2000f8e0203 */
[----:B------:R-:W-:Y:S01]  /*5d30*/  ULDC.64 UR4, c[0x0][0x3c8] ;  /* 0x0000f20000047ab9 */ /* 0x000fe20000000a00 */
[----:B------:R-:W-:Y:S01]  /*5d40*/  IMAD.WIDE.U32 R6, R24, UR6, RZ ;  /* 0x0000000618067c25 */ /* 0x000fe2000f8e00ff */
[----:B------:R-:W-:Y:S01]  /*5d50*/  LEA R28, P1, R4, UR4, 0x1 ;  /* 0x00000004041c7c11 */ /* 0x000fe2000f8208ff */
[----:B------:R-:W-:Y:S02]  /*5d60*/  ULDC.64 UR6, c[0x0][0x3e0] ;  /* 0x0000f80000067ab9 */ /* 0x000fe40000000a00 */
[----:B------:R-:W-:Y:S01]  /*5d70*/  IMAD.SHL.U32 R26, R0, 0x4, RZ ;  /* 0x00000004001a7824 */ /* 0x000fe200078e00ff */
[C---:B------:R-:W-:Y:S01]  /*5d80*/  IADD3 R0, P4, R16.reuse, R6, RZ ;  /* 0x0000000610007210 */ /* 0x040fe20007f9e0ff */
[----:B------:R-:W-:Y:S01]  /*5d90*/  IMAD.IADD R11, R3, 0x1, R5 ;  /* 0x00000001030b7824 */ /* 0x000fe200078e0205 */
[-C--:B------:R-:W-:Y:S01]  /*5da0*/  IADD3 R5, P2, R16, R4.reuse, RZ ;  /* 0x0000000410057210 */ /* 0x080fe20007f5e0ff */
[----:B------:R-:W-:Y:S01]  /*5db0*/  IMAD.IADD R31, R31, 0x1, R7 ;  /* 0x000000011f1f7824 */ /* 0x000fe200078e0207 */
[----:B------:R-:W-:-:S02]  /*5dc0*/  IADD3 R9, P3, R26, R4, RZ ;  /* 0x000000041a097210 */ /* 0x000fc40007f7e0ff */
[----:B------:R-:W-:Y:S01]  /*5dd0*/  SHF.R.S32.HI R8, RZ, 0x1f, R26 ;  /* 0x0000001fff087819 */ /* 0x000fe2000001141a */
[----:B------:R-:W-:Y:S01]  /*5de0*/  IMAD.X R3, R10, 0x1, R31, P4 ;  /* 0x000000010a037824 */ /* 0x000fe200020e061f */
[----:B------:R-:W-:Y:S02]  /*5df0*/  IADD3 R7, P5, R26, R6, RZ ;  /* 0x000000061a077210 */ /* 0x000fe40007fbe0ff */
[--C-:B------:R-:W-:Y:S02]  /*5e00*/  LEA.HI.X R29, R4, UR5, R11.reuse, 0x1, P1 ;  /* 0x00000005041d7c11 */ /* 0x100fe400088f0c0b */
[----:B------:R-:W-:Y:S01]  /*5e10*/  IADD3.X R4, R10, R11, RZ, P2, !PT ;  /* 0x0000000b0a047210 */ /* 0x000fe200017fe4ff */
[----:B------:R-:W-:Y:S01]  /*5e20*/  IMAD.X R10, R8, 0x1, R11, P3 ;  /* 0x00000001080a7824 */ /* 0x000fe200018e060b */
[----:B------:R-:W-:Y:S01]  /*5e30*/  LEA R30, P1, R6, UR6, 0x1 ;  /* 0x00000006061e7c11 */ /* 0x000fe2000f8208ff */
[----:B------:R-:W-:Y:S01]  /*5e40*/  IMAD.X R8, R8, 0x1, R31, P5 ;  /* 0x0000000108087824 */ /* 0x000fe200028e061f */
[----:B------:R-:W-:-:S02]  /*5e50*/  LEA R42, P2, R5, UR4, 0x1 ;  /* 0x00000004052a7c11 */ /* 0x000fc4000f8408ff */
[----:B------:R-:W-:Y:S02]  /*5e60*/  LEA R38, P3, R9, UR4, 0x1 ;  /* 0x0000000409267c11 */ /* 0x000fe4000f8608ff */
[----:B------:R-:W-:Y:S02]  /*5e70*/  LEA R36, P4, R7, UR6, 0x1 ;  /* 0x0000000607247c11 */ /* 0x000fe4000f8808ff */
[----:B------:R-:W-:Y:S02]  /*5e80*/  LEA R40, P5, R0, UR6, 0x1 ;  /* 0x0000000600287c11 */ /* 0x000fe4000f8a08ff */
[----:B------:R-:W-:Y:S02]  /*5e90*/  LEA.HI.X R39, R9, UR5, R10, 0x1, P3 ;  /* 0x0000000509277c11 */ /* 0x000fe400098f0c0a */
[----:B------:R-:W-:Y:S02]  /*5ea0*/  LEA.HI.X R37, R7, UR7, R8, 0x1, P4 ;  /* 0x0000000707257c11 */ /* 0x000fe4000a0f0c08 */
[----:B------:R-:W-:-:S02]  /*5eb0*/  LEA.HI.X R31, R6, UR7, R31, 0x1, P1 ;  /* 0x00000007061f7c11 */ /* 0x000fc400088f0c1f */
[----:B------:R-:W-:Y:S02]  /*5ec0*/  LEA.HI.X R43, R5, UR5, R4, 0x1, P2 ;  /* 0x00000005052b7c11 */ /* 0x000fe400090f0c04 */
[----:B------:R-:W-:Y:S01]  /*5ed0*/  LEA.HI.X R41, R0, UR7, R3, 0x1, P5 ;  /* 0x0000000700297c11 */ /* 0x000fe2000a8f0c03 */
[----:B------:R-:W-:Y:S06]  /*5ee0*/  @!P0 BRA `(.L_x_381) ;  /* 0x0000000000408947 */ /* 0x000fec0003800000 */
        /* <DEDUP_REMOVED lines=15> */
[----:B-1----:R-:W-:Y:S05]  /*5fe0*/  CALL.ABS.NOINC R14 ;  /* 0x000000000e007343 */ /* 0x002fea0003c00000 */
.L_x_381:
[----:B------:R-:W-:Y:S05]  /*5ff0*/  BSYNC B6 ;  /* 0x0000000000067941 */ /* 0x000fea0003800000 */
.L_x_380:
[----:B------:R-:W-:Y:S01]  /*6000*/  ULDC.U8 UR4, c[0x0][0x3f0] ;  /* 0x0000fc0000047ab9 */ /* 0x000fe20000000000 */
[----:B------:R-:W-:Y:S01]  /*6010*/  BSSY B0, `(.L_x_382) ;  /* 0x00001f6000007945 */ /* 0x000fe20003800000 */
[----:B------:R-:W-:-:S13]  /*6020*/  ISETP.NE.AND P0, PT, RZ, UR4, PT ;  /* 0x00000004ff007c0c */ /* 0x000fda000bf05270 */
[----:B------:R-:W-:Y:S05]  /*6030*/  @!P0 BRA `(.L_x_383) ;  /* 0x0000000c00fc8947 */ /* 0x000fea0003800000 */
[----:B------:R-:W2:Y:S04]  /*6040*/  LDL R32, [R1+0x58] ;  /* 0x0000580001207983 */ /* 0x000ea80000100800 */
[----:B------:R-:W3:Y:S01]  /*6050*/  LDL R20, [R1+0x80] ;  /* 0x0000800001147983 */ /* 0x000ee20000100800 */
[----:B------:R-:W-:-:S05]  /*6060*/  IMAD R9, R33, -0xc0, R25 ;  /* 0xffffff4021097824 */ /* 0x000fca00078e0219 */
[----:B------:R-:W-:-:S04]  /*6070*/  VIMNMX R9, R9, 0xc0, PT ;  /* 0x000000c009097848 */ /* 0x000fc80003fe0100 */
[----:B------:R-:W-:Y:S01]  /*6080*/  ISETP.GE.AND P0, PT, R18, R9, PT ;  /* 0x000000091200720c */ /* 0x000fe20003f06270 */
[----:B------:R-:W-:Y:S01]  /*6090*/  BSSY B1, `(.L_x_384) ;  /* 0x000001b000017945 */ /* 0x000fe20003800000 */
[----:B------:R-:W-:Y:S02]  /*60a0*/  CS2R R6, SRZ ;  /* 0x0000000000067805 */ /* 0x000fe4000001ff00 */
[----:B------:R-:W-:Y:S01]  /*60b0*/  CS2R R24, SRZ ;  /* 0x0000000000187805 */ /* 0x000fe2000001ff00 */
[----:B--2---:R-:W-:Y:S01]  /*60c0*/  IMAD.SHL.U32 R3, R32, 0x40, RZ ;  /* 0x0000004020037824 */ /* 0x004fe200078e00ff */
[----:B---3--:R-:W-:-:S04]  /*60d0*/  LEA.HI R0, R20, R20, RZ, 0x1 ;  /* 0x0000001414007211 */ /* 0x008fc800078f08ff */
[----:B------:R-:W-:Y:S02]  /*60e0*/  LOP3.LUT R3, R3, 0x1c0, RZ, 0xc0, !PT ;  /* 0x000001c003037812 */ /* 0x000fe400078ec0ff */
[----:B------:R-:W-:Y:S02]  /*60f0*/  LOP3.LUT R0, R0, 0xfffffffe, RZ, 0xc0, !PT ;  /* 0xfffffffe00007812 */ /* 0x000fe400078ec0ff */
[----:B------:R-:W-:Y:S02]  /*6100*/  LOP3.LUT R4, R3, 0x18, R16, 0xf8, !PT ;  /* 0x0000001803047812 */ /* 0x000fe400078ef810 */
[----:B------:R-:W-:Y:S01]  /*6110*/  SHF.R.U32.HI R3, RZ, 0x3, R3 ;  /* 0x00000003ff037819 */ /* 0x000fe20000011603 */
[----:B------:R-:W-:Y:S01]  /*6120*/  IMAD.IADD R0, R20, 0x1, -R0 ;  /* 0x0000000114007824 */ /* 0x000fe200078e0a00 */
[----:B------:R-:W-:Y:S02]  /*6130*/  CS2R R20, SRZ ;  /* 0x0000000000147805 */ /* 0x000fe4000001ff00 */
[----:B------:R-:W-:-:S02]  /*6140*/  LOP3.LUT R3, R4, R3, RZ, 0x3c, !PT ;  /* 0x0000000304037212 */ /* 0x000fc400078e3cff */
[----:B------:R-:W-:Y:S02]  /*6150*/  CS2R R4, SRZ ;  /* 0x0000000000047805 */ /* 0x000fe4000001ff00 */
[----:B------:R-:W-:Y:S01]  /*6160*/  SHF.L.U32 R27, R0, 0x1f, RZ ;  /* 0x0000001f001b7819 */ /* 0x000fe200000006ff */
[----:B------:R-:W-:Y:S06]  /*6170*/  @P0 BRA `(.L_x_385) ;  /* 0x0000000000300947 */ /* 0x000fec0003800000 */
[C---:B------:R-:W-:Y:S01]  /*6180*/  VIADD R0, R26.reuse, 0x10 ;  /* 0x000000101a007836 */ /* 0x040fe20000000000 */
[----:B------:R-:W-:Y:S01]  /*6190*/  ULDC UR4, c[0x0][0x3d4] ;  /* 0x0000f50000047ab9 */ /* 0x000fe20000000800 */
[----:B------:R-:W-:Y:S02]  /*61a0*/  CS2R R20, SRZ ;  /* 0x0000000000147805 */ /* 0x000fe4000001ff00 */
[----:B------:R-:W-:Y:S02]  /*61b0*/  ISETP.GE.AND P1, PT, R26, UR4, PT ;  /* 0x000000041a007c0c */ /* 0x000fe4000bf26270 */
[----:B------:R-:W-:Y:S02]  /*61c0*/  CS2R R24, SRZ ;  /* 0x0000000000187805 */ /* 0x000fe4000001ff00 */
[----:B------:R-:W-:Y:S02]  /*61d0*/  ISETP.GE.AND P2, PT, R0, UR4, PT ;  /* 0x0000000400007c0c */ /* 0x000fe4000bf46270 */
[----:B------:R-:W-:-:S02]  /*61e0*/  CS2R R4, SRZ ;  /* 0x0000000000047805 */ /* 0x000fc4000001ff00 */
[----:B------:R-:W-:-:S05]  /*61f0*/  CS2R R6, SRZ ;  /* 0x0000000000067805 */ /* 0x000fca000001ff00 */
[----:B------:R1:W5:Y:S04]  /*6200*/  @!P1 LDG.E.64 R20, desc[UR56][R38.64] ;  /* 0x0000003826149981 */ /* 0x000368000c1e1b00 */
[----:B------:R1:W5:Y:S04]  /*6210*/  @!P2 LDG.E.64 R24, desc[UR56][R38.64+0x20] ;  /* 0x000020382618a981 */ /* 0x000368000c1e1b00 */
[----:B------:R1:W5:Y:S04]  /*6220*/  @!P1 LDG.E.64 R4, desc[UR56][R36.64] ;  /* 0x0000003824049981 */ /* 0x000368000c1e1b00 */
[----:B------:R1:W5:Y:S02]  /*6230*/  @!P2 LDG.E.64 R6, desc[UR56][R36.64+0x20] ;  /* 0x000020382406a981 */ /* 0x000364000c1e1b00 */
.L_x_385:
[----:B------:R-:W-:Y:S05]  /*6240*/  BSYNC B1 ;  /* 0x0000000000017941 */ /* 0x000fea0003800000 */
.L_x_384:
[----:B------:R-:W-:-:S03]  /*6250*/  UMOV UR4, 0xffffffff ;  /* 0xffffffff00047882 */ /* 0x000fc60000000000 */
[----:B------:R-:W-:Y:S05]  /*6260*/  BRA.DIV UR4, `(.L_x_386) ;  /* 0x0000010a046c7947 */ /* 0x000fea000b800000 */
.L_x_555:
[----:B------:R-:W-:-:S03]  /*6270*/  UMOV UR4, 0xffffffff ;  /* 0xffffffff00047882 */ /* 0x000fc60000000000 */
[----:B------:R-:W-:Y:S05]  /*6280*/  BRA.DIV UR4, `(.L_x_387) ;  /* 0x0000010a048c7947 */ /* 0x000fea000b800000 */
.L_x_558:
[----:B------:R-:W-:-:S03]  /*6290*/  UMOV UR4, 0xffffffff ;  /* 0xffffffff00047882 */ /* 0x000fc60000000000 */
[----:B------:R-:W-:Y:S05]  /*62a0*/  BRA.DIV UR4, `(.L_x_388) ;  /* 0x0000010a04ac7947 */ /* 0x000fea000b800000 */
.L_x_561:
[----:B------:R-:W-:-:S03]  /*62b0*/  UMOV UR4, 0xffffffff ;  /* 0xffffffff00047882 */ /* 0x000fc60000000000 */
[----:B------:R-:W-:Y:S05]  /*62c0*/  BRA.DIV UR4, `(.L_x_389) ;  /* 0x0000010a04cc7947 */ /* 0x000fea000b800000 */
.L_x_564:
[----:B------:R-:W2:Y:S01]  /*62d0*/  SYNCS.PHASECHK.TRANS64.TRYWAIT P1, [R2+URZ+0x30800], R27 ;  /* 0x0308001b020075a7 */ /* 0x000ea2000802017f */
[----:B------:R-:W-:Y:S01]  /*62e0*/  SHF.R.S32.HI R0, RZ, 0x1f, R44 ;  /* 0x0000001fff007819 */ /* 0x000fe2000001142c */
[--C-:B-----5:R-:W-:Y:S01]  /*62f0*/  IMAD.MOV.U32 R8, RZ, RZ, R21.reuse ;  /* 0x000000ffff087224 */ /* 0x120fe200078e0015 */
[----:B------:R-:W-:Y:S01]  /*6300*/  LOP3.LUT P2, RZ, R32, 0x4, RZ, 0xc0, !PT ;  /* 0x0000000420ff7812 */ /* 0x000fe2000784c0ff */
[----:B------:R-:W-:Y:S01]  /*6310*/  IMAD.MOV.U32 R11, RZ, RZ, R24 ;  /* 0x000000ffff0b7224 */ /* 0x000fe200078e0018 */
[----:B------:R-:W-:Y:S01]  /*6320*/  LEA.HI R0, R0, R44, RZ, 0x5 ;  /* 0x0000002c00007211 */ /* 0x000fe200078f28ff */
[----:B------:R-:W-:Y:S01]  /*6330*/  IMAD.MOV.U32 R33, RZ, RZ, R4 ;  /* 0x000000ffff217224 */ /* 0x000fe200078e0004 */
[----:B-1----:R-:W-:Y:S01]  /*6340*/  SHF.R.U64 R36, R20, 0x10, R21 ;  /* 0x0000001014247819 */ /* 0x002fe20000001215 */
[----:B------:R-:W-:Y:S01]  /*6350*/  IMAD.MOV.U32 R10, RZ, RZ, R5 ;  /* 0x000000ffff0a7224 */ /* 0x000fe200078e0005 */
[----:B------:R-:W-:Y:S01]  /*6360*/  SHF.R.S32.HI R0, RZ, 0x5, R0 ;  /* 0x00000005ff007819 */ /* 0x000fe20000011400 */
[----:B------:R-:W-:Y:S01]  /*6370*/  BSSY B1, `(.L_x_390) ;  /* 0x000001a000017945 */ /* 0x000fe20003800000 */
[----:B0-----:R-:W-:-:S02]  /*6380*/  SHF.R.U32.HI R14, RZ, 0x10, R21 ;  /* 0x00000010ff0e7819 */ /* 0x001fc40000011615 */
[----:B------:R-:W-:Y:S01]  /*6390*/  SHF.R.U64 R37, R4, 0x10, R5 ;  /* 0x0000001004257819 */ /* 0x000fe20000001205 */
[----:B------:R-:W-:Y:S01]  /*63a0*/  IMAD R3, R0, 0x200, R3 ;  /* 0x0000020000037824 */ /* 0x000fe200078e0203 */
[----:B------:R-:W-:Y:S01]  /*63b0*/  SHF.R.U32.HI R21, RZ, 0x10, R5 ;  /* 0x00000010ff157819 */ /* 0x000fe20000011605 */
[----:B------:R-:W-:Y:S01]  /*63c0*/  IMAD.MOV.U32 R5, RZ, RZ, R7 ;  /* 0x000000ffff057224 */ /* 0x000fe200078e0007 */
[----:B------:R-:W-:Y:S01]  /*63d0*/  MOV R34, R20 ;  /* 0x0000001400227202 */ /* 0x000fe20000000f00 */
[----:B------:R-:W-:Y:S01]  /*63e0*/  IMAD R3, R3, 0x2, R2 ;  /* 0x0000000203037824 */ /* 0x000fe200078e0202 */
[----:B------:R-:W-:Y:S02]  /*63f0*/  MOV R12, R6 ;  /* 0x00000006000c7202 */ /* 0x000fe40000000f00 */
[----:B------:R-:W-:Y:S01]  /*6400*/  MOV R13, R25 ;  /* 0x00000019000d7202 */ /* 0x000fe20000000f00 */
[C---:B------:R-:W-:Y:S01]  /*6410*/  VIADD R4, R3.reuse, 0xc400 ;  /* 0x0000c40003047836 */ /* 0x040fe20000000000 */
[--C-:B------:R-:W-:Y:S01]  /*6420*/  SHF.R.U64 R15, R24, 0x10, R25.reuse ;  /* 0x00000010180f7819 */ /* 0x100fe20000001219 */
[----:B------:R-:W-:Y:S01]  /*6430*/  VIADD R0, R3, 0xc440 ;  /* 0x0000c44003007836 */ /* 0x000fe20000000000 */
[----:B------:R-:W-:-:S02]  /*6440*/  SHF.R.U32.HI R20, RZ, 0x10, R25 ;  /* 0x00000010ff147819 */ /* 0x000fc40000011619 */
[----:B------:R-:W-:Y:S02]  /*6450*/  SHF.R.U64 R6, R6, 0x10, R7 ;  /* 0x0000001006067819 */ /* 0x000fe40000001207 */
[----:B------:R-:W-:Y:S02]  /*6460*/  PRMT R34, R34, 0x5410, R8 ;  /* 0x0000541022227816 */ /* 0x000fe40000000008 */
[----:B------:R-:W-:Y:S02]  /*6470*/  PRMT R12, R12, 0x5410, R11 ;  /* 0x000054100c0c7816 */ /* 0x000fe4000000000b */
[----:B------:R-:W-:Y:S02]  /*6480*/  PRMT R33, R33, 0x5410, R10 ;  /* 0x0000541021217816 */ /* 0x000fe4000000000a */
[----:B------:R-:W-:Y:S02]  /*6490*/  SHF.R.U32.HI R7, RZ, 0x10, R7 ;  /* 0x00000010ff077819 */ /* 0x000fe40000011607 */
[----:B------:R-:W-:-:S02]  /*64a0*/  @P2 IADD3 R0, R4, -0x40, RZ ;  /* 0xffffffc004002810 */ /* 0x000fc40007ffe0ff */
[----:B------:R-:W-:Y:S02]  /*64b0*/  PRMT R36, R36, 0x5410, R14 ;  /* 0x0000541024247816 */ /* 0x000fe4000000000e */
[----:B------:R-:W-:Y:S02]  /*64c0*/  PRMT R8, R13, 0x5410, R20 ;  /* 0x000054100d087816 */ /* 0x000fe40000000014 */
[----:B------:R-:W-:Y:S02]  /*64d0*/  PRMT R11, R15, 0x7610, R11 ;  /* 0x000076100f0b7816 */ /* 0x000fe4000000000b */
[----:B------:R-:W-:Y:S02]  /*64e0*/  PRMT R37, R37, 0x5410, R21 ;  /* 0x0000541025257816 */ /* 0x000fe40000000015 */
[----:B------:R-:W-:Y:S01]  /*64f0*/  PRMT R10, R5, 0x7610, R10 ;  /* 0x00007610050a7816 */ /* 0x000fe2000000000a */
[----:B--2---:R-:W-:Y:S06]  /*6500*/  @!P1 BRA `(.L_x_391) ;  /* 0x0000010800649947 */ /* 0x004fec0003800000 */
.L_x_565:
[----:B------:R-:W-:Y:S05]  /*6510*/  BSYNC B1 ;  /* 0x0000000000017941 */ /* 0x000fea0003800000 */
.L_x_390:
[----:B------:R-:W-:Y:S01]  /*6520*/  BSSY B1, `(.L_x_392) ;  /* 0x0000058000017945 */ /* 0x000fe20003800000 */
[----:B------:R-:W-:Y:S02]  /*6530*/  PRMT R11, R11, 0x5410, R6 ;  /* 0x000054100b0b7816 */ /* 0x000fe40000000006 */
[----:B------:R-:W-:Y:S01]  /*6540*/  PRMT R10, R10, 0x5410, R7 ;  /* 0x000054100a0a7816 */ /* 0x000fe20000000007 */
[----:B------:R-:W-:Y:S06]  /*6550*/  @P0 BRA `(.L_x_393) ;  /* 0x0000000400500947 */ /* 0x000fec0003800000 */
[----:B------:R-:W1:Y:S01]  /*6560*/  LDC R5, c[0x0][0x3d4] ;  /* 0x0000f500ff057b82 */ /* 0x000e620000000800 */
[C---:B------:R-:W-:Y:S01]  /*6570*/  VIADD R4, R26.reuse, 0x10 ;  /* 0x000000101a047836 */ /* 0x040fe20000000000 */
[----:B------:R-:W-:Y:S01]  /*6580*/  BSSY B2, `(.L_x_394) ;  /* 0x000002a000027945 */ /* 0x000fe20003800000 */
[----:B-1----:R-:W-:-:S03]  /*6590*/  ISETP.GE.AND P0, PT, R26, R5, PT ;  /* 0x000000051a00720c */ /* 0x002fc60003f06270 */
[----:B------:R-:W-:-:S10]  /*65a0*/  ISETP.GE.AND P1, PT, R4, R5, PT ;  /* 0x000000050400720c */ /* 0x000fd40003f26270 */
[----:B------:R-:W-:Y:S05]  /*65b0*/  @P0 BRA `(.L_x_395) ;  /* 0x0000000000980947 */ /* 0x000fea0003800000 */
[----:B------:R-:W1:Y:S01]  /*65c0*/  LDS.128 R4, [R3+0xc400] ;  /* 0x00c4000003047984 */ /* 0x000e620000000c00 */
[----:B------:R-:W-:Y:S02]  /*65d0*/  HADD2.F32 R25, -RZ, R33.H0_H0 ;  /* 0x20000021ff197230 */ /* 0x000fe40000004100 */
[----:B------:R-:W-:Y:S02]  /*65e0*/  HADD2.F32 R21, -RZ, R34.H0_H0 ;  /* 0x20000022ff157230 */ /* 0x000fe40000004100 */
[----:B------:R-:W-:Y:S02]  /*65f0*/  HADD2.F32 R24, -RZ, R36.H0_H0 ;  /* 0x20000024ff187230 */ /* 0x000fe40000004100 */
[----:B0-----:R-:W-:Y:S02]  /*6600*/  HADD2.F32 R27, -RZ, R37.H0_H0 ;  /* 0x20000025ff1b7230 */ /* 0x001fe40000004100 */
[--C-:B-1----:R-:W-:Y:S02]  /*6610*/  HADD2.F32 R13, -RZ, R4.reuse.H0_H0 ;  /* 0x20000004ff0d7230 */ /* 0x102fe40000004100 */
[----:B------:R-:W-:-:S02]  /*6620*/  HADD2.F32 R4, -RZ, R4.H1_H1 ;  /* 0x30000004ff047230 */ /* 0x000fc40000004100 */
[--C-:B------:R-:W-:Y:S02]  /*6630*/  HADD2.F32 R14, -RZ, R5.reuse.H0_H0 ;  /* 0x20000005ff0e7230 */ /* 0x100fe40000004100 */
[----:B------:R-:W-:Y:S02]  /*6640*/  HADD2.F32 R5, -RZ, R5.H1_H1 ;  /* 0x30000005ff057230 */ /* 0x000fe40000004100 */
[C---:B------:R-:W-:Y:S01]  /*6650*/  FMUL.FTZ R28, R4.reuse, R25 ;  /* 0x00000019041c7220 */ /* 0x040fe20000410000 */
[----:B------:R-:W-:Y:S01]  /*6660*/  FMUL.FTZ R4, R4, R21 ;  /* 0x0000001504047220 */ /* 0x000fe20000410000 */
[--C-:B------:R-:W-:Y:S02]  /*6670*/  HADD2.F32 R15, -RZ, R6.reuse.H0_H0 ;  /* 0x20000006ff0f7230 */ /* 0x100fe40000004100 */
[----:B------:R-:W-:Y:S02]  /*6680*/  HADD2.F32 R20, -RZ, R7.H0_H0 ;  /* 0x20000007ff147230 */ /* 0x000fe40000004100 */
[----:B------:R-:W-:Y:S01]  /*6690*/  FMUL.FTZ R29, R5, R27 ;  /* 0x0000001b051d7220 */ /* 0x000fe20000410000 */
[C---:B------:R-:W-:Y:S01]  /*66a0*/  FFMA.FTZ R28, R13.reuse, R21, -R28 ;  /* 0x000000150d1c7223 */ /* 0x040fe2000001081c */
[----:B------:R-:W-:Y:S01]  /*66b0*/  FFMA.FTZ R25, R13, R25, R4 ;  /* 0x000000190d197223 */ /* 0x000fe20000010004 */
[----:B------:R-:W-:Y:S01]  /*66c0*/  FMUL.FTZ R31, R5, R24 ;  /* 0x00000018051f7220 */ /* 0x000fe20000410000 */
[----:B------:R-:W-:-:S02]  /*66d0*/  HADD2.F32 R6, -RZ, R6.H1_H1 ;  /* 0x30000006ff067230 */ /* 0x000fc40000004100 */
[C---:B------:R-:W-:Y:S01]  /*66e0*/  FFMA.FTZ R29, R14.reuse, R24, -R29 ;  /* 0x000000180e1d7223 */ /* 0x040fe2000001081d */
[----:B------:R-:W-:Y:S02]  /*66f0*/  HADD2.F32 R7, -RZ, R7.H1_H1 ;  /* 0x30000007ff077230 */ /* 0x000fe40000004100 */
[----:B------:R-:W-:Y:S01]  /*6700*/  FFMA.FTZ R14, R14, R27, R31 ;  /* 0x0000001b0e0e7223 */ /* 0x000fe2000001001f */
[----:B------:R-:W-:Y:S02]  /*6710*/  HADD2.F32 R13, -RZ, R33.H1_H1 ;  /* 0x30000021ff0d7230 */ /* 0x000fe40000004100 */
[----:B------:R-:W-:Y:S02]  /*6720*/  HADD2.F32 R4, -RZ, R34.H1_H1 ;  /* 0x30000022ff047230 */ /* 0x000fe40000004100 */
[----:B------:R-:W-:Y:S02]  /*6730*/  HADD2.F32 R21, -RZ, R37.H1_H1 ;  /* 0x30000025ff157230 */ /* 0x000fe40000004100 */
[----:B------:R-:W-:Y:S01]  /*6740*/  FMUL.FTZ R24, R6, R13 ;  /* 0x0000000d06187220 */ /* 0x000fe20000410000 */
[----:B------:R-:W-:-:S02]  /*6750*/  HADD2.F32 R5, -RZ, R36.H1_H1 ;  /* 0x30000024ff057230 */ /* 0x000fc40000004100 */
[-C--:B------:R-:W-:Y:S01]  /*6760*/  FMUL.FTZ R30, R6, R4.reuse ;  /* 0x00000004061e7220 */ /* 0x080fe20000410000 */
[----:B------:R-:W-:Y:S01]  /*6770*/  FMUL.FTZ R27, R7, R21 ;  /* 0x00000015071b7220 */ /* 0x000fe20000410000 */
[----:B------:R-:W-:Y:S01]  /*6780*/  FFMA.FTZ R6, R15, R4, -R24 ;  /* 0x000000040f067223 */ /* 0x000fe20000010818 */
[----:B------:R-:W-:Y:S01]  /*6790*/  FMUL.FTZ R32, R7, R5 ;  /* 0x0000000507207220 */ /* 0x000fe20000410000 */
[----:B------:R-:W-:Y:S01]  /*67a0*/  FFMA.FTZ R13, R15, R13, R30 ;  /* 0x0000000d0f0d7223 */ /* 0x000fe2000001001e */
[C---:B------:R-:W-:Y:S01]  /*67b0*/  FFMA.FTZ R7, R20.reuse, R5, -R27 ;  /* 0x0000000514077223 */ /* 0x040fe2000001081b */
[----:B------:R-:W-:Y:S01]  /*67c0*/  F2FP.F16.F32.PACK_AB R4, R25, R28 ;  /* 0x0000001c1904723e */ /* 0x000fe200000000ff */
[----:B------:R-:W-:Y:S01]  /*67d0*/  FFMA.FTZ R32, R20, R21, R32 ;  /* 0x0000001514207223 */ /* 0x000fe20000010020 */
[----:B------:R-:W-:Y:S02]  /*67e0*/  F2FP.F16.F32.PACK_AB R5, R14, R29 ;  /* 0x0000001d0e05723e */ /* 0x000fe400000000ff */
[----:B------:R-:W-:-:S02]  /*67f0*/  F2FP.F16.F32.PACK_AB R6, R13, R6 ;  /* 0x000000060d06723e */ /* 0x000fc400000000ff */
[----:B------:R-:W-:-:S05]  /*6800*/  F2FP.F16.F32.PACK_AB R7, R32, R7 ;  /* 0x000000072007723e */ /* 0x000fca00000000ff */
[----:B------:R1:W-:Y:S02]  /*6810*/  STS.128 [R3+0xc400], R4 ;  /* 0x00c4000403007388 */ /* 0x0003e40000000c00 */
.L_x_395:
[----:B------:R-:W-:Y:S05]  /*6820*/  BSYNC B2 ;  /* 0x0000000000027941 */ /* 0x000fea0003800000 */
.L_x_394:
[----:B------:R-:W-:Y:S05]  /*6830*/  @P1 BRA `(.L_x_393) ;  /* 0x0000000000981947 */ /* 0x000fea0003800000 */
[----:B-1----:R-:W1:Y:S01]  /*6840*/  LDS.128 R4, [R0] ;  /* 0x0000000000047984 */ /* 0x002e620000000c00 */
[--C-:B------:R-:W-:Y:S02]  /*6850*/  HADD2.F32 R25, -RZ, R12.reuse.H0_H0 ;  /* 0x2000000cff197230 */ /* 0x100fe40000004100 */
[----:B------:R-:W-:Y:S02]  /*6860*/  HADD2.F32 R21, -RZ, R12.H1_H1 ;  /* 0x3000000cff157230 */ /* 0x000fe40000004100 */
[--C-:B------:R-:W-:Y:S02]  /*6870*/  HADD2.F32 R24, -RZ, R11.reuse.H0_H0 ;  /* 0x2000000bff187230 */ /* 0x100fe40000004100 */
[----:B0-----:R-:W-:Y:S02]  /*6880*/  HADD2.F32 R27, -RZ, R11.H1_H1 ;  /* 0x3000000bff1b7230 */ /* 0x001fe40000004100 */
        /* <DEDUP_REMOVED lines=16> */
[----:B------:R-:W-:Y:S02]  /*6990*/  HADD2.F32 R13, -RZ, R10.H0_H0 ;  /* 0x2000000aff0d7230 */ /* 0x000fe40000004100 */
[----:B------:R-:W-:Y:S02]  /*69a0*/  HADD2.F32 R4, -RZ, R8.H0_H0 ;  /* 0x20000008ff047230 */ /* 0x000fe40000004100 */
        /* <DEDUP_REMOVED lines=14> */
[----:B------:R2:W-:Y:S02]  /*6a90*/  STS.128 [R0], R4 ;  /* 0x0000000400007388 */ /* 0x0005e40000000c00 */
.L_x_393:
[----:B------:R-:W-:Y:S05]  /*6aa0*/  BSYNC B1 ;  /* 0x0000000000017941 */ /* 0x000fea0003800000 */
.L_x_392:
[----:B-12---:R-:W-:-:S05]  /*6ab0*/  VIADD R4, R18, 0x60 ;  /* 0x0000006012047836 */ /* 0x006fca0000000000 */
[----:B------:R-:W-:-:S13]  /*6ac0*/  ISETP.GE.AND P0, PT, R4, R9, PT ;  /* 0x000000090400720c */ /* 0x000fda0003f06270 */
[----:B------:R-:W-:Y:S05]  /*6ad0*/  @P0 BRA `(.L_x_396) ;  /* 0x0000001400240947 */ /* 0x000fea0003800000 */
[----:B------:R-:W1:Y:S01]  /*6ae0*/  LDC R5, c[0x0][0x3d4] ;  /* 0x0000f500ff057b82 */ /* 0x000e620000000800 */
[C---:B------:R-:W-:Y:S01]  /*6af0*/  VIADD R4, R26.reuse, 0x10 ;  /* 0x000000101a047836 */ /* 0x040fe20000000000 */
[----:B------:R-:W-:Y:S01]  /*6b00*/  BSSY B1, `(.L_x_397) ;  /* 0x000002a000017945 */ /* 0x000fe20003800000 */
[----:B-1----:R-:W-:-:S03]  /*6b10*/  ISETP.GE.AND P0, PT, R26, R5, PT ;  /* 0x000000051a00720c */ /* 0x002fc60003f06270 */
[----:B------:R-:W-:-:S10]  /*6b20*/  ISETP.GE.AND P1, PT, R4, R5, PT ;  /* 0x000000050400720c */ /* 0x000fd40003f26270 */
[----:B------:R-:W-:Y:S05]  /*6b30*/  @P0 BRA `(.L_x_398) ;  /* 0x0000000000980947 */ /* 0x000fea0003800000 */
[----:B------:R-:W1:Y:S01]  /*6b40*/  LDS.128 R4, [R3+0xf400] ;  /* 0x00f4000003047984 */ /* 0x000e620000000c00 */
[----:B0-----:R-:W-:Y:S02]  /*6b50*/  HADD2.F32 R27, -RZ, R33.H0_H0 ;  /* 0x20000021ff1b7230 */ /* 0x001fe40000004100 */
[----:B------:R-:W-:Y:S02]  /*6b60*/  HADD2.F32 R21, -RZ, R34.H0_H0 ;  /* 0x20000022ff157230 */ /* 0x000fe40000004100 */
[----:B------:R-:W-:Y:S02]  /*6b70*/  HADD2.F32 R29, -RZ, R37.H0_H0 ;  /* 0x20000025ff1d7230 */ /* 0x000fe40000004100 */
[----:B------:R-:W-:Y:S02]  /*6b80*/  HADD2.F32 R25, -RZ, R36.H0_H0 ;  /* 0x20000024ff197230 */ /* 0x000fe40000004100 */
[----:B------:R-:W-:Y:S02]  /*6b90*/  HADD2.F32 R30, -RZ, R33.H1_H1 ;  /* 0x30000021ff1e7230 */ /* 0x000fe40000004100 */
[----:B------:R-:W-:-:S02]  /*6ba0*/  HADD2.F32 R28, -RZ, R34.H1_H1 ;  /* 0x30000022ff1c7230 */ /* 0x000fc40000004100 */
[--C-:B-1----:R-:W-:Y:S02]  /*6bb0*/  HADD2.F32 R9, -RZ, R4.reuse.H0_H0 ;  /* 0x20000004ff097230 */ /* 0x102fe40000004100 */
[----:B------:R-:W-:Y:S02]  /*6bc0*/  HADD2.F32 R4, -RZ, R4.H1_H1 ;  /* 0x30000004ff047230 */ /* 0x000fe40000004100 */
[--C-:B------:R-:W-:Y:S02]  /*6bd0*/  HADD2.F32 R13, -RZ, R5.reuse.H0_H0 ;  /* 0x20000005ff0d7230 */ /* 0x100fe40000004100 */
[----:B------:R-:W-:Y:S02]  /*6be0*/  HADD2.F32 R5, -RZ, R5.H1_H1 ;  /* 0x30000005ff057230 */ /* 0x000fe40000004100 */
[-C--:B------:R-:W-:Y:S01]  /*6bf0*/  FMUL.FTZ R20, R27, R4.reuse ;  /* 0x000000041b147220 */ /* 0x080fe20000410000 */
[----:B------:R-:W-:Y:S01]  /*6c00*/  FMUL.FTZ R24, R21, R4 ;  /* 0x0000000415187220 */ /* 0x000fe20000410000 */
[----:B------:R-:W-:-:S02]  /*6c10*/  HADD2.F32 R14, -RZ, R6.H0_H0 ;  /* 0x20000006ff0e7230 */ /* 0x000fc40000004100 */
[----:B------:R-:W-:Y:S01]  /*6c20*/  FMUL.FTZ R26, R29, R5 ;  /* 0x000000051d1a7220 */ /* 0x000fe20000410000 */
[----:B------:R-:W-:Y:S01]  /*6c30*/  FFMA.FTZ R4, R21, R9, -R20 ;  /* 0x0000000915047223 */ /* 0x000fe20000010814 */
[----:B------:R-:W-:Y:S01]  /*6c40*/  FMUL.FTZ R20, R25, R5 ;  /* 0x0000000519147220 */ /* 0x000fe20000410000 */
[--C-:B------:R-:W-:Y:S02]  /*6c50*/  HADD2.F32 R15, -RZ, R7.reuse.H0_H0 ;  /* 0x20000007ff0f7230 */ /* 0x100fe40000004100 */
[----:B------:R-:W-:Y:S01]  /*6c60*/  FFMA.FTZ R9, R27, R9, R24 ;  /* 0x000000091b097223 */ /* 0x000fe20000010018 */
[-C--:B------:R-:W-:Y:S01]  /*6c70*/  FFMA.FTZ R5, R25, R13.reuse, -R26 ;  /* 0x0000000d19057223 */ /* 0x080fe2000001081a */
[----:B------:R-:W-:Y:S02]  /*6c80*/  HADD2.F32 R6, -RZ, R6.H1_H1 ;  /* 0x30000006ff067230 */ /* 0x000fe40000004100 */
[----:B------:R-:W-:Y:S01]  /*6c90*/  FFMA.FTZ R20, R29, R13, R20 ;  /* 0x0000000d1d147223 */ /* 0x000fe20000010014 */
[----:B------:R-:W-:Y:S01]  /*6ca0*/  HADD2.F32 R7, -RZ, R7.H1_H1 ;  /* 0x30000007ff077230 */ /* 0x000fe20000004100 */
[----:B------:R-:W-:Y:S01]  /*6cb0*/  F2FP.F16.F32.PACK_AB R4, R9, R4 ;  /* 0x000000040904723e */ /* 0x000fe200000000ff */
[----:B------:R-:W-:-:S02]  /*6cc0*/  HADD2.F32 R27, -RZ, R37.H1_H1 ;  /* 0x30000025ff1b7230 */ /* 0x000fc40000004100 */
[-C--:B------:R-:W-:Y:S01]  /*6cd0*/  FMUL.FTZ R13, R30, R6.reuse ;  /* 0x000000061e0d7220 */ /* 0x080fe20000410000 */
[----:B------:R-:W-:Y:S02]  /*6ce0*/  HADD2.F32 R25, -RZ, R36.H1_H1 ;  /* 0x30000024ff197230 */ /* 0x000fe40000004100 */
[----:B------:R-:W-:Y:S01]  /*6cf0*/  FMUL.FTZ R21, R28, R6 ;  /* 0x000000061c157220 */ /* 0x000fe20000410000 */
[----:B------:R-:W-:Y:S01]  /*6d00*/  F2FP.F16.F32.PACK_AB R5, R20, R5 ;  /* 0x000000051405723e */ /* 0x000fe200000000ff */
[-C--:B------:R-:W-:Y:S01]  /*6d10*/  FMUL.FTZ R24, R27, R7.reuse ;  /* 0x000000071b187220 */ /* 0x080fe20000410000 */
[-C--:B------:R-:W-:Y:S01]  /*6d20*/  FFMA.FTZ R6, R28, R14.reuse, -R13 ;  /* 0x0000000e1c067223 */ /* 0x080fe2000001080d */
[C---:B------:R-:W-:Y:S01]  /*6d30*/  FMUL.FTZ R26, R25.reuse, R7 ;  /* 0x00000007191a7220 */ /* 0x040fe20000410000 */
[----:B------:R-:W-:Y:S01]  /*6d40*/  FFMA.FTZ R21, R30, R14, R21 ;  /* 0x0000000e1e157223 */ /* 0x000fe20000010015 */
[-C--:B------:R-:W-:Y:S02]  /*6d50*/  FFMA.FTZ R7, R25, R15.reuse, -R24 ;  /* 0x0000000f19077223 */ /* 0x080fe40000010818 */
[----:B------:R-:W-:-:S02]  /*6d60*/  FFMA.FTZ R26, R27, R15, R26 ;  /* 0x0000000f1b1a7223 */ /* 0x000fc4000001001a */
[----:B------:R-:W-:-:S03]  /*6d70*/  F2FP.F16.F32.PACK_AB R6, R21, R6 ;  /* 0x000000061506723e */ /* 0x000fc600000000ff */
[----:B------:R-:W-:-:S05]  /*6d80*/  F2FP.F16.F32.PACK_AB R7, R26, R7 ;  /* 0x000000071a07723e */ /* 0x000fca00000000ff */
[----:B------:R1:W-:Y:S02]  /*6d90*/  STS.128 [R3+0xf400], R4 ;  /* 0x00f4000403007388 */ /* 0x0003e40000000c00 */
.L_x_398:
[----:B------:R-:W-:Y:S05]  /*6da0*/  BSYNC B1 ;  /* 0x0000000000017941 */ /* 0x000fea0003800000 */
.L_x_397:
[----:B------:R-:W-:Y:S05]  /*6db0*/  @P1 BRA `(.L_x_396) ;  /* 0x00000010006c1947 */ /* 0x000fea0003800000 */
[----:B-1----:R-:W1:Y:S01]  /*6dc0*/  LDS.128 R4, [R0+0x3000] ;  /* 0x0030000000047984 */ /* 0x002e620000000c00 */
[--C-:B------:R-:W-:Y:S02]  /*6dd0*/  HADD2.F32 R21, -RZ, R12.reuse.H0_H0 ;  /* 0x2000000cff157230 */ /* 0x100fe40000004100 */
[----:B------:R-:W-:Y:S02]  /*6de0*/  HADD2.F32 R13, -RZ, R12.H1_H1 ;  /* 0x3000000cff0d7230 */ /* 0x000fe40000004100 */
[--C-:B------:R-:W-:Y:S02]  /*6df0*/  HADD2.F32 R25, -RZ, R11.reuse.H1_H1 ;  /* 0x3000000bff197230 */ /* 0x100fe40000004100 */
[----:B------:R-:W-:Y:S02]  /*6e00*/  HADD2.F32 R15, -RZ, R11.H0_H0 ;  /* 0x2000000bff0f7230 */ /* 0x000fe40000004100 */
[--C-:B-1----:R-:W-:Y:S02]  /*6e10*/  HADD2.F32 R3, -RZ, R4.reuse.H0_H0 ;  /* 0x20000004ff037230 */ /* 0x102fe40000004100 */
[----:B------:R-:W-:-:S02]  /*6e20*/  HADD2.F32 R4, -RZ, R4.H1_H1 ;  /* 0x30000004ff047230 */ /* 0x000fc40000004100 */
[--C-:B------:R-:W-:Y:S02]  /*6e30*/  HADD2.F32 R9, -RZ, R5.reuse.H0_H0 ;  /* 0x20000005ff097230 */ /* 0x100fe40000004100 */
[----:B------:R-:W-:Y:S02]  /*6e40*/  HADD2.F32 R5, -RZ, R5.H1_H1 ;  /* 0x30000005ff057230 */ /* 0x000fe40000004100 */
[-C--:B------:R-:W-:Y:S01]  /*6e50*/  FMUL.FTZ R14, R21, R4.reuse ;  /* 0x00000004150e7220 */ /* 0x080fe20000410000 */
[----:B------:R-:W-:Y:S01]  /*6e60*/  FMUL.FTZ R20, R13, R4 ;  /* 0x000000040d147220 */ /* 0x000fe20000410000 */
[----:B------:R-:W-:Y:S02]  /*6e70*/  HADD2.F32 R11, -RZ, R6.H0_H0 ;  /* 0x20000006ff0b7230 */ /* 0x000fe40000004100 */
[----:B------:R-:W-:Y:S01]  /*6e80*/  FMUL.FTZ R24, R25, R5 ;  /* 0x0000000519187220 */ /* 0x000fe20000410000 */
[----:B------:R-:W-:Y:S01]  /*6e90*/  FFMA.FTZ R4, R13, R3, -R14 ;  /* 0x000000030d047223 */ /* 0x000fe2000001080e */
[----:B------:R-:W-:Y:S01]  /*6ea0*/  FMUL.FTZ R14, R15, R5 ;  /* 0x000000050f0e7220 */ /* 0x000fe20000410000 */
[----:B------:R-:W-:-:S02]  /*6eb0*/  HADD2.F32 R12, -RZ, R7.H0_H0 ;  /* 0x20000007ff0c7230 */ /* 0x000fc40000004100 */
[----:B------:R-:W-:Y:S01]  /*6ec0*/  FFMA.FTZ R3, R21, R3, R20 ;  /* 0x0000000315037223 */ /* 0x000fe20000010014 */
[-C--:B------:R-:W-:Y:S01]  /*6ed0*/  FFMA.FTZ R5, R15, R9.reuse, -R24 ;  /* 0x000000090f057223 */ /* 0x080fe20000010818 */
[----:B------:R-:W-:Y:S02]  /*6ee0*/  HADD2.F32 R6, -RZ, R6.H1_H1 ;  /* 0x30000006ff067230 */ /* 0x000fe40000004100 */
[----:B------:R-:W-:Y:S01]  /*6ef0*/  FFMA.FTZ R14, R25, R9, R14 ;  /* 0x00000009190e7223 */ /* 0x000fe2000001000e */
[----:B------:R-:W-:Y:S01]  /*6f00*/  HADD2.F32 R7, -RZ, R7.H1_H1 ;  /* 0x30000007ff077230 */ /* 0x000fe20000004100 */
[----:B------:R-:W-:Y:S01]  /*6f10*/  F2FP.F16.F32.PACK_AB R4, R3, R4 ;  /* 0x000000040304723e */ /* 0x000fe200000000ff */
[--C-:B------:R-:W-:Y:S02]  /*6f20*/  HADD2.F32 R21, -RZ, R10.reuse.H0_H0 ;  /* 0x2000000aff157230 */ /* 0x100fe40000004100 */
[----:B------:R-:W-:Y:S01]  /*6f30*/  HADD2.F32 R24, -RZ, R10.H1_H1 ;  /* 0x3000000aff187230 */ /* 0x000fe20000004100 */
[----:B------:R-:W-:Y:S01]  /*6f40*/  F2FP.F16.F32.PACK_AB R5, R14, R5 ;  /* 0x000000050e05723e */ /* 0x000fe200000000ff */
[----:B------:R-:W-:-:S02]  /*6f50*/  HADD2.F32 R15, -RZ, R8.H0_H0 ;  /* 0x20000008ff0f7230 */ /* 0x000fc40000004100 */
[----:B------:R-:W-:Y:S02]  /*6f60*/  HADD2.F32 R20, -RZ, R8.H1_H1 ;  /* 0x30000008ff147230 */ /* 0x000fe40000004100 */
[-C--:B------:R-:W-:Y:S01]  /*6f70*/  FMUL.FTZ R8, R21, R6.reuse ;  /* 0x0000000615087220 */ /* 0x080fe20000410000 */
[-C--:B------:R-:W-:Y:S01]  /*6f80*/  FMUL.FTZ R9, R24, R7.reuse ;  /* 0x0000000718097220 */ /* 0x080fe20000410000 */
[C---:B------:R-:W-:Y:S01]  /*6f90*/  FMUL.FTZ R10, R15.reuse, R6 ;  /* 0x000000060f0a7220 */ /* 0x040fe20000410000 */
[C---:B------:R-:W-:Y:S01]  /*6fa0*/  FMUL.FTZ R13, R20.reuse, R7 ;  /* 0x00000007140d7220 */ /* 0x040fe20000410000 */
[-C--:B------:R-:W-:Y:S01]  /*6fb0*/  FFMA.FTZ R6, R15, R11.reuse, -R8 ;  /* 0x0000000b0f067223 */ /* 0x080fe20000010808 */
[-C--:B------:R-:W-:Y:S01]  /*6fc0*/  FFMA.FTZ R7, R20, R12.reuse, -R9 ;  /* 0x0000000c14077223 */ /* 0x080fe20000010809 */
[----:B------:R-:W-:Y:S01]  /*6fd0*/  FFMA.FTZ R11, R21, R11, R10 ;  /* 0x0000000b150b7223 */ /* 0x000fe2000001000a */
[----:B------:R-:W-:-:S04]  /*6fe0*/  FFMA.FTZ R12, R24, R12, R13 ;  /* 0x0000000c180c7223 */ /* 0x000fc8000001000d */
[----:B------:R-:W-:Y:S02]  /*6ff0*/  F2FP.F16.F32.PACK_AB R6, R11, R6 ;  /* 0x000000060b06723e */ /* 0x000fe400000000ff */
[----:B------:R-:W-:-:S05]  /*7000*/  F2FP.F16.F32.PACK_AB R7, R12, R7 ;  /* 0x000000070c07723e */ /* 0x000fca00000000ff */
[----:B------:R2:W-:Y:S01]  /*7010*/  STS.128 [R0+0x3000], R4 ;  /* 0x0030000400007388 */ /* 0x0005e20000000c00 */
[----:B------:R-:W-:Y:S05]  /*7020*/  BRA `(.L_x_396) ;  /* 0x0000000c00d07947 */ /* 0x000fea0003800000 */
.L_x_383:
[----:B------:R-:W1:Y:S01]  /*7030*/  LDC R21, c[0x0][0x3d4] ;  /* 0x0000f500ff157b82 */ /* 0x000e620000000800 */
[----:B------:R-:W-:Y:S01]  /*7040*/  IMAD R25, R33, -0xc0, R25 ;  /* 0xffffff4021197824 */ /* 0x000fe200078e0219 */
[----:B------:R-:W2:Y:S01]  /*7050*/  LDL R8, [R1+0x80] ;  /* 0x0000800001087983 */ /* 0x000ea20000100800 */
[----:B------:R-:W-:Y:S02]  /*7060*/  CS2R R4, SRZ ;  /* 0x0000000000047805 */ /* 0x000fe4000001ff00 */
[----:B------:R-:W-:Y:S02]  /*7070*/  CS2R R6, SRZ ;  /* 0x0000000000067805 */ /* 0x000fe4000001ff00 */
[----:B------:R-:W-:Y:S02]  /*7080*/  CS2R R26, SRZ ;  /* 0x00000000001a7805 */ /* 0x000fe4000001ff00 */
[----:B------:R-:W-:Y:S02]  /*7090*/  VIMNMX R3, R25, 0xc0, PT ;  /* 0x000000c019037848 */ /* 0x000fe40003fe0100 */
[----:B------:R-:W-:-:S02]  /*70a0*/  CS2R R24, SRZ ;  /* 0x0000000000187805 */ /* 0x000fc4000001ff00 */
[----:B-1----:R-:W-:-:S04]  /*70b0*/  ISETP.GE.AND P0, PT, R16, R21, PT ;  /* 0x000000151000720c */ /* 0x002fc80003f06270 */
[----:B------:R-:W-:-:S13]  /*70c0*/  ISETP.GE.OR P1, PT, R18, R3, P0 ;  /* 0x000000031200720c */ /* 0x000fda0000726670 */
[----:B------:R1:W5:Y:S04]  /*70d0*/  @!P1 LDG.E.128 R4, desc[UR56][R42.64] ;  /* 0x000000382a049981 */ /* 0x000368000c1e1d00 */
[----:B------:R1:W5:Y:S01]  /*70e0*/  @!P1 LDG.E.128 R24, desc[UR56][R40.64] ;  /* 0x0000003828189981 */ /* 0x000362000c1e1d00 */
[----:B------:R-:W-:Y:S01]  /*70f0*/  UMOV UR4, 0xffffffff ;  /* 0xffffffff00047882 */ /* 0x000fe20000000000 */
[----:B--2---:R-:W-:Y:S02]  /*7100*/  LEA.HI R0, R8, R8, RZ, 0x1 ;  /* 0x0000000808007211 */ /* 0x004fe400078f08ff */
[----:B-1----:R-:W-:Y:S05]  /*7110*/  BRA.DIV UR4, `(.L_x_399) ;  /* 0x000000fe04747947 */ /* 0x002fea000b800000 */
.L_x_568:
[----:B------:R-:W-:Y:S01]  /*7120*/  UMOV UR4, 0xffffffff ;  /* 0xffffffff00047882 */ /* 0x000fe20000000000 */
[----:B------:R-:W-:Y:S02]  /*7130*/  LOP3.LUT R0, R0, 0xfffffffe, RZ, 0xc0, !PT ;  /* 0xfffffffe00007812 */ /* 0x000fe400078ec0ff */
[----:B------:R-:W-:Y:S05]  /*7140*/  BRA.DIV UR4, `(.L_x_400) ;  /* 0x000000fe04907947 */ /* 0x000fea000b800000 */
.L_x_571:
[----:B------:R-:W-:Y:S01]  /*7150*/  UMOV UR4, 0xffffffff ;  /* 0xffffffff00047882 */ /* 0x000fe20000000000 */
[----:B------:R-:W-:Y:S02]  /*7160*/  IADD3 R0, R8, -R0, RZ ;  /* 0x8000000008007210 */ /* 0x000fe40007ffe0ff */
[----:B------:R-:W-:Y:S05]  /*7170*/  BRA.DIV UR4, `(.L_x_401) ;  /* 0x000000fe04ac7947 */ /* 0x000fea000b800000 */
.L_x_574:
[----:B------:R-:W-:Y:S01]  /*7180*/  UMOV UR4, 0xffffffff ;  /* 0xffffffff00047882 */ /* 0x000fe20000000000 */
[----:B------:R-:W-:Y:S02]  /*7190*/  SHF.L.U32 R9, R0, 0x1f, RZ ;  /* 0x0000001f00097819 */ /* 0x000fe400000006ff */
[----:B------:R-:W-:Y:S05]  /*71a0*/  BRA.DIV UR4, `(.L_x_402) ;  /* 0x000000fe04c87947 */ /* 0x000fea000b800000 */
.L_x_577:
[----:B------:R-:W1:Y:S01]  /*71b0*/  SYNCS.PHASECHK.TRANS64.TRYWAIT P1, [R2+URZ+0x30800], R9 ;  /* 0x03080009020075a7 */ /* 0x000e62000802017f */
[C---:B------:R-:W-:Y:S01]  /*71c0*/  VIADD R0, R18.reuse, 0x60 ;  /* 0x0000006012007836 */ /* 0x040fe20000000000 */
[-C--:B------:R-:W-:Y:S01]  /*71d0*/  ISETP.GE.OR P2, PT, R18, R3.reuse, P0 ;  /* 0x000000031200720c */ /* 0x080fe20000746670 */
[--C-:B-----5:R-:W-:Y:S01]  /*71e0*/  IMAD.MOV.U32 R15, RZ, RZ, R5.reuse ;  /* 0x000000ffff0f7224 */ /* 0x120fe200078e0005 */
[----:B------:R-:W-:Y:S01]  /*71f0*/  SHF.R.U32.HI R13, RZ, 0x10, R5 ;  /* 0x00000010ff0d7819 */ /* 0x000fe20000011605 */
[----:B------:R-:W-:Y:S01]  /*7200*/  IMAD.MOV.U32 R20, RZ, RZ, R4 ;  /* 0x000000ffff147224 */ /* 0x000fe200078e0004 */
[----:B------:R-:W-:Y:S01]  /*7210*/  ISETP.GE.OR P0, PT, R0, R3, P0 ;  /* 0x000000030000720c */ /* 0x000fe20000706670 */
[----:B------:R-:W-:Y:S01]  /*7220*/  IMAD.MOV.U32 R0, RZ, RZ, R7 ;  /* 0x000000ffff007224 */ /* 0x000fe200078e0007 */
[----:B------:R-:W-:Y:S01]  /*7230*/  SHF.R.U64 R3, R4, 0x10, R5 ;  /* 0x0000001004037819 */ /* 0x000fe20000001205 */
[----:B------:R-:W-:Y:S01]  /*7240*/  IMAD.MOV.U32 R44, RZ, RZ, R24 ;  /* 0x000000ffff2c7224 */ /* 0x000fe200078e0018 */
[--C-:B------:R-:W-:Y:S01]  /*7250*/  SHF.R.U64 R4, R6, 0x10, R7.reuse ;  /* 0x0000001006047819 */ /* 0x100fe20000001207 */
[----:B------:R-:W-:Y:S01]  /*7260*/  BSSY B1, `(.L_x_403) ;  /* 0x0000017000017945 */ /* 0x000fe20003800000 */
[----:B------:R-:W-:-:S02]  /*7270*/  SHF.R.U32.HI R5, RZ, 0x10, R7 ;  /* 0x00000010ff057819 */ /* 0x000fc40000011607 */
[----:B------:R-:W-:Y:S02]  /*7280*/  MOV R12, R6 ;  /* 0x00000006000c7202 */ /* 0x000fe40000000f00 */
[--C-:B------:R-:W-:Y:S02]  /*7290*/  PRMT R15, R15, 0x5410, R3.reuse ;  /* 0x000054100f0f7816 */ /* 0x100fe40000000003 */
[----:B------:R-:W-:Y:S01]  /*72a0*/  PRMT R3, R4, 0x7610, R3 ;  /* 0x0000761004037816 */ /* 0x000fe20000000003 */
[----:B------:R-:W-:Y:S01]  /*72b0*/  IMAD.MOV.U32 R4, RZ, RZ, R25 ;  /* 0x000000ffff047224 */ /* 0x000fe200078e0019 */
[----:B------:R-:W-:Y:S01]  /*72c0*/  PRMT R0, R5, 0x5410, R0 ;  /* 0x0000541005007816 */ /* 0x000fe20000000000 */
[----:B------:R-:W-:Y:S01]  /*72d0*/  IMAD.MOV.U32 R5, RZ, RZ, R27 ;  /* 0x000000ffff057224 */ /* 0x000fe200078e001b */
[----:B------:R-:W-:Y:S02]  /*72e0*/  PRMT R20, R20, 0x5410, R20 ;  /* 0x0000541014147816 */ /* 0x000fe40000000014 */
[----:B------:R-:W-:-:S02]  /*72f0*/  PRMT R12, R12, 0x5410, R12 ;  /* 0x000054100c0c7816 */ /* 0x000fc4000000000c */
[--C-:B------:R-:W-:Y:S02]  /*7300*/  SHF.R.U64 R6, R24, 0x10, R25.reuse ;  /* 0x0000001018067819 */ /* 0x100fe40000001219 */
[----:B------:R-:W-:Y:S02]  /*7310*/  SHF.R.U32.HI R7, RZ, 0x10, R25 ;  /* 0x00000010ff077819 */ /* 0x000fe40000011619 */
[----:B0-----:R-:W-:Y:S02]  /*7320*/  MOV R14, R26 ;  /* 0x0000001a000e7202 */ /* 0x001fe40000000f00 */
[--C-:B------:R-:W-:Y:S02]  /*7330*/  SHF.R.U64 R8, R26, 0x10, R27.reuse ;  /* 0x000000101a087819 */ /* 0x100fe4000000121b */
[----:B------:R-:W-:Y:S02]  /*7340*/  SHF.R.U32.HI R10, RZ, 0x10, R27 ;  /* 0x00000010ff0a7819 */ /* 0x000fe4000001161b */
[----:B------:R-:W-:Y:S01]  /*7350*/  PRMT R20, R4, 0x7610, R20 ;  /* 0x0000761004147816 */ /* 0x000fe20000000014 */
[----:B------:R-:W-:Y:S01]  /*7360*/  IMAD.IADD R4, R16, 0x1, R21 ;  /* 0x0000000110047824 */ /* 0x000fe200078e0215 */
[----:B------:R-:W-:-:S02]  /*7370*/  PRMT R44, R44, 0x5410, R6 ;  /* 0x000054102c2c7816 */ /* 0x000fc40000000006 */
[----:B------:R-:W-:Y:S02]  /*7380*/  PRMT R14, R14, 0x5410, R7 ;  /* 0x000054100e0e7816 */ /* 0x000fe40000000007 */
[----:B------:R-:W-:Y:S02]  /*7390*/  PRMT R3, R3, 0x5410, R5 ;  /* 0x0000541003037816 */ /* 0x000fe40000000005 */
[----:B------:R-:W-:Y:S02]  /*73a0*/  PRMT R13, R13, 0x5410, R8 ;  /* 0x000054100d0d7816 */ /* 0x000fe40000000008 */
[----:B------:R-:W-:Y:S01]  /*73b0*/  PRMT R12, R10, 0x7610, R12 ;  /* 0x000076100a0c7816 */ /* 0x000fe2000000000c */
[----:B-1----:R-:W-:Y:S06]  /*73c0*/  @!P1 BRA `(.L_x_404) ;  /* 0x000000fc00689947 */ /* 0x002fec0003800000 */
.L_x_578:
[----:B------:R-:W-:Y:S05]  /*73d0*/  BSYNC B1 ;  /* 0x0000000000017941 */ /* 0x000fea0003800000 */
.L_x_403:
[----:B------:R-:W-:Y:S01]  /*73e0*/  BSSY B1, `(.L_x_405) ;  /* 0x000005f000017945 */ /* 0x000fe20003800000 */
[----:B------:R-:W-:-:S03]  /*73f0*/  LOP3.LUT R21, R4, 0x38, RZ, 0xc0, !PT ;  /* 0x0000003804157812 */ /* 0x000fc600078ec0ff */
[----:B------:R-:W-:Y:S05]  /*7400*/  @P2 BRA `(.L_x_406) ;  /* 0x0000000400702947 */ /* 0x000fea0003800000 */
[----:B------:R-:W2:Y:S01]  /*7410*/  LDL R6, [R1+0x58] ;  /* 0x0000580001067983 */ /* 0x000ea20000100800 */
[----:B------:R-:W1:Y:S02]  /*7420*/  S2R R5, SR_TID.X ;  /* 0x0000000000057919 */ /* 0x000e640000002100 */
[----:B-1----:R-:W-:-:S05]  /*7430*/  VIADD R5, R5, 0xffffff80 ;  /* 0xffffff8005057836 */ /* 0x002fca0000000000 */
[----:B------:R-:W-:-:S04]  /*7440*/  SHF.R.S32.HI R10, RZ, 0x1f, R5 ;  /* 0x0000001fff0a7819 */ /* 0x000fc80000011405 */
[----:B------:R-:W-:-:S04]  /*7450*/  LEA.HI R10, R10, R5, RZ, 0x5 ;  /* 0x000000050a0a7211 */ /* 0x000fc800078f28ff */
[----:B------:R-:W-:Y:S01]  /*7460*/  SHF.R.S32.HI R10, RZ, 0x5, R10 ;  /* 0x00000005ff0a7819 */ /* 0x000fe2000001140a */
[----:B------:R-:W-:Y:S02]  /*7470*/  HADD2.F32 R37, -RZ, R44.H0_H0 ;  /* 0x2000002cff257230 */ /* 0x000fe40000004100 */
[----:B------:R-:W-:Y:S02]  /*7480*/  HADD2.F32 R33, -RZ, R20.H1_H1 ;  /* 0x30000014ff217230 */ /* 0x000fe40000004100 */
[----:B------:R-:W-:Y:S01]  /*7490*/  HADD2.F32 R39, -RZ, R44.H1_H1 ;  /* 0x3000002cff277230 */ /* 0x000fe20000004100 */
[----:B--2---:R-:W-:-:S04]  /*74a0*/  SHF.L.U32 R4, R6, 0x6, RZ ;  /* 0x0000000606047819 */ /* 0x004fc800000006ff */
[----:B------:R-:W-:-:S04]  /*74b0*/  LOP3.LUT R8, R4, 0x1c0, RZ, 0xc0, !PT ;  /* 0x000001c004087812 */ /* 0x000fc800078ec0ff */
[----:B------:R-:W-:Y:S02]  /*74c0*/  SHF.R.U32.HI R7, RZ, 0x3, R8 ;  /* 0x00000003ff077819 */ /* 0x000fe40000011608 */
[----:B------:R-:W-:Y:S02]  /*74d0*/  LOP3.LUT R4, R8, 0x38, R16, 0xf8, !PT ;  /* 0x0000003808047812 */ /* 0x000fe400078ef810 */
[----:B------:R-:W-:Y:S02]  /*74e0*/  LOP3.LUT R8, R7, R21, R8, 0x1e, !PT ;  /* 0x0000001507087212 */ /* 0x000fe400078e1e08 */
[----:B------:R-:W-:-:S03]  /*74f0*/  LOP3.LUT R4, R4, R7, RZ, 0x3c, !PT ;  /* 0x0000000704047212 */ /* 0x000fc600078e3cff */
[C---:B0-----:R-:W-:Y:S02]  /*7500*/  IMAD R9, R10.reuse, 0x200, R8 ;  /* 0x000002000a097824 */ /* 0x041fe400078e0208 */
[----:B------:R-:W-:-:S03]  /*7510*/  IMAD R5, R10, 0x200, R4 ;  /* 0x000002000a057824 */ /* 0x000fc600078e0204 */
[----:B------:R-:W-:Y:S01]  /*7520*/  LEA R42, R9, R2, 0x1 ;  /* 0x00000002092a7211 */ /* 0x000fe200078e08ff */
[----:B------:R-:W-:-:S04]  /*7530*/  IMAD R40, R5, 0x2, R2 ;  /* 0x0000000205287824 */ /* 0x000fc800078e0202 */
[----:B------:R-:W0:Y:S04]  /*7540*/  LDS.128 R8, [R42+0xc400] ;  /* 0x00c400002a087984 */ /* 0x000e280000000c00 */
[----:B------:R-:W1:Y:S01]  /*7550*/  LDS.128 R4, [R40+0xc400] ;  /* 0x00c4000028047984 */ /* 0x000e620000000c00 */
[----:B0-----:R-:W-:Y:S02]  /*7560*/  HADD2.F32 R28, -RZ, R8.H0_H0 ;  /* 0x20000008ff1c7230 */ /* 0x001fe40000004100 */
[----:B-1----:R-:W-:-:S03]  /*7570*/  HADD2.F32 R24, -RZ, R4.H0_H0 ;  /* 0x20000004ff187230 */ /* 0x002fc60000004100 */
[C---:B------:R-:W-:Y:S01]  /*7580*/  FMUL.FTZ R41, R28.reuse, R37 ;  /* 0x000000251c297220 */ /* 0x040fe20000410000 */
[-C--:B------:R-:W-:Y:S01]  /*7590*/  FMUL.FTZ R43, R28, R33.reuse ;  /* 0x000000211c2b7220 */ /* 0x080fe20000410000 */
[----:B------:R-:W-:Y:S02]  /*75a0*/  HADD2.F32 R8, -RZ, R8.H1_H1 ;  /* 0x30000008ff087230 */ /* 0x000fe40000004100 */
[C---:B------:R-:W-:Y:S01]  /*75b0*/  FFMA.FTZ R41, R24.reuse, R33, -R41 ;  /* 0x0000002118297223 */ /* 0x040fe20000010829 */
[----:B------:R-:W-:Y:S02]  /*75c0*/  HADD2.F32 R29, -RZ, R9.H0_H0 ;  /* 0x20000009ff1d7230 */ /* 0x000fe40000004100 */
[----:B------:R-:W-:Y:S01]  /*75d0*/  FFMA.FTZ R43, R24, R37, R43 ;  /* 0x00000025182b7223 */ /* 0x000fe2000001002b */
[----:B------:R-:W-:Y:S02]  /*75e0*/  HADD2.F32 R33, -RZ, R15.H1_H1 ;  /* 0x3000000fff217230 */ /* 0x000fe40000004100 */
[----:B------:R-:W-:-:S02]  /*75f0*/  HADD2.F32 R28, -RZ, R20.H0_H0 ;  /* 0x20000014ff1c7230 */ /* 0x000fc40000004100 */
[----:B------:R-:W-:Y:S02]  /*7600*/  HADD2.F32 R24, -RZ, R15.H0_H0 ;  /* 0x2000000fff187230 */ /* 0x000fe40000004100 */
[C---:B------:R-:W-:Y:S01]  /*7610*/  FMUL.FTZ R45, R8.reuse, R39 ;  /* 0x00000027082d7220 */ /* 0x040fe20000410000 */
[----:B------:R-:W-:Y:S02]  /*7620*/  HADD2.F32 R4, -RZ, R4.H1_H1 ;  /* 0x30000004ff047230 */ /* 0x000fe40000004100 */
[-C--:B------:R-:W-:Y:S01]  /*7630*/  FMUL.FTZ R37, R8, R33.reuse ;  /* 0x0000002108257220 */ /* 0x080fe20000410000 */
[----:B------:R-:W-:Y:S02]  /*7640*/  HADD2.F32 R25, -RZ, R5.H0_H0 ;  /* 0x20000005ff197230 */ /* 0x000fe40000004100 */
[C---:B------:R-:W-:Y:S01]  /*7650*/  FMUL.FTZ R36, R29.reuse, R28 ;  /* 0x0000001c1d247220 */ /* 0x040fe20000410000 */
[----:B------:R-:W-:Y:S01]  /*7660*/  FMUL.FTZ R29, R29, R24 ;  /* 0x000000181d1d7220 */ /* 0x000fe20000410000 */
[C---:B------:R-:W-:Y:S01]  /*7670*/  FFMA.FTZ R32, R4.reuse, R33, -R45 ;  /* 0x0000002104207223 */ /* 0x040fe2000001082d */
[----:B------:R-:W-:Y:S01]  /*7680*/  FFMA.FTZ R34, R4, R39, R37 ;  /* 0x0000002704227223 */ /* 0x000fe20000010025 */
[----:B------:R-:W-:-:S02]  /*7690*/  HADD2.F32 R9, -RZ, R9.H1_H1 ;  /* 0x30000009ff097230 */ /* 0x000fc40000004100 */
[C---:B------:R-:W-:Y:S01]  /*76a0*/  FFMA.FTZ R28, R25.reuse, R28, R29 ;  /* 0x0000001c191c7223 */ /* 0x040fe2000001001d */
[----:B------:R-:W-:Y:S02]  /*76b0*/  HADD2.F32 R8, -RZ, R14.H1_H1 ;  /* 0x3000000eff087230 */ /* 0x000fe40000004100 */
[----:B------:R-:W-:Y:S02]  /*76c0*/  HADD2.F32 R4, -RZ, R13.H0_H0 ;  /* 0x2000000dff047230 */ /* 0x000fe40000004100 */
[----:B------:R-:W-:Y:S02]  /*76d0*/  HADD2.F32 R30, -RZ, R10.H0_H0 ;  /* 0x2000000aff1e7230 */ /* 0x000fe40000004100 */
[----:B------:R-:W-:Y:S02]  /*76e0*/  HADD2.F32 R29, -RZ, R14.H0_H0 ;  /* 0x2000000eff1d7230 */ /* 0x000fe40000004100 */
[----:B------:R-:W-:Y:S01]  /*76f0*/  FFMA.FTZ R36, R25, R24, -R36 ;  /* 0x0000001819247223 */ /* 0x000fe20000010824 */
[----:B------:R-:W-:-:S02]  /*7700*/  HADD2.F32 R5, -RZ, R5.H1_H1 ;  /* 0x30000005ff057230 */ /* 0x000fc40000004100 */
[C---:B------:R-:W-:Y:S01]  /*7710*/  FMUL.FTZ R24, R9.reuse, R8 ;  /* 0x0000000809187220 */ /* 0x040fe20000410000 */
[----:B------:R-:W-:Y:S02]  /*7720*/  HADD2.F32 R26, -RZ, R6.H0_H0 ;  /* 0x20000006ff1a7230 */ /* 0x000fe40000004100 */
[----:B------:R-:W-:Y:S01]  /*7730*/  FMUL.FTZ R38, R9, R4 ;  /* 0x0000000409267220 */ /* 0x000fe20000410000 */
[----:B------:R-:W-:Y:S02]  /*7740*/  HADD2.F32 R25, -RZ, R12.H1_H1 ;  /* 0x3000000cff197230 */ /* 0x000fe40000004100 */
[----:B------:R-:W-:Y:S01]  /*7750*/  FMUL.FTZ R45, R30, R29 ;  /* 0x0000001d1e2d7220 */ /* 0x000fe20000410000 */
[----:B------:R-:W-:Y:S02]  /*7760*/  HADD2.F32 R10, -RZ, R10.H1_H1 ;  /* 0x3000000aff0a7230 */ /* 0x000fe40000004100 */
[----:B------:R-:W-:Y:S02]  /*7770*/  HADD2.F32 R33, -RZ, R13.H1_H1 ;  /* 0x3000000dff217230 */ /* 0x000fe40000004100 */
[----:B------:R-:W-:-:S02]  /*7780*/  HADD2.F32 R9, -RZ, R3.H0_H0 ;  /* 0x20000003ff097230 */ /* 0x000fc40000004100 */
[C---:B------:R-:W-:Y:S01]  /*7790*/  FFMA.FTZ R37, R5.reuse, R4, -R24 ;  /* 0x0000000405257223 */ /* 0x040fe20000010818 */
[-C--:B------:R-:W-:Y:S01]  /*77a0*/  FMUL.FTZ R30, R30, R25.reuse ;  /* 0x000000191e1e7220 */ /* 0x080fe20000410000 */
[----:B------:R-:W-:Y:S01]  /*77b0*/  FFMA.FTZ R39, R5, R8, R38 ;  /* 0x0000000805277223 */ /* 0x000fe20000010026 */
[----:B------:R-:W-:Y:S01]  /*77c0*/  FFMA.FTZ R45, R26, R25, -R45 ;  /* 0x000000191a2d7223 */ /* 0x000fe2000001082d */
[----:B------:R-:W-:Y:S02]  /*77d0*/  HADD2.F32 R6, -RZ, R6.H1_H1 ;  /* 0x30000006ff067230 */ /* 0x000fe40000004100 */
[C---:B------:R-:W-:Y:S01]  /*77e0*/  FMUL.FTZ R5, R10.reuse, R33 ;  /* 0x000000210a057220 */ /* 0x040fe20000410000 */
[--C-:B------:R-:W-:Y:S02]  /*77f0*/  HADD2.F32 R31, -RZ, R11.reuse.H0_H0 ;  /* 0x2000000bff1f7230 */ /* 0x100fe40000004100 */
[----:B------:R-:W-:Y:S01]  /*7800*/  FMUL.FTZ R25, R10, R9 ;  /* 0x000000090a197220 */ /* 0x000fe20000410000 */
[----:B------:R-:W-:-:S02]  /*7810*/  HADD2.F32 R11, -RZ, R11.H1_H1 ;  /* 0x3000000bff0b7230 */ /* 0x000fc40000004100 */
[----:B------:R-:W-:Y:S02]  /*7820*/  HADD2.F32 R10, -RZ, R3.H1_H1 ;  /* 0x30000003ff0a7230 */ /* 0x000fe40000004100 */
[----:B------:R-:W-:Y:S02]  /*7830*/  HADD2.F32 R24, -RZ, R12.H0_H0 ;  /* 0x2000000cff187230 */ /* 0x000fe40000004100 */
[--C-:B------:R-:W-:Y:S02]  /*7840*/  HADD2.F32 R4, -RZ, R0.reuse.H1_H1 ;  /* 0x30000000ff047230 */ /* 0x100fe40000004100 */
[----:B------:R-:W-:Y:S02]  /*7850*/  HADD2.F32 R8, -RZ, R0.H0_H0 ;  /* 0x20000000ff087230 */ /* 0x000fe40000004100 */
[----:B------:R-:W-:Y:S01]  /*7860*/  FFMA.FTZ R30, R26, R29, R30 ;  /* 0x0000001d1a1e7223 */ /* 0x000fe2000001001e */
[--C-:B------:R-:W-:Y:S02]  /*7870*/  HADD2.F32 R27, -RZ, R7.reuse.H0_H0 ;  /* 0x20000007ff1b7230 */ /* 0x100fe40000004100 */
[----:B------:R-:W-:Y:S01]  /*7880*/  FFMA.FTZ R26, R6, R9, -R5 ;  /* 0x00000009061a7223 */ /* 0x000fe20000010805 */
[----:B------:R-:W-:-:S02]  /*7890*/  HADD2.F32 R7, -RZ, R7.H1_H1 ;  /* 0x30000007ff077230 */ /* 0x000fc40000004100 */
[----:B------:R-:W-:Y:S01]  /*78a0*/  FFMA.FTZ R25, R6, R33, R25 ;  /* 0x0000002106197223 */ /* 0x000fe20000010019 */
[----:B------:R-:W-:Y:S01]  /*78b0*/  FMUL.FTZ R6, R31, R10 ;  /* 0x0000000a1f067220 */ /* 0x000fe20000410000 */
[----:B------:R-:W-:Y:S01]  /*78c0*/  FMUL.FTZ R38, R11, R24 ;  /* 0x000000180b267220 */ /* 0x000fe20000410000 */
[----:B------:R-:W-:Y:S01]  /*78d0*/  FMUL.FTZ R31, R31, R4 ;  /* 0x000000041f1f7220 */ /* 0x000fe20000410000 */
[----:B------:R-:W-:Y:S01]  /*78e0*/  FMUL.FTZ R5, R11, R8 ;  /* 0x000000080b057220 */ /* 0x000fe20000410000 */
[----:B------:R-:W-:Y:S01]  /*78f0*/  FFMA.FTZ R11, R27, R4, -R6 ;  /* 0x000000041b0b7223 */ /* 0x000fe20000010806 */
[----:B------:R-:W-:Y:S01]  /*7900*/  FFMA.FTZ R38, R7, R8, -R38 ;  /* 0x0000000807267223 */ /* 0x000fe20000010826 */
[----:B------:R-:W-:Y:S01]  /*7910*/  FFMA.FTZ R31, R27, R10, R31 ;  /* 0x0000000a1b1f7223 */ /* 0x000fe2000001001f */
[----:B------:R-:W-:Y:S01]  /*7920*/  FFMA.FTZ R24, R7, R24, R5 ;  /* 0x0000001807187223 */ /* 0x000fe20000010005 */
[----:B------:R-:W-:Y:S02]  /*7930*/  F2FP.F16.F32.PACK_AB R4, R32, R41 ;  /* 0x000000292004723e */ /* 0x000fe400000000ff */
[----:B------:R-:W-:-:S02]  /*7940*/  F2FP.F16.F32.PACK_AB R5, R37, R36 ;  /* 0x000000242505723e */ /* 0x000fc400000000ff */
[----:B------:R-:W-:Y:S02]  /*7950*/  F2FP.F16.F32.PACK_AB R6, R26, R45 ;  /* 0x0000002d1a06723e */ /* 0x000fe400000000ff */
[----:B------:R-:W-:Y:S02]  /*7960*/  F2FP.F16.F32.PACK_AB R7, R38, R11 ;  /* 0x0000000b2607723e */ /* 0x000fe400000000ff */
[----:B------:R-:W-:Y:S02]  /*7970*/  F2FP.F16.F32.PACK_AB R8, R34, R43 ;  /* 0x0000002b2208723e */ /* 0x000fe400000000ff */
[----:B------:R-:W-:Y:S02]  /*7980*/  F2FP.F16.F32.PACK_AB R9, R39, R28 ;  /* 0x0000001c2709723e */ /* 0x000fe400000000ff */
[----:B------:R-:W-:Y:S02]  /*7990*/  F2FP.F16.F32.PACK_AB R10, R25, R30 ;  /* 0x0000001e190a723e */ /* 0x000fe400000000ff */
[----:B------:R-:W-:Y:S01]  /*79a0*/  F2FP.F16.F32.PACK_AB R11, R24, R31 ;  /* 0x0000001f180b723e */ /* 0x000fe200000000ff */
[----:B------:R1:W-:Y:S04]  /*79b0*/  STS.128 [R40+0xc400], R4 ;  /* 0x00c4000428007388 */ /* 0x0003e80000000c00 */
[----:B------:R1:W-:Y:S02]  /*79c0*/  STS.128 [R42+0xc400], R8 ;  /* 0x00c400082a007388 */ /* 0x0003e40000000c00 */
.L_x_406:
[----:B------:R-:W-:Y:S05]  /*79d0*/  BSYNC B1 ;  /* 0x0000000000017941 */ /* 0x000fea0003800000 */
.L_x_405:
[----:B------:R-:W-:Y:S05]  /*79e0*/  @P0 BRA `(.L_x_396) ;  /* 0x0000000400600947 */ /* 0x000fea0003800000 */
[----:B-1----:R-:W2:Y:S01]  /*79f0*/  LDL R8, [R1+0x68] ;  /* 0x0000680001087983 */ /* 0x002ea20000100800 */
[C---:B------:R-:W-:Y:S02]  /*7a00*/  VIADD R4, R18.reuse, 0x60 ;  /* 0x0000006012047836 */ /* 0x040fe40000000000 */
[----:B------:R-:W-:Y:S01]  /*7a10*/  VIADD R5, R18, 0x60 ;  /* 0x0000006012057836 */ /* 0x000fe20000000000 */
[----:B------:R-:W3:Y:S01]  /*7a20*/  LDL R38, [R1+0x88] ;  /* 0x0000880001267983 */ /* 0x000ee20000100800 */
[----:B------:R-:W-:-:S03]  /*7a30*/  IMAD.SHL.U32 R4, R4, 0x40, RZ ;  /* 0x0000004004047824 */ /* 0x000fc600078e00ff */
[----:B------:R-:W-:Y:S02]  /*7a40*/  SHF.L.U32 R5, R5, 0x6, RZ ;  /* 0x0000000605057819 */ /* 0x000fe400000006ff */
[----:B------:R-:W-:Y:S02]  /*7a50*/  LOP3.LUT R4, R4, 0x1c0, RZ, 0xc0, !PT ;  /* 0x000001c004047812 */ /* 0x000fe400078ec0ff */
[----:B------:R-:W-:Y:S02]  /*7a60*/  LOP3.LUT R5, R5, 0x1c0, RZ, 0xc0, !PT ;  /* 0x000001c005057812 */ /* 0x000fe400078ec0ff */
[----:B------:R-:W-:-:S04]  /*7a70*/  SHF.R.U32.HI R4, RZ, 0x3, R4 ;  /* 0x00000003ff047819 */ /* 0x000fc80000011604 */
[----:B------:R-:W-:Y:S01]  /*7a80*/  LOP3.LUT R21, R4, R21, R5, 0x1e, !PT ;  /* 0x0000001504157212 */ /* 0x000fe200078e1e05 */
[----:B------:R-:W-:Y:S02]  /*7a90*/  HADD2.F32 R32, -RZ, R20.H1_H1 ;  /* 0x30000014ff207230 */ /* 0x000fe40000004100 */
[--C-:B------:R-:W-:Y:S02]  /*7aa0*/  HADD2.F32 R34, -RZ, R44.reuse.H0_H0 ;  /* 0x2000002cff227230 */ /* 0x100fe40000004100 */
[----:B------:R-:W-:Y:S02]  /*7ab0*/  HADD2.F32 R36, -RZ, R44.H1_H1 ;  /* 0x3000002cff247230 */ /* 0x000fe40000004100 */
[----:B------:R-:W-:Y:S02]  /*7ac0*/  HADD2.F32 R41, -RZ, R15.H0_H0 ;  /* 0x2000000fff297230 */ /* 0x000fe40000004100 */
[----:B------:R-:W-:Y:S02]  /*7ad0*/  HADD2.F32 R43, -RZ, R20.H0_H0 ;  /* 0x20000014ff2b7230 */ /* 0x000fe40000004100 */
[----:B--2---:R-:W-:-:S04]  /*7ae0*/  IMAD.IADD R21, R8, 0x1, R21 ;  /* 0x0000000108157824 */ /* 0x004fc800078e0215 */
[----:B------:R-:W-:Y:S01]  /*7af0*/  IMAD R21, R21, 0x2, R2 ;  /* 0x0000000215157824 */ /* 0x000fe200078e0202 */
[----:B---3--:R-:W-:Y:S04]  /*7b00*/  LDS.128 R4, [R38+0xc400] ;  /* 0x00c4000026047984 */ /* 0x008fe80000000c00 */
[----:B0-----:R-:W0:Y:S02]  /*7b10*/  LDS.128 R8, [R21+0xc400] ;  /* 0x00c4000015087984 */ /* 0x001e240000000c00 */
[--C-:B0-----:R-:W-:Y:S02]  /*7b20*/  HADD2.F32 R28, -RZ, R8.reuse.H0_H0 ;  /* 0x20000008ff1c7230 */ /* 0x101fe40000004100 */
[----:B------:R-:W-:-:S03]  /*7b30*/  HADD2.F32 R8, -RZ, R8.H1_H1 ;  /* 0x30000008ff087230 */ /* 0x000fc60000004100 */
[-C--:B------:R-:W-:Y:S01]  /*7b40*/  FMUL.FTZ R33, R34, R28.reuse ;  /* 0x0000001c22217220 */ /* 0x080fe20000410000 */
[----:B------:R-:W-:Y:S01]  /*7b50*/  FMUL.FTZ R37, R32, R28 ;  /* 0x0000001c20257220 */ /* 0x000fe20000410000 */
[----:B------:R-:W-:Y:S02]  /*7b60*/  HADD2.F32 R28, -RZ, R15.H1_H1 ;  /* 0x3000000fff1c7230 */ /* 0x000fe40000004100 */
[--C-:B------:R-:W-:Y:S02]  /*7b70*/  HADD2.F32 R24, -RZ, R4.reuse.H0_H0 ;  /* 0x20000004ff187230 */ /* 0x100fe40000004100 */
[-C--:B------:R-:W-:Y:S01]  /*7b80*/  FMUL.FTZ R39, R36, R8.reuse ;  /* 0x0000000824277220 */ /* 0x080fe20000410000 */
[----:B------:R-:W-:Y:S02]  /*7b90*/  HADD2.F32 R4, -RZ, R4.H1_H1 ;  /* 0x30000004ff047230 */ /* 0x000fe40000004100 */
[----:B------:R-:W-:Y:S01]  /*7ba0*/  FMUL.FTZ R15, R28, R8 ;  /* 0x000000081c0f7220 */ /* 0x000fe20000410000 */
[----:B------:R-:W-:-:S02]  /*7bb0*/  HADD2.F32 R29, -RZ, R9.H0_H0 ;  /* 0x20000009ff1d7230 */ /* 0x000fc40000004100 */
[----:B------:R-:W-:Y:S02]  /*7bc0*/  HADD2.F32 R9, -RZ, R9.H1_H1 ;  /* 0x30000009ff097230 */ /* 0x000fe40000004100 */
[-C--:B------:R-:W-:Y:S01]  /*7bd0*/  FFMA.FTZ R8, R28, R4.reuse, -R39 ;  /* 0x000000041c087223 */ /* 0x080fe20000010827 */
[----:B------:R-:W-:Y:S02]  /*7be0*/  HADD2.F32 R39, -RZ, R14.H1_H1 ;  /* 0x3000000eff277230 */ /* 0x000fe40000004100 */
[----:B------:R-:W-:Y:S01]  /*7bf0*/  FFMA.FTZ R20, R36, R4, R15 ;  /* 0x0000000424147223 */ /* 0x000fe2000001000f */
[----:B------:R-:W-:Y:S02]  /*7c00*/  HADD2.F32 R15, -RZ, R13.H0_H0 ;  /* 0x2000000dff0f7230 */ /* 0x000fe40000004100 */
[--C-:B------:R-:W-:Y:S02]  /*7c10*/  HADD2.F32 R25, -RZ, R5.reuse.H0_H0 ;  /* 0x20000005ff197230 */ /* 0x100fe40000004100 */
[----:B------:R-:W-:Y:S01]  /*7c20*/  FFMA.FTZ R37, R34, R24, R37 ;  /* 0x0000001822257223 */ /* 0x000fe20000010025 */
[----:B------:R-:W-:-:S02]  /*7c30*/  HADD2.F32 R5, -RZ, R5.H1_H1 ;  /* 0x30000005ff057230 */ /* 0x000fc40000004100 */
[-C--:B------:R-:W-:Y:S01]  /*7c40*/  FMUL.FTZ R4, R39, R9.reuse ;  /* 0x0000000927047220 */ /* 0x080fe20000410000 */
[----:B------:R-:W-:Y:S02]  /*7c50*/  HADD2.F32 R30, -RZ, R10.H0_H0 ;  /* 0x2000000aff1e7230 */ /* 0x000fe40000004100 */
[----:B------:R-:W-:Y:S02]  /*7c60*/  HADD2.F32 R34, -RZ, R14.H0_H0 ;  /* 0x2000000eff227230 */ /* 0x000fe40000004100 */
[C---:B------:R-:W-:Y:S01]  /*7c70*/  FMUL.FTZ R14, R15.reuse, R9 ;  /* 0x000000090f0e7220 */ /* 0x040fe20000410000 */
[----:B------:R-:W-:Y:S02]  /*7c80*/  HADD2.F32 R10, -RZ, R10.H1_H1 ;  /* 0x3000000aff0a7230 */ /* 0x000fe40000004100 */
[----:B------:R-:W-:Y:S02]  /*7c90*/  HADD2.F32 R36, -RZ, R13.H1_H1 ;  /* 0x3000000dff247230 */ /* 0x000fe40000004100 */
[----:B------:R-:W-:Y:S01]  /*7ca0*/  FFMA.FTZ R9, R15, R5, -R4 ;  /* 0x000000050f097223 */ /* 0x000fe20000010804 */
[----:B------:R-:W-:-:S02]  /*7cb0*/  HADD2.F32 R26, -RZ, R6.H0_H0 ;  /* 0x20000006ff1a7230 */ /* 0x000fc40000004100 */
[----:B------:R-:W-:Y:S01]  /*7cc0*/  FFMA.FTZ R33, R32, R24, -R33 ;  /* 0x0000001820217223 */ /* 0x000fe20000010821 */
[----:B------:R-:W-:Y:S02]  /*7cd0*/  HADD2.F32 R4, -RZ, R3.H0_H0 ;  /* 0x20000003ff047230 */ /* 0x000fe40000004100 */
[----:B------:R-:W-:Y:S01]  /*7ce0*/  FMUL.FTZ R24, R43, R29 ;  /* 0x0000001d2b187220 */ /* 0x000fe20000410000 */
[----:B------:R-:W-:Y:S02]  /*7cf0*/  HADD2.F32 R6, -RZ, R6.H1_H1 ;  /* 0x30000006ff067230 */ /* 0x000fe40000004100 */
[----:B------:R-:W-:Y:S01]  /*7d00*/  FFMA.FTZ R13, R39, R5, R14 ;  /* 0x00000005270d7223 */ /* 0x000fe2000001000e */
[-C--:B------:R-:W-:Y:S01]  /*7d10*/  FMUL.FTZ R5, R36, R10.reuse ;  /* 0x0000000a24057220 */ /* 0x080fe20000410000 */
[C---:B------:R-:W-:Y:S01]  /*7d20*/  FMUL.FTZ R28, R41.reuse, R29 ;  /* 0x0000001d291c7220 */ /* 0x040fe20000410000 */
[--C-:B------:R-:W-:Y:S02]  /*7d30*/  HADD2.F32 R31, -RZ, R11.reuse.H0_H0 ;  /* 0x2000000bff1f7230 */ /* 0x100fe40000004100 */
[----:B------:R-:W-:Y:S01]  /*7d40*/  FFMA.FTZ R24, R41, R25, -R24 ;  /* 0x0000001929187223 */ /* 0x000fe20000010818 */
[----:B------:R-:W-:Y:S01]  /*7d50*/  FMUL.FTZ R29, R4, R10 ;  /* 0x0000000a041d7220 */ /* 0x000fe20000410000 */
[----:B------:R-:W-:-:S02]  /*7d60*/  HADD2.F32 R11, -RZ, R11.H1_H1 ;  /* 0x3000000bff0b7230 */ /* 0x000fc40000004100 */
[----:B------:R-:W-:Y:S01]  /*7d70*/  FFMA.FTZ R10, R4, R6, -R5 ;  /* 0x00000006040a7223 */ /* 0x000fe20000010805 */
[----:B------:R-:W-:Y:S02]  /*7d80*/  HADD2.F32 R39, -RZ, R3.H1_H1 ;  /* 0x30000003ff277230 */ /* 0x000fe40000004100 */
[--C-:B------:R-:W-:Y:S02]  /*7d90*/  HADD2.F32 R41, -RZ, R12.reuse.H0_H0 ;  /* 0x2000000cff297230 */ /* 0x100fe40000004100 */
[----:B------:R-:W-:Y:S02]  /*7da0*/  HADD2.F32 R32, -RZ, R12.H1_H1 ;  /* 0x3000000cff207230 */ /* 0x000fe40000004100 */
[--C-:B------:R-:W-:Y:S02]  /*7db0*/  HADD2.F32 R3, -RZ, R0.reuse.H1_H1 ;  /* 0x30000000ff037230 */ /* 0x100fe40000004100 */
[----:B------:R-:W-:Y:S02]  /*7dc0*/  HADD2.F32 R5, -RZ, R0.H0_H0 ;  /* 0x20000000ff057230 */ /* 0x000fe40000004100 */
[----:B------:R-:W-:-:S02]  /*7dd0*/  HADD2.F32 R27, -RZ, R7.H0_H0 ;  /* 0x20000007ff1b7230 */ /* 0x000fc40000004100 */
[----:B------:R-:W-:Y:S01]  /*7de0*/  FFMA.FTZ R28, R43, R25, R28 ;  /* 0x000000192b1c7223 */ /* 0x000fe2000001001c */
[----:B------:R-:W-:Y:S02]  /*7df0*/  HADD2.F32 R7, -RZ, R7.H1_H1 ;  /* 0x30000007ff077230 */ /* 0x000fe40000004100 */
[----:B------:R-:W-:Y:S01]  /*7e00*/  FMUL.FTZ R15, R34, R30 ;  /* 0x0000001e220f7220 */ /* 0x000fe20000410000 */
[----:B------:R-:W-:Y:S01]  /*7e10*/  FFMA.FTZ R0, R36, R6, R29 ;  /* 0x0000000624007223 */ /* 0x000fe2000001001d */
[----:B------:R-:W-:Y:S01]  /*7e20*/  FMUL.FTZ R4, R39, R31 ;  /* 0x0000001f27047220 */ /* 0x000fe20000410000 */
[----:B------:R-:W-:Y:S01]  /*7e30*/  FMUL.FTZ R12, R41, R11 ;  /* 0x0000000b290c7220 */ /* 0x000fe20000410000 */
[C---:B------:R-:W-:Y:S01]  /*7e40*/  FMUL.FTZ R25, R32.reuse, R30 ;  /* 0x0000001e20197220 */ /* 0x040fe20000410000 */
[----:B------:R-:W-:Y:S01]  /*7e50*/  FMUL.FTZ R6, R3, R31 ;  /* 0x0000001f03067220 */ /* 0x000fe20000410000 */
[----:B------:R-:W-:Y:S01]  /*7e60*/  FMUL.FTZ R14, R5, R11 ;  /* 0x0000000b050e7220 */ /* 0x000fe20000410000 */
[-C--:B------:R-:W-:Y:S01]  /*7e70*/  FFMA.FTZ R15, R32, R26.reuse, -R15 ;  /* 0x0000001a200f7223 */ /* 0x080fe2000001080f */
[----:B------:R-:W-:Y:S01]  /*7e80*/  FFMA.FTZ R3, R3, R27, -R4 ;  /* 0x0000001b03037223 */ /* 0x000fe20000010804 */
[----:B------:R-:W-:Y:S01]  /*7e90*/  FFMA.FTZ R12, R5, R7, -R12 ;  /* 0x00000007050c7223 */ /* 0x000fe2000001080c */
[----:B------:R-:W-:Y:S01]  /*7ea0*/  FFMA.FTZ R25, R34, R26, R25 ;  /* 0x0000001a22197223 */ /* 0x000fe20000010019 */
[----:B------:R-:W-:Y:S01]  /*7eb0*/  FFMA.FTZ R11, R39, R27, R6 ;  /* 0x0000001b270b7223 */ /* 0x000fe20000010006 */
[----:B------:R-:W-:Y:S01]  /*7ec0*/  FFMA.FTZ R14, R41, R7, R14 ;  /* 0x00000007290e7223 */ /* 0x000fe2000001000e */
[----:B------:R-:W-:-:S02]  /*7ed0*/  F2FP.F16.F32.PACK_AB R4, R8, R33 ;  /* 0x000000210804723e */ /* 0x000fc400000000ff */
[----:B------:R-:W-:Y:S02]  /*7ee0*/  F2FP.F16.F32.PACK_AB R5, R9, R24 ;  /* 0x000000180905723e */ /* 0x000fe400000000ff */
[----:B------:R-:W-:Y:S02]  /*7ef0*/  F2FP.F16.F32.PACK_AB R6, R10, R15 ;  /* 0x0000000f0a06723e */ /* 0x000fe400000000ff */
[----:B------:R-:W-:Y:S02]  /*7f00*/  F2FP.F16.F32.PACK_AB R7, R12, R3 ;  /* 0x000000030c07723e */ /* 0x000fe400000000ff */
[----:B------:R-:W-:Y:S02]  /*7f10*/  F2FP.F16.F32.PACK_AB R8, R20, R37 ;  /* 0x000000251408723e */ /* 0x000fe400000000ff */
[----:B------:R-:W-:Y:S02]  /*7f20*/  F2FP.F16.F32.PACK_AB R9, R13, R28 ;  /* 0x0000001c0d09723e */ /* 0x000fe400000000ff */
[----:B------:R-:W-:-:S02]  /*7f30*/  F2FP.F16.F32.PACK_AB R10, R0, R25 ;  /* 0x00000019000a723e */ /* 0x000fc400000000ff */
[----:B------:R-:W-:Y:S01]  /*7f40*/  F2FP.F16.F32.PACK_AB R11, R14, R11 ;  /* 0x0000000b0e0b723e */ /* 0x000fe200000000ff */
[----:B------:R3:W-:Y:S04]  /*7f50*/  STS.128 [R38+0xc400], R4 ;  /* 0x00c4000426007388 */ /* 0x0007e80000000c00 */
[----:B------:R3:W-:Y:S02]  /*7f60*/  STS.128 [R21+0xc400], R8 ;  /* 0x00c4000815007388 */ /* 0x0007e40000000c00 */
.L_x_396:
[----:B------:R-:W-:Y:S05]  /*7f70*/  BSYNC B0 ;  /* 0x0000000000007941 */ /* 0x000fea0003800000 */
.L_x_382:
[----:B------:R-:W-:Y:S01]  /*7f80*/  @!PT LDS RZ, [RZ] ;  /* 0x00000000fffff984 */ /* 0x000fe20000000800 */
[----:B------:R-:W-:Y:S01]  /*7f90*/  @!PT LDS RZ, [RZ] ;  /* 0x00000000fffff984 */ /* 0x000fe20000000800 */
[----:B------:R-:W-:Y:S01]  /*7fa0*/  @!PT LDS RZ, [RZ] ;  /* 0x00000000fffff984 */ /* 0x000fe20000000800 */
[----:B------:R-:W-:Y:S01]  /*7fb0*/  @!PT LDS RZ, [RZ] ;  /* 0x00000000fffff984 */ /* 0x000fe20000000800 */
[----:B------:R4:W-:Y:S06]  /*7fc0*/  MEMBAR.ALL.CTA ;  /* 0x0000000000007992 */ /* 0x0009ec0000008000 */
[----:B----4-:R-:W4:Y:S01]  /*7fd0*/  FENCE.VIEW.ASYNC.S ;  /* 0x00000000000073c6 */ /* 0x010f220000000000 */
[----:B------:R-:W-:Y:S05]  /*7fe0*/  WARPSYNC.ALL ;  /* 0x0000000000007948 */ /* 0x000fea0003800000 */
[----:B----4-:R-:W-:Y:S06]  /*7ff0*/  BAR.SYNC.DEFER_BLOCKING 0xd, 0x180 ;  /* 0x0346000000007b1d */ /* 0x010fec0000010000 */
.L_x_379:
[----:B--2---:R-:W2:Y:S02]  /*8000*/  LDL R0, [R1+0x14] ;  /* 0x0000140001007983 */ /* 0x004ea40000100800 */
[----:B--2---:R-:W-:-:S13]  /*8010*/  ISETP.NE.AND P0, PT, R0, 0x3, PT ;  /* 0x000000030000780c */ /* 0x004fda0003f05270 */
[----:B------:R-:W-:Y:S05]  /*8020*/  @!P0 BRA `(.L_x_407) ;  /* 0x0000000000048947 */ /* 0x000fea0003800000 */
[----:B------:R-:W-:Y:S01]  /*8030*/  BPT.TRAP 0x1 ;  /* 0x000000040000795c */ /* 0x000fe20000300000 */
.L_x_407:
[----:B-1----:R-:W3:Y:S01]  /*8040*/  LDL R3, [R1+0x28] ;  /* 0x0000280001037983 */ /* 0x002ee20000100800 */
[----:B------:R-:W-:Y:S01]  /*8050*/  IMAD R0, R22, 0x8, R2 ;  /* 0x0000000816007824 */ /* 0x000fe200078e0202 */
[----:B---3--:R-:W-:-:S04]  /*8060*/  SHF.L.U32 R5, R3, 0x1f, RZ ;  /* 0x0000001f03057819 */ /* 0x008fc800000006ff */
[----:B------:R1:W2:Y:S01]  /*8070*/  SYNCS.PHASECHK.TRANS64.TRYWAIT P1, [R0+URZ+0x30830], R5 ;  /* 0x03083005000075a7 */ /* 0x0002a2000802017f */
[----:B------:R-:W-:Y:S05]  /*8080*/  @!P0 BRA `(.L_x_408) ;  /* 0x0000000000048947 */ /* 0x000fea0003800000 */
[----:B------:R-:W-:Y:S01]  /*8090*/  BPT.TRAP 0x1 ;  /* 0x000000040000795c */ /* 0x000fe20000300000 */
.L_x_408:
[----:B------:R-:W-:Y:S01]  /*80a0*/  IADD3 R3, R2, 0x12400, RZ ;  /* 0x0001240002037810 */ /* 0x000fe20007ffe0ff */
[----:B------:R-:W-:-:S03]  /*80b0*/  IMAD R4, R35, 0x2000, R2 ;  /* 0x0000200023047824 */ /* 0x000fc600078e0202 */
[----:B------:R-:W-:Y:S02]  /*80c0*/  SHF.R.U32.HI R3, RZ, 0x4, R3 ;  /* 0x00000004ff037819 */ /* 0x000fe40000011603 */
[----:B------:R3:W-:Y:S02]  /*80d0*/  STL [R1+0x5c], R4 ;  /* 0x00005c0401007387 */ /* 0x0007e40000100800 */
[----:B------:R-:W-:-:S04]  /*80e0*/  LOP3.LUT R3, R3, 0x3fff, RZ, 0xc0, !PT ;  /* 0x00003fff03037812 */ /* 0x000fc800078ec0ff */
[----:B------:R-:W-:Y:S01]  /*80f0*/  LOP3.LUT R3, R3, 0x10000, RZ, 0xfc, !PT ;  /* 0x0001000003037812 */ /* 0x000fe200078efcff */
[----:B---3--:R-:W-:-:S04]  /*8100*/  VIADD R4, R4, 0xc400 ;  /* 0x0000c40004047836 */ /* 0x008fc80000000000 */
[----:B------:R3:W-:Y:S01]  /*8110*/  STL [R1+0x64], R3 ;  /* 0x0000640301007387 */ /* 0x0007e20000100800 */
[----:B------:R-:W-:-:S04]  /*8120*/  SHF.R.U32.HI R4, RZ, 0x4, R4 ;  /* 0x00000004ff047819 */ /* 0x000fc80000011604 */
[----:B------:R-:W-:Y:S01]  /*8130*/  LOP3.LUT R4, R4, 0x3fff, RZ, 0xc0, !PT ;  /* 0x00003fff04047812 */ /* 0x000fe200078ec0ff */
[----:B--2---:R-:W-:Y:S06]  /*8140*/  @P1 BRA `(.L_x_409) ;  /* 0x0000000000081947 */ /* 0x004fec0003800000 */
[----:B------:R-:W2:Y:S02]  /*8150*/  SYNCS.PHASECHK.TRANS64.TRYWAIT P1, [R0+URZ+0x30830], R5 ;  /* 0x03083005000075a7 */ /* 0x000ea4000802017f */
[----:B--2---:R-:W-:Y:S05]  /*8160*/  @!P1 BRA `(.L_x_410) ;  /* 0x000000f000149947 */ /* 0x004fea0003800000 */
.L_x_409:
[----:B---3--:R-:W3:Y:S01]  /*8170*/  LDL R3, [R1+0x64] ;  /* 0x0000640001037983 */ /* 0x008ee20000100800 */
[----:B------:R-:W-:Y:S01]  /*8180*/  LOP3.LUT R8, R4, 0x10000, RZ, 0xfc, !PT ;  /* 0x0001000004087812 */ /* 0x000fe200078efcff */
[----:B-12---:R-:W-:Y:S01]  /*8190*/  IMAD.MOV.U32 R5, RZ, RZ, 0x40000040 ;  /* 0x40000040ff057424 */ /* 0x006fe200078e00ff */
[----:B0-----:R-:W-:Y:S01]  /*81a0*/  MOV R9, 0x40000040 ;  /* 0x4000004000097802 */ /* 0x001fe20000000f00 */
[----:B------:R-:W-:Y:S05]  /*81b0*/  WARPSYNC.ALL ;  /* 0x0000000000007948 */ /* 0x000fea0003800000 */
[----:B------:R-:W-:Y:S01]  /*81c0*/  R2UR UR7, R5 ;  /* 0x00000000050772ca */ /* 0x000fe200000e0000 */
[----:B-----5:R-:W-:Y:S01]  /*81d0*/  WARPGROUP.ARRIVE ;  /* 0x00000000000079c5 */ /* 0x020fe20000000000 */
[C---:B------:R-:W-:Y:S01]  /*81e0*/  R2UR UR4, R8.reuse ;  /* 0x00000000080472ca */ /* 0x040fe200000e0000 */
[C---:B------:R-:W-:Y:S01]  /*81f0*/  VIADD R12, R8.reuse, 0x2 ;  /* 0x00000002080c7836 */ /* 0x040fe20000000000 */
[----:B------:R-:W-:Y:S01]  /*8200*/  R2UR UR5, R9 ;  /* 0x00000000090572ca */ /* 0x000fe200000e0000 */
[----:B------:R-:W-:Y:S01]  /*8210*/  IMAD.MOV.U32 R7, RZ, RZ, 0x40000040 ;  /* 0x40000040ff077424 */ /* 0x000fe200078e00ff */
[----:B------:R-:W-:Y:S01]  /*8220*/  MOV R13, 0x40000040 ;  /* 0x40000040000d7802 */ /* 0x000fe20000000f00 */
[----:B------:R-:W-:Y:S01]  /*8230*/  VIADD R10, R8, 0x4 ;  /* 0x00000004080a7836 */ /* 0x000fe20000000000 */
[----:B------:R-:W-:Y:S01]  /*8240*/  MOV R11, 0x40000040 ;  /* 0x40000040000b7802 */ /* 0x000fe20000000f00 */
[----:B------:R-:W-:Y:S01]  /*8250*/  IMAD.MOV.U32 R5, RZ, RZ, 0x40000040 ;  /* 0x40000040ff057424 */ /* 0x000fe200078e00ff */
[----:B------:R-:W-:Y:S04]  /*8260*/  STL.64 [R1+0x38], R8 ;  /* 0x0000380801007387 */ /* 0x000fe80000100a00 */
[----:B------:R0:W-:Y:S04]  /*8270*/  STL.64 [R1+0x50], R12 ;  /* 0x0000500c01007387 */ /* 0x0001e80000100a00 */
[----:B------:R-:W-:Y:S01]  /*8280*/  STL.64 [R1+0x48], R10 ;  /* 0x0000480a01007387 */ /* 0x000fe20000100a00 */
[----:B------:R-:W1:Y:S02]  /*8290*/  S2R R130, SR_TID.X ;  /* 0x0000000000827919 */ /* 0x000e640000002100 */
[----:B-1----:R-:W-:Y:S01]  /*82a0*/  LOP3.LUT R130, R130, 0x7f, RZ, 0xc0, !PT ;  /* 0x0000007f82827812 */ /* 0x002fe200078ec0ff */
[----:B---3--:R-:W-:-:S04]  /*82b0*/  IMAD R4, R22, 0x600, R3 ;  /* 0x0000060016047824 */ /* 0x008fc800078e0203 */
[C---:B------:R-:W-:Y:S01]  /*82c0*/  VIADD R6, R4.reuse, 0x2 ;  /* 0x0000000204067836 */ /* 0x040fe20000000000 */
[----:B------:R-:W-:-:S13]  /*82d0*/  R2UR UR6, R4 ;  /* 0x00000000040672ca */ /* 0x000fda00000e0000 */
[----:B------:R-:W-:Y:S01]  /*82e0*/  HGMMA.64x192x16.F32 R24, gdesc[UR4], RZ, !UPT, gsb0 ;  /* 0x02e00000041879f0 */ /* 0x000fe2000c0008ff */
[----:B------:R-:W-:Y:S01]  /*82f0*/  R2UR UR6, R6 ;  /* 0x00000000060672ca */ /* 0x000fe200000e0000 */
[----:B------:R-:W-:Y:S01]  /*8300*/  VIADD R6, R4, 0x4 ;  /* 0x0000000404067836 */ /* 0x000fe20000000000 */
[----:B------:R-:W-:Y:S01]  /*8310*/  R2UR UR7, R7 ;  /* 0x00000000070772ca */ /* 0x000fe200000e0000 */
[----:B------:R-:W-:Y:S01]  /*8320*/  IMAD.MOV.U32 R7, RZ, RZ, 0x40000040 ;  /* 0x40000040ff077424 */ /* 0x000fe200078e00ff */
[----:B------:R-:W-:Y:S01]  /*8330*/  R2UR UR4, R12 ;  /* 0x000000000c0472ca */ /* 0x000fe200000e0000 */
[----:B------:R-:W-:Y:S01]  /*8340*/  VIADD R4, R4, 0x6 ;  /* 0x0000000604047836 */ /* 0x000fe20000000000 */
[----:B------:R-:W-:Y:S01]  /*8350*/  R2UR UR5, R13 ;  /* 0x000000000d0572ca */ /* 0x000fe200000e0000 */
[----:B------:R-:W-:Y:S02]  /*8360*/  WARPGROUP.DEPBAR.LE gsb0, 0x0 ;  /* 0x00008000000079c5 */ /* 0x000fe40000010000 */
[----:B------:R-:W-:-:S10]  /*8370*/  WARPGROUP.ARRIVE ;  /* 0x00000000000079c5 */ /* 0x000fd40000000000 */
[----:B------:R-:W-:Y:S01]  /*8380*/  HGMMA.64x192x16.F32 R24, gdesc[UR4], R24, gsb0 ;  /* 0x02e00000041879f0 */ /* 0x000fe20008000818 */
[----:B------:R-:W-:Y:S01]  /*8390*/  R2UR UR6, R6 ;  /* 0x00000000060672ca */ /* 0x000fe200000e0000 */
[----:B------:R-:W-:Y:S01]  /*83a0*/  VIADD R6, R8, 0x6 ;  /* 0x0000000608067836 */ /* 0x000fe20000000000 */
[----:B------:R-:W-:Y:S02]  /*83b0*/  R2UR UR7, R7 ;  /* 0x00000000070772ca */ /* 0x000fe400000e0000 */
[----:B------:R-:W-:Y:S02]  /*83c0*/  R2UR UR4, R10 ;  /* 0x000000000a0472ca */ /* 0x000fe400000e0000 */
[----:B------:R-:W-:Y:S02]  /*83d0*/  R2UR UR5, R11 ;  /* 0x000000000b0572ca */ /* 0x000fe400000e0000 */
[----:B------:R-:W-:-:S05]  /*83e0*/  MOV R7, 0x40000040 ;  /* 0x4000004000077802 */ /* 0x000fca0000000f00 */
[----:B------:R1:W-:Y:S01]  /*83f0*/  STL.64 [R1+0x40], R6 ;  /* 0x0000400601007387 */ /* 0x0003e20000100a00 */
[----:B------:R-:W-:Y:S02]  /*8400*/  WARPGROUP.DEPBAR.LE gsb0, 0x0 ;  /* 0x00008000000079c5 */ /* 0x000fe40000010000 */
[----:B------:R-:W-:-:S06]  /*8410*/  WARPGROUP.ARRIVE ;  /* 0x00000000000079c5 */ /* 0x000fcc0000000000 */
[----:B------:R-:W-:Y:S01]  /*8420*/  HGMMA.64x192x16.F32 R24, gdesc[UR4], R24, gsb0 ;  /* 0x02e00000041879f0 */ /* 0x000fe20008000818 */
[----:B------:R-:W-:Y:S02]  /*8430*/  R2UR UR6, R4 ;  /* 0x00000000040672ca */ /* 0x000fe400000e0000 */
[----:B------:R-:W-:Y:S01]  /*8440*/  R2UR UR7, R5 ;  /* 0x00000000050772ca */ /* 0x000fe200000e0000 */
[----:B------:R-:W2:Y:S01]  /*8450*/  S2R R4, SR_TID.X ;  /* 0x0000000000047919 */ /* 0x000ea20000002100 */
[----:B------:R-:W-:Y:S02]  /*8460*/  R2UR UR4, R6 ;  /* 0x00000000060472ca */ /* 0x000fe400000e0000 */
[----:B------:R-:W-:Y:S01]  /*8470*/  R2UR UR5, R7 ;  /* 0x00000000070572ca */ /* 0x000fe200000e0000 */
[----:B--2---:R-:W-:-:S05]  /*8480*/  VIADD R127, R4, 0xffffff80 ;  /* 0xffffff80047f7836 */ /* 0x004fca0000000000 */
[----:B------:R-:W-:-:S04]  /*8490*/  SHF.R.S32.HI R21, RZ, 0x1f, R127 ;  /* 0x0000001fff157819 */ /* 0x000fc8000001147f */
[----:B------:R-:W-:-:S04]  /*84a0*/  LEA.HI R21, R21, R127, RZ, 0x7 ;  /* 0x0000007f15157211 */ /* 0x000fc800078f38ff */
[----:B------:R-:W-:-:S05]  /*84b0*/  LOP3.LUT R21, R21, 0xffffff80, RZ, 0xc0, !PT ;  /* 0xffffff8015157812 */ /* 0x000fca00078ec0ff */
[----:B------:R-:W-:-:S05]  /*84c0*/  IMAD.IADD R21, R127, 0x1, -R21 ;  /* 0x000000017f157824 */ /* 0x000fca00078e0a15 */
[----:B------:R-:W-:-:S04]  /*84d0*/  SHF.R.S32.HI R4, RZ, 0x1f, R21 ;  /* 0x0000001fff047819 */ /* 0x000fc80000011415 */
[----:B------:R-:W-:-:S04]  /*84e0*/  LEA.HI R4, R4, R21, RZ, 0x2 ;  /* 0x0000001504047211 */ /* 0x000fc800078f10ff */
[----:B------:R-:W-:-:S05]  /*84f0*/  LOP3.LUT R4, R4, 0x7ffffffc, RZ, 0xc0, !PT ;  /* 0x7ffffffc04047812 */ /* 0x000fca00078ec0ff */
[----:B------:R-:W-:Y:S01]  /*8500*/  IMAD.IADD R4, R21, 0x1, -R4 ;  /* 0x0000000115047824 */ /* 0x000fe200078e0a04 */
[----:B------:R-:W-:-:S05]  /*8510*/  MOV R21, 0xfffffffe ;  /* 0xfffffffe00157802 */ /* 0x000fca0000000f00 */
[----:B------:R-:W-:-:S04]  /*8520*/  IMAD R21, R4, R21, 0xc0 ;  /* 0x000000c004157424 */ /* 0x000fc800078e0215 */
[----:B------:R-:W-:-:S04]  /*8530*/  IMAD.IADD R21, R21, 0x1, R120 ;  /* 0x0000000115157824 */ /* 0x000fc800078e0278 */
[----:B------:R-:W-:-:S05]  /*8540*/  IMAD R4, R152, -0xc0, R21 ;  /* 0xffffff4098047824 */ /* 0x000fca00078e0215 */
[C---:B------:R-:W-:Y:S02]  /*8550*/  ISETP.GT.AND P1, PT, R4.reuse, 0x9, PT ;  /* 0x000000090400780c */ /* 0x040fe40003f24270 */
[C---:B------:R-:W-:Y:S02]  /*8560*/  ISETP.GT.AND P3, PT, R4.reuse, RZ, PT ;  /* 0x000000ff0400720c */ /* 0x040fe40003f64270 */
[C---:B------:R-:W-:Y:S02]  /*8570*/  ISETP.GT.AND P4, PT, R4.reuse, 0x1, PT ;  /* 0x000000010400780c */ /* 0x040fe40003f84270 */
[C---:B------:R-:W-:Y:S02]  /*8580*/  ISETP.GT.AND P5, PT, R4.reuse, 0x8, PT ;  /* 0x000000080400780c */ /* 0x040fe40003fa4270 */
[----:B------:R-:W-:Y:S01]  /*8590*/  ISETP.GT.AND P2, PT, R4, 0x10, PT ;  /* 0x000000100400780c */ /* 0x000fe20003f44270 */
[----:B------:R-:W-:Y:S02]  /*85a0*/  WARPGROUP.DEPBAR.LE gsb0, 0x0 ;  /* 0x00008000000079c5 */ /* 0x000fe40000010000 */
[----:B------:R-:W-:-:S06]  /*85b0*/  WARPGROUP.ARRIVE ;  /* 0x00000000000079c5 */ /* 0x000fcc0000000000 */
[----:B------:R-:W-:Y:S01]  /*85c0*/  HGMMA.64x192x16.F32 R24, gdesc[UR4], R24, gsb0 ;  /* 0x02e00000041879f0 */ /* 0x000fe20008000818 */
[----:B------:R-:W-:Y:S01]  /*85d0*/  ULDC UR4, c[0x0][0x9d8] ;  /* 0x0002760000047ab9 */ /* 0x000fe20000000800 */
[----:B------:R-:W-:Y:S01]  /*85e0*/  ULDC UR5, c[0x0][0x988] ;  /* 0x0002620000057ab9 */ /* 0x000fe20000000800 */
[----:B------:R-:W-:Y:S02]  /*85f0*/  WARPGROUP.DEPBAR.LE gsb0, 0x0 ;  /* 0x00008000000079c5 */ /* 0x000fe40000010000 */
[----:B------:R-:W-:Y:S01]  /*8600*/  FMUL.FTZ R122, R29, UR4 ;  /* 0x000000041d7a7c20 */ /* 0x000fe20008410000 */
[----:B------:R-:W-:Y:S01]  /*8610*/  FMUL.FTZ R15, R31, UR4 ;  /* 0x000000041f0f7c20 */ /* 0x000fe20008410000 */
[----:B------:R-:W-:Y:S01]  /*8620*/  FMUL.FTZ R126, R24, UR4 ;  /* 0x00000004187e7c20 */ /* 0x000fe20008410000 */
[----:B------:R-:W-:Y:S01]  /*8630*/  FMUL.FTZ R124, R25, UR4 ;  /* 0x00000004197c7c20 */ /* 0x000fe20008410000 */
[----:B0-----:R-:W-:Y:S01]  /*8640*/  FMUL.FTZ R13, R27, UR4 ;  /* 0x000000041b0d7c20 */ /* 0x001fe20008410000 */
[----:B-1----:R-:W-:Y:S01]  /*8650*/  FMUL.FTZ R6, R40, UR4 ;  /* 0x0000000428067c20 */ /* 0x002fe20008410000 */
[----:B------:R-:W-:Y:S01]  /*8660*/  FMUL.FTZ R125, R28, UR4 ;  /* 0x000000041c7d7c20 */ /* 0x000fe20008410000 */
[----:B------:R-:W0:Y:S01]  /*8670*/  MUFU.TANH R122, R122 ;  /* 0x0000007a007a7308 */ /* 0x000e220000002400 */
[----:B------:R-:W-:Y:S01]  /*8680*/  FMUL.FTZ R5, R36, UR4 ;  /* 0x0000000424057c20 */ /* 0x000fe20008410000 */
[----:B------:R-:W-:Y:S01]  /*8690*/  FMUL.FTZ R14, R30, UR4 ;  /* 0x000000041e0e7c20 */ /* 0x000fe20008410000 */
[----:B------:R-:W-:Y:S01]  /*86a0*/  FMUL.FTZ R12, R26, UR4 ;  /* 0x000000041a0c7c20 */ /* 0x000fe20008410000 */
        /* <DEDUP_REMOVED lines=11> */
[----:B------:R-:W-:Y:S01]  /*8760*/  FMUL.FTZ R75, R82, UR4 ;  /* 0x00000004524b7c20 */ /* 0x000fe20008410000 */
[----:B------:R-:W2:Y:S01]  /*8770*/  MUFU.TANH R126, R126 ;  /* 0x0000007e007e7308 */ /* 0x000ea20000002400 */
[----:B0-----:R-:W-:Y:S01]  /*8780*/  FSEL R122, R122, -INF , P1 ;  /* 0xff8000007a7a7808 */ /* 0x001fe20000800000 */
[----:B------:R-:W-:Y:S01]  /*8790*/  FMUL.FTZ R82, R94, UR4 ;  /* 0x000000045e527c20 */ /* 0x000fe20008410000 */
[----:B------:R-:W-:Y:S01]  /*87a0*/  FMUL.FTZ R24, R34, UR4 ;  /* 0x0000000422187c20 */ /* 0x000fe20008410000 */
[----:B------:R-:W-:Y:S01]  /*87b0*/  FMUL.FTZ R34, R96, UR4 ;  /* 0x0000000460227c20 */ /* 0x000fe20008410000 */
[----:B------:R-:W-:Y:S01]  /*87c0*/  FMUL.FTZ R25, R35, UR4 ;  /* 0x0000000423197c20 */ /* 0x000fe20008410000 */
[----:B------:R-:W-:Y:S01]  /*87d0*/  FMUL.FTZ R9, R41, UR4 ;  /* 0x0000000429097c20 */ /* 0x000fe20008410000 */
[----:B------:R-:W-:Y:S01]  /*87e0*/  FMUL.FTZ R8, R44, UR4 ;  /* 0x000000042c087c20 */ /* 0x000fe20008410000 */
[----:B------:R-:W0:Y:S01]  /*87f0*/  MUFU.TANH R124, R124 ;  /* 0x0000007c007c7308 */ /* 0x000e220000002400 */
        /* <DEDUP_REMOVED lines=50> */
[----:B------:R-:W-:Y:S01]  /*8b20*/  FMNMX.FTZ R5, R125, R6, !PT ;  /* 0x000000067d057209 */ /* 0x000fe20007810000 */
[----:B------:R-:W-:Y:S01]  /*8b30*/  FMUL.FTZ R43, R80, UR4 ;  /* 0x00000004502b7c20 */ /* 0x000fe20008410000 */
[----:B------:R-:W-:Y:S01]  /*8b40*/  FMUL.FTZ R70, R78, UR4 ;  /* 0x000000044e467c20 */ /* 0x000fe20008410000 */
[----:B------:R-:W-:Y:S01]  /*8b50*/  FMUL.FTZ R128, R84, UR4 ;  /* 0x0000000454807c20 */ /* 0x000fe20008410000 */
[----:B------:R-:W-:Y:S01]  /*8b60*/  FMNMX.FTZ R6, R122, R5, !PT ;  /* 0x000000057a067209 */ /* 0x000fe20007810000 */
        /* <DEDUP_REMOVED lines=9> */
[----:B0-----:R-:W-:Y:S01]  /*8c00*/  FSEL R12, R12, -INF , P3 ;  /* 0xff8000000c0c7808 */ /* 0x001fe20001800000 */
[----:B------:R-:W-:Y:S01]  /*8c10*/  FMUL.FTZ R79, R86, UR4 ;  /* 0x00000004564f7c20 */ /* 0x000fe20008410000 */
[----:B------:R-:W-:Y:S01]  /*8c20*/  ISETP.GT.AND P3, PT, R4, 0x11, PT ;  /* 0x000000110400780c */ /* 0x000fe20003f64270 */
        /* <DEDUP_REMOVED lines=19> */
[----:B------:R-:W2:Y:S01]  /*8d60*/  LDL R115, [R1+0x34] ;  /* 0x0000340001737983 */ /* 0x000ea20000100800 */
[----:B------:R-:W3:Y:S01]  /*8d70*/  MUFU.TANH R3, R3 ;  /* 0x0000000300037308 */ /* 0x000ee20000002400 */
[----:B0-----:R-:W-:Y:S01]  /*8d80*/  FSEL R27, R27, -INF , P5 ;  /* 0xff8000001b1b7808 */ /* 0x001fe20002800000 */
[----:B------:R-:W-:Y:S01]  /*8d90*/  FMUL.FTZ R105, R118, UR4 ;  /* 0x0000000476697c20 */ /* 0x000fe20008410000 */
[----:B------:R-:W-:-:S05]  /*8da0*/  ISETP.GT.AND P5, PT, R4, 0x30, PT ;  /* 0x000000300400780c */ /* 0x000fca0003fa4270 */
[----:B------:R-:W0:Y:S01]  /*8db0*/  MUFU.TANH R24, R24 ;  /* 0x0000001800187308 */ /* 0x000e220000002400 */
[----:B-1----:R-:W-:-:S07]  /*8dc0*/  FSEL R121, R121, -INF , P3 ;  /* 0xff80000079797808 */ /* 0x002fce0001800000 */
[----:B------:R-:W1:Y:S01]  /*8dd0*/  MUFU.TANH R25, R25 ;  /* 0x0000001900197308 */ /* 0x000e620000002400 */
[----:B---3--:R-:W-:Y:S02]  /*8de0*/  FSEL R49, R3, -INF , P5 ;  /* 0xff80000003317808 */ /* 0x008fe40002800000 */
[----:B------:R-:W-:-:S04]  /*8df0*/  FMNMX.FTZ R3, R121, R6, !PT ;  /* 0x0000000679037209 */ /* 0x000fc80007810000 */
[----:B------:R-:W-:Y:S01]  /*8e00*/  FMNMX.FTZ R6, R96, R3, !PT ;  /* 0x0000000360067209 */ /* 0x000fe20007810000 */
[----:B------:R-:W3:Y:S01]  /*8e10*/  MUFU.TANH R9, R9 ;  /* 0x0000000900097308 */ /* 0x000ee20000002400 */
[----:B0-----:R-:W-:Y:S02]  /*8e20*/  FSEL R24, R24, -INF , P2 ;  /* 0xff80000018187808 */ /* 0x001fe40001000000 */
[----:B------:R-:W-:Y:S02]  /*8e30*/  ISETP.GT.AND P2, PT, R4, 0x21, PT ;  /* 0x000000210400780c */ /* 0x000fe40003f44270 */
[----:B------:R-:W-:-:S03]  /*8e40*/  FMNMX.FTZ R3, R93, R6, !PT ;  /* 0x000000065d037209 */ /* 0x000fc60007810000 */
[----:B------:R-:W0:Y:S01]  /*8e50*/  MUFU.TANH R26, R26 ;  /* 0x0000001a001a7308 */ /* 0x000e220000002400 */
[----:B-1----:R-:W-:Y:S02]  /*8e60*/  FSEL R25, R25, -INF , P3 ;  /* 0xff80000019197808 */ /* 0x002fe40001800000 */
[----:B------:R-:W-:Y:S02]  /*8e70*/  ISETP.GT.AND P3, PT, R4, 0x28, PT ;  /* 0x000000280400780c */ /* 0x000fe40003f64270 */
[----:B------:R-:W-:-:S03]  /*8e80*/  FMNMX.FTZ R6, R94, R3, !PT ;  /* 0x000000035e067209 */ /* 0x000fc60007810000 */
[----:B------:R-:W1:Y:S01]  /*8e90*/  MUFU.TANH R8, R8 ;  /* 0x0000000800087308 */ /* 0x000e620000002400 */
[----:B---3--:R-:W-:Y:S01]  /*8ea0*/  FSEL R91, R9, -INF , P2 ;  /* 0xff800000095b7808 */ /* 0x008fe20001000000 */
[----:B------:R-:W-:-:S03]  /*8eb0*/  FMUL.FTZ R9, R109, UR4 ;  /* 0x000000046d097c20 */ /* 0x000fc60008410000 */
[----:B------:R-:W-:-:S03]  /*8ec0*/  FMNMX.FTZ R3, R91, R6, !PT ;  /* 0x000000065b037209 */ /* 0x000fc60007810000 */
[----:B------:R-:W3:Y:S01]  /*8ed0*/  MUFU.TANH R11, R11 ;  /* 0x0000000b000b7308 */ /* 0x000ee20000002400 */
[----:B0-----:R-:W-:Y:S02]  /*8ee0*/  FSEL R26, R26, -INF , P4 ;  /* 0xff8000001a1a7808 */ /* 0x001fe40002000000 */
[----:B------:R-:W-:-:S05]  /*8ef0*/  ISETP.GT.AND P4, PT, R4, 0x29, PT ;  /* 0x000000290400780c */ /* 0x000fca0003f84270 */
[----:B------:R-:W0:Y:S01]  /*8f00*/  MUFU.TANH R28, R28 ;  /* 0x0000001c001c7308 */ /* 0x000e220000002400 */
[----:B-1----:R-:W-:Y:S01]  /*8f10*/  FSEL R92, R8, -INF , P3 ;  /* 0xff800000085c7808 */ /* 0x002fe20001800000 */
[----:B------:R-:W-:Y:S01]  /*8f20*/  FMUL.FTZ R8, R108, UR4 ;  /* 0x000000046c087c20 */ /* 0x000fe20008410000 */
[----:B------:R-:W-:Y:S02]  /*8f30*/  FMUL.FTZ R108, R111, UR4 ;  /* 0x000000046f6c7c20 */ /* 0x000fe40008410000 */
[----:B------:R-:W-:Y:S01]  /*8f40*/  FMNMX.FTZ R5, R92, R3, !PT ;  /* 0x000000035c057209 */ /* 0x000fe20007810000 */
[----:B------:R-:W-:Y:S02]  /*8f50*/  FMUL.FTZ R3, R101, UR4 ;  /* 0x0000000465037c20 */ /* 0x000fe40008410000 */
        /* <DEDUP_REMOVED lines=10> */
[----:B------:R-:W-:Y:S02]  /*9000*/  ISETP.GT.AND P5, PT, R4, 0x41, PT ;  /* 0x000000410400780c */ /* 0x000fe40003fa4270 */
[----:B------:R-:W-:-:S03]  /*9010*/  FMNMX.FTZ R5, R77, R6, !PT ;  /* 0x000000064d057209 */ /* 0x000fc60007810000 */
[----:B------:R-:W1:Y:S01]  /*9020*/  MUFU.TANH R30, R30 ;  /* 0x0000001e001e7308 */ /* 0x000e620000002400 */
[----:B---3--:R-:W-:Y:S02]  /*9030*/  FSEL R29, R29, -INF , P2 ;  /* 0xff8000001d1d7808 */ /* 0x008fe40001000000 */
[----:B------:R-:W-:-:S05]  /*9040*/  ISETP.GT.AND P2, PT, R4, 0x38, PT ;  /* 0x000000380400780c */ /* 0x000fca0003f44270 */
[----:B------:R-:W3:Y:S01]  /*9050*/  MUFU.TANH R20, R20 ;  /* 0x0000001400147308 */ /* 0x000ee20000002400 */
[----:B0-----:R-:W-:Y:S01]  /*9060*/  FSEL R72, R32, -INF , P1 ;  /* 0xff80000020487808 */ /* 0x001fe20000800000 */
[----:B------:R-:W-:-:S03]  /*9070*/  FMUL.FTZ R32, R100, UR4 ;  /* 0x0000000464207c20 */ /* 0x000fc60008410000 */
[----:B------:R-:W-:-:S03]  /*9080*/  FMNMX.FTZ R6, R72, R5, !PT ;  /* 0x0000000548067209 */ /* 0x000fc60007810000 */
[----:B------:R-:W0:Y:S01]  /*9090*/  MUFU.TANH R31, R31 ;  /* 0x0000001f001f7308 */ /* 0x000e220000002400 */
[----:B-1----:R-:W-:Y:S02]  /*90a0*/  FSEL R30, R30, -INF , P3 ;  /* 0xff8000001e1e7808 */ /* 0x002fe40001800000 */
[----:B------:R-:W-:-:S05]  /*90b0*/  ISETP.GT.AND P3, PT, R4, 0x39, PT ;  /* 0x000000390400780c */ /* 0x000fca0003f64270 */
[----:B------:R-:W1:Y:S01]  /*90c0*/  MUFU.TANH R38, R38 ;  /* 0x0000002600267308 */ /* 0x000e620000002400 */
[----:B---3--:R-:W-:Y:S01]  /*90d0*/  FSEL R73, R20, -INF , P2 ;  /* 0xff80000014497808 */ /* 0x008fe20001000000 */
[----:B------:R-:W-:Y:S02]  /*90e0*/  FMUL.FTZ R20, R117, UR4 ;  /* 0x0000000475147c20 */ /* 0x000fe40008410000 */
[----:B------:R-:W3:Y:S01]  /*90f0*/  LDL R117, [R1+0x6c] ;  /* 0x00006c0001757983 */ /* 0x000ee20000100800 */
[----:B------:R-:W-:-:S03]  /*9100*/  FMNMX.FTZ R5, R73, R6, !PT ;  /* 0x0000000649057209 */ /* 0x000fc60007810000 */
[----:B------:R-:W4:Y:S01]  /*9110*/  MUFU.TANH R37, R37 ;  /* 0x0000002500257308 */ /* 0x000f220000002400 */
[----:B0-----:R-:W-:Y:S02]  /*9120*/  FSEL R31, R31, -INF , P4 ;  /* 0xff8000001f1f7808 */ /* 0x001fe40002000000 */
[----:B------:R-:W-:-:S05]  /*9130*/  ISETP.GT.AND P4, PT, R4, 0x40, PT ;  /* 0x000000400400780c */ /* 0x000fca0003f84270 */
[----:B------:R-:W0:Y:S01]  /*9140*/  MUFU.TANH R48, R48 ;  /* 0x0000003000307308 */ /* 0x000e220000002400 */
[----:B-1----:R-:W-:-:S04]  /*9150*/  FSEL R68, R38, -INF , P3 ;  /* 0xff80000026447808 */ /* 0x002fc80001800000 */
[----:B------:R-:W-:-:S03]  /*9160*/  FMNMX.FTZ R6, R68, R5, !PT ;  /* 0x0000000544067209 */ /* 0x000fc60007810000 */
[----:B------:R-:W1:Y:S01]  /*9170*/  MUFU.TANH R41, R41 ;  /* 0x0000002900297308 */ /* 0x000e620000002400 */
[----:B----4-:R-:W-:Y:S01]  /*9180*/  FSEL R69, R37, -INF , P4 ;  /* 0xff80000025457808 */ /* 0x010fe20002000000 */
[----:B------:R-:W-:Y:S01]  /*9190*/  FMUL.FTZ R37, R104, UR4 ;  /* 0x0000000468257c20 */ /* 0x000fe20008410000 */
[----:B------:R-:W-:Y:S02]  /*91a0*/  FMUL.FTZ R104, R119, UR4 ;  /* 0x0000000477687c20 */ /* 0x000fe40008410000 */
        /* <DEDUP_REMOVED lines=8> */
[----:B----4-:R-:W-:Y:S02]  /*9230*/  FSEL R50, R50, -INF , P2 ;  /* 0xff80000032327808 */ /* 0x010fe40001000000 */
[----:B------:R-:W-:-:S05]  /*9240*/  ISETP.GT.AND P2, PT, R4, 0x49, PT ;  /* 0x000000490400780c */ /* 0x000fca0003f44270 */
[----:B------:R-:W4:Y:S01]  /*9250*/  MUFU.TANH R60, R60 ;  /* 0x0000003c003c7308 */ /* 0x000f220000002400 */
[----:B0-----:R-:W-:-:S04]  /*9260*/  FSEL R65, R40, -INF , P1 ;  /* 0xff80000028417808 */ /* 0x001fc80000800000 */
[----:B------:R-:W-:-:S03]  /*9270*/  FMNMX.FTZ R5, R65, R6, !PT ;  /* 0x0000000641057209 */ /* 0x000fc60007810000 */
[----:B------:R-:W0:Y:S01]  /*9280*/  MUFU.TANH R52, R52 ;  /* 0x0000003400347308 */ /* 0x000e220000002400 */
[----:B-1----:R-:W-:Y:S02]  /*9290*/  FSEL R51, R51, -INF , P3 ;  /* 0xff80000033337808 */ /* 0x002fe40001800000 */
[----:B------:R-:W-:-:S05]  /*92a0*/  ISETP.GT.AND P3, PT, R4, 0x50, PT ;  /* 0x000000500400780c */ /* 0x000fca0003f64270 */
[----:B------:R-:W1:Y:S01]  /*92b0*/  MUFU.TANH R61, R61 ;  /* 0x0000003d003d7308 */ /* 0x000e620000002400 */
[----:B----4-:R-:W-:-:S04]  /*92c0*/  FSEL R60, R60, -INF , P2 ;  /* 0xff8000003c3c7808 */ /* 0x010fc80001000000 */
        /* <DEDUP_REMOVED lines=114> */
[----:B------:R-:W-:Y:S01]  /*99f0*/  FMNMX.FTZ R6, R32, R5, !PT ;  /* 0x0000000520067209 */ /* 0x000fe20007810000 */
[----:B------:R-:W-:Y:S02]  /*9a00*/  FMUL.FTZ R5, R116, UR4 ;  /* 0x0000000474057c20 */ /* 0x000fe40008410000 */
[----:B------:R-:W1:Y:S01]  /*9a10*/  MUFU.TANH R84, R84 ;  /* 0x0000005400547308 */ /* 0x000e620000002400 */
[----:B----4-:R-:W-:Y:S01]  /*9a20*/  FSEL R83, R83, -INF , P3 ;  /* 0xff80000053537808 */ /* 0x010fe20001800000 */
[----:B------:R-:W4:Y:S01]  /*9a30*/  LDL R116, [R1+0x2c] ;  /* 0x00002c0001747983 */ /* 0x000f220000100800 */
[----:B------:R-:W-:-:S05]  /*9a40*/  ISETP.GT.AND P3, PT, R4, 0xa0, PT ;  /* 0x000000a00400780c */ /* 0x000fca0003f64270 */
[----:B------:R-:W2:Y:S01]  /*9a50*/  MUFU.TANH R37, R37 ;  /* 0x0000002500257308 */ /* 0x000ea20000002400 */
[----:B0-----:R-:W-:-:S04]  /*9a60*/  FSEL R3, R3, -INF , P2 ;  /* 0xff80000003037808 */ /* 0x001fc80001000000 */
[----:B------:R-:W-:-:S03]  /*9a70*/  FMNMX.FTZ R6, R3, R6, !PT ;  /* 0x0000000603067209 */ /* 0x000fc60007810000 */
[----:B------:R-:W0:Y:S01]  /*9a80*/  MUFU.TANH R85, R85 ;  /* 0x0000005500557308 */ /* 0x000e220000002400 */
[----:B-1----:R-:W-:Y:S02]  /*9a90*/  FSEL R84, R84, -INF , P4 ;  /* 0xff80000054547808 */ /* 0x002fe40002000000 */
[----:B------:R-:W-:-:S05]  /*9aa0*/  ISETP.GT.AND P4, PT, R4, 0xa1, PT ;  /* 0x000000a10400780c */ /* 0x000fca0003f84270 */
[----:B------:R-:W1:Y:S01]  /*9ab0*/  MUFU.TANH R7, R7 ;  /* 0x0000000700077308 */ /* 0x000e620000002400 */
[----:B--2---:R-:W-:-:S04]  /*9ac0*/  FSEL R37, R37, -INF , P3 ;  /* 0xff80000025257808 */ /* 0x004fc80001800000 */
[----:B------:R-:W-:-:S03]  /*9ad0*/  FMNMX.FTZ R6, R37, R6, !PT ;  /* 0x0000000625067209 */ /* 0x000fc60007810000 */
[----:B------:R-:W2:Y:S01]  /*9ae0*/  MUFU.TANH R86, R86 ;  /* 0x0000005600567308 */ /* 0x000ea20000002400 */
[----:B0-----:R-:W-:Y:S02]  /*9af0*/  FSEL R85, R85, -INF , P5 ;  /* 0xff80000055557808 */ /* 0x001fe40002800000 */
[----:B------:R-:W-:-:S05]  /*9b00*/  ISETP.GT.AND P5, PT, R4, 0xa8, PT ;  /* 0x000000a80400780c */ /* 0x000fca0003fa4270 */
[----:B------:R-:W0:Y:S01]  /*9b10*/  MUFU.TANH R8, R8 ;  /* 0x0000000800087308 */ /* 0x000e220000002400 */
[----:B-1----:R-:W-:-:S04]  /*9b20*/  FSEL R7, R7, -INF , P4 ;  /* 0xff80000007077808 */ /* 0x002fc80002000000 */
[----:B------:R-:W-:-:S03]  /*9b30*/  FMNMX.FTZ R95, R7, R6, !PT ;  /* 0x00000006075f7209 */ /* 0x000fc60007810000 */
[----:B------:R-:W1:Y:S01]  /*9b40*/  MUFU.TANH R87, R87 ;  /* 0x0000005700577308 */ /* 0x000e620000002400 */
[----:B--2---:R-:W-:Y:S02]  /*9b50*/  FSEL R86, R86, -INF , P1 ;  /* 0xff80000056567808 */ /* 0x004fe40000800000 */
        /* <DEDUP_REMOVED lines=20> */
[----:B0-----:R-:W-:-:S07]  /*9ca0*/  FSEL R11, R11, -INF , P3 ;  /* 0xff8000000b0b7808 */ /* 0x001fce0001800000 */
[----:B------:R-:W0:Y:S01]  /*9cb0*/  MUFU.TANH R20, R20 ;  /* 0x0000001400147308 */ /* 0x000e220000002400 */
[----:B-1----:R-:W-:Y:S02]  /*9cc0*/  FSEL R90, R90, -INF , P5 ;  /* 0xff8000005a5a7808 */ /* 0x002fe40002800000 */
[----:B------:R-:W-:-:S05]  /*9cd0*/  ISETP.GT.AND P5, PT, R4, 0xb9, PT ;  /* 0x000000b90400780c */ /* 0x000fca0003fa4270 */
[----:B------:R-:W1:Y:S01]  /*9ce0*/  MUFU.TANH R108, R108 ;  /* 0x0000006c006c7308 */ /* 0x000e620000002400 */
[----:B--2---:R-:W-:Y:S02]  /*9cf0*/  FSEL R4, R5, -INF , P4 ;  /* 0xff80000005047808 */ /* 0x004fe40002000000 */
[----:B------:R-:W-:-:S04]  /*9d00*/  FMNMX.FTZ R5, R11, R6, !PT ;  /* 0x000000060b057209 */ /* 0x000fc80007810000 */
[----:B------:R-:W-:Y:S01]  /*9d10*/  FMNMX.FTZ R5, R4, R5, !PT ;  /* 0x0000000504057209 */ /* 0x000fe20007810000 */
[----:B------:R-:W2:Y:S01]  /*9d20*/  MUFU.TANH R107, R107 ;  /* 0x0000006b006b7308 */ /* 0x000ea20000002400 */
[----:B0-----:R-:W-:-:S04]  /*9d30*/  FSEL R20, R20, -INF , P5 ;  /* 0xff80000014147808 */ /* 0x001fc80002800000 */
[----:B------:R-:W-:-:S03]  /*9d40*/  FMNMX.FTZ R97, R20, R5, !PT ;  /* 0x0000000514617209 */ /* 0x000fc60007810000 */
[----:B------:R-:W0:Y:S01]  /*9d50*/  MUFU.TANH R106, R106 ;  /* 0x0000006a006a7308 */ /* 0x000e220000002400 */
[----:B-1----:R-:W-:Y:S01]  /*9d60*/  FSEL R108, R108, -INF , P1 ;  /* 0xff8000006c6c7808 */ /* 0x002fe20000800000 */
[----:B------:R-:W1:Y:S06]  /*9d70*/  SHFL.BFLY PT, R6, R97, 0x2, 0x1f ;  /* 0x0c401f0061067f89 */ /* 0x000e6c00000e0000 */
[----:B------:R-:W3:Y:S01]  /*9d80*/  MUFU.TANH R105, R105 ;  /* 0x0000006900697308 */ /* 0x000ee20000002400 */
[----:B--2---:R-:W-:-:S07]  /*9d90*/  FSEL R107, R107, -INF , P2 ;  /* 0xff8000006b6b7808 */ /* 0x004fce0001000000 */
[----:B------:R-:W2:Y:S01]  /*9da0*/  MUFU.TANH R104, R104 ;  /* 0x0000006800687308 */ /* 0x000ea20000002400 */
[----:B0-----:R-:W-:Y:S02]  /*9db0*/  FSEL R106, R106, -INF , P3 ;  /* 0xff8000006a6a7808 */ /* 0x001fe40001800000 */
[----:B---3--:R-:W-:Y:S02]  /*9dc0*/  FSEL R105, R105, -INF , P4 ;  /* 0xff80000069697808 */ /* 0x008fe40002000000 */
[----:B-1----:R-:W-:Y:S01]  /*9dd0*/  FMNMX.FTZ R98, R97, R6, !PT ;  /* 0x0000000661627209 */ /* 0x002fe20007810000 */
[----:B------:R-:W-:-:S04]  /*9de0*/  IMAD.U32 R6, RZ, RZ, UR5 ;  /* 0x00000005ff067e24 */ /* 0x000fc8000f8e00ff */
[----:B------:R-:W0:Y:S01]  /*9df0*/  SHFL.BFLY PT, R5, R98, 0x1, 0x1f ;  /* 0x0c201f0062057f89 */ /* 0x000e2200000e0000 */
[----:B--2---:R-:W-:Y:S02]  /*9e00*/  FSEL R104, R104, -INF , P5 ;  /* 0xff80000068687808 */ /* 0x004fe40002800000 */
[----:B0-----:R-:W-:-:S04]  /*9e10*/  FMNMX.FTZ R5, R98, R5, !PT ;  /* 0x0000000562057209 */ /* 0x001fc80007810000 */
[C---:B------:R-:W-:Y:S01]  /*9e20*/  FSETP.NEU.FTZ.AND P6, PT, R5.reuse, -INF , PT ;  /* 0xff8000000500780b */ /* 0x040fe20003fdd000 */
[----:B------:R-:W-:-:S05]  /*9e30*/  FMUL.FTZ R95, R5, R6 ;  /* 0x00000006055f7220 */ /* 0x000fca0000410000 */
[----:B------:R-:W-:-:S05]  /*9e40*/  FSEL R95, R95, RZ, P6 ;  /* 0x000000ff5f5f7208 */ /* 0x000fca0003000000 */
[-CC-:B------:R-:W-:Y:S01]  /*9e50*/  FFMA.FTZ R97, R93, R6.reuse, -R95.reuse ;  /* 0x000000065d617223 */ /* 0x180fe2000001085f */
[-CC-:B------:R-:W-:Y:S01]  /*9e60*/  FFMA.FTZ R93, R94, R6.reuse, -R95.reuse ;  /* 0x000000065e5d7223 */ /* 0x180fe2000001085f */
[-CC-:B------:R-:W-:Y:S01]  /*9e70*/  FFMA.FTZ R94, R91, R6.reuse, -R95.reuse ;  /* 0x000000065b5e7223 */ /* 0x180fe2000001085f */
[-CC-:B------:R-:W-:Y:S01]  /*9e80*/  FFMA.FTZ R91, R92, R6.reuse, -R95.reuse ;  /* 0x000000065c5b7223 */ /* 0x180fe2000001085f */
[-CC-:B------:R-:W-:Y:S01]  /*9e90*/  FFMA.FTZ R92, R76, R6.reuse, -R95.reuse ;  /* 0x000000064c5c7223 */ /* 0x180fe2000001085f */
[-CC-:B------:R-:W-:Y:S01]  /*9ea0*/  FFMA.FTZ R76, R77, R6.reuse, -R95.reuse ;  /* 0x000000064d4c7223 */ /* 0x180fe2000001085f */
[----:B------:R-:W-:Y:S01]  /*9eb0*/  FMNMX.FTZ R77, R12, R13, !PT ;  /* 0x0000000d0c4d7209 */ /* 0x000fe20007810000 */
[-CC-:B------:R-:W-:Y:S01]  /*9ec0*/  FFMA.FTZ R111, R72, R6.reuse, -R95.reuse ;  /* 0x00000006486f7223 */ /* 0x180fe2000001085f */
[-CC-:B------:R-:W-:Y:S01]  /*9ed0*/  FFMA.FTZ R112, R68, R6.reuse, -R95.reuse ;  /* 0x0000000644707223 */ /* 0x180fe2000001085f */
[-CC-:B------:R-:W-:Y:S01]  /*9ee0*/  FFMA.FTZ R113, R56, R6.reuse, -R95.reuse ;  /* 0x0000000638717223 */ /* 0x180fe2000001085f */
[----:B------:R-:W-:Y:S01]  /*9ef0*/  FMNMX.FTZ R72, R14, R77, !PT ;  /* 0x0000004d0e487209 */ /* 0x000fe20007810000 */
[-CC-:B------:R-:W-:Y:S01]  /*9f00*/  FFMA.FTZ R102, R126, R6.reuse, -R95.reuse ;  /* 0x000000067e667223 */ /* 0x180fe2000001085f */
[----:B------:R0:W-:Y:S01]  /*9f10*/  MUFU.EX2 R77, R111 ;  /* 0x0000006f004d7308 */ /* 0x0001e20000000800 */
[--C-:B------:R-:W-:Y:S01]  /*9f20*/  FFMA.FTZ R103, R124, R6, -R95.reuse ;  /* 0x000000067c677223 */ /* 0x100fe2000001085f */
[----:B------:R-:W-:Y:S01]  /*9f30*/  FMNMX.FTZ R109, R15, R72, !PT ;  /* 0x000000480f6d7209 */ /* 0x000fe20007810000 */
[-CC-:B------:R-:W-:Y:S01]  /*9f40*/  FFMA.FTZ R72, R73, R6.reuse, -R95.reuse ;  /* 0x0000000649487223 */ /* 0x180fe2000001085f */
[-CC-:B------:R-:W-:Y:S01]  /*9f50*/  FFMA.FTZ R100, R125, R6.reuse, -R95.reuse ;  /* 0x000000067d647223 */ /* 0x180fe2000001085f */
[-CC-:B------:R-:W-:Y:S01]  /*9f60*/  FFMA.FTZ R101, R122, R6.reuse, -R95.reuse ;  /* 0x000000067a657223 */ /* 0x180fe2000001085f */
[----:B------:R-:W-:Y:S01]  /*9f70*/  FMNMX.FTZ R110, R24, R109, !PT ;  /* 0x0000006d186e7209 */ /* 0x000fe20007810000 */
[-CC-:B------:R-:W-:Y:S01]  /*9f80*/  FFMA.FTZ R98, R123, R6.reuse, -R95.reuse ;  /* 0x000000067b627223 */ /* 0x180fe2000001085f */
[-CC-:B------:R-:W-:Y:S01]  /*9f90*/  FFMA.FTZ R99, R121, R6.reuse, -R95.reuse ;  /* 0x0000000679637223 */ /* 0x180fe2000001085f */
[--C-:B0-----:R-:W-:Y:S01]  /*9fa0*/  FFMA.FTZ R111, R65, R6, -R95.reuse ;  /* 0x00000006416f7223 */ /* 0x101fe2000001085f */
        /* <DEDUP_REMOVED lines=10> */
[----:B------:R-:W-:-:S02]  /*a050*/  FFMA.FTZ R11, R11, R6, -R95 ;  /* 0x000000060b0b7223 */ /* 0x000fc4000001085f */
[----:B------:R-:W-:Y:S02]  /*a060*/  FMNMX.FTZ R110, R28, R109, !PT ;  /* 0x0000006d1c6e7209 */ /* 0x000fe40007810000 */
[----:B------:R-:W-:Y:S01]  /*a070*/  MUFU.EX2 R102, R102 ;  /* 0x0000006600667308 */ /* 0x000fe20000000800 */
[--C-:B0-----:R-:W-:Y:S01]  /*a080*/  FFMA.FTZ R112, R60, R6, -R95.reuse ;  /* 0x000000063c707223 */ /* 0x101fe2000001085f */
[----:B------:R-:W-:Y:S01]  /*a090*/  FMNMX.FTZ R69, R29, R110, !PT ;  /* 0x0000006e1d457209 */ /* 0x000fe20007810000 */
[----:B------:R-:W-:-:S03]  /*a0a0*/  FFMA.FTZ R110, R64, R6, -R95 ;  /* 0x00000006406e7223 */ /* 0x000fc6000001085f */
[----:B------:R-:W-:Y:S02]  /*a0b0*/  FMNMX.FTZ R64, R30, R69, !PT ;  /* 0x000000451e407209 */ /* 0x000fe40007810000 */
[----:B------:R-:W-:Y:S02]  /*a0c0*/  MUFU.EX2 R69, R110 ;  /* 0x0000006e00457308 */ /* 0x000fe40000000800 */
[----:B------:R-:W-:-:S04]  /*a0d0*/  FMNMX.FTZ R64, R31, R64, !PT ;  /* 0x000000401f407209 */ /* 0x000fc80007810000 */
[----:B------:R-:W-:Y:S02]  /*a0e0*/  FMNMX.FTZ R65, R49, R64, !PT ;  /* 0x0000004031417209 */ /* 0x000fe40007810000 */
[----:B------:R0:W-:Y:S02]  /*a0f0*/  MUFU.EX2 R64, R111 ;  /* 0x0000006f00407308 */ /* 0x0001e40000000800 */
[----:B------:R-:W-:-:S04]  /*a100*/  FMNMX.FTZ R65, R48, R65, !PT ;  /* 0x0000004130417209 */ /* 0x000fc80007810000 */
[----:B------:R-:W-:Y:S02]  /*a110*/  FMNMX.FTZ R60, R50, R65, !PT ;  /* 0x00000041323c7209 */ /* 0x000fe40007810000 */
[----:B------:R1:W-:Y:S01]  /*a120*/  MUFU.EX2 R65, R112 ;  /* 0x0000007000417308 */ /* 0x0003e20000000800 */
[--C-:B0-----:R-:W-:Y:S01]  /*a130*/  FFMA.FTZ R111, R44, R6, -R95.reuse ;  /* 0x000000062c6f7223 */ /* 0x101fe2000001085f */
[----:B------:R-:W-:Y:S01]  /*a140*/  FMNMX.FTZ R109, R51, R60, !PT ;  /* 0x0000003c336d7209 */ /* 0x000fe20007810000 */
[----:B------:R-:W-:-:S03]  /*a150*/  FFMA.FTZ R60, R61, R6, -R95 ;  /* 0x000000063d3c7223 */ /* 0x000fc6000001085f */
[----:B------:R-:W-:Y:S02]  /*a160*/  FMNMX.FTZ R110, R52, R109, !PT ;  /* 0x0000006d346e7209 */ /* 0x000fe40007810000 */
[----:B------:R-:W0:Y:S01]  /*a170*/  MUFU.EX2 R103, R103 ;  /* 0x0000006700677308 */ /* 0x000e220000000800 */
[----:B-1----:R-:W-:Y:S01]  /*a180*/  FFMA.FTZ R112, R45, R6, -R95 ;  /* 0x000000062d707223 */ /* 0x002fe2000001085f */
[----:B------:R-:W-:-:S04]  /*a190*/  FMNMX.FTZ R61, R53, R110, !PT ;  /* 0x0000006e353d7209 */ /* 0x000fc80007810000 */
[----:B------:R-:W-:Y:S02]  /*a1a0*/  FMNMX.FTZ R56, R54, R61, !PT ;  /* 0x0000003d36387209 */ /* 0x000fe40007810000 */
[----:B------:R-:W-:Y:S02]  /*a1b0*/  MUFU.EX2 R61, R113 ;  /* 0x00000071003d7308 */ /* 0x000fe40000000800 */
[----:B------:R-:W-:Y:S01]  /*a1c0*/  FMNMX.FTZ R109, R55, R56, !PT ;  /* 0x00000038376d7209 */ /* 0x000fe20007810000 */
[-CC-:B------:R-:W-:Y:S01]  /*a1d0*/  FFMA.FTZ R56, R57, R6.reuse, -R95.reuse ;  /* 0x0000000639387223 */ /* 0x180fe2000001085f */
[-CC-:B------:R-:W-:Y:S01]  /*a1e0*/  FFMA.FTZ R57, R46, R6.reuse, -R95.reuse ;  /* 0x000000062e397223 */ /* 0x180fe2000001085f */
[----:B------:R-:W-:Y:S01]  /*a1f0*/  FFMA.FTZ R46, R47, R6, -R95 ;  /* 0x000000062f2e7223 */ /* 0x000fe2000001085f */
[----:B------:R-:W-:Y:S02]  /*a200*/  FMNMX.FTZ R110, R58, R109, !PT ;  /* 0x0000006d3a6e7209 */ /* 0x000fe40007810000 */
[----:B------:R-:W-:Y:S02]  /*a210*/  MUFU.EX2 R100, R100 ;  /* 0x0000006400647308 */ /* 0x000fe40000000800 */
[----:B------:R-:W-:-:S04]  /*a220*/  FMNMX.FTZ R110, R59, R110, !PT ;  /* 0x0000006e3b6e7209 */ /* 0x000fc80007810000 */
[----:B------:R-:W-:Y:S02]  /*a230*/  FMNMX.FTZ R109, R63, R110, !PT ;  /* 0x0000006e3f6d7209 */ /* 0x000fe40007810000 */
[----:B------:R-:W-:Y:S02]  /*a240*/  MUFU.EX2 R101, R101 ;  /* 0x0000006500657308 */ /* 0x000fe40000000800 */
[----:B------:R-:W-:-:S04]  /*a250*/  FMNMX.FTZ R109, R62, R109, !PT ;  /* 0x0000006d3e6d7209 */ /* 0x000fc80007810000 */
        /* <DEDUP_REMOVED lines=8> */
[-CC-:B-1----:R-:W-:Y:S01]  /*a2e0*/  FFMA.FTZ R111, R40, R6.reuse, -R95.reuse ;  /* 0x00000006286f7223 */ /* 0x182fe2000001085f */
[----:B------:R-:W-:Y:S01]  /*a2f0*/  FMNMX.FTZ R110, R74, R45, !PT ;  /* 0x0000002d4a6e7209 */ /* 0x000fe20007810000 */
[-CC-:B------:R-:W-:Y:S01]  /*a300*/  FFMA.FTZ R45, R42, R6.reuse, -R95.reuse ;  /* 0x000000062a2d7223 */ /* 0x180fe2000001085f */
[--C-:B------:R-:W-:Y:S02]  /*a310*/  FFMA.FTZ R42, R43, R6, -R95.reuse ;  /* 0x000000062b2a7223 */ /* 0x100fe4000001085f */
[----:B------:R-:W-:Y:S02]  /*a320*/  FMNMX.FTZ R109, R79, R110, !PT ;  /* 0x0000006e4f6d7209 */ /* 0x000fe40007810000 */
[----:B------:R-:W-:Y:S01]  /*a330*/  MUFU.EX2 R99, R99 ;  /* 0x0000006300637308 */ /* 0x000fe20000000800 */
[----:B--2---:R-:W-:Y:S01]  /*a340*/  FFMA.FTZ R112, R38, R6, -R95 ;  /* 0x0000000626707223 */ /* 0x004fe2000001085f */
[----:B------:R-:W-:-:S04]  /*a350*/  FMNMX.FTZ R109, R78, R109, !PT ;  /* 0x0000006d4e6d7209 */ /* 0x000fc80007810000 */
[----:B------:R-:W-:Y:S02]  /*a360*/  FMNMX.FTZ R110, R80, R109, !PT ;  /* 0x0000006d506e7209 */ /* 0x000fe40007810000 */
[----:B------:R-:W-:Y:S02]  /*a370*/  MUFU.EX2 R96, R96 ;  /* 0x0000006000607308 */ /* 0x000fe40000000800 */
[----:B------:R-:W-:-:S04]  /*a380*/  FMNMX.FTZ R43, R81, R110, !PT ;  /* 0x0000006e512b7209 */ /* 0x000fc80007810000 */
[----:B------:R-:W-:Y:S02]  /*a390*/  FMNMX.FTZ R40, R82, R43, !PT ;  /* 0x0000002b52287209 */ /* 0x000fe40007810000 */
[----:B------:R1:W-:Y:S02]  /*a3a0*/  MUFU.EX2 R43, R111 ;  /* 0x0000006f002b7308 */ /* 0x0003e40000000800 */
[----:B------:R-:W-:Y:S01]  /*a3b0*/  FMNMX.FTZ R109, R83, R40, !PT ;  /* 0x00000028536d7209 */ /* 0x000fe20007810000 */
[----:B------:R-:W-:-:S03]  /*a3c0*/  FFMA.FTZ R40, R41, R6, -R95 ;  /* 0x0000000629287223 */ /* 0x000fc6000001085f */
[----:B------:R-:W-:Y:S02]  /*a3d0*/  FMNMX.FTZ R110, R84, R109, !PT ;  /* 0x0000006d546e7209 */ /* 0x000fe40007810000 */
[----:B------:R-:W-:Y:S01]  /*a3e0*/  MUFU.EX2 R97, R97 ;  /* 0x0000006100617308 */ /* 0x000fe20000000800 */
[----:B-1----:R-:W-:Y:S01]  /*a3f0*/  FFMA.FTZ R111, R35, R6, -R95 ;  /* 0x00000006236f7223 */ /* 0x002fe2000001085f */
[----:B------:R-:W-:-:S04]  /*a400*/  FMNMX.FTZ R41, R85, R110, !PT ;  /* 0x0000006e55297209 */ /* 0x000fc80007810000 */
[----:B------:R-:W-:Y:S02]  /*a410*/  FMNMX.FTZ R38, R86, R41, !PT ;  /* 0x0000002956267209 */ /* 0x000fe40007810000 */
[----:B------:R1:W-:Y:S02]  /*a420*/  MUFU.EX2 R41, R112 ;  /* 0x0000007000297308 */ /* 0x0003e40000000800 */
[----:B------:R-:W-:Y:S01]  /*a430*/  FMNMX.FTZ R109, R87, R38, !PT ;  /* 0x00000026576d7209 */ /* 0x000fe20007810000 */
[----:B------:R-:W-:-:S03]  /*a440*/  FFMA.FTZ R38, R39, R6, -R95 ;  /* 0x0000000627267223 */ /* 0x000fc6000001085f */
[----:B------:R-:W-:Y:S02]  /*a450*/  FMNMX.FTZ R110, R88, R109, !PT ;  /* 0x0000006d586e7209 */ /* 0x000fe40007810000 */
[----:B------:R-:W-:Y:S01]  /*a460*/  MUFU.EX2 R93, R93 ;  /* 0x0000005d005d7308 */ /* 0x000fe20000000800 */
[--C-:B-1----:R-:W-:Y:S01]  /*a470*/  FFMA.FTZ R112, R33, R6, -R95.reuse ;  /* 0x0000000621707223 */ /* 0x102fe2000001085f */
[----:B------:R-:W-:Y:S01]  /*a480*/  FMNMX.FTZ R39, R89, R110, !PT ;  /* 0x0000006e59277209 */ /* 0x000fe20007810000 */
[-CC-:B------:R-:W-:Y:S01]  /*a490*/  FFMA.FTZ R33, R34, R6.reuse, -R95.reuse ;  /* 0x0000000622217223 */ /* 0x180fe2000001085f */
[-CC-:B------:R-:W-:Y:S01]  /*a4a0*/  FFMA.FTZ R34, R21, R6.reuse, -R95.reuse ;  /* 0x0000000615227223 */ /* 0x180fe2000001085f */
[-CC-:B------:R-:W-:Y:S01]  /*a4b0*/  FFMA.FTZ R21, R32, R6.reuse, -R95.reuse ;  /* 0x0000000620157223 */ /* 0x180fe2000001085f */
[----:B------:R-:W-:Y:S01]  /*a4c0*/  FMNMX.FTZ R35, R90, R39, !PT ;  /* 0x000000275a237209 */ /* 0x000fe20007810000 */
[-CC-:B------:R-:W-:Y:S01]  /*a4d0*/  FFMA.FTZ R32, R3, R6.reuse, -R95.reuse ;  /* 0x0000000603207223 */ /* 0x180fe2000001085f */
[-CC-:B------:R-:W-:Y:S01]  /*a4e0*/  FFMA.FTZ R3, R37, R6.reuse, -R95.reuse ;  /* 0x0000000625037223 */ /* 0x180fe2000001085f */
[----:B------:R1:W-:Y:S01]  /*a4f0*/  MUFU.EX2 R39, R111 ;  /* 0x0000006f00277308 */ /* 0x0003e20000000800 */
[----:B------:R-:W-:Y:S01]  /*a500*/  FMNMX.FTZ R110, R108, R35, !PT ;  /* 0x000000236c6e7209 */ /* 0x000fe20007810000 */
[----:B------:R-:W-:-:S03]  /*a510*/  FFMA.FTZ R35, R36, R6, -R95 ;  /* 0x0000000624237223 */ /* 0x000fc6000001085f */
[----:B------:R-:W-:-:S03]  /*a520*/  FMNMX.FTZ R109, R107, R110, !PT ;  /* 0x0000006e6b6d7209 */ /* 0x000fc60007810000 */
[----:B------:R-:W-:Y:S01]  /*a530*/  MUFU.EX2 R94, R94 ;  /* 0x0000005e005e7308 */ /* 0x000fe20000000800 */
[----:B------:R-:W-:Y:S01]  /*a540*/  FMNMX.FTZ R36, R106, R109, !PT ;  /* 0x0000006d6a247209 */ /* 0x000fe20007810000 */
[-CC-:B-1----:R-:W-:Y:S01]  /*a550*/  FFMA.FTZ R111, R4, R6.reuse, -R95.reuse ;  /* 0x00000006046f7223 */ /* 0x182fe2000001085f */
[----:B------:R-:W-:Y:S02]  /*a560*/  FFMA.FTZ R4, R20, R6, -R95 ;  /* 0x0000000614047223 */ /* 0x000fe4000001085f */
[----:B------:R-:W-:-:S03]  /*a570*/  FMNMX.FTZ R109, R105, R36, !PT ;  /* 0x00000024696d7209 */ /* 0x000fc60007810000 */
[----:B------:R1:W-:Y:S01]  /*a580*/  MUFU.EX2 R20, R111 ;  /* 0x0000006f00147308 */ /* 0x0003e20000000800 */
[----:B------:R-:W-:-:S05]  /*a590*/  FMNMX.FTZ R109, R104, R109, !PT ;  /* 0x0000006d686d7209 */ /* 0x000fca0007810000 */
[----:B------:R-:W2:Y:S02]  /*a5a0*/  SHFL.BFLY PT, R110, R109, 0x2, 0x1f ;  /* 0x0c401f006d6e7f89 */ /* 0x000ea400000e0000 */
[----:B------:R3:W-:Y:S08]  /*a5b0*/  MUFU.EX2 R36, R112 ;  /* 0x0000007000247308 */ /* 0x0007f00000000800 */
[----:B------:R-:W-:Y:S08]  /*a5c0*/  MUFU.EX2 R91, R91 ;  /* 0x0000005b005b7308 */ /* 0x000ff00000000800 */
[----:B------:R-:W-:Y:S01]  /*a5d0*/  MUFU.EX2 R92, R92 ;  /* 0x0000005c005c7308 */ /* 0x000fe20000000800 */
[----:B--2---:R-:W-:-:S07]  /*a5e0*/  FMNMX.FTZ R110, R109, R110, !PT ;  /* 0x0000006e6d6e7209 */ /* 0x004fce0007810000 */
[----:B------:R-:W-:Y:S01]  /*a5f0*/  MUFU.EX2 R76, R76 ;  /* 0x0000004c004c7308 */ /* 0x000fe20000000800 */
[----:B------:R-:W2:Y:S07]  /*a600*/  SHFL.BFLY PT, R37, R110, 0x1, 0x1f ;  /* 0x0c201f006e257f89 */ /* 0x000eae00000e0000 */
[----:B------:R-:W-:Y:S08]  /*a610*/  MUFU.EX2 R72, R72 ;  /* 0x0000004800487308 */ /* 0x000ff00000000800 */
[----:B------:R-:W-:Y:S08]  /*a620*/  MUFU.EX2 R68, R68 ;  /* 0x0000004400447308 */ /* 0x000ff00000000800 */
[----:B------:R-:W-:Y:S01]  /*a630*/  MUFU.EX2 R60, R60 ;  /* 0x0000003c003c7308 */ /* 0x000fe20000000800 */
[----:B--2---:R-:W-:-:S04]  /*a640*/  FMNMX.FTZ R37, R110, R37, !PT ;  /* 0x000000256e257209 */ /* 0x004fc80007810000 */
[C---:B------:R-:W-:Y:S01]  /*a650*/  FSETP.NEU.FTZ.AND P1, PT, R37.reuse, -INF , PT ;  /* 0xff8000002500780b */ /* 0x040fe20003f3d000 */
[----:B------:R-:W-:Y:S02]  /*a660*/  FMUL.FTZ R113, R37, R6 ;  /* 0x0000000625717220 */ /* 0x000fe40000410000 */
[----:B------:R-:W-:Y:S03]  /*a670*/  MUFU.EX2 R56, R56 ;  /* 0x0000003800387308 */ /* 0x000fe60000000800 */
[----:B------:R-:W-:Y:S02]  /*a680*/  FSEL R113, R113, RZ, P1 ;  /* 0x000000ff71717208 */ /* 0x000fe40000800000 */
[----:B------:R-:W-:-:S03]  /*a690*/  ISETP.NE.AND P1, PT, R130, RZ, PT ;  /* 0x000000ff8200720c */ /* 0x000fc60003f25270 */
[----:B------:R-:W-:Y:S01]  /*a6a0*/  MUFU.EX2 R57, R57 ;  /* 0x0000003900397308 */ /* 0x000fe20000000800 */
[-CC-:B------:R-:W-:Y:S01]  /*a6b0*/  FFMA.FTZ R95, R12, R6.reuse, -R113.reuse ;  /* 0x000000060c5f7223 */ /* 0x180fe20000010871 */
[-CC-:B------:R-:W-:Y:S01]  /*a6c0*/  FFMA.FTZ R13, R13, R6.reuse, -R113.reuse ;  /* 0x000000060d0d7223 */ /* 0x180fe20000010871 */
[-CC-:B------:R-:W-:Y:S01]  /*a6d0*/  FFMA.FTZ R109, R14, R6.reuse, -R113.reuse ;  /* 0x000000060e6d7223 */ /* 0x180fe20000010871 */
[-CC-:B------:R-:W-:Y:S01]  /*a6e0*/  FFMA.FTZ R15, R15, R6.reuse, -R113.reuse ;  /* 0x000000060f0f7223 */ /* 0x180fe20000010871 */
[-CC-:B------:R-:W-:Y:S01]  /*a6f0*/  FFMA.FTZ R110, R24, R6.reuse, -R113.reuse ;  /* 0x00000006186e7223 */ /* 0x180fe20000010871 */
[-CC-:B------:R-:W-:Y:S01]  /*a700*/  FFMA.FTZ R25, R25, R6.reuse, -R113.reuse ;  /* 0x0000000619197223 */ /* 0x180fe20000010871 */
[-CC-:B-1----:R-:W-:Y:S01]  /*a710*/  FFMA.FTZ R111, R26, R6.reuse, -R113.reuse ;  /* 0x000000061a6f7223 */ /* 0x182fe20000010871 */
[----:B------:R-:W-:Y:S01]  /*a720*/  MUFU.EX2 R95, R95 ;  /* 0x0000005f005f7308 */ /* 0x000fe20000000800 */
[-CC-:B------:R-:W-:Y:S01]  /*a730*/  FFMA.FTZ R63, R63, R6.reuse, -R113.reuse ;  /* 0x000000063f3f7223 */ /* 0x180fe20000010871 */
[-CC-:B------:R-:W-:Y:S01]  /*a740*/  FFMA.FTZ R27, R27, R6.reuse, -R113.reuse ;  /* 0x000000061b1b7223 */ /* 0x180fe20000010871 */
[-CC-:B---3--:R-:W-:Y:S01]  /*a750*/  FFMA.FTZ R112, R28, R6.reuse, -R113.reuse ;  /* 0x000000061c707223 */ /* 0x188fe20000010871 */
[-CC-:B------:R-:W-:Y:S01]  /*a760*/  FFMA.FTZ R29, R29, R6.reuse, -R113.reuse ;  /* 0x000000061d1d7223 */ /* 0x180fe20000010871 */
[-CC-:B------:R-:W-:Y:S01]  /*a770*/  FFMA.FTZ R114, R30, R6.reuse, -R113.reuse ;  /* 0x000000061e727223 */ /* 0x180fe20000010871 */
[-CC-:B------:R-:W-:Y:S01]  /*a780*/  FFMA.FTZ R31, R31, R6.reuse, -R113.reuse ;  /* 0x000000061f1f7223 */ /* 0x180fe20000010871 */
[----:B------:R-:W-:Y:S01]  /*a790*/  FFMA.FTZ R49, R49, R6, -R113 ;  /* 0x0000000631317223 */ /* 0x000fe20000010871 */
[----:B------:R-:W1:Y:S01]  /*a7a0*/  MUFU.EX2 R13, R13 ;  /* 0x0000000d000d7308 */ /* 0x000e620000000800 */
[----:B------:R-:W-:-:S02]  /*a7b0*/  @!P1 VIADD R0, R0, 0x30840 ;  /* 0x0003084000009836 */ /* 0x000fc40000000000 */
[-CC-:B------:R-:W-:Y:S01]  /*a7c0*/  FFMA.FTZ R48, R48, R6.reuse, -R113.reuse ;  /* 0x0000000630307223 */ /* 0x180fe20000010871 */
[-CC-:B------:R-:W-:Y:S01]  /*a7d0*/  FFMA.FTZ R50, R50, R6.reuse, -R113.reuse ;  /* 0x0000000632327223 */ /* 0x180fe20000010871 */
[-CC-:B------:R-:W-:Y:S01]  /*a7e0*/  FFMA.FTZ R51, R51, R6.reuse, -R113.reuse ;  /* 0x0000000633337223 */ /* 0x180fe20000010871 */
[-CC-:B------:R-:W-:Y:S01]  /*a7f0*/  FFMA.FTZ R52, R52, R6.reuse, -R113.reuse ;  /* 0x0000000634347223 */ /* 0x180fe20000010871 */
[-CC-:B------:R-:W-:Y:S01]  /*a800*/  FFMA.FTZ R53, R53, R6.reuse, -R113.reuse ;  /* 0x0000000635357223 */ /* 0x180fe20000010871 */
[-CC-:B------:R-:W-:Y:S01]  /*a810*/  FFMA.FTZ R74, R74, R6.reuse, -R113.reuse ;  /* 0x000000064a4a7223 */ /* 0x180fe20000010871 */
[----:B------:R-:W2:Y:S01]  /*a820*/  MUFU.EX2 R109, R109 ;  /* 0x0000006d006d7308 */ /* 0x000ea20000000800 */
[----:B------:R-:W-:Y:S01]  /*a830*/  @!P1 PRMT R12, RZ, 0x654, R0 ;  /* 0x00000654ff0c9816 */ /* 0x000fe20000000000 */
[-CC-:B------:R-:W-:Y:S01]  /*a840*/  FFMA.FTZ R14, R79, R6.reuse, -R113.reuse ;  /* 0x000000064f0e7223 */ /* 0x180fe20000010871 */
[-CC-:B------:R-:W-:Y:S01]  /*a850*/  FFMA.FTZ R54, R54, R6.reuse, -R113.reuse ;  /* 0x0000000636367223 */ /* 0x180fe20000010871 */
[----:B------:R-:W-:-:S04]  /*a860*/  FFMA.FTZ R55, R55, R6, -R113 ;  /* 0x0000000637377223 */ /* 0x000fc80000010871 */
[----:B------:R-:W3:Y:S01]  /*a870*/  MUFU.EX2 R15, R15 ;  /* 0x0000000f000f7308 */ /* 0x000ee20000000800 */
[----:B0-----:R-:W-:Y:S01]  /*a880*/  FADD.FTZ R79, R102, R103 ;  /* 0x00000067664f7221 */ /* 0x001fe20000010000 */
[----:B-1----:R-:W-:Y:S01]  /*a890*/  FADD.FTZ R26, R95, R13 ;  /* 0x0000000d5f1a7221 */ /* 0x002fe20000010000 */
[----:B------:R0:W-:Y:S05]  /*a8a0*/  @!P1 SYNCS.ARRIVE.TRANS64.RED.A1T0 RZ, [R12+URZ], RZ ;  /* 0x000000ff0cff99a7 */ /* 0x0001ea000810043f */
[----:B------:R-:W1:Y:S01]  /*a8b0*/  MUFU.EX2 R110, R110 ;  /* 0x0000006e006e7308 */ /* 0x000e620000000800 */
[----:B------:R-:W-:Y:S01]  /*a8c0*/  FADD.FTZ R28, R100, R79 ;  /* 0x0000004f641c7221 */ /* 0x000fe20000010000 */
[----:B0-----:R-:W-:-:S06]  /*a8d0*/  FFMA.FTZ R12, R66, R6, -R113 ;  /* 0x00000006420c7223 */ /* 0x001fcc0000010871 */
[----:B------:R-:W0:Y:S01]  /*a8e0*/  MUFU.EX2 R25, R25 ;  /* 0x0000001900197308 */ /* 0x000e220000000800 */
[-CC-:B------:R-:W-:Y:S01]  /*a8f0*/  FFMA.FTZ R66, R67, R6.reuse, -R113.reuse ;  /* 0x0000000643427223 */ /* 0x180fe20000010871 */
[----:B--2---:R-:W-:Y:S01]  /*a900*/  FADD.FTZ R26, R109, R26 ;  /* 0x0000001a6d1a7221 */ /* 0x004fe20000010000 */
[-CC-:B------:R-:W-:Y:S01]  /*a910*/  FFMA.FTZ R67, R80, R6.reuse, -R113.reuse ;  /* 0x0000000650437223 */ /* 0x180fe20000010871 */
[----:B------:R-:W-:-:S04]  /*a920*/  FFMA.FTZ R80, R81, R6, -R113 ;  /* 0x0000000651507223 */ /* 0x000fc80000010871 */
[----:B------:R-:W2:Y:S01]  /*a930*/  MUFU.EX2 R111, R111 ;  /* 0x0000006f006f7308 */ /* 0x000ea20000000800 */
[----:B------:R-:W-:-:S07]  /*a940*/  FADD.FTZ R81, R101, R28 ;  /* 0x0000001c65517221 */ /* 0x000fce0000010000 */
[----:B------:R-:W-:Y:S08]  /*a950*/  MUFU.EX2 R0, R63 ;  /* 0x0000003f00007308 */ /* 0x000ff00000000800 */
[----:B------:R4:W-:Y:S08]  /*a960*/  MUFU.EX2 R63, R12 ;  /* 0x0000000c003f7308 */ /* 0x0009f00000000800 */
[----:B------:R-:W2:Y:S01]  /*a970*/  MUFU.EX2 R27, R27 ;  /* 0x0000001b001b7308 */ /* 0x000ea20000000800 */
[----:B----4-:R-:W-:Y:S01]  /*a980*/  F2FP.F16.F32.PACK_AB R12, R103, R102 ;  /* 0x00000066670c723e */ /* 0x010fe200000000ff */
[----:B---3--:R-:W-:Y:S01]  /*a990*/  FADD.FTZ R103, R15, R26 ;  /* 0x0000001a0f677221 */ /* 0x008fe20000010000 */
[----:B------:R-:W-:-:S03]  /*a9a0*/  FADD.FTZ R26, R98, R81 ;  /* 0x00000051621a7221 */ /* 0x000fc60000010000 */
[----:B-1----:R-:W-:Y:S02]  /*a9b0*/  FADD.FTZ R28, R110, R103 ;  /* 0x000000676e1c7221 */ /* 0x002fe40000010000 */
[----:B------:R-:W1:Y:S01]  /*a9c0*/  MUFU.EX2 R112, R112 ;  /* 0x0000007000707308 */ /* 0x000e620000000800 */
[----:B------:R-:W-:Y:S01]  /*a9d0*/  FADD.FTZ R81, R99, R26 ;  /* 0x0000001a63517221 */ /* 0x000fe20000010000 */
[----:B0-----:R-:W-:-:S06]  /*a9e0*/  FADD.FTZ R28, R25, R28 ;  /* 0x0000001c191c7221 */ /* 0x001fcc0000010000 */
[----:B------:R-:W0:Y:S01]  /*a9f0*/  MUFU.EX2 R29, R29 ;  /* 0x0000001d001d7308 */ /* 0x000e220000000800 */
[----:B------:R-:W-:Y:S01]  /*aa00*/  FADD.FTZ R26, R96, R81 ;  /* 0x00000051601a7221 */ /* 0x000fe20000010000 */
[----:B--2---:R-:W-:-:S06]  /*aa10*/  FADD.FTZ R28, R111, R28 ;  /* 0x0000001c6f1c7221 */ /* 0x004fcc0000010000 */
[----:B------:R-:W2:Y:S01]  /*aa20*/  MUFU.EX2 R114, R114 ;  /* 0x0000007200727308 */ /* 0x000ea20000000800 */
[----:B------:R-:W-:Y:S01]  /*aa30*/  FADD.FTZ R26, R97, R26 ;  /* 0x0000001a611a7221 */ /* 0x000fe20000010000 */
[----:B------:R-:W-:-:S06]  /*aa40*/  FADD.FTZ R81, R27, R28 ;  /* 0x0000001c1b517221 */ /* 0x000fcc0000010000 */
[----:B------:R-:W3:Y:S01]  /*aa50*/  MUFU.EX2 R31, R31 ;  /* 0x0000001f001f7308 */ /* 0x000ee20000000800 */
[----:B------:R-:W-:Y:S01]  /*aa60*/  FADD.FTZ R103, R93, R26 ;  /* 0x0000001a5d677221 */ /* 0x000fe20000010000 */
[----:B-1----:R-:W-:-:S06]  /*aa70*/  FADD.FTZ R26, R112, R81 ;  /* 0x00000051701a7221 */ /* 0x002fcc0000010000 */
[----:B------:R-:W1:Y:S01]  /*aa80*/  MUFU.EX2 R49, R49 ;  /* 0x0000003100317308 */ /* 0x000e620000000800 */
[----:B0-----:R-:W-:Y:S01]  /*aa90*/  FADD.FTZ R81, R29, R26 ;  /* 0x0000001a1d517221 */ /* 0x001fe20000010000 */
[----:B------:R-:W-:-:S06]  /*aaa0*/  FADD.FTZ R28, R94, R103 ;  /* 0x000000675e1c7221 */ /* 0x000fcc0000010000 */
[----:B------:R-:W0:Y:S01]  /*aab0*/  MUFU.EX2 R48, R48 ;  /* 0x0000003000307308 */ /* 0x000e220000000800 */
[----:B--2---:R-:W-:Y:S01]  /*aac0*/  FADD.FTZ R26, R114, R81 ;  /* 0x00000051721a7221 */ /* 0x004fe20000010000 */
[----:B------:R-:W-:-:S06]  /*aad0*/  FADD.FTZ R103, R91, R28 ;  /* 0x0000001c5b677221 */ /* 0x000fcc0000010000 */
[----:B------:R-:W2:Y:S01]  /*aae0*/  MUFU.EX2 R50, R50 ;  /* 0x0000003200327308 */ /* 0x000ea20000000800 */
[----:B---3--:R-:W-:Y:S01]  /*aaf0*/  FADD.FTZ R26, R31, R26 ;  /* 0x0000001a1f1a7221 */ /* 0x008fe20000010000 */
[----:B------:R-:W-:Y:S01]  /*ab00*/  FADD.FTZ R103, R92, R103 ;  /* 0x000000675c677221 */ /* 0x000fe20000010000 */
[----:B------:R-:W-:-:S05]  /*ab10*/  FFMA.FTZ R24, R78, R6, -R113 ;  /* 0x000000064e187223 */ /* 0x000fca0000010871 */
[----:B------:R-:W3:Y:S01]  /*ab20*/  MUFU.EX2 R51, R51 ;  /* 0x0000003300337308 */ /* 0x000ee20000000800 */
[----:B-1----:R-:W-:Y:S01]  /*ab30*/  FADD.FTZ R81, R49, R26 ;  /* 0x0000001a31517221 */ /* 0x002fe20000010000 */
[----:B------:R-:W-:-:S06]  /*ab40*/  FADD.FTZ R28, R76, R103 ;  /* 0x000000674c1c7221 */ /* 0x000fcc0000010000 */
[----:B------:R-:W1:Y:S01]  /*ab50*/  MUFU.EX2 R52, R52 ;  /* 0x0000003400347308 */ /* 0x000e620000000800 */
[----:B0-----:R-:W-:Y:S01]  /*ab60*/  FADD.FTZ R81, R48, R81 ;  /* 0x0000005130517221 */ /* 0x001fe20000010000 */
[----:B------:R-:W-:-:S06]  /*ab70*/  F2FP.F16.F32.PACK_AB R30, R92, R91 ;  /* 0x0000005b5c1e723e */ /* 0x000fcc00000000ff */
[----:B------:R-:W0:Y:S01]  /*ab80*/  MUFU.EX2 R53, R53 ;  /* 0x0000003500357308 */ /* 0x000e220000000800 */
[----:B--2---:R-:W-:Y:S01]  /*ab90*/  FADD.FTZ R92, R50, R81 ;  /* 0x00000051325c7221 */ /* 0x004fe20000010000 */
[----:B------:R-:W-:-:S06]  /*aba0*/  FFMA.FTZ R58, R58, R6, -R113 ;  /* 0x000000063a3a7223 */ /* 0x000fcc0000010871 */
[----:B------:R-:W-:Y:S08]  /*abb0*/  MUFU.EX2 R78, R74 ;  /* 0x0000004a004e7308 */ /* 0x000ff00000000800 */
[----:B------:R2:W-:Y:S01]  /*abc0*/  MUFU.EX2 R74, R24 ;  /* 0x00000018004a7308 */ /* 0x0005e20000000800 */
[----:B---3--:R-:W-:Y:S01]  /*abd0*/  FADD.FTZ R91, R51, R92 ;  /* 0x0000005c335b7221 */ /* 0x008fe20000010000 */
[----:B------:R-:W-:-:S06]  /*abe0*/  FFMA.FTZ R59, R59, R6, -R113 ;  /* 0x000000063b3b7223 */ /* 0x000fcc0000010871 */
[----:B------:R-:W3:Y:S01]  /*abf0*/  MUFU.EX2 R54, R54 ;  /* 0x0000003600367308 */ /* 0x000ee20000000800 */
[----:B--2---:R-:W-:Y:S01]  /*ac00*/  F2FP.F16.F32.PACK_AB R24, R99, R98 ;  /* 0x000000626318723e */ /* 0x004fe200000000ff */
[----:B------:R-:W-:Y:S01]  /*ac10*/  FADD.FTZ R99, R77, R28 ;  /* 0x0000001c4d637221 */ /* 0x000fe20000010000 */
[----:B------:R-:W-:Y:S02]  /*ac20*/  F2FP.F16.F32.PACK_AB R28, R94, R93 ;  /* 0x0000005d5e1c723e */ /* 0x000fe400000000ff */
[----:B------:R-:W2:Y:S01]  /*ac30*/  LDL R93, [R1+0x30] ;  /* 0x00003000015d7983 */ /* 0x000ea20000100800 */
[----:B------:R-:W-:Y:S02]  /*ac40*/  FADD.FTZ R94, R72, R99 ;  /* 0x00000063485e7221 */ /* 0x000fe40000010000 */
[----:B------:R-:W4:Y:S02]  /*ac50*/  MUFU.EX2 R55, R55 ;  /* 0x0000003700377308 */ /* 0x000f240000000800 */
[----:B------:R-:W-:Y:S01]  /*ac60*/  FADD.FTZ R81, R73, R94 ;  /* 0x0000005e49517221 */ /* 0x000fe20000010000 */
[----:B-1----:R-:W-:-:S05]  /*ac70*/  FADD.FTZ R94, R52, R91 ;  /* 0x0000005b345e7221 */ /* 0x002fca0000010000 */
[----:B------:R-:W1:Y:S01]  /*ac80*/  MUFU.EX2 R58, R58 ;  /* 0x0000003a003a7308 */ /* 0x000e620000000800 */
[----:B------:R-:W-:Y:S01]  /*ac90*/  F2FP.F16.F32.PACK_AB R13, R13, R95 ;  /* 0x0000005f0d0d723e */ /* 0x000fe200000000ff */
[----:B0-----:R-:W-:Y:S01]  /*aca0*/  FADD.FTZ R91, R53, R94 ;  /* 0x0000005e355b7221 */ /* 0x001fe20000010000 */
[-CC-:B------:R-:W-:Y:S01]  /*acb0*/  FFMA.FTZ R62, R62, R6.reuse, -R113.reuse ;  /* 0x000000063e3e7223 */ /* 0x180fe20000010871 */
[----:B------:R-:W2:Y:S01]  /*acc0*/  LDL R95, [R1+0x74] ;  /* 0x00007400015f7983 */ /* 0x000ea20000100800 */
[----:B------:R-:W-:-:S03]  /*acd0*/  FFMA.FTZ R71, R71, R6, -R113 ;  /* 0x0000000647477223 */ /* 0x000fc60000010871 */
[----:B------:R-:W0:Y:S01]  /*ace0*/  MUFU.EX2 R59, R59 ;  /* 0x0000003b003b7308 */ /* 0x000e220000000800 */
[----:B---3--:R-:W-:Y:S01]  /*acf0*/  FADD.FTZ R94, R54, R91 ;  /* 0x0000005b365e7221 */ /* 0x008fe20000010000 */
[----:B------:R-:W-:Y:S01]  /*ad00*/  FADD.FTZ R92, R68, R81 ;  /* 0x00000051445c7221 */ /* 0x000fe20000010000 */
[----:B------:R-:W-:Y:S02]  /*ad10*/  F2FP.F16.F32.PACK_AB R15, R15, R109 ;  /* 0x0000006d0f0f723e */ /* 0x000fe400000000ff */
[----:B----4-:R-:W-:-:S03]  /*ad20*/  FADD.FTZ R91, R55, R94 ;  /* 0x0000005e375b7221 */ /* 0x010fc60000010000 */
[----:B------:R-:W3:Y:S01]  /*ad30*/  MUFU.EX2 R62, R62 ;  /* 0x0000003e003e7308 */ /* 0x000ee20000000800 */
[----:B------:R-:W-:Y:S01]  /*ad40*/  FADD.FTZ R81, R69, R92 ;  /* 0x0000005c45517221 */ /* 0x000fe20000010000 */
[----:B-1----:R-:W-:-:S06]  /*ad50*/  FADD.FTZ R94, R58, R91 ;  /* 0x0000005b3a5e7221 */ /* 0x002fcc0000010000 */
[----:B------:R-:W-:Y:S01]  /*ad60*/  MUFU.EX2 R79, R71 ;  /* 0x00000047004f7308 */ /* 0x000fe20000000800 */
[----:B------:R-:W-:-:S07]  /*ad70*/  FFMA.FTZ R70, R70, R6, -R113 ;  /* 0x0000000646467223 */ /* 0x000fce0000010871 */
[----:B------:R1:W-:Y:S01]  /*ad80*/  MUFU.EX2 R71, R14 ;  /* 0x0000000e00477308 */ /* 0x0003e20000000800 */
[----:B------:R-:W-:Y:S01]  /*ad90*/  FADD.FTZ R92, R64, R81 ;  /* 0x00000051405c7221 */ /* 0x000fe20000010000 */
[----:B------:R-:W-:-:S06]  /*ada0*/  F2FP.F16.F32.PACK_AB R26, R97, R96 ;  /* 0x00000060611a723e */ /* 0x000fcc00000000ff */
[----:B------:R-:W-:Y:S01]  /*adb0*/  MUFU.EX2 R46, R46 ;  /* 0x0000002e002e7308 */ /* 0x000fe20000000800 */
[----:B-1----:R-:W-:Y:S02]  /*adc0*/  F2FP.F16.F32.PACK_AB R14, R101, R100 ;  /* 0x00000064650e723e */ /* 0x002fe400000000ff */
[----:B------:R-:W-:-:S03]  /*add0*/  F2FP.F16.F32.PACK_AB R25, R25, R110 ;  /* 0x0000006e1919723e */ /* 0x000fc600000000ff */
[----:B------:R1:W-:Y:S01]  /*ade0*/  STSM.16.M88.4 [R116+0x1e800], R12 ;  /* 0x01e8000c74007844 */ /* 0x0003e20000000200 */
[----:B------:R-:W-:Y:S01]  /*adf0*/  F2FP.F16.F32.PACK_AB R27, R27, R111 ;  /* 0x0000006f1b1b723e */ /* 0x000fe200000000ff */
[----:B------:R-:W4:Y:S01]  /*ae00*/  MUFU.EX2 R66, R66 ;  /* 0x0000004200427308 */ /* 0x000f220000000800 */
[----:B------:R-:W-:Y:S02]  /*ae10*/  F2FP.F16.F32.PACK_AB R29, R29, R112 ;  /* 0x000000701d1d723e */ /* 0x000fe400000000ff */
[----:B------:R-:W-:Y:S01]  /*ae20*/  F2FP.F16.F32.PACK_AB R31, R31, R114 ;  /* 0x000000721f1f723e */ /* 0x000fe200000000ff */
[----:B------:R-:W-:Y:S01]  /*ae30*/  FADD.FTZ R81, R65, R92 ;  /* 0x0000005c41517221 */ /* 0x000fe20000010000 */
[----:B------:R-:W-:Y:S03]  /*ae40*/  STSM.16.M88.4 [R117], R24 ;  /* 0x0000001875007844 */ /* 0x000fe60000000200 */
[----:B------:R-:W4:Y:S01]  /*ae50*/  MUFU.EX2 R70, R70 ;  /* 0x0000004600467308 */ /* 0x000f220000000800 */
[----:B-1----:R-:W-:Y:S01]  /*ae60*/  F2FP.F16.F32.PACK_AB R14, R73, R72 ;  /* 0x00000048490e723e */ /* 0x002fe200000000ff */
[----:B0-----:R-:W-:Y:S01]  /*ae70*/  FADD.FTZ R73, R59, R94 ;  /* 0x0000005e3b497221 */ /* 0x001fe20000010000 */
[----:B------:R-:W-:Y:S01]  /*ae80*/  FFMA.FTZ R75, R75, R6, -R113 ;  /* 0x000000064b4b7223 */ /* 0x000fe20000010871 */
[----:B------:R0:W-:Y:S04]  /*ae90*/  STSM.16.M88.4 [R115], R28 ;  /* 0x0000001c73007844 */ /* 0x0001e80000000200 */
[----:B------:R-:W-:Y:S01]  /*aea0*/  MUFU.EX2 R45, R45 ;  /* 0x0000002d002d7308 */ /* 0x000fe20000000800 */
[----:B------:R-:W-:Y:S01]  /*aeb0*/  FADD.FTZ R73, R0, R73 ;  /* 0x0000004900497221 */ /* 0x000fe20000010000 */
[----:B------:R-:W-:-:S06]  /*aec0*/  FADD.FTZ R92, R60, R81 ;  /* 0x000000513c5c7221 */ /* 0x000fcc0000010000 */
[----:B------:R-:W1:Y:S01]  /*aed0*/  MUFU.EX2 R75, R75 ;  /* 0x0000004b004b7308 */ /* 0x000e620000000800 */
[C---:B0-----:R-:W-:Y:S01]  /*aee0*/  F2FP.F16.F32.PACK_AB R28, R61.reuse, R60 ;  /* 0x0000003c3d1c723e */ /* 0x041fe200000000ff */
[----:B---3--:R-:W-:Y:S01]  /*aef0*/  FADD.FTZ R60, R62, R73 ;  /* 0x000000493e3c7221 */ /* 0x008fe20000010000 */
[----:B------:R-:W-:-:S05]  /*af00*/  FADD.FTZ R81, R61, R92 ;  /* 0x0000005c3d517221 */ /* 0x000fca0000010000 */
[----:B------:R-:W0:Y:S01]  /*af10*/  MUFU.EX2 R42, R42 ;  /* 0x0000002a002a7308 */ /* 0x000e220000000800 */
[----:B------:R-:W-:Y:S01]  /*af20*/  FADD.FTZ R25, R63, R60 ;  /* 0x0000003c3f197221 */ /* 0x000fe20000010000 */
[----:B------:R-:W-:-:S03]  /*af30*/  FADD.FTZ R72, R56, R81 ;  /* 0x0000005138487221 */ /* 0x000fc60000010000 */
[----:B----4-:R-:W-:Y:S01]  /*af40*/  FADD.FTZ R29, R66, R25 ;  /* 0x00000019421d7221 */ /* 0x010fe20000010000 */
[----:B------:R-:W-:Y:S02]  /*af50*/  F2FP.F16.F32.PACK_AB R15, R51, R50 ;  /* 0x00000032330f723e */ /* 0x000fe400000000ff */
[----:B------:R-:W3:Y:S01]  /*af60*/  MUFU.EX2 R40, R40 ;  /* 0x0000002800287308 */ /* 0x000ee20000000800 */
[----:B------:R-:W-:Y:S01]  /*af70*/  FADD.FTZ R50, R70, R29 ;  /* 0x0000001d46327221 */ /* 0x000fe20000010000 */
[----:B------:R-:W-:Y:S01]  /*af80*/  FADD.FTZ R13, R57, R72 ;  /* 0x00000048390d7221 */ /* 0x000fe20000010000 */
[----:B------:R-:W-:Y:S02]  /*af90*/  F2FP.F16.F32.PACK_AB R26, R65, R64 ;  /* 0x00000040411a723e */ /* 0x000fe400000000ff */
[----:B------:R-:W-:Y:S01]  /*afa0*/  FADD.FTZ R50, R79, R50 ;  /* 0x000000324f327221 */ /* 0x000fe20000010000 */
[----:B------:R-:W-:Y:S01]  /*afb0*/  FADD.FTZ R64, R46, R13 ;  /* 0x0000000d2e407221 */ /* 0x000fe20000010000 */
[----:B------:R-:W-:Y:S01]  /*afc0*/  F2FP.F16.F32.PACK_AB R13, R48, R49 ;  /* 0x00000031300d723e */ /* 0x000fe200000000ff */
[----:B------:R-:W4:Y:S01]  /*afd0*/  MUFU.EX2 R38, R38 ;  /* 0x0000002600267308 */ /* 0x000f220000000800 */
[----:B-1----:R-:W-:-:S02]  /*afe0*/  FADD.FTZ R49, R75, R50 ;  /* 0x000000324b317221 */ /* 0x002fc40000010000 */
[----:B------:R-:W4:Y:S01]  /*aff0*/  LDL R50, [R1+0x70] ;  /* 0x0000700001327983 */ /* 0x000f220000100800 */
[----:B------:R-:W-:-:S04]  /*b000*/  FADD.FTZ R27, R47, R64 ;  /* 0x000000402f1b7221 */ /* 0x000fc80000010000 */
[----:B------:R-:W-:Y:S01]  /*b010*/  FADD.FTZ R48, R44, R27 ;  /* 0x0000001b2c307221 */ /* 0x000fe20000010000 */
[----:B------:R-:W-:Y:S03]  /*b020*/  MUFU.EX2 R35, R35 ;  /* 0x0000002300237308 */ /* 0x000fe60000000800 */
[----:B------:R-:W-:Y:S01]  /*b030*/  FADD.FTZ R31, R45, R48 ;  /* 0x000000302d1f7221 */ /* 0x000fe20000010000 */
[----:B------:R-:W-:-:S03]  /*b040*/  FFMA.FTZ R82, R82, R6, -R113 ;  /* 0x0000000652527223 */ /* 0x000fc60000010871 */
[----:B0-----:R-:W-:Y:S01]  /*b050*/  FADD.FTZ R48, R42, R31 ;  /* 0x0000001f2a307221 */ /* 0x001fe20000010000 */
[----:B------:R-:W0:Y:S01]  /*b060*/  MUFU.EX2 R67, R67 ;  /* 0x0000004300437308 */ /* 0x000e220000000800 */
[----:B------:R-:W-:Y:S01]  /*b070*/  F2FP.F16.F32.PACK_AB R31, R62, R0 ;  /* 0x000000003e1f723e */ /* 0x000fe200000000ff */
[----:B------:R-:W-:Y:S01]  /*b080*/  FADD.FTZ R0, R78, R49 ;  /* 0x000000314e007221 */ /* 0x000fe20000010000 */
[----:B------:R-:W-:Y:S01]  /*b090*/  FADD.FTZ R51, R43, R48 ;  /* 0x000000302b337221 */ /* 0x000fe20000010000 */
[----:B------:R-:W-:-:S04]  /*b0a0*/  FFMA.FTZ R83, R83, R6, -R113 ;  /* 0x0000000653537223 */ /* 0x000fc80000010871 */
[----:B------:R-:W1:Y:S01]  /*b0b0*/  MUFU.EX2 R80, R80 ;  /* 0x0000005000507308 */ /* 0x000e620000000800 */
[----:B---3--:R-:W-:Y:S01]  /*b0c0*/  FADD.FTZ R48, R40, R51 ;  /* 0x0000003328307221 */ /* 0x008fe20000010000 */
[----:B------:R-:W-:Y:S01]  /*b0d0*/  F2FP.F16.F32.PACK_AB R12, R77, R76 ;  /* 0x0000004c4d0c723e */ /* 0x000fe200000000ff */
[----:B------:R-:W-:Y:S01]  /*b0e0*/  FADD.FTZ R49, R71, R0 ;  /* 0x0000000047317221 */ /* 0x000fe20000010000 */
[----:B------:R-:W-:-:S04]  /*b0f0*/  FFMA.FTZ R84, R84, R6, -R113 ;  /* 0x0000000654547223 */ /* 0x000fc80000010871 */
[----:B------:R-:W3:Y:S01]  /*b100*/  MUFU.EX2 R82, R82 ;  /* 0x0000005200527308 */ /* 0x000ee20000000800 */
[----:B------:R-:W-:Y:S01]  /*b110*/  FADD.FTZ R51, R41, R48 ;  /* 0x0000003029337221 */ /* 0x000fe20000010000 */
[----:B------:R-:W-:Y:S01]  /*b120*/  FADD.FTZ R0, R74, R49 ;  /* 0x000000314a007221 */ /* 0x000fe20000010000 */
[----:B------:R-:W-:Y:S01]  /*b130*/  FFMA.FTZ R85, R85, R6, -R113 ;  /* 0x0000000655557223 */ /* 0x000fe20000010871 */
[----:B------:R-:W-:-:S04]  /*b140*/  F2FP.F16.F32.PACK_AB R24, R69, R68 ;  /* 0x000000444518723e */ /* 0x000fc800000000ff */
[----:B------:R-:W3:Y:S01]  /*b150*/  MUFU.EX2 R83, R83 ;  /* 0x0000005300537308 */ /* 0x000ee20000000800 */
[----:B------:R-:W-:Y:S02]  /*b160*/  F2FP.F16.F32.PACK_AB R25, R53, R52 ;  /* 0x000000343519723e */ /* 0x000fe400000000ff */
[----:B------:R-:W-:Y:S01]  /*b170*/  F2FP.F16.F32.PACK_AB R27, R55, R54 ;  /* 0x00000036371b723e */ /* 0x000fe200000000ff */
[----:B------:R-:W-:-:S04]  /*b180*/  FFMA.FTZ R86, R86, R6, -R113 ;  /* 0x0000000656567223 */ /* 0x000fc80000010871 */
[----:B------:R-:W3:Y:S01]  /*b190*/  MUFU.EX2 R33, R33 ;  /* 0x0000002100217308 */ /* 0x000ee20000000800 */
[----:B------:R-:W-:Y:S01]  /*b1a0*/  FFMA.FTZ R87, R87, R6, -R113 ;  /* 0x0000000657577223 */ /* 0x000fe20000010871 */
[----:B------:R-:W-:-:S06]  /*b1b0*/  F2FP.F16.F32.PACK_AB R30, R57, R56 ;  /* 0x00000038391e723e */ /* 0x000fcc00000000ff */
[----:B------:R-:W3:Y:S01]  /*b1c0*/  MUFU.EX2 R84, R84 ;  /* 0x0000005400547308 */ /* 0x000ee20000000800 */
[----:B------:R-:W-:-:S07]  /*b1d0*/  F2FP.F16.F32.PACK_AB R29, R59, R58 ;  /* 0x0000003a3b1d723e */ /* 0x000fce00000000ff */
[----:B------:R-:W3:Y:S01]  /*b1e0*/  MUFU.EX2 R34, R34 ;  /* 0x0000002200227308 */ /* 0x000ee20000000800 */
[----:B------:R-:W-:-:S07]  /*b1f0*/  FFMA.FTZ R88, R88, R6, -R113 ;  /* 0x0000000658587223 */ /* 0x000fce0000010871 */
[----:B------:R-:W3:Y:S01]  /*b200*/  MUFU.EX2 R85, R85 ;  /* 0x0000005500557308 */ /* 0x000ee20000000800 */
[----:B------:R-:W-:-:S07]  /*b210*/  FFMA.FTZ R89, R89, R6, -R113 ;  /* 0x0000000659597223 */ /* 0x000fce0000010871 */
[----:B------:R-:W-:Y:S08]  /*b220*/  MUFU.EX2 R21, R21 ;  /* 0x0000001500157308 */ /* 0x000ff00000000800 */
[----:B------:R-:W3:Y:S01]  /*b230*/  MUFU.EX2 R86, R86 ;  /* 0x0000005600567308 */ /* 0x000ee20000000800 */
[----:B------:R-:W-:-:S07]  /*b240*/  FFMA.FTZ R90, R90, R6, -R113 ;  /* 0x000000065a5a7223 */ /* 0x000fce0000010871 */
[----:B------:R-:W-:Y:S08]  /*b250*/  MUFU.EX2 R32, R32 ;  /* 0x0000002000207308 */ /* 0x000ff00000000800 */
[----:B------:R-:W3:Y:S08]  /*b260*/  MUFU.EX2 R87, R87 ;  /* 0x0000005700577308 */ /* 0x000ef00000000800 */
[----:B------:R-:W-:Y:S08]  /*b270*/  MUFU.EX2 R3, R3 ;  /* 0x0000000300037308 */ /* 0x000ff00000000800 */
[----:B------:R-:W3:Y:S01]  /*b280*/  MUFU.EX2 R88, R88 ;  /* 0x0000005800587308 */ /* 0x000ee20000000800 */
[----:B------:R-:W-:-:S07]  /*b290*/  FFMA.FTZ R108, R108, R6, -R113 ;  /* 0x000000066c6c7223 */ /* 0x000fce0000010871 */
[----:B------:R-:W-:Y:S01]  /*b2a0*/  MUFU.EX2 R7, R7 ;  /* 0x0000000700077308 */ /* 0x000fe20000000800 */
[----:B------:R-:W-:-:S07]  /*b2b0*/  FFMA.FTZ R107, R107, R6, -R113 ;  /* 0x000000066b6b7223 */ /* 0x000fce0000010871 */
[----:B------:R-:W3:Y:S01]  /*b2c0*/  MUFU.EX2 R89, R89 ;  /* 0x0000005900597308 */ /* 0x000ee20000000800 */
[----:B------:R-:W-:-:S07]  /*b2d0*/  FFMA.FTZ R106, R106, R6, -R113 ;  /* 0x000000066a6a7223 */ /* 0x000fce0000010871 */
[----:B------:R-:W3:Y:S01]  /*b2e0*/  MUFU.EX2 R8, R8 ;  /* 0x0000000800087308 */ /* 0x000ee20000000800 */
[-CC-:B------:R-:W-:Y:S01]  /*b2f0*/  FFMA.FTZ R105, R105, R6.reuse, -R113.reuse ;  /* 0x0000000669697223 */ /* 0x180fe20000010871 */
[----:B------:R-:W-:-:S06]  /*b300*/  FFMA.FTZ R104, R104, R6, -R113 ;  /* 0x0000000668687223 */ /* 0x000fcc0000010871 */
[----:B------:R-:W3:Y:S08]  /*b310*/  MUFU.EX2 R90, R90 ;  /* 0x0000005a005a7308 */ /* 0x000ef00000000800 */
[----:B------:R-:W3:Y:S08]  /*b320*/  MUFU.EX2 R9, R9 ;  /* 0x0000000900097308 */ /* 0x000ef00000000800 */
[----:B------:R-:W-:Y:S08]  /*b330*/  MUFU.EX2 R10, R10 ;  /* 0x0000000a000a7308 */ /* 0x000ff00000000800 */
[----:B------:R-:W-:Y:S08]  /*b340*/  MUFU.EX2 R11, R11 ;  /* 0x0000000b000b7308 */ /* 0x000ff00000000800 */
[----:B------:R-:W-:Y:S01]  /*b350*/  MUFU.EX2 R4, R4 ;  /* 0x0000000400047308 */ /* 0x000fe20000000800 */
[----:B--2---:R2:W-:Y:S04]  /*b360*/  STSM.16.M88.4 [R93], R12 ;  /* 0x0000000c5d007844 */ /* 0x0045e80000000200 */
[----:B------:R1:W-:Y:S01]  /*b370*/  STSM.16.M88.4 [R116+0x24800], R24 ;  /* 0x0248001874007844 */ /* 0x0003e20000000200 */
[----:B--2---:R-:W-:Y:S01]  /*b380*/  F2FP.F16.F32.PACK_AB R14, R45, R44 ;  /* 0x0000002c2d0e723e */ /* 0x004fe200000000ff */
[----:B----4-:R-:W-:Y:S01]  /*b390*/  FADD.FTZ R44, R38, R51 ;  /* 0x00000033262c7221 */ /* 0x010fe20000010000 */
[----:B0-----:R-:W-:-:S03]  /*b3a0*/  FADD.FTZ R15, R67, R0 ;  /* 0x00000000430f7221 */ /* 0x001fc60000010000 */
[----:B------:R-:W-:Y:S01]  /*b3b0*/  FADD.FTZ R44, R39, R44 ;  /* 0x0000002c272c7221 */ /* 0x000fe20000010000 */
[----:B-1----:R-:W-:-:S03]  /*b3c0*/  FADD.FTZ R25, R80, R15 ;  /* 0x0000000f50197221 */ /* 0x002fc60000010000 */
[----:B------:R-:W-:Y:S01]  /*b3d0*/  FADD.FTZ R27, R35, R44 ;  /* 0x0000002c231b7221 */ /* 0x000fe20000010000 */
[----:B---3--:R-:W-:Y:S01]  /*b3e0*/  FADD.FTZ R0, R82, R25 ;  /* 0x0000001952007221 */ /* 0x008fe20000010000 */
[----:B------:R0:W-:Y:S01]  /*b3f0*/  STSM.16.M88.4 [R95], R28 ;  /* 0x0000001c5f007844 */ /* 0x0001e20000000200 */
[----:B------:R-:W-:Y:S02]  /*b400*/  F2FP.F16.F32.PACK_AB R26, R41, R40 ;  /* 0x00000028291a723e */ /* 0x000fe400000000ff */
[----:B------:R-:W-:Y:S02]  /*b410*/  F2FP.F16.F32.PACK_AB R12, R47, R46 ;  /* 0x0000002e2f0c723e */ /* 0x000fe400000000ff */
[----:B------:R-:W-:Y:S02]  /*b420*/  F2FP.F16.F32.PACK_AB R13, R66, R63 ;  /* 0x0000003f420d723e */ /* 0x000fe400000000ff */
[----:B------:R-:W-:Y:S01]  /*b430*/  F2FP.F16.F32.PACK_AB R15, R79, R70 ;  /* 0x000000464f0f723e */ /* 0x000fe200000000ff */
[----:B0-----:R-:W-:Y:S01]  /*b440*/  FADD.FTZ R28, R36, R27 ;  /* 0x0000001b241c7221 */ /* 0x001fe20000010000 */
[----:B------:R-:W-:-:S03]  /*b450*/  FADD.FTZ R29, R83, R0 ;  /* 0x00000000531d7221 */ /* 0x000fc60000010000 */
[----:B------:R-:W-:Y:S01]  /*b460*/  FADD.FTZ R41, R33, R28 ;  /* 0x0000001c21297221 */ /* 0x000fe20000010000 */
[----:B------:R-:W-:Y:S01]  /*b470*/  FADD.FTZ R0, R84, R29 ;  /* 0x0000001d54007221 */ /* 0x000fe20000010000 */
[----:B------:R0:W-:Y:S02]  /*b480*/  STSM.16.M88.4 [R115+0x6000], R12 ;  /* 0x0060000c73007844 */ /* 0x0001e40000000200 */
[----:B------:R-:W-:Y:S01]  /*b490*/  FADD.FTZ R28, R34, R41 ;  /* 0x00000029221c7221 */ /* 0x000fe20000010000 */
[----:B------:R-:W-:Y:S01]  /*b4a0*/  FADD.FTZ R29, R85, R0 ;  /* 0x00000000551d7221 */ /* 0x000fe20000010000 */
[----:B------:R-:W1:Y:S03]  /*b4b0*/  MUFU.EX2 R31, R108 ;  /* 0x0000006c001f7308 */ /* 0x000e660000000800 */
[----:B------:R-:W-:Y:S01]  /*b4c0*/  FADD.FTZ R0, R86, R29 ;  /* 0x0000001d56007221 */ /* 0x000fe20000010000 */
[----:B------:R-:W-:-:S02]  /*b4d0*/  F2FP.F16.F32.PACK_AB R24, R43, R42 ;  /* 0x0000002a2b18723e */ /* 0x000fc400000000ff */
[----:B------:R-:W-:Y:S02]  /*b4e0*/  F2FP.F16.F32.PACK_AB R25, R78, R75 ;  /* 0x0000004b4e19723e */ /* 0x000fe400000000ff */
[----:B0-----:R-:W-:Y:S01]  /*b4f0*/  F2FP.F16.F32.PACK_AB R12, R39, R38 ;  /* 0x00000026270c723e */ /* 0x001fe200000000ff */
[----:B------:R-:W-:Y:S01]  /*b500*/  FADD.FTZ R39, R21, R28 ;  /* 0x0000001c15277221 */ /* 0x000fe20000010000 */
[----:B------:R-:W-:Y:S01]  /*b510*/  F2FP.F16.F32.PACK_AB R27, R74, R71 ;  /* 0x000000474a1b723e */ /* 0x000fe200000000ff */
[----:B------:R-:W-:Y:S02]  /*b520*/  FADD.FTZ R15, R87, R0 ;  /* 0x00000000570f7221 */ /* 0x000fe40000010000 */
[----:B------:R-:W-:Y:S01]  /*b530*/  FADD.FTZ R28, R32, R39 ;  /* 0x00000027201c7221 */ /* 0x000fe20000010000 */
[----:B------:R-:W0:Y:S01]  /*b540*/  MUFU.EX2 R107, R107 ;  /* 0x0000006b006b7308 */ /* 0x000e220000000800 */
[----:B------:R-:W-:Y:S02]  /*b550*/  FADD.FTZ R0, R88, R15 ;  /* 0x0000000f58007221 */ /* 0x000fe40000010000 */
[----:B------:R-:W-:Y:S01]  /*b560*/  FADD.FTZ R28, R3, R28 ;  /* 0x0000001c031c7221 */ /* 0x000fe20000010000 */
[----:B------:R2:W-:Y:S01]  /*b570*/  STSM.16.M88.4 [R93+0x6000], R24 ;  /* 0x006000185d007844 */ /* 0x0005e20000000200 */
[----:B------:R-:W-:-:S03]  /*b580*/  FADD.FTZ R29, R89, R0 ;  /* 0x00000000591d7221 */ /* 0x000fc60000010000 */
[----:B------:R-:W3:Y:S08]  /*b590*/  MUFU.EX2 R106, R106 ;  /* 0x0000006a006a7308 */ /* 0x000ef00000000800 */
[----:B------:R-:W-:Y:S01]  /*b5a0*/  MUFU.EX2 R105, R105 ;  /* 0x0000006900697308 */ /* 0x000fe20000000800 */
[----:B--2---:R-:W-:Y:S01]  /*b5b0*/  F2FP.F16.F32.PACK_AB R26, R32, R21 ;  /* 0x00000015201a723e */ /* 0x004fe200000000ff */
[----:B------:R-:W-:-:S06]  /*b5c0*/  FADD.FTZ R21, R7, R28 ;  /* 0x0000001c07157221 */ /* 0x000fcc0000010000 */
[----:B------:R-:W2:Y:S01]  /*b5d0*/  MUFU.EX2 R104, R104 ;  /* 0x0000006800687308 */ /* 0x000ea20000000800 */
[----:B------:R-:W-:Y:S01]  /*b5e0*/  FADD.FTZ R0, R8, R21 ;  /* 0x0000001508007221 */ /* 0x000fe20000010000 */
[----:B------:R-:W-:-:S03]  /*b5f0*/  FADD.FTZ R28, R90, R29 ;  /* 0x0000001d5a1c7221 */ /* 0x000fc60000010000 */
[----:B------:R-:W-:Y:S01]  /*b600*/  FADD.FTZ R21, R9, R0 ;  /* 0x0000000009157221 */ /* 0x000fe20000010000 */
[----:B-1----:R-:W-:Y:S01]  /*b610*/  FADD.FTZ R0, R31, R28 ;  /* 0x0000001c1f007221 */ /* 0x002fe20000010000 */
[----:B------:R-:W-:Y:S02]  /*b620*/  F2FP.F16.F32.PACK_AB R28, R7, R3 ;  /* 0x00000003071c723e */ /* 0x000fe400000000ff */
[----:B------:R-:W-:Y:S01]  /*b630*/  FADD.FTZ R32, R10, R21 ;  /* 0x000000150a207221 */ /* 0x000fe20000010000 */
[----:B0-----:R-:W-:Y:S01]  /*b640*/  FADD.FTZ R3, R107, R0 ;  /* 0x000000006b037221 */ /* 0x001fe20000010000 */
[----:B------:R-:W-:Y:S02]  /*b650*/  F2FP.F16.F32.PACK_AB R14, R36, R35 ;  /* 0x00000023240e723e */ /* 0x000fe400000000ff */
[----:B------:R-:W-:Y:S02]  /*b660*/  F2FP.F16.F32.PACK_AB R13, R80, R67 ;  /* 0x00000043500d723e */ /* 0x000fe400000000ff */
[----:B------:R-:W-:Y:S01]  /*b670*/  F2FP.F16.F32.PACK_AB R15, R83, R82 ;  /* 0x00000052530f723e */ /* 0x000fe200000000ff */
[----:B------:R-:W-:Y:S01]  /*b680*/  FADD.FTZ R7, R11, R32 ;  /* 0x000000200b077221 */ /* 0x000fe20000010000 */
[----:B------:R-:W-:-:S02]  /*b690*/  F2FP.F16.F32.PACK_AB R24, R34, R33 ;  /* 0x000000212218723e */ /* 0x000fc400000000ff */
[----:B------:R-:W-:Y:S02]  /*b6a0*/  F2FP.F16.F32.PACK_AB R25, R85, R84 ;  /* 0x000000545519723e */ /* 0x000fe400000000ff */
[----:B------:R-:W-:Y:S02]  /*b6b0*/  F2FP.F16.F32.PACK_AB R27, R87, R86 ;  /* 0x00000056571b723e */ /* 0x000fe400000000ff */
[----:B------:R-:W-:Y:S01]  /*b6c0*/  F2FP.F16.F32.PACK_AB R30, R9, R8 ;  /* 0x00000008091e723e */ /* 0x000fe200000000ff */
[----:B---3--:R-:W-:Y:S01]  /*b6d0*/  FADD.FTZ R0, R106, R3 ;  /* 0x000000036a007221 */ /* 0x008fe20000010000 */
[----:B------:R-:W-:Y:S02]  /*b6e0*/  F2FP.F16.F32.PACK_AB R8, R11, R10 ;  /* 0x0000000a0b08723e */ /* 0x000fe400000000ff */
[----:B------:R-:W-:Y:S02]  /*b6f0*/  F2FP.F16.F32.PACK_AB R29, R89, R88 ;  /* 0x00000058591d723e */ /* 0x000fe400000000ff */
[----:B------:R-:W-:-:S02]  /*b700*/  F2FP.F16.F32.PACK_AB R31, R31, R90 ;  /* 0x0000005a1f1f723e */ /* 0x000fc400000000ff */
[----:B------:R-:W-:Y:S02]  /*b710*/  F2FP.F16.F32.PACK_AB R9, R106, R107 ;  /* 0x0000006b6a09723e */ /* 0x000fe400000000ff */
[----:B------:R-:W-:Y:S02]  /*b720*/  F2FP.F16.F32.PACK_AB R10, R4, R20 ;  /* 0x00000014040a723e */ /* 0x000fe400000000ff */
[----:B--2---:R-:W-:Y:S01]  /*b730*/  F2FP.F16.F32.PACK_AB R11, R104, R105 ;  /* 0x00000069680b723e */ /* 0x004fe200000000ff */
[----:B------:R0:W-:Y:S01]  /*b740*/  STSM.16.M88.4 [R116+0x2a800], R12 ;  /* 0x02a8000c74007844 */ /* 0x0001e20000000200 */
[----:B------:R-:W-:-:S03]  /*b750*/  FADD.FTZ R105, R105, R0 ;  /* 0x0000000069697221 */ /* 0x000fc60000010000 */
[----:B------:R0:W-:Y:S04]  /*b760*/  STSM.16.M88.4 [R50], R24 ;  /* 0x0000001832007844 */ /* 0x0001e80000000200 */
[----:B------:R0:W-:Y:S01]  /*b770*/  STSM.16.M88.4 [R115+0xc000], R28 ;  /* 0x00c0001c73007844 */ /* 0x0001e20000000200 */
[----:B------:R-:W-:-:S03]  /*b780*/  FADD.FTZ R0, R104, R105 ;  /* 0x0000006968007221 */ /* 0x000fc60000010000 */
[----:B------:R0:W-:Y:S01]  /*b790*/  STSM.16.M88.4 [R93+0xc000], R8 ;  /* 0x00c000085d007844 */ /* 0x0001e20000000200 */
[----:B------:R1:W-:Y:S06]  /*b7a0*/  MEMBAR.ALL.CTA ;  /* 0x0000000000007992 */ /* 0x0003ec0000008000 */
[----:B-1----:R-:W1:Y:S04]  /*b7b0*/  FENCE.VIEW.ASYNC.S ;  /* 0x00000000000073c6 */ /* 0x002e680000000000 */
[----:B------:R0:W-:Y:S01]  /*b7c0*/  STL [R1+0x24], R0 ;  /* 0x0000240001007387 */ /* 0x0001e20000100800 */
[----:B------:R-:W-:Y:S01]  /*b7d0*/  ISETP.GE.AND P2, PT, R120, 0xc1, PT ;  /* 0x000000c17800780c */ /* 0x000fe20003f46270 */
[----:B------:R-:W-:Y:S01]  /*b7e0*/  FADD.FTZ R7, R20, R7 ;  /* 0x0000000714077221 */ /* 0x000fe20000010000 */
[----:B------:R-:W-:-:S03]  /*b7f0*/  MOV R151, RZ ;  /* 0x000000ff00977202 */ /* 0x000fc60000000f00 */
        /* <DEDUP_REMOVED lines=31> */
[----:B------:R-:W-:Y:S01]  /*b9f0*/  IMAD.MOV.U32 R120, RZ, RZ, R151 ;  /* 0x000000ffff787224 */ /* 0x000fe200078e0097 */
[----:B-1----:R-:W-:Y:S01]  /*ba00*/  NOP ;  /* 0x0000000000007918 */ /* 0x002fe20000000000 */
[----:B0-----:R-:W-:Y:S05]  /*ba10*/  @!P2 BRA `(.L_x_411) ;  /* 0x0000003c0088a947 */ /* 0x001fea0003800000 */
[----:B------:R-:W-:Y:S01]  /*ba20*/  IADD3 R0, R152, -0x2, RZ ;  /* 0xfffffffe98007810 */ /* 0x000fe20007ffe0ff */
[----:B------:R-:W-:Y:S02]  /*ba30*/  IMAD.MOV.U32 R3, RZ, RZ, R37 ;  /* 0x000000ffff037224 */ /* 0x000fe400078e0025 */
[----:B------:R-:W-:Y:S02]  /*ba40*/  IMAD.MOV.U32 R7, RZ, RZ, R5 ;  /* 0x000000ffff077224 */ /* 0x000fe400078e0005 */
[----:B------:R0:W-:Y:S04]  /*ba50*/  STL [R1+0x20], R0 ;  /* 0x0000200001007387 */ /* 0x0001e80000100800 */
[----:B------:R1:W5:Y:S01]  /*ba60*/  LDL.LU R8, [R1+0x28] ;  /* 0x0000280001087983 */ /* 0x0003620000300800 */
[----:B------:R-:W-:-:S02]  /*ba70*/  CS2R R150, SRZ ;  /* 0x0000000000967805 */ /* 0x000fc4000001ff00 */
[----:B------:R-:W-:Y:S02]  /*ba80*/  CS2R R148, SRZ ;  /* 0x0000000000947805 */ /* 0x000fe4000001ff00 */
[----:B------:R-:W-:Y:S02]  /*ba90*/  CS2R R146, SRZ ;  /* 0x0000000000927805 */ /* 0x000fe4000001ff00 */
[----:B------:R-:W-:Y:S02]  /*baa0*/  CS2R R144, SRZ ;  /* 0x0000000000907805 */ /* 0x000fe4000001ff00 */
[----:B------:R-:W-:Y:S01]  /*bab0*/  CS2R R142, SRZ ;  /* 0x00000000008e7805 */ /* 0x000fe2000001ff00 */
[----:B0-----:R-:W-:Y:S01]  /*bac0*/  IMAD.MOV.U32 R0, RZ, RZ, R22 ;  /* 0x000000ffff007224 */ /* 0x001fe200078e0016 */
        /* <DEDUP_REMOVED lines=10> */
[----:B-1----:R-:W-:-:S07]  /*bb70*/  CS2R R120, SRZ ;  /* 0x0000000000787805 */ /* 0x002fce000001ff00 */
.L_x_421:
[----:B------:R-:W2:Y:S01]  /*bb80*/  LDL R6, [R1+0x60] ;  /* 0x0000600001067983 */ /* 0x000ea20000100800 */
[----:B------:R-:W-:Y:S01]  /*bb90*/  IADD3 R22, R0, 0x1, RZ ;  /* 0x0000000100167810 */ /* 0x000fe20007ffe0ff */
[----:B------:R-:W-:Y:S05]  /*bba0*/  YIELD ;  /* 0x0000000000007946 */ /* 0x000fea0003800000 */
[----:B------:R-:W-:-:S04]  /*bbb0*/  ISETP.NE.AND P3, PT, R22, 0x2, PT ;  /* 0x000000021600780c */ /* 0x000fc80003f65270 */
[----:B------:R-:W-:Y:S02]  /*bbc0*/  SEL R5, RZ, 0x1, P3 ;  /* 0x00000001ff057807 */ /* 0x000fe40001800000 */
[----:B------:R-:W-:Y:S02]  /*bbd0*/  SEL R22, R22, RZ, P3 ;  /* 0x000000ff16167207 */ /* 0x000fe40001800000 */
[----:B--2---:R-:W-:Y:S02]  /*bbe0*/  ISETP.NE.AND P2, PT, R6, RZ, PT ;  /* 0x000000ff0600720c */ /* 0x004fe40003f45270 */
[----:B-----5:R-:W-:-:S05]  /*bbf0*/  LOP3.LUT R6, R8, R5, RZ, 0x3c, !PT ;  /* 0x0000000508067212 */ /* 0x020fca00078e3cff */
[----:B------:R0:W-:Y:S06]  /*bc00*/  STL [R1+0x28], R6 ;  /* 0x0000280601007387 */ /* 0x0001ec0000100800 */
[----:B------:R-:W-:Y:S05]  /*bc10*/  @P2 BRA `(.L_x_412) ;  /* 0x0000000000302947 */ /* 0x000fea0003800000 */
[----:B------:R-:W-:Y:S05]  /*bc20*/  @!P0 BRA `(.L_x_413) ;  /* 0x0000000000048947 */ /* 0x000fea0003800000 */
[----:B------:R-:W-:Y:S01]  /*bc30*/  BPT.TRAP 0x1 ;  /* 0x000000040000795c */ /* 0x000fe20000300000 */
.L_x_413:
[----:B------:R-:W-:Y:S01]  /*bc40*/  IMAD R5, R22, 0x8, R2 ;  /* 0x0000000816057824 */ /* 0x000fe200078e0202 */
[----:B0-----:R-:W-:-:S04]  /*bc50*/  SHF.L.U32 R6, R6, 0x1f, RZ ;  /* 0x0000001f06067819 */ /* 0x001fc800000006ff */
[----:B------:R0:W1:Y:S01]  /*bc60*/  SYNCS.PHASECHK.TRANS64.TRYWAIT P3, [R5+URZ+0x30830], R6 ;  /* 0x03083006050075a7 */ /* 0x000062000806017f */
[----:B------:R-:W-:Y:S05]  /*bc70*/  @!P0 BRA `(.L_x_414) ;  /* 0x0000000000048947 */ /* 0x000fea0003800000 */
[----:B------:R-:W-:Y:S01]  /*bc80*/  BPT.TRAP 0x1 ;  /* 0x000000040000795c */ /* 0x000fe20000300000 */
.L_x_414:
[----:B------:R-:W-:Y:S04]  /*bc90*/  BSSY B0, `(.L_x_412) ;  /* 0x0000004000007945 */ /* 0x000fe80003800000 */
[----:B-1----:R-:W-:Y:S05]  /*bca0*/  @P3 BRA `(.L_x_415) ;  /* 0x0000000000083947 */ /* 0x002fea0003800000 */
[----:B------:R-:W1:Y:S02]  /*bcb0*/  SYNCS.PHASECHK.TRANS64.TRYWAIT P3, [R5+URZ+0x30830], R6 ;  /* 0x03083006050075a7 */ /* 0x000e64000806017f */
[----:B-1----:R-:W-:Y:S05]  /*bcc0*/  @!P3 BRA `(.L_x_416) ;  /* 0x000000b40050b947 */ /* 0x002fea0003800000 */
.L_x_415:
[----:B------:R-:W-:Y:S05]  /*bcd0*/  BSYNC B0 ;  /* 0x0000000000007941 */ /* 0x000fea0003800000 */
.L_x_412:
[----:B01----:R-:W2:Y:S04]  /*bce0*/  LDL R6, [R1+0x64] ;  /* 0x0000640001067983 */ /* 0x003ea80000100800 */
[----:B------:R-:W3:Y:S04]  /*bcf0*/  LDL.64 R20, [R1+0x38] ;  /* 0x0000380001147983 */ /* 0x000ee80000100a00 */
[----:B------:R-:W4:Y:S01]  /*bd00*/  LDL.64 R154, [R1+0x50] ;  /* 0x00005000019a7983 */ /* 0x000f220000100a00 */
[----:B------:R-:W0:Y:S01]  /*bd10*/  S2R R5, SR_TID.X ;  /* 0x0000000000057919 */ /* 0x000e220000002100 */
[----:B------:R-:W-:Y:S05]  /*bd20*/  WARPSYNC.ALL ;  /* 0x0000000000007948 */ /* 0x000fea0003800000 */
[----:B------:R-:W5:Y:S01]  /*bd30*/  LDL.64 R152, [R1+0x48] ;  /* 0x0000480001987983 */ /* 0x000f620000100a00 */
[----:B------:R-:W-:-:S02]  /*bd40*/  MOV R11, 0x40000040 ;  /* 0x40000040000b7802 */ /* 0x000fc40000000f00 */
[----:B0-----:R-:W-:-:S05]  /*bd50*/  SHF.R.U32.HI R5, RZ, 0x7, R5 ;  /* 0x00000007ff057819 */ /* 0x001fca0000011605 */
[----:B------:R-:W-:-:S05]  /*bd60*/  VIADD R5, R5, 0x8 ;  /* 0x0000000805057836 */ /* 0x000fca0000000000 */
[----:B------:R0:W-:Y:S01]  /*bd70*/  BAR.SYNC.DEFER_BLOCKING R5, 0x100 ;  /* 0x000400050000751d */ /* 0x0001e20000010000 */
[----:B------:R-:W-:-:S05]  /*bd80*/  R2UR UR7, R11 ;  /* 0x000000000b0772ca */ /* 0x000fca00000e0000 */
[----:B------:R-:W-:Y:S01]  /*bd90*/  WARPGROUP.ARRIVE ;  /* 0x00000000000079c5 */ /* 0x000fe20000000000 */
[----:B------:R-:W-:-:S05]  /*bda0*/  IMAD.MOV.U32 R13, RZ, RZ, 0x40000040 ;  /* 0x40000040ff0d7424 */ /* 0x000fca00078e00ff */
[----:B------:R-:W-:Y:S01]  /*bdb0*/  R2UR UR11, R13 ;  /* 0x000000000d0b72ca */ /* 0x000fe200000e0000 */
[----:B--2---:R-:W-:Y:S01]  /*bdc0*/  IMAD R10, R22, 0x600, R6 ;  /* 0x00000600160a7824 */ /* 0x004fe200078e0206 */
[----:B---3--:R-:W-:Y:S02]  /*bdd0*/  R2UR UR4, R20 ;  /* 0x00000000140472ca */ /* 0x008fe400000e0000 */
[----:B------:R-:W-:Y:S02]  /*bde0*/  R2UR UR5, R21 ;  /* 0x00000000150572ca */ /* 0x000fe400000e0000 */
[----:B------:R-:W-:Y:S01]  /*bdf0*/  R2UR UR6, R10 ;  /* 0x000000000a0672ca */ /* 0x000fe200000e0000 */
[----:B------:R-:W2:-:S12]  /*be00*/  LDL.64 R20, [R1+0x40] ;  /* 0x0000400001147983 */ /* 0x000e980000100a00 */
[----:B------:R-:W-:Y:S01]  /*be10*/  HGMMA.64x192x16.F32 R24, gdesc[UR4], RZ, !UPT, gsb0 ;  /* 0x02e00000041879f0 */ /* 0x000fe2000c0008ff */
[----:B------:R-:W-:Y:S01]  /*be20*/  VIADD R12, R10, 0x2 ;  /* 0x000000020a0c7836 */ /* 0x000fe20000000000 */
[----:B----4-:R-:W-:Y:S02]  /*be30*/  R2UR UR8, R154 ;  /* 0x000000009a0872ca */ /* 0x010fe400000e0000 */
[----:B------:R-:W-:Y:S02]  /*be40*/  R2UR UR9, R155 ;  /* 0x000000009b0972ca */ /* 0x000fe400000e0000 */
[----:B------:R-:W-:Y:S01]  /*be50*/  R2UR UR10, R12 ;  /* 0x000000000c0a72ca */ /* 0x000fe200000e0000 */
[----:B------:R-:W-:Y:S02]  /*be60*/  VIADD R14, R10, 0x4 ;  /* 0x000000040a0e7836 */ /* 0x000fe40000000000 */
[----:B------:R-:W-:Y:S01]  /*be70*/  IMAD.MOV.U32 R15, RZ, RZ, 0x40000040 ;  /* 0x40000040ff0f7424 */ /* 0x000fe200078e00ff */
[----:B-----5:R-:W-:-:S02]  /*be80*/  R2UR UR12, R152 ;  /* 0x00000000980c72ca */ /* 0x020fc400000e0000 */
[----:B------:R-:W-:Y:S02]  /*be90*/  R2UR UR14, R14 ;  /* 0x000000000e0e72ca */ /* 0x000fe400000e0000 */
[----:B------:R-:W-:Y:S02]  /*bea0*/  R2UR UR15, R15 ;  /* 0x000000000f0f72ca */ /* 0x000fe400000e0000 */
[----:B------:R-:W-:Y:S01]  /*beb0*/  R2UR UR13, R153 ;  /* 0x00000000990d72ca */ /* 0x000fe200000e0000 */
[----:B------:R-:W-:Y:S02]  /*bec0*/  WARPGROUP.DEPBAR.LE gsb0, 0x0 ;  /* 0x00008000000079c5 */ /* 0x000fe40000010000 */
[----:B------:R-:W-:-:S06]  /*bed0*/  WARPGROUP.ARRIVE ;  /* 0x00000000000079c5 */ /* 0x000fcc0000000000 */
[----:B------:R-:W-:Y:S01]  /*bee0*/  HGMMA.64x192x16.F32 R24, gdesc[UR8], R24, gsb0 ;  /* 0x02e00000081879f0 */ /* 0x000fe20008000818 */
[----:B------:R-:W-:Y:S02]  /*bef0*/  IADD3 R10, R10, 0x6, RZ ;  /* 0x000000060a0a7810 */ /* 0x000fe40007ffe0ff */
[----:B------:R-:W-:Y:S02]  /*bf00*/  R2UR UR19, R11 ;  /* 0x000000000b1372ca */ /* 0x000fe400000e0000 */
[----:B------:R-:W-:Y:S01]  /*bf10*/  R2UR UR18, R10 ;  /* 0x000000000a1272ca */ /* 0x000fe200000e0000 */
[----:B------:R-:W-:Y:S02]  /*bf20*/  WARPGROUP.DEPBAR.LE gsb0, 0x0 ;  /* 0x00008000000079c5 */ /* 0x000fe40000010000 */
[----:B------:R-:W-:-:S12]  /*bf30*/  WARPGROUP.ARRIVE ;  /* 0x00000000000079c5 */ /* 0x000fd80000000000 */
[----:B------:R-:W-:Y:S01]  /*bf40*/  HGMMA.64x192x16.F32 R24, gdesc[UR12], R24, gsb0 ;  /* 0x02e000000c1879f0 */ /* 0x000fe20008000818 */
[----:B--2---:R-:W-:Y:S02]  /*bf50*/  R2UR UR16, R20 ;  /* 0x00000000141072ca */ /* 0x004fe400000e0000 */
[----:B------:R-:W-:Y:S01]  /*bf60*/  R2UR UR17, R21 ;  /* 0x00000000151172ca */ /* 0x000fe200000e0000 */
[----:B------:R-:W-:Y:S02]  /*bf70*/  WARPGROUP.DEPBAR.LE gsb0, 0x0 ;  /* 0x00008000000079c5 */ /* 0x000fe40000010000 */
[----:B------:R-:W-:-:S14]  /*bf80*/  WARPGROUP.ARRIVE ;  /* 0x00000000000079c5 */ /* 0x000fdc0000000000 */
[----:B------:R-:W-:Y:S03]  /*bf90*/  HGMMA.64x192x16.F32 R24, gdesc[UR16], R24, gsb0 ;  /* 0x02e00000101879f0 */ /* 0x000fe60008000818 */
[----:B------:R-:W-:Y:S02]  /*bfa0*/  WARPGROUP.DEPBAR.LE gsb0, 0x0 ;  /* 0x00008000000079c5 */ /* 0x000fe40000010000 */
[----:B0-----:R-:W-:Y:S05]  /*bfb0*/  @P2 BRA `(.L_x_417) ;  /* 0x0000000000282947 */ /* 0x001fea0003800000 */
[----:B------:R-:W-:Y:S05]  /*bfc0*/  @!P0 BRA `(.L_x_418) ;  /* 0x0000000000048947 */ /* 0x000fea0003800000 */
[----:B------:R-:W-:Y:S01]  /*bfd0*/  BPT.TRAP 0x1 ;  /* 0x000000040000795c */ /* 0x000fe20000300000 */
.L_x_418:
[----:B------:R-:W-:Y:S02]  /*bfe0*/  SHF.L.U32 R5, R8, 0x1f, RZ ;  /* 0x0000001f08057819 */ /* 0x000fe400000006ff */
[----:B------:R-:W-:-:S04]  /*bff0*/  LEA R6, R0, R2, 0x3 ;  /* 0x0000000200067211 */ /* 0x000fc800078e18ff */
[----:B------:R0:W1:Y:S01]  /*c000*/  SYNCS.PHASECHK.TRANS64.TRYWAIT P2, [R6+URZ+0x30850], R5 ;  /* 0x03085005060075a7 */ /* 0x000062000804017f */
[----:B------:R-:W-:Y:S05]  /*c010*/  @!P0 BRA `(.L_x_419) ;  /* 0x0000000000048947 */ /* 0x000fea0003800000 */
[----:B------:R-:W-:Y:S01]  /*c020*/  BPT.TRAP 0x1 ;  /* 0x000000040000795c */ /* 0x000fe20000300000 */
.L_x_419:
[----:B-1----:R-:W-:Y:S05]  /*c030*/  @P2 BRA `(.L_x_417) ;  /* 0x0000000000082947 */ /* 0x002fea0003800000 */
[----:B------:R-:W1:Y:S02]  /*c040*/  SYNCS.PHASECHK.TRANS64.TRYWAIT P2, [R6+URZ+0x30850], R5 ;  /* 0x03085005060075a7 */ /* 0x000e64000804017f */
[----:B-1----:R-:W-:Y:S05]  /*c050*/  @!P2 BRA `(.L_x_420) ;  /* 0x000000b00080a947 */ /* 0x002fea0003800000 */
.L_x_417:
[----:B------:R-:W-:Y:S05]  /*c060*/  WARPSYNC.ALL ;  /* 0x0000000000007948 */ /* 0x000fea0003800000 */
[----:B------:R-:W-:Y:S01]  /*c070*/  ULDC UR4, c[0x0][0x9d8] ;  /* 0x0002760000047ab9 */ /* 0x000fe20000000800 */
[----:B------:R-:W-:Y:S01]  /*c080*/  ULDC UR5, c[0x0][0x988] ;  /* 0x0002620000057ab9 */ /* 0x000fe20000000800 */
[----:B------:R-:W-:Y:S01]  /*c090*/  FMUL.FTZ R27, R27, UR4 ;  /* 0x000000041b1b7c20 */ /* 0x000fe20008410000 */
[----:B------:R-:W-:Y:S01]  /*c0a0*/  FMUL.FTZ R24, R24, UR4 ;  /* 0x0000000418187c20 */ /* 0x000fe20008410000 */
[----:B------:R-:W-:Y:S01]  /*c0b0*/  FMUL.FTZ R28, R28, UR4 ;  /* 0x000000041c1c7c20 */ /* 0x000fe20008410000 */
[----:B------:R-:W-:Y:S01]  /*c0c0*/  FMUL.FTZ R25, R25, UR4 ;  /* 0x0000000419197c20 */ /* 0x000fe20008410000 */
[----:B01----:R-:W0:Y:S01]  /*c0d0*/  MUFU.TANH R5, R27 ;  /* 0x0000001b00057308 */ /* 0x003e220000002400 */
        /* <DEDUP_REMOVED lines=16> */
[----:B0-----:R-:W-:-:S02]  /*c1e0*/  IMAD.MOV.U32 R44, RZ, RZ, R5 ;  /* 0x000000ffff2c7224 */ /* 0x001fc400078e0005 */
[----:B------:R-:W-:Y:S01]  /*c1f0*/  FMUL.FTZ R34, R34, UR4 ;  /* 0x0000000422227c20 */ /* 0x000fe20008410000 */
[----:B------:R-:W-:Y:S01]  /*c200*/  FMUL.FTZ R11, R53, UR4 ;  /* 0x00000004350b7c20 */ /* 0x000fe20008410000 */
[----:B------:R-:W-:Y:S01]  /*c210*/  FMUL.FTZ R38, R38, UR4 ;  /* 0x0000000426267c20 */ /* 0x000fe20008410000 */
[----:B------:R-:W-:Y:S01]  /*c220*/  FMUL.FTZ R12, R56, UR4 ;  /* 0x00000004380c7c20 */ /* 0x000fe20008410000 */
[----:B------:R-:W-:Y:S01]  /*c230*/  FMUL.FTZ R36, R69, UR4 ;  /* 0x0000000445247c20 */ /* 0x000fe20008410000 */
[----:B------:R-:W-:Y:S01]  /*c240*/  FMUL.FTZ R35, R35, UR4 ;  /* 0x0000000423237c20 */ /* 0x000fe20008410000 */
[----:B------:R0:W3:Y:S01]  /*c250*/  MUFU.TANH R14, R25 ;  /* 0x00000019000e7308 */ /* 0x0000e20000002400 */
[----:B-1----:R-:W-:Y:S01]  /*c260*/  FMNMX.FTZ R5, R6, R7, !PT ;  /* 0x0000000706057209 */ /* 0x002fe20007810000 */
[----:B------:R-:W-:Y:S01]  /*c270*/  FMUL.FTZ R45, R101, UR4 ;  /* 0x00000004652d7c20 */ /* 0x000fe20008410000 */
[----:B------:R-:W-:Y:S01]  /*c280*/  FMUL.FTZ R101, R108, UR4 ;  /* 0x000000046c657c20 */ /* 0x000fe20008410000 */
[----:B------:R-:W-:Y:S01]  /*c290*/  FMUL.FTZ R108, R112, UR4 ;  /* 0x00000004706c7c20 */ /* 0x000fe20008410000 */
[----:B------:R-:W-:Y:S01]  /*c2a0*/  FMUL.FTZ R112, R116, UR4 ;  /* 0x0000000474707c20 */ /* 0x000fe20008410000 */
[----:B------:R-:W-:Y:S01]  /*c2b0*/  FMUL.FTZ R47, R47, UR4 ;  /* 0x000000042f2f7c20 */ /* 0x000fe20008410000 */
[----:B------:R-:W-:Y:S01]  /*c2c0*/  FMUL.FTZ R43, R43, UR4 ;  /* 0x000000042b2b7c20 */ /* 0x000fe20008410000 */
[----:B------:R1:W4:Y:S01]  /*c2d0*/  MUFU.TANH R28, R29 ;  /* 0x0000001d001c7308 */ /* 0x0003220000002400 */
[----:B--2---:R-:W-:-:S02]  /*c2e0*/  IMAD.MOV.U32 R37, RZ, RZ, R8 ;  /* 0x000000ffff257224 */ /* 0x004fc400078e0008 */
[----:B------:R-:W-:Y:S01]  /*c2f0*/  FMUL.FTZ R8, R48, UR4 ;  /* 0x0000000430087c20 */ /* 0x000fe20008410000 */
[----:B0-----:R-:W-:Y:S01]  /*c300*/  FMUL.FTZ R25, R68, UR4 ;  /* 0x0000000444197c20 */ /* 0x001fe20008410000 */
[----:B------:R-:W-:Y:S01]  /*c310*/  FMUL.FTZ R48, R104, UR4 ;  /* 0x0000000468307c20 */ /* 0x000fe20008410000 */
[----:B------:R-:W-:Y:S01]  /*c320*/  FMUL.FTZ R104, R109, UR4 ;  /* 0x000000046d687c20 */ /* 0x000fe20008410000 */
[----:B------:R-:W-:Y:S01]  /*c330*/  FMUL.FTZ R109, R113, UR4 ;  /* 0x00000004716d7c20 */ /* 0x000fe20008410000 */
[----:B------:R-:W-:Y:S01]  /*c340*/  FMUL.FTZ R113, R117, UR4 ;  /* 0x0000000475717c20 */ /* 0x000fe20008410000 */
[----:B------:R-:W0:Y:S01]  /*c350*/  MUFU.TANH R27, R32 ;  /* 0x00000020001b7308 */ /* 0x000e220000002400 */
[----:B---3--:R-:W-:Y:S01]  /*c360*/  FMNMX.FTZ R5, R14, R5, !PT ;  /* 0x000000050e057209 */ /* 0x008fe20007810000 */
[----:B-1----:R-:W-:Y:S01]  /*c370*/  FMUL.FTZ R29, R80, UR4 ;  /* 0x00000004501d7c20 */ /* 0x002fe20008410000 */
[----:B------:R-:W-:Y:S01]  /*c380*/  FMUL.FTZ R46, R46, UR4 ;  /* 0x000000042e2e7c20 */ /* 0x000fe20008410000 */
[----:B------:R-:W-:Y:S01]  /*c390*/  FMUL.FTZ R117, R55, UR4 ;  /* 0x0000000437757c20 */ /* 0x000fe20008410000 */
[----:B------:R-:W-:Y:S01]  /*c3a0*/  FMNMX.FTZ R5, R37, R5, !PT ;  /* 0x0000000525057209 */ /* 0x000fe20007810000 */
[----:B------:R-:W-:Y:S01]  /*c3b0*/  FMUL.FTZ R39, R39, UR4 ;  /* 0x0000000427277c20 */ /* 0x000fe20008410000 */
[----:B------:R-:W-:Y:S01]  /*c3c0*/  FMUL.FTZ R42, R42, UR4 ;  /* 0x000000042a2a7c20 */ /* 0x000fe20008410000 */
[----:B------:R-:W1:Y:S01]  /*c3d0*/  MUFU.TANH R32, R33 ;  /* 0x0000002100207308 */ /* 0x000e620000002400 */
[----:B----4-:R-:W-:Y:S01]  /*c3e0*/  FMNMX.FTZ R5, R28, R5, !PT ;  /* 0x000000051c057209 */ /* 0x010fe20007810000 */
        /* <DEDUP_REMOVED lines=26> */
[----:B------:R0:W3:Y:S01]  /*c590*/  MUFU.TANH R15, R30 ;  /* 0x0000001e000f7308 */ /* 0x0000e20000002400 */
[----:B-1----:R-:W-:Y:S01]  /*c5a0*/  MOV R41, R13 ;  /* 0x0000000d00297202 */ /* 0x002fe20000000f00 */
[----:B------:R-:W-:-:S06]  /*c5b0*/  FMUL.FTZ R13, R57, UR4 ;  /* 0x00000004390d7c20 */ /* 0x000fcc0008410000 */
[----:B------:R-:W1:Y:S01]  /*c5c0*/  MUFU.TANH R8, R8 ;  /* 0x0000000800087308 */ /* 0x000e620000002400 */
[----:B--2---:R-:W-:Y:S01]  /*c5d0*/  FMNMX.FTZ R5, R152, R5, !PT ;  /* 0x0000000598057209 */ /* 0x004fe20007810000 */
[----:B0-----:R-:W-:-:S06]  /*c5e0*/  FMUL.FTZ R30, R72, UR4 ;  /* 0x00000004481e7c20 */ /* 0x001fcc0008410000 */
[----:B------:R0:W2:Y:S01]  /*c5f0*/  MUFU.TANH R20, R31 ;  /* 0x0000001f00147308 */ /* 0x0000a20000002400 */
[----:B---3--:R-:W-:Y:S02]  /*c600*/  IMAD.MOV.U32 R40, RZ, RZ, R15 ;  /* 0x000000ffff287224 */ /* 0x008fe400078e000f */
[----:B------:R-:W-:-:S05]  /*c610*/  FMUL.FTZ R15, R60, UR4 ;  /* 0x000000043c0f7c20 */ /* 0x000fca0008410000 */
[----:B------:R-:W3:Y:S01]  /*c620*/  MUFU.TANH R9, R9 ;  /* 0x0000000900097308 */ /* 0x000ee20000002400 */
[----:B-1----:R-:W-:Y:S01]  /*c630*/  FMNMX.FTZ R5, R8, R5, !PT ;  /* 0x0000000508057209 */ /* 0x002fe20007810000 */
[----:B0-----:R-:W-:-:S06]  /*c640*/  FMUL.FTZ R31, R76, UR4 ;  /* 0x000000044c1f7c20 */ /* 0x001fcc0008410000 */
[----:B------:R0:W1:Y:S01]  /*c650*/  MUFU.TANH R21, R34 ;  /* 0x0000002200157308 */ /* 0x0000620000002400 */
[----:B--2---:R-:W-:Y:S02]  /*c660*/  IMAD.MOV.U32 R33, RZ, RZ, R20 ;  /* 0x000000ffff217224 */ /* 0x004fe400078e0014 */
[----:B------:R-:W-:Y:S01]  /*c670*/  FMUL.FTZ R20, R61, UR4 ;  /* 0x000000043d147c20 */ /* 0x000fe20008410000 */
[----:B------:R-:W-:Y:S02]  /*c680*/  IMAD.MOV.U32 R61, RZ, RZ, R40 ;  /* 0x000000ffff3d7224 */ /* 0x000fe400078e0028 */
[----:B------:R-:W-:Y:S01]  /*c690*/  FMUL.FTZ R40, R96, UR4 ;  /* 0x0000000460287c20 */ /* 0x000fe20008410000 */
[----:B------:R-:W-:Y:S02]  /*c6a0*/  IMAD.MOV.U32 R80, RZ, RZ, R33 ;  /* 0x000000ffff507224 */ /* 0x000fe400078e0021 */
[----:B------:R-:W-:Y:S01]  /*c6b0*/  FMUL.FTZ R33, R81, UR4 ;  /* 0x0000000451217c20 */ /* 0x000fe20008410000 */
[----:B------:R-:W-:Y:S01]  /*c6c0*/  MOV R81, R44 ;  /* 0x0000002c00517202 */ /* 0x000fe20000000f00 */
[----:B------:R-:W2:Y:S01]  /*c6d0*/  MUFU.TANH R10, R10 ;  /* 0x0000000a000a7308 */ /* 0x000ea20000002400 */
[----:B---3--:R-:W-:Y:S01]  /*c6e0*/  FMNMX.FTZ R5, R9, R5, !PT ;  /* 0x0000000509057209 */ /* 0x008fe20007810000 */
[----:B0-----:R-:W-:Y:S01]  /*c6f0*/  FMUL.FTZ R34, R77, UR4 ;  /* 0x000000044d227c20 */ /* 0x001fe20008410000 */
[----:B------:R-:W-:Y:S01]  /*c700*/  FMUL.FTZ R44, R100, UR4 ;  /* 0x00000004642c7c20 */ /* 0x000fe20008410000 */
[----:B------:R-:W-:-:S04]  /*c710*/  MOV R116, R81 ;  /* 0x0000005100747202 */ /* 0x000fc80000000f00 */
[----:B------:R1:W0:Y:S08]  /*c720*/  MUFU.TANH R24, R38 ;  /* 0x0000002600187308 */ /* 0x0002300000002400 */
[----:B------:R-:W3:Y:S01]  /*c730*/  MUFU.TANH R11, R11 ;  /* 0x0000000b000b7308 */ /* 0x000ee20000002400 */
[----:B-1----:R-:W-:Y:S01]  /*c740*/  MOV R38, R21 ;  /* 0x0000001500267202 */ /* 0x002fe20000000f00 */
[----:B------:R-:W-:Y:S01]  /*c750*/  FMUL.FTZ R21, R64, UR4 ;  /* 0x0000000440157c20 */ /* 0x000fe20008410000 */
[----:B--2---:R-:W-:Y:S01]  /*c760*/  FMNMX.FTZ R5, R10, R5, !PT ;  /* 0x000000050a057209 */ /* 0x004fe20007810000 */
[----:B------:R-:W-:-:S02]  /*c770*/  IMAD.MOV.U32 R64, RZ, RZ, R41 ;  /* 0x000000ffff407224 */ /* 0x000fc400078e0029 */
[----:B------:R-:W-:Y:S02]  /*c780*/  FMUL.FTZ R41, R97, UR4 ;  /* 0x0000000461297c20 */ /* 0x000fe40008410000 */
[----:B------:R-:W1:Y:S01]  /*c790*/  MUFU.TANH R12, R12 ;  /* 0x0000000c000c7308 */ /* 0x000e620000002400 */
[----:B0-----:R-:W-:Y:S02]  /*c7a0*/  IMAD.MOV.U32 R56, RZ, RZ, R24 ;  /* 0x000000ffff387224 */ /* 0x001fe400078e0018 */
[----:B------:R-:W-:Y:S01]  /*c7b0*/  FMUL.FTZ R24, R65, UR4 ;  /* 0x0000000441187c20 */ /* 0x000fe20008410000 */
[----:B------:R-:W-:Y:S01]  /*c7c0*/  MOV R65, R38 ;  /* 0x0000002600417202 */ /* 0x000fe20000000f00 */
[----:B------:R-:W-:Y:S01]  /*c7d0*/  FMUL.FTZ R38, R93, UR4 ;  /* 0x000000045d267c20 */ /* 0x000fe20008410000 */
[----:B------:R-:W-:Y:S02]  /*c7e0*/  IMAD.MOV.U32 R93, RZ, RZ, R6 ;  /* 0x000000ffff5d7224 */ /* 0x000fe400078e0006 */
[----:B------:R-:W-:Y:S01]  /*c7f0*/  IMAD.MOV.U32 R86, RZ, RZ, R64 ;  /* 0x000000ffff567224 */ /* 0x000fe200078e0040 */
[----:B------:R-:W0:Y:S01]  /*c800*/  MUFU.TANH R13, R13 ;  /* 0x0000000d000d7308 */ /* 0x000e220000002400 */
[----:B---3--:R-:W-:-:S07]  /*c810*/  FMNMX.FTZ R5, R11, R5, !PT ;  /* 0x000000050b057209 */ /* 0x008fce0007810000 */
        /* <DEDUP_REMOVED lines=12> */
[----:B------:R2:W3:Y:S01]  /*c8e0*/  MUFU.TANH R26, R35 ;  /* 0x00000023001a7308 */ /* 0x0004e20000002400 */
[----:B-1----:R-:W-:-:S07]  /*c8f0*/  FMNMX.FTZ R5, R25, R5, !PT ;  /* 0x0000000519057209 */ /* 0x002fce0007810000 */
[----:B------:R-:W1:Y:S01]  /*c900*/  MUFU.TANH R30, R30 ;  /* 0x0000001e001e7308 */ /* 0x000e620000002400 */
[----:B--2---:R-:W-:Y:S01]  /*c910*/  FMUL.FTZ R35, R73, UR4 ;  /* 0x0000000449237c20 */ /* 0x004fe20008410000 */
[----:B0-----:R-:W-:-:S06]  /*c920*/  FMNMX.FTZ R5, R36, R5, !PT ;  /* 0x0000000524057209 */ /* 0x001fcc0007810000 */
[----:B------:R-:W0:Y:S01]  /*c930*/  MUFU.TANH R35, R35 ;  /* 0x0000002300237308 */ /* 0x000e220000002400 */
[----:B---3--:R-:W-:Y:S02]  /*c940*/  IMAD.MOV.U32 R76, RZ, RZ, R26 ;  /* 0x000000ffff4c7224 */ /* 0x008fe400078e001a */
[----:B------:R-:W-:Y:S01]  /*c950*/  FMUL.FTZ R26, R84, UR4 ;  /* 0x00000004541a7c20 */ /* 0x000fe20008410000 */
[----:B------:R-:W-:Y:S02]  /*c960*/  IMAD.MOV.U32 R84, RZ, RZ, R32 ;  /* 0x000000ffff547224 */ /* 0x000fe400078e0020 */
[----:B------:R-:W-:Y:S01]  /*c970*/  FMUL.FTZ R32, R85, UR4 ;  /* 0x0000000455207c20 */ /* 0x000fe20008410000 */
[----:B------:R-:W-:Y:S01]  /*c980*/  MOV R85, R27 ;  /* 0x0000001b00557202 */ /* 0x000fe20000000f00 */
[----:B------:R-:W-:Y:S01]  /*c990*/  FMUL.FTZ R27, R88, UR4 ;  /* 0x00000004581b7c20 */ /* 0x000fe20008410000 */
[----:B------:R-:W-:Y:S01]  /*c9a0*/  IMAD.MOV.U32 R88, RZ, RZ, R28 ;  /* 0x000000ffff587224 */ /* 0x000fe200078e001c */
[----:B------:R-:W2:Y:S01]  /*c9b0*/  MUFU.TANH R31, R31 ;  /* 0x0000001f001f7308 */ /* 0x000ea20000002400 */
[----:B-1----:R-:W-:Y:S01]  /*c9c0*/  FMNMX.FTZ R5, R30, R5, !PT ;  /* 0x000000051e057209 */ /* 0x002fe20007810000 */
[----:B------:R-:W-:Y:S01]  /*c9d0*/  FMUL.FTZ R28, R89, UR4 ;  /* 0x00000004591c7c20 */ /* 0x000fe20008410000 */
[----:B------:R-:W-:-:S02]  /*c9e0*/  IMAD.MOV.U32 R89, RZ, RZ, R37 ;  /* 0x000000ffff597224 */ /* 0x000fc400078e0025 */
[----:B------:R-:W-:Y:S01]  /*c9f0*/  FMUL.FTZ R37, R92, UR4 ;  /* 0x000000045c257c20 */ /* 0x000fe20008410000 */
[----:B------:R-:W-:Y:S01]  /*ca00*/  MOV R92, R14 ;  /* 0x0000000e005c7202 */ /* 0x000fe20000000f00 */
[----:B------:R-:W-:Y:S01]  /*ca10*/  FMUL.FTZ R14, R105, UR4 ;  /* 0x00000004690e7c20 */ /* 0x000fe20008410000 */
        /* <DEDUP_REMOVED lines=42> */
[----:B------:R-:W-:Y:S01]  /*ccc0*/  MUFU.TANH R72, R47 ;  /* 0x0000002f00487308 */ /* 0x000fe20000002400 */
[----:B0-----:R-:W-:-:S07]  /*ccd0*/  FMNMX.FTZ R5, R112, R5, !PT ;  /* 0x0000000570057209 */ /* 0x001fce0007810000 */
[----:B------:R-:W-:Y:S01]  /*cce0*/  MUFU.TANH R60, R43 ;  /* 0x0000002b003c7308 */ /* 0x000fe20000002400 */
[----:B--2---:R-:W-:-:S05]  /*ccf0*/  FMNMX.FTZ R5, R113, R5, !PT ;  /* 0x0000000571057209 */ /* 0x004fca0007810000 */
[----:B------:R-:W0:Y:S02]  /*cd00*/  SHFL.BFLY PT, R6, R5, 0x2, 0x1f ;  /* 0x0c401f0005067f89 */ /* 0x000e2400000e0000 */
[----:B------:R-:W-:Y:S08]  /*cd10*/  MUFU.TANH R68, R46 ;  /* 0x0000002e00447308 */ /* 0x000ff00000002400 */
[----:B------:R-:W1:Y:S08]  /*cd20*/  MUFU.TANH R69, R39 ;  /* 0x0000002700457308 */ /* 0x000e700000002400 */
[----:B------:R-:W2:Y:S01]  /*cd30*/  MUFU.TANH R57, R42 ;  /* 0x0000002a00397308 */ /* 0x000ea20000002400 */
[----:B0-----:R-:W-:-:S07]  /*cd40*/  FMNMX.FTZ R5, R5, R6, !PT ;  /* 0x0000000605057209 */ /* 0x001fce0007810000 */
[----:B------:R0:W-:Y:S01]  /*cd50*/  MUFU.TANH R77, R51 ;  /* 0x00000033004d7308 */ /* 0x0001e20000002400 */
[----:B------:R-:W3:Y:S07]  /*cd60*/  SHFL.BFLY PT, R6, R5, 0x1, 0x1f ;  /* 0x0c201f0005067f89 */ /* 0x000eee00000e0000 */
[----:B------:R4:W-:Y:S01]  /*cd70*/  MUFU.TANH R73, R50 ;  /* 0x0000003200497308 */ /* 0x0009e20000002400 */
[----:B0-----:R-:W-:-:S07]  /*cd80*/  FMUL.FTZ R51, R62, UR4 ;  /* 0x000000043e337c20 */ /* 0x001fce0008410000 */
[----:B------:R-:W-:Y:S01]  /*cd90*/  MUFU.TANH R54, R54 ;  /* 0x0000003600367308 */ /* 0x000fe20000002400 */
[----:B----4-:R-:W-:Y:S01]  /*cda0*/  FMUL.FTZ R50, R59, UR4 ;  /* 0x000000043b327c20 */ /* 0x010fe20008410000 */
[----:B------:R-:W-:Y:S01]  /*cdb0*/  FMUL.FTZ R59, R78, UR4 ;  /* 0x000000044e3b7c20 */ /* 0x000fe20008410000 */
[----:B------:R-:W-:-:S05]  /*cdc0*/  FMUL.FTZ R78, R107, UR4 ;  /* 0x000000046b4e7c20 */ /* 0x000fca0008410000 */
[----:B------:R-:W-:Y:S01]  /*cdd0*/  MUFU.TANH R117, R117 ;  /* 0x0000007500757308 */ /* 0x000fe20000002400 */
[----:B---3--:R-:W-:Y:S01]  /*cde0*/  FMNMX.FTZ R5, R5, R6, !PT ;  /* 0x0000000605057209 */ /* 0x008fe20007810000 */
[----:B------:R-:W-:-:S04]  /*cdf0*/  IMAD.U32 R6, RZ, RZ, UR5 ;  /* 0x00000005ff067e24 */ /* 0x000fc8000f8e00ff */
[C---:B------:R-:W-:Y:S01]  /*ce00*/  FADD.FTZ R7, -R5.reuse, R7 ;  /* 0x0000000705077221 */ /* 0x040fe20000010100 */
[-C--:B------:R-:W-:Y:S01]  /*ce10*/  FMUL.FTZ R47, R5, R6.reuse ;  /* 0x00000006052f7220 */ /* 0x080fe20000410000 */
[----:B------:R-:W-:Y:S02]  /*ce20*/  MUFU.TANH R49, R49 ;  /* 0x0000003100317308 */ /* 0x000fe40000002400 */
[-C--:B------:R-:W-:Y:S01]  /*ce30*/  FMUL.FTZ R7, R7, R6.reuse ;  /* 0x0000000607077220 */ /* 0x080fe20000410000 */
        /* <DEDUP_REMOVED lines=8> */
[-CC-:B------:R-:W-:Y:S01]  /*cec0*/  FFMA.FTZ R9, R26, R6.reuse, -R47.reuse ;  /* 0x000000061a097223 */ /* 0x180fe2000001082f */
[-CC-:B------:R-:W-:Y:S01]  /*ced0*/  FFMA.FTZ R92, R13, R6.reuse, -R47.reuse ;  /* 0x000000060d5c7223 */ /* 0x180fe2000001082f */
[--C-:B------:R-:W-:Y:S01]  /*cee0*/  FFMA.FTZ R13, R27, R6, -R47.reuse ;  /* 0x000000061b0d7223 */ /* 0x100fe2000001082f */
[----:B------:R-:W-:Y:S01]  /*cef0*/  MOV R27, R116 ;  /* 0x00000074001b7202 */ /* 0x000fe20000000f00 */
[-CC-:B------:R-:W-:Y:S01]  /*cf00*/  FFMA.FTZ R62, R85, R6.reuse, -R47.reuse ;  /* 0x00000006553e7223 */ /* 0x180fe2000001082f */
[----:B------:R0:W3:Y:S01]  /*cf10*/  MUFU.EX2 R24, R43 ;  /* 0x0000002b00187308 */ /* 0x0000e20000000800 */
[-CC-:B------:R-:W-:Y:S01]  /*cf20*/  FFMA.FTZ R85, R21, R6.reuse, -R47.reuse ;  /* 0x0000000615557223 */ /* 0x180fe2000001082f */
[----:B------:R-:W-:Y:S01]  /*cf30*/  FFMA.FTZ R21, R38, R6, -R47 ;  /* 0x0000000626157223 */ /* 0x000fe2000001082f */
[----:B------:R-:W-:-:S02]  /*cf40*/  IMAD.MOV.U32 R38, RZ, RZ, R76 ;  /* 0x000000ffff267224 */ /* 0x000fc400078e004c */
[-CC-:B------:R-:W-:Y:S01]  /*cf50*/  FFMA.FTZ R97, R10, R6.reuse, -R47.reuse ;  /* 0x000000060a617223 */ /* 0x180fe2000001082f */
[-C--:B------:R-:W-:Y:S01]  /*cf60*/  FFMA.FTZ R10, R40, R6.reuse, -R47 ;  /* 0x00000006280a7223 */ /* 0x080fe2000001082f */
[----:B-1----:R-:W-:Y:S02]  /*cf70*/  IMAD.MOV.U32 R40, RZ, RZ, R69 ;  /* 0x000000ffff287224 */ /* 0x002fe400078e0045 */
[-CC-:B------:R-:W-:Y:S01]  /*cf80*/  FFMA.FTZ R88, R20, R6.reuse, -R47.reuse ;  /* 0x0000000614587223 */ /* 0x180fe2000001082f */
[----:B------:R-:W1:Y:S01]  /*cf90*/  MUFU.EX2 R46, R46 ;  /* 0x0000002e002e7308 */ /* 0x000e620000000800 */
[----:B------:R-:W-:Y:S01]  /*cfa0*/  FFMA.FTZ R20, R41, R6, -R47 ;  /* 0x0000000629147223 */ /* 0x000fe2000001082f */
[----:B--2---:R-:W-:Y:S01]  /*cfb0*/  IMAD.MOV.U32 R41, RZ, RZ, R57 ;  /* 0x000000ffff297224 */ /* 0x004fe200078e0039 */
[----:B0-----:R-:W-:Y:S01]  /*cfc0*/  MOV R43, R68 ;  /* 0x00000044002b7202 */ /* 0x001fe20000000f00 */
[----:B------:R-:W-:Y:S01]  /*cfd0*/  FMUL.FTZ R68, R87, UR4 ;  /* 0x0000000457447c20 */ /* 0x000fe20008410000 */
[-CC-:B------:R-:W-:Y:S01]  /*cfe0*/  FFMA.FTZ R96, R11, R6.reuse, -R47.reuse ;  /* 0x000000060b607223 */ /* 0x180fe2000001082f */
[----:B------:R-:W2:Y:S01]  /*cff0*/  LDL R87, [R1+0x5c] ;  /* 0x00005c0001577983 */ /* 0x000ea20000100800 */
[----:B------:R-:W-:Y:S01]  /*d000*/  FFMA.FTZ R11, R44, R6, -R47 ;  /* 0x000000062c0b7223 */ /* 0x000fe2000001082f */
[----:B------:R0:W4:Y:S01]  /*d010*/  MUFU.EX2 R26, R39 ;  /* 0x00000027001a7308 */ /* 0x0001220000000800 */
[----:B---3--:R-:W-:Y:S01]  /*d020*/  FFMA.FTZ R4, R7, R4, R24 ;  /* 0x0000000407047223 */ /* 0x008fe20000010018 */
[----:B------:R-:W-:-:S02]  /*d030*/  IMAD.MOV.U32 R44, RZ, RZ, R72 ;  /* 0x000000ffff2c7224 */ /* 0x000fc400078e0048 */
[-CC-:B------:R-:W-:Y:S01]  /*d040*/  FFMA.FTZ R89, R15, R6.reuse, -R47.reuse ;  /* 0x000000060f597223 */ /* 0x180fe2000001082f */
[-CC-:B------:R-:W-:Y:S01]  /*d050*/  FFMA.FTZ R15, R45, R6.reuse, -R47.reuse ;  /* 0x000000062d0f7223 */ /* 0x180fe2000001082f */
[----:B------:R-:W-:Y:S01]  /*d060*/  MOV R45, R73 ;  /* 0x00000049002d7202 */ /* 0x000fe20000000f00 */
[-CC-:B------:R-:W-:Y:S01]  /*d070*/  FFMA.FTZ R105, R8, R6.reuse, -R47.reuse ;  /* 0x0000000608697223 */ /* 0x180fe2000001082f */
[----:B------:R-:W-:Y:S01]  /*d080*/  FFMA.FTZ R93, R12, R6, -R47 ;  /* 0x000000060c5d7223 */ /* 0x000fe2000001082f */
[----:B------:R-:W3:Y:S01]  /*d090*/  MUFU.EX2 R42, R42 ;  /* 0x0000002a002a7308 */ /* 0x000ee20000000800 */
[C---:B-1----:R-:W-:Y:S01]  /*d0a0*/  FADD.FTZ R4, R46.reuse, R4 ;  /* 0x000000042e047221 */ /* 0x042fe20000010000 */
[----:B0-----:R-:W-:Y:S01]  /*d0b0*/  IMAD.MOV.U32 R39, RZ, RZ, R56 ;  /* 0x000000ffff277224 */ /* 0x001fe200078e0038 */
[----:B------:R-:W-:Y:S01]  /*d0c0*/  F2FP.F16.F32.PACK_AB R24, R46, R24 ;  /* 0x000000182e18723e */ /* 0x000fe200000000ff */
[----:B------:R-:W-:Y:S02]  /*d0d0*/  IMAD.MOV.U32 R46, RZ, RZ, R77 ;  /* 0x000000ffff2e7224 */ /* 0x000fe400078e004d */
[-CC-:B------:R-:W-:Y:S01]  /*d0e0*/  FFMA.FTZ R157, R157, R6.reuse, -R47.reuse ;  /* 0x000000069d9d7223 */ /* 0x180fe2000001082f */
[-CC-:B------:R-:W-:Y:S01]  /*d0f0*/  FFMA.FTZ R156, R156, R6.reuse, -R47.reuse ;  /* 0x000000069c9c7223 */ /* 0x180fe2000001082f */
[-CC-:B------:R-:W-:Y:S01]  /*d100*/  FFMA.FTZ R155, R155, R6.reuse, -R47.reuse ;  /* 0x000000069b9b7223 */ /* 0x180fe2000001082f */
[-CC-:B------:R-:W-:Y:S01]  /*d110*/  FFMA.FTZ R154, R154, R6.reuse, -R47.reuse ;  /* 0x000000069a9a7223 */ /* 0x180fe2000001082f */
[----:B----4-:R-:W-:Y:S01]  /*d120*/  FADD.FTZ R4, R26, R4 ;  /* 0x000000041a047221 */ /* 0x010fe20000010000 */
[-CC-:B------:R-:W-:Y:S01]  /*d130*/  FFMA.FTZ R153, R153, R6.reuse, -R47.reuse ;  /* 0x0000000699997223 */ /* 0x180fe2000001082f */
[-CC-:B------:R-:W-:Y:S01]  /*d140*/  FFMA.FTZ R152, R152, R6.reuse, -R47.reuse ;  /* 0x0000000698987223 */ /* 0x180fe2000001082f */
[-CC-:B------:R-:W-:Y:S01]  /*d150*/  FFMA.FTZ R81, R25, R6.reuse, -R47.reuse ;  /* 0x0000000619517223 */ /* 0x180fe2000001082f */
[-CC-:B------:R-:W-:Y:S01]  /*d160*/  FFMA.FTZ R36, R36, R6.reuse, -R47.reuse ;  /* 0x0000000624247223 */ /* 0x180fe2000001082f */
[-CC-:B------:R-:W-:Y:S01]  /*d170*/  FFMA.FTZ R30, R30, R6.reuse, -R47.reuse ;  /* 0x000000061e1e7223 */ /* 0x180fe2000001082f */
[-CC-:B------:R-:W-:Y:S01]  /*d180*/  FFMA.FTZ R35, R35, R6.reuse, -R47.reuse ;  /* 0x0000000623237223 */ /* 0x180fe2000001082f */
[--C-:B------:R-:W-:Y:S01]  /*d190*/  FFMA.FTZ R31, R31, R6, -R47.reuse ;  /* 0x000000061f1f7223 */ /* 0x100fe2000001082f */
[C---:B---3--:R-:W-:Y:S01]  /*d1a0*/  FADD.FTZ R66, R42.reuse, R4 ;  /* 0x000000042a427221 */ /* 0x048fe20000010000 */
[----:B------:R-:W-:Y:S01]  /*d1b0*/  F2FP.F16.F32.PACK_AB R26, R42, R26 ;  /* 0x0000001a2a1a723e */ /* 0x000fe200000000ff */
[-CC-:B------:R-:W-:Y:S01]  /*d1c0*/  FFMA.FTZ R34, R34, R6.reuse, -R47.reuse ;  /* 0x0000000622227223 */ /* 0x180fe2000001082f */
[----:B------:R-:W-:Y:S01]  /*d1d0*/  FMNMX.FTZ R4, R64, R3, !PT ;  /* 0x0000000340047209 */ /* 0x000fe20007810000 */
[----:B------:R-:W-:Y:S01]  /*d1e0*/  FFMA.FTZ R29, R29, R6, -R47 ;  /* 0x000000061d1d7223 */ /* 0x000fe2000001082f */
[----:B------:R-:W-:Y:S01]  /*d1f0*/  MOV R42, R60 ;  /* 0x0000003c002a7202 */ /* 0x000fe20000000f00 */
[----:B------:R-:W-:Y:S01]  /*d200*/  FMUL.FTZ R60, R79, UR4 ;  /* 0x000000044f3c7c20 */ /* 0x000fe20008410000 */
[----:B------:R-:W-:Y:S01]  /*d210*/  IMAD.MOV.U32 R79, RZ, RZ, R61 ;  /* 0x000000ffff4f7224 */ /* 0x000fe200078e003d */
        /* <DEDUP_REMOVED lines=15> */
[----:B------:R-:W-:Y:S01]  /*d310*/  FFMA.FTZ R113, R113, R6, -R47 ;  /* 0x0000000671717223 */ /* 0x000fe2000001082f */
[----:B------:R-:W-:Y:S01]  /*d320*/  FMNMX.FTZ R4, R38, R4, !PT ;  /* 0x0000000426047209 */ /* 0x000fe20007810000 */
[----:B------:R-:W0:Y:S01]  /*d330*/  MUFU.TANH R50, R50 ;  /* 0x0000003200327308 */ /* 0x000e220000002400 */
[----:B------:R-:W-:-:S02]  /*d340*/  IMAD.MOV.U32 R47, RZ, RZ, R54 ;  /* 0x000000ffff2f7224 */ /* 0x000fc400078e0036 */
[----:B------:R-:W-:Y:S01]  /*d350*/  FMUL.FTZ R54, R67, UR4 ;  /* 0x0000000443367c20 */ /* 0x000fe20008410000 */
[----:B------:R-:W-:Y:S01]  /*d360*/  FMNMX.FTZ R4, R39, R4, !PT ;  /* 0x0000000427047209 */ /* 0x000fe20007810000 */
[----:B------:R-:W-:Y:S02]  /*d370*/  IMAD.MOV.U32 R48, RZ, RZ, R55 ;  /* 0x000000ffff307224 */ /* 0x000fe400078e0037 */
[----:B------:R-:W-:Y:S01]  /*d380*/  FMUL.FTZ R55, R70, UR4 ;  /* 0x0000000446377c20 */ /* 0x000fe20008410000 */
[----:B------:R-:W-:Y:S01]  /*d390*/  FMUL.FTZ R56, R71, UR4 ;  /* 0x0000000447387c20 */ /* 0x000fe20008410000 */
[----:B------:R-:W-:Y:S01]  /*d3a0*/  FMNMX.FTZ R4, R40, R4, !PT ;  /* 0x0000000428047209 */ /* 0x000fe20007810000 */
[----:B------:R-:W1:Y:S01]  /*d3b0*/  MUFU.TANH R51, R51 ;  /* 0x0000003300337308 */ /* 0x000e620000002400 */
[----:B------:R-:W-:Y:S01]  /*d3c0*/  FMUL.FTZ R57, R74, UR4 ;  /* 0x000000044a397c20 */ /* 0x000fe20008410000 */
[----:B------:R-:W-:Y:S01]  /*d3d0*/  FMUL.FTZ R61, R82, UR4 ;  /* 0x00000004523d7c20 */ /* 0x000fe20008410000 */
[----:B------:R-:W-:Y:S01]  /*d3e0*/  FMNMX.FTZ R4, R41, R4, !PT ;  /* 0x0000000429047209 */ /* 0x000fe20007810000 */
[----:B------:R-:W-:-:S02]  /*d3f0*/  IMAD.MOV.U32 R82, RZ, RZ, R62 ;  /* 0x000000ffff527224 */ /* 0x000fc400078e003e */
[----:B------:R-:W-:Y:S01]  /*d400*/  FMUL.FTZ R62, R83, UR4 ;  /* 0x00000004533e7c20 */ /* 0x000fe20008410000 */
[----:B------:R-:W-:Y:S01]  /*d410*/  FMUL.FTZ R69, R90, UR4 ;  /* 0x000000045a457c20 */ /* 0x000fe20008410000 */
[----:B------:R-:W-:Y:S01]  /*d420*/  FMNMX.FTZ R4, R42, R4, !PT ;  /* 0x000000042a047209 */ /* 0x000fe20007810000 */
[----:B------:R-:W3:Y:S01]  /*d430*/  MUFU.TANH R52, R52 ;  /* 0x0000003400347308 */ /* 0x000ee20000002400 */
[----:B------:R-:W-:Y:S01]  /*d440*/  FMUL.FTZ R70, R91, UR4 ;  /* 0x000000045b467c20 */ /* 0x000fe20008410000 */
[----:B------:R-:W-:Y:S01]  /*d450*/  FMUL.FTZ R71, R94, UR4 ;  /* 0x000000045e477c20 */ /* 0x000fe20008410000 */
[----:B------:R-:W-:Y:S01]  /*d460*/  FMNMX.FTZ R4, R43, R4, !PT ;  /* 0x000000042b047209 */ /* 0x000fe20007810000 */
[----:B------:R-:W-:Y:S01]  /*d470*/  FMUL.FTZ R72, R95, UR4 ;  /* 0x000000045f487c20 */ /* 0x000fe20008410000 */
[----:B------:R-:W-:Y:S01]  /*d480*/  FMUL.FTZ R73, R98, UR4 ;  /* 0x0000000462497c20 */ /* 0x000fe20008410000 */
[----:B------:R-:W-:Y:S01]  /*d490*/  FMUL.FTZ R74, R99, UR4 ;  /* 0x00000004634a7c20 */ /* 0x000fe20008410000 */
[----:B------:R-:W-:Y:S01]  /*d4a0*/  FMNMX.FTZ R4, R44, R4, !PT ;  /* 0x000000042c047209 */ /* 0x000fe20007810000 */
[----:B------:R-:W4:Y:S01]  /*d4b0*/  MUFU.TANH R53, R53 ;  /* 0x0000003500357308 */ /* 0x000f220000002400 */
        /* <DEDUP_REMOVED lines=8> */
[----:B------:R-:W-:-:S02]  /*d540*/  MOV R83, R65 ;  /* 0x0000004100537202 */ /* 0x000fc40000000f00 */
[----:B------:R-:W-:-:S04]  /*d550*/  FMNMX.FTZ R4, R47, R4, !PT ;  /* 0x000000042f047209 */ /* 0x000fc80007810000 */
[----:B------:R-:W-:Y:S01]  /*d560*/  FMNMX.FTZ R4, R117, R4, !PT ;  /* 0x0000000475047209 */ /* 0x000fe20007810000 */
[----:B------:R-:W4:Y:S03]  /*d570*/  MUFU.TANH R55, R55 ;  /* 0x0000003700377308 */ /* 0x000f260000002400 */
[----:B------:R-:W-:-:S04]  /*d580*/  FMNMX.FTZ R4, R49, R4, !PT ;  /* 0x0000000431047209 */ /* 0x000fc80007810000 */
[----:B0-----:R-:W-:Y:S01]  /*d590*/  FMNMX.FTZ R4, R50, R4, !PT ;  /* 0x0000000432047209 */ /* 0x001fe20007810000 */
[----:B------:R-:W0:Y:S03]  /*d5a0*/  MUFU.TANH R56, R56 ;  /* 0x0000003800387308 */ /* 0x000e260000002400 */
[----:B-1----:R-:W-:-:S04]  /*d5b0*/  FMNMX.FTZ R4, R51, R4, !PT ;  /* 0x0000000433047209 */ /* 0x002fc80007810000 */
[----:B---3--:R-:W-:Y:S01]  /*d5c0*/  FMNMX.FTZ R4, R52, R4, !PT ;  /* 0x0000000434047209 */ /* 0x008fe20007810000 */
[----:B------:R-:W1:Y:S03]  /*d5d0*/  MUFU.TANH R57, R57 ;  /* 0x0000003900397308 */ /* 0x000e660000002400 */
[----:B----4-:R-:W-:-:S04]  /*d5e0*/  FMNMX.FTZ R4, R53, R4, !PT ;  /* 0x0000000435047209 */ /* 0x010fc80007810000 */
[----:B------:R-:W-:Y:S01]  /*d5f0*/  FMNMX.FTZ R4, R54, R4, !PT ;  /* 0x0000000436047209 */ /* 0x000fe20007810000 */
[----:B------:R-:W3:Y:S03]  /*d600*/  MUFU.TANH R58, R58 ;  /* 0x0000003a003a7308 */ /* 0x000ee60000002400 */
[----:B------:R-:W-:-:S04]  /*d610*/  FMNMX.FTZ R4, R55, R4, !PT ;  /* 0x0000000437047209 */ /* 0x000fc80007810000 */
[----:B0-----:R-:W-:Y:S01]  /*d620*/  FMNMX.FTZ R4, R56, R4, !PT ;  /* 0x0000000438047209 */ /* 0x001fe20007810000 */
[----:B------:R-:W0:Y:S03]  /*d630*/  MUFU.TANH R59, R59 ;  /* 0x0000003b003b7308 */ /* 0x000e260000002400 */
[----:B-1----:R-:W-:-:S05]  /*d640*/  FMNMX.FTZ R4, R57, R4, !PT ;  /* 0x0000000439047209 */ /* 0x002fca0007810000 */
[----:B------:R-:W1:Y:S01]  /*d650*/  MUFU.TANH R60, R60 ;  /* 0x0000003c003c7308 */ /* 0x000e620000002400 */
[----:B---3--:R-:W-:-:S07]  /*d660*/  FMNMX.FTZ R4, R58, R4, !PT ;  /* 0x000000043a047209 */ /* 0x008fce0007810000 */
[----:B------:R-:W3:Y:S01]  /*d670*/  MUFU.TANH R61, R61 ;  /* 0x0000003d003d7308 */ /* 0x000ee20000002400 */
[----:B0-----:R-:W-:-:S07]  /*d680*/  FMNMX.FTZ R4, R59, R4, !PT ;  /* 0x000000043b047209 */ /* 0x001fce0007810000 */
[----:B------:R-:W0:Y:S01]  /*d690*/  MUFU.TANH R62, R62 ;  /* 0x0000003e003e7308 */ /* 0x000e220000002400 */
[----:B-1----:R-:W-:-:S07]  /*d6a0*/  FMNMX.FTZ R4, R60, R4, !PT ;  /* 0x000000043c047209 */ /* 0x002fce0007810000 */
        /* <DEDUP_REMOVED lines=35> */
[----:B-1----:R-:W-:-:S04]  /*d8e0*/  FMNMX.FTZ R4, R115, R4, !PT ;  /* 0x0000000473047209 */ /* 0x002fc80007810000 */
[----:B---3--:R-:W-:-:S04]  /*d8f0*/  FMNMX.FTZ R4, R64, R4, !PT ;  /* 0x0000000440047209 */ /* 0x008fc80007810000 */
[----:B0-----:R-:W-:-:S05]  /*d900*/  FMNMX.FTZ R4, R114, R4, !PT ;  /* 0x0000000472047209 */ /* 0x001fca0007810000 */
[----:B------:R-:W0:Y:S02]  /*d910*/  SHFL.BFLY PT, R25, R4, 0x2, 0x1f ;  /* 0x0c401f0004197f89 */ /* 0x000e2400000e0000 */
[----:B0-----:R-:W-:-:S05]  /*d920*/  FMNMX.FTZ R25, R4, R25, !PT ;  /* 0x0000001904197209 */ /* 0x001fca0007810000 */
[----:B------:R-:W0:Y:S02]  /*d930*/  SHFL.BFLY PT, R37, R25, 0x1, 0x1f ;  /* 0x0c201f0019257f89 */ /* 0x000e2400000e0000 */
[----:B0-----:R-:W-:-:S05]  /*d940*/  FMNMX.FTZ R37, R25, R37, !PT ;  /* 0x0000002519257209 */ /* 0x001fca0007810000 */
[----:B------:R-:W-:-:S04]  /*d950*/  FMUL.FTZ R65, R37, R6 ;  /* 0x0000000625417220 */ /* 0x000fc80000410000 */
[--C-:B------:R-:W-:Y:S01]  /*d960*/  FFMA.FTZ R4, R83, R6, -R65.reuse ;  /* 0x0000000653047223 */ /* 0x100fe20000010841 */
[----:B------:R-:W-:Y:S01]  /*d970*/  MOV R83, R48 ;  /* 0x0000003000537202 */ /* 0x000fe20000000f00 */
[-CC-:B------:R-:W-:Y:S01]  /*d980*/  FFMA.FTZ R48, R117, R6.reuse, -R65.reuse ;  /* 0x0000000675307223 */ /* 0x180fe20000010841 */
[-CC-:B------:R-:W-:Y:S01]  /*d990*/  FFMA.FTZ R117, R64, R6.reuse, -R65.reuse ;  /* 0x0000000640757223 */ /* 0x180fe20000010841 */
[----:B------:R-:W-:Y:S02]  /*d9a0*/  VIADD R64, R2, 0x400 ;  /* 0x0000040002407836 */ /* 0x000fe40000000000 */
[-CC-:B------:R-:W-:Y:S01]  /*d9b0*/  FFMA.FTZ R25, R86, R6.reuse, -R65.reuse ;  /* 0x0000000656197223 */ /* 0x180fe20000010841 */
[----:B------:R-:W-:Y:S02]  /*d9c0*/  IMAD.MOV.U32 R86, RZ, RZ, R82 ;  /* 0x000000ffff567224 */ /* 0x000fe400078e0052 */
[-CC-:B------:R-:W-:Y:S01]  /*d9d0*/  FFMA.FTZ R27, R27, R6.reuse, -R65.reuse ;  /* 0x000000061b1b7223 */ /* 0x180fe20000010841 */
[----:B------:R-:W-:Y:S01]  /*d9e0*/  IMAD.MOV.U32 R82, RZ, RZ, R66 ;  /* 0x000000ffff527224 */ /* 0x000fe200078e0042 */
[----:B------:R-:W-:Y:S01]  /*d9f0*/  SHF.R.U32.HI R64, RZ, 0x4, R64 ;  /* 0x00000004ff407819 */ /* 0x000fe20000011640 */
[-CC-:B------:R-:W-:Y:S01]  /*da00*/  FFMA.FTZ R79, R79, R6.reuse, -R65.reuse ;  /* 0x000000064f4f7223 */ /* 0x180fe20000010841 */
[-CC-:B------:R-:W-:Y:S01]  /*da10*/  FFMA.FTZ R80, R80, R6.reuse, -R65.reuse ;  /* 0x0000000650507223 */ /* 0x180fe20000010841 */
[-CC-:B------:R-:W-:Y:S01]  /*da20*/  FFMA.FTZ R38, R38, R6.reuse, -R65.reuse ;  /* 0x0000000626267223 */ /* 0x180fe20000010841 */
[----:B------:R-:W-:Y:S01]  /*da30*/  LOP3.LUT R64, R64, 0x3fff, RZ, 0xc0, !PT ;  /* 0x00003fff40407812 */ /* 0x000fe200078ec0ff */
[-CC-:B------:R-:W-:Y:S01]  /*da40*/  FFMA.FTZ R39, R39, R6.reuse, -R65.reuse ;  /* 0x0000000627277223 */ /* 0x180fe20000010841 */
[-CC-:B------:R-:W-:Y:S01]  /*da50*/  FFMA.FTZ R40, R40, R6.reuse, -R65.reuse ;  /* 0x0000000628287223 */ /* 0x180fe20000010841 */
[-CC-:B------:R-:W-:Y:S01]  /*da60*/  FFMA.FTZ R41, R41, R6.reuse, -R65.reuse ;  /* 0x0000000629297223 */ /* 0x180fe20000010841 */
[----:B------:R-:W-:Y:S01]  /*da70*/  FFMA.FTZ R42, R42, R6, -R65 ;  /* 0x000000062a2a7223 */ /* 0x000fe20000010841 */
[----:B------:R-:W-:-:S02]  /*da80*/  IMAD R64, R0, 0x600, R64 ;  /* 0x0000060000407824 */ /* 0x000fc400078e0240 */
[-CC-:B------:R-:W-:Y:S01]  /*da90*/  FFMA.FTZ R43, R43, R6.reuse, -R65.reuse ;  /* 0x000000062b2b7223 */ /* 0x180fe20000010841 */
[-CC-:B------:R-:W-:Y:S01]  /*daa0*/  FFMA.FTZ R44, R44, R6.reuse, -R65.reuse ;  /* 0x000000062c2c7223 */ /* 0x180fe20000010841 */
[-CC-:B------:R-:W-:Y:S01]  /*dab0*/  FFMA.FTZ R45, R45, R6.reuse, -R65.reuse ;  /* 0x000000062d2d7223 */ /* 0x180fe20000010841 */
[----:B------:R-:W-:Y:S02]  /*dac0*/  VIADD R66, R64, 0x80 ;  /* 0x0000008040427836 */ /* 0x000fe40000000000 */
[-CC-:B------:R-:W-:Y:S01]  /*dad0*/  FFMA.FTZ R46, R46, R6.reuse, -R65.reuse ;  /* 0x000000062e2e7223 */ /* 0x180fe20000010841 */
[----:B------:R-:W-:Y:S02]  /*dae0*/  FFMA.FTZ R47, R47, R6, -R65 ;  /* 0x000000062f2f7223 */ /* 0x000fe40000010841 */
[----:B------:R-:W-:Y:S02]  /*daf0*/  R2UR UR10, R66 ;  /* 0x00000000420a72ca */ /* 0x000fe400000e0000 */
[----:B------:R-:W-:-:S04]  /*db00*/  IADD3 R66, R64, 0x100, RZ ;  /* 0x0000010040427810 */ /* 0x000fc80007ffe0ff */
[----:B------:R-:W-:Y:S01]  /*db10*/  R2UR UR14, R66 ;  /* 0x00000000420e72ca */ /* 0x000fe200000e0000 */
[----:B------:R-:W-:-:S05]  /*db20*/  VIADD R66, R64, 0x180 ;  /* 0x0000018040427836 */ /* 0x000fca0000000000 */
[----:B------:R-:W-:Y:S01]  /*db30*/  R2UR UR18, R66 ;  /* 0x00000000421272ca */ /* 0x000fe200000e0000 */
[----:B------:R-:W-:-:S05]  /*db40*/  VIADD R66, R64, 0x200 ;  /* 0x0000020040427836 */ /* 0x000fca0000000000 */
        /* <DEDUP_REMOVED lines=9> */
[C---:B------:R-:W-:Y:S01]  /*dbe0*/  VIADD R66, R64.reuse, 0x480 ;  /* 0x0000048040427836 */ /* 0x040fe20000000000 */
[----:B------:R-:W-:-:S04]  /*dbf0*/  R2UR UR6, R64 ;  /* 0x00000000400672ca */ /* 0x000fc800000e0000 */
[----:B------:R-:W-:Y:S01]  /*dc00*/  R2UR UR46, R66 ;  /* 0x00000000422e72ca */ /* 0x000fe200000e0000 */
[C---:B------:R-:W-:Y:S01]  /*dc10*/  VIADD R66, R64.reuse, 0x500 ;  /* 0x0000050040427836 */ /* 0x040fe20000000000 */
[----:B------:R-:W-:-:S04]  /*dc20*/  IADD3 R64, R64, 0x580, RZ ;  /* 0x0000058040407810 */ /* 0x000fc80007ffe0ff */
[----:B------:R-:W-:Y:S01]  /*dc30*/  R2UR UR54, R64 ;  /* 0x00000000403672ca */ /* 0x000fe200000e0000 */
[----:B--2---:R-:W-:Y:S02]  /*dc40*/  VIADD R64, R87, 0x1e800 ;  /* 0x0001e80057407836 */ /* 0x004fe40000000000 */
[-CC-:B------:R-:W-:Y:S01]  /*dc50*/  FFMA.FTZ R49, R49, R6.reuse, -R65.reuse ;  /* 0x0000000631317223 */ /* 0x180fe20000010841 */
[-CC-:B------:R-:W-:Y:S01]  /*dc60*/  FFMA.FTZ R50, R50, R6.reuse, -R65.reuse ;  /* 0x0000000632327223 */ /* 0x180fe20000010841 */
[-CC-:B------:R-:W-:Y:S01]  /*dc70*/  FFMA.FTZ R51, R51, R6.reuse, -R65.reuse ;  /* 0x0000000633337223 */ /* 0x180fe20000010841 */
[-CC-:B------:R-:W-:Y:S01]  /*dc80*/  FFMA.FTZ R52, R52, R6.reuse, -R65.reuse ;  /* 0x0000000634347223 */ /* 0x180fe20000010841 */
        /* <DEDUP_REMOVED lines=29> */
[----:B------:R-:W-:Y:S01]  /*de60*/  MOV R65, 0x40000040 ;  /* 0x4000004000417802 */ /* 0x000fe20000000f00 */
[----:B------:R-:W-:Y:S01]  /*de70*/  WARPGROUP.ARRIVE ;  /* 0x00000000000079c5 */ /* 0x000fe20000000000 */
[----:B------:R-:W-:Y:S01]  /*de80*/  LOP3.LUT R64, R64, 0x10000, RZ, 0xfc, !PT ;  /* 0x0001000040407812 */ /* 0x000fe200078efcff */
[----:B------:R-:W-:Y:S01]  /*de90*/  IMAD.MOV.U32 R67, RZ, RZ, 0x40000040 ;  /* 0x40000040ff437424 */ /* 0x000fe200078e00ff */
[----:B------:R-:W-:Y:S01]  /*dea0*/  R2UR UR7, R65 ;  /* 0x00000000410772ca */ /* 0x000fe200000e0000 */
[----:B------:R-:W2:Y:S01]  /*deb0*/  LDL.LU R87, [R1+0x24] ;  /* 0x0000240001577983 */ /* 0x000ea20000300800 */
[----:B------:R-:W-:-:S02]  /*dec0*/  R2UR UR4, R64 ;  /* 0x00000000400472ca */ /* 0x000fc400000e0000 */
[----:B------:R-:W-:Y:S01]  /*ded0*/  R2UR UR5, R65 ;  /* 0x00000000410572ca */ /* 0x000fe200000e0000 */
[----:B------:R-:W3:-:S12]  /*dee0*/  LDL R118, [R1+0x2c] ;  /* 0x00002c0001767983 */ /* 0x000ed80000100800 */
[----:B------:R-:W-:Y:S01]  /*def0*/  HGMMA.64x64x16.F32 R120, gdesc[UR4].tnspB, R120, gsb0 ;  /* 0x40e00000047879f0 */ /* 0x000fe20008000878 */
[----:B------:R-:W-:Y:S01]  /*df00*/  R2UR UR50, R66 ;  /* 0x00000000423272ca */ /* 0x000fe200000e0000 */
[----:B------:R-:W-:Y:S01]  /*df10*/  VIADD R66, R64, 0x2 ;  /* 0x0000000240427836 */ /* 0x000fe20000000000 */
[C---:B------:R-:W-:Y:S02]  /*df20*/  R2UR UR11, R67.reuse ;  /* 0x00000000430b72ca */ /* 0x040fe400000e0000 */
[C---:B------:R-:W-:Y:S02]  /*df30*/  R2UR UR15, R67.reuse ;  /* 0x00000000430f72ca */ /* 0x040fe400000e0000 */
[C---:B------:R-:W-:Y:S02]  /*df40*/  R2UR UR19, R67.reuse ;  /* 0x00000000431372ca */ /* 0x040fe400000e0000 */
[C---:B------:R-:W-:Y:S02]  /*df50*/  R2UR UR23, R67.reuse ;  /* 0x00000000431772ca */ /* 0x040fe400000e0000 */
[----:B------:R-:W-:-:S02]  /*df60*/  R2UR UR27, R67 ;  /* 0x00000000431b72ca */ /* 0x000fc400000e0000 */
[C---:B------:R-:W-:Y:S02]  /*df70*/  R2UR UR31, R67.reuse ;  /* 0x00000000431f72ca */ /* 0x040fe400000e0000 */
[C---:B------:R-:W-:Y:S02]  /*df80*/  R2UR UR35, R67.reuse ;  /* 0x00000000432372ca */ /* 0x040fe400000e0000 */
[C---:B------:R-:W-:Y:S02]  /*df90*/  R2UR UR43, R67.reuse ;  /* 0x00000000432b72ca */ /* 0x040fe400000e0000 */
[C---:B------:R-:W-:Y:S02]  /*dfa0*/  R2UR UR47, R67.reuse ;  /* 0x00000000432f72ca */ /* 0x040fe400000e0000 */
[----:B------:R-:W-:Y:S02]  /*dfb0*/  R2UR UR51, R67 ;  /* 0x00000000433372ca */ /* 0x000fe400000e0000 */
[----:B------:R-:W-:-:S02]  /*dfc0*/  MOV R67, 0x40000040 ;  /* 0x4000004000437802 */ /* 0x000fc40000000f00 */
[----:B------:R-:W-:Y:S02]  /*dfd0*/  R2UR UR8, R66 ;  /* 0x00000000420872ca */ /* 0x000fe400000e0000 */
[----:B------:R-:W-:Y:S01]  /*dfe0*/  R2UR UR9, R67 ;  /* 0x00000000430972ca */ /* 0x000fe200000e0000 */
[----:B------:R-:W-:Y:S02]  /*dff0*/  WARPGROUP.DEPBAR.LE gsb0, 0x0 ;  /* 0x00008000000079c5 */ /* 0x000fe40000010000 */
[----:B------:R-:W-:-:S10]  /*e000*/  WARPGROUP.ARRIVE ;  /* 0x00000000000079c5 */ /* 0x000fd40000000000 */
[----:B------:R-:W-:Y:S01]  /*e010*/  HGMMA.64x64x16.F32 R120, gdesc[UR8].tnspB, R120, gsb0 ;  /* 0x40e00000087879f0 */ /* 0x000fe20008000878 */
[----:B------:R-:W-:Y:S02]  /*e020*/  VIADD R66, R64, 0x4 ;  /* 0x0000000440427836 */ /* 0x000fe40000000000 */
[----:B------:R-:W-:-:S03]  /*e030*/  IMAD.MOV.U32 R67, RZ, RZ, 0x40000040 ;  /* 0x40000040ff437424 */ /* 0x000fc600078e00ff */
[----:B------:R-:W-:Y:S02]  /*e040*/  R2UR UR12, R66 ;  /* 0x00000000420c72ca */ /* 0x000fe400000e0000 */
[----:B------:R-:W-:Y:S01]  /*e050*/  R2UR UR13, R67 ;  /* 0x00000000430d72ca */ /* 0x000fe200000e0000 */
[----:B------:R-:W-:Y:S02]  /*e060*/  WARPGROUP.DEPBAR.LE gsb0, 0x0 ;  /* 0x00008000000079c5 */ /* 0x000fe40000010000 */
[----:B------:R-:W-:-:S10]  /*e070*/  WARPGROUP.ARRIVE ;  /* 0x00000000000079c5 */ /* 0x000fd40000000000 */
[----:B------:R-:W-:Y:S01]  /*e080*/  HGMMA.64x64x16.F32 R120, gdesc[UR12].tnspB, R120, gsb0 ;  /* 0x40e000000c7879f0 */ /* 0x000fe20008000878 */
[----:B------:R-:W-:Y:S01]  /*e090*/  IMAD.MOV.U32 R67, RZ, RZ, 0x40000040 ;  /* 0x40000040ff437424 */ /* 0x000fe200078e00ff */
[----:B------:R-:W-:-:S04]  /*e0a0*/  IADD3 R66, R64, 0x6, RZ ;  /* 0x0000000640427810 */ /* 0x000fc80007ffe0ff */
[----:B------:R-:W-:Y:S02]  /*e0b0*/  R2UR UR16, R66 ;  /* 0x00000000421072ca */ /* 0x000fe400000e0000 */
[----:B------:R-:W-:Y:S01]  /*e0c0*/  R2UR UR17, R67 ;  /* 0x00000000431172ca */ /* 0x000fe200000e0000 */
[----:B------:R-:W-:Y:S02]  /*e0d0*/  WARPGROUP.DEPBAR.LE gsb0, 0x0 ;  /* 0x00008000000079c5 */ /* 0x000fe40000010000 */
[----:B------:R-:W-:-:S10]  /*e0e0*/  WARPGROUP.ARRIVE ;  /* 0x00000000000079c5 */ /* 0x000fd40000000000 */
[----:B------:R-:W-:Y:S01]  /*e0f0*/  HGMMA.64x64x16.F32 R120, gdesc[UR16].tnspB, R120, gsb0 ;  /* 0x40e00000107879f0 */ /* 0x000fe20008000878 */
[----:B------:R-:W-:Y:S01]  /*e100*/  VIADD R66, R64, 0x600 ;  /* 0x0000060040427836 */ /* 0x000fe20000000000 */
[----:B------:R-:W-:-:S04]  /*e110*/  MOV R67, 0x40000040 ;  /* 0x4000004000437802 */ /* 0x000fc80000000f00 */
        /* <DEDUP_REMOVED lines=47> */
[----:B------:R-:W-:Y:S01]  /*e410*/  R2UR UR55, R65 ;  /* 0x00000000413772ca */ /* 0x000fe200000e0000 */
[----:B------:R-:W-:Y:S02]  /*e420*/  VIADD R64, R64, 0xc06 ;  /* 0x00000c0640407836 */ /* 0x000fe40000000000 */
[----:B------:R-:W-:-:S03]  /*e430*/  IMAD.MOV.U32 R65, RZ, RZ, 0x40000040 ;  /* 0x40000040ff417424 */ /* 0x000fc600078e00ff */
[----:B------:R-:W-:Y:S02]  /*e440*/  R2UR UR52, R64 ;  /* 0x00000000403472ca */ /* 0x000fe400000e0000 */
[----:B------:R-:W-:Y:S01]  /*e450*/  R2UR UR53, R65 ;  /* 0x00000000413572ca */ /* 0x000fe200000e0000 */
[----:B------:R-:W0:Y:S01]  /*e460*/  S2R R91, SR_TID.X ;  /* 0x00000000005b7919 */ /* 0x000e220000002100 */
[----:B------:R-:W-:-:S04]  /*e470*/  FADD.FTZ R3, -R37, R3 ;  /* 0x0000000325037221 */ /* 0x000fc80000010100 */
[----:B------:R-:W-:Y:S01]  /*e480*/  FMUL.FTZ R3, R3, R6 ;  /* 0x0000000603037220 */ /* 0x000fe20000410000 */
[----:B------:R-:W-:Y:S02]  /*e490*/  WARPGROUP.DEPBAR.LE gsb0, 0x0 ;  /* 0x00008000000079c5 */ /* 0x000fe40000010000 */
[----:B------:R-:W-:-:S06]  /*e4a0*/  WARPGROUP.ARRIVE ;  /* 0x00000000000079c5 */ /* 0x000fcc0000000000 */
[----:B------:R-:W-:Y:S01]  /*e4b0*/  HGMMA.64x64x16.F32 R120, gdesc[UR52].tnspB, R120, gsb0 ;  /* 0x40e00000347879f0 */ /* 0x000fe20008000878 */
[----:B------:R-:W-:Y:S01]  /*e4c0*/  MUFU.EX2 R3, R3 ;  /* 0x0000000300037308 */ /* 0x000fe20000000800 */
[----:B0-----:R-:W-:-:S07]  /*e4d0*/  SHF.R.U32.HI R90, RZ, 0x7, R91 ;  /* 0x00000007ff5a7819 */ /* 0x001fce000001165b */
[----:B------:R-:W2:Y:S01]  /*e4e0*/  MUFU.EX2 R25, R25 ;  /* 0x0000001900197308 */ /* 0x000ea20000000800 */
[----:B------:R-:W-:-:S07]  /*e4f0*/  ISETP.GE.U32.AND P2, PT, R91, 0x180, PT ;  /* 0x000001805b00780c */ /* 0x000fce0003f46070 */
[----:B------:R-:W0:Y:S01]  /*e500*/  MUFU.EX2 R64, R27 ;  /* 0x0000001b00407308 */ /* 0x000e220000000800 */
[----:B------:R-:W-:-:S04]  /*e510*/  IADD3 R65, R90, 0x9, RZ ;  /* 0x000000095a417810 */ /* 0x000fc80007ffe0ff */
[----:B------:R-:W-:Y:S01]  /*e520*/  SEL R65, R65, 0x9, !P2 ;  /* 0x0000000941417807 */ /* 0x000fe20005000000 */
[----:B--2---:R-:W-:Y:S02]  /*e530*/  FFMA.FTZ R66, R3, R87, R25 ;  /* 0x0000005703427223 */ /* 0x004fe40000010019 */
[----:B------:R-:W1:Y:S08]  /*e540*/  MUFU.EX2 R27, R79 ;  /* 0x0000004f001b7308 */ /* 0x000e700000000800 */
[----:B------:R-:W2:Y:S01]  /*e550*/  MUFU.EX2 R80, R80 ;  /* 0x0000005000507308 */ /* 0x000ea20000000800 */
[----:B------:R-:W-:-:S07]  /*e560*/  @!P1 IMAD R0, R0, 0x8, R2 ;  /* 0x0000000800009824 */ /* 0x000fce00078e0202 */
[----:B------:R-:W4:Y:S01]  /*e570*/  MUFU.EX2 R79, R86 ;  /* 0x00000056004f7308 */ /* 0x000f220000000800 */
[----:B------:R-:W-:Y:S01]  /*e580*/  @!P1 IADD3 R0, R0, 0x30860, RZ ;  /* 0x0003086000009810 */ /* 0x000fe20007ffe0ff */
[----:B------:R-:W-:Y:S01]  /*e590*/  IMAD.MOV.U32 R94, RZ, RZ, R82 ;  /* 0x000000ffff5e7224 */ /* 0x000fe200078e0052 */
[----:B0-----:R-:W-:-:S05]  /*e5a0*/  F2FP.F16.F32.PACK_AB R25, R64, R25 ;  /* 0x000000194019723e */ /* 0x001fca00000000ff */
[----:B------:R-:W0:Y:S01]  /*e5b0*/  MUFU.EX2 R67, R83 ;  /* 0x0000005300437308 */ /* 0x000e220000000800 */
[----:B------:R-:W-:-:S07]  /*e5c0*/  @!P1 PRMT R0, RZ, 0x654, R0 ;  /* 0x00000654ff009816 */ /* 0x000fce0000000000 */
[----:B------:R-:W-:Y:S01]  /*e5d0*/  MUFU.EX2 R4, R4 ;  /* 0x0000000400047308 */ /* 0x000fe20000000800 */
[----:B------:R-:W-:Y:S02]  /*e5e0*/  WARPGROUP.DEPBAR.LE gsb0, 0x0 ;  /* 0x00008000000079c5 */ /* 0x000fe40000010000 */
[----:B------:R3:W-:Y:S06]  /*e5f0*/  BAR.ARV R65, 0x100 ;  /* 0x000400410000751d */ /* 0x0007ec0000002000 */
[----:B---3--:R-:W-:Y:S01]  /*e600*/  FADD.FTZ R65, R64, R66 ;  /* 0x0000004240417221 */ /* 0x008fe20000010000 */
[----:B------:R-:W-:-:S04]  /*e610*/  @!P1 IMAD R66, R22, 0x8, R2 ;  /* 0x0000000816429824 */ /* 0x000fc800078e0202 */
[----:B------:R-:W-:-:S05]  /*e620*/  @!P1 VIADD R66, R66, 0x30840 ;  /* 0x0003084042429836 */ /* 0x000fca0000000000 */
[----:B------:R-:W-:Y:S01]  /*e630*/  @!P1 PRMT R66, RZ, 0x654, R66 ;  /* 0x00000654ff429816 */ /* 0x000fe20000000042 */
[----:B-1----:R-:W-:Y:S01]  /*e640*/  FADD.FTZ R64, R27, R65 ;  /* 0x000000411b407221 */ /* 0x002fe20000010000 */
[----:B------:R-:W-:Y:S02]  /*e650*/  MUFU.EX2 R82, R9 ;  /* 0x0000000900527308 */ /* 0x000fe40000000800 */
[----:B------:R1:W-:Y:S01]  /*e660*/  @!P1 SYNCS.ARRIVE.TRANS64.RED.A1T0 RZ, [R66+URZ], RZ ;  /* 0x000000ff42ff99a7 */ /* 0x0003e2000810043f */
[----:B--2---:R-:W-:-:S05]  /*e670*/  F2FP.F16.F32.PACK_AB R27, R80, R27 ;  /* 0x0000001b501b723e */ /* 0x004fca00000000ff */
[----:B------:R2:W-:Y:S01]  /*e680*/  MUFU.EX2 R9, R38 ;  /* 0x0000002600097308 */ /* 0x0005e20000000800 */
[----:B------:R3:W-:Y:S07]  /*e690*/  @!P1 SYNCS.ARRIVE.TRANS64.RED.A1T0 RZ, [R0+URZ], RZ ;  /* 0x000000ff00ff99a7 */ /* 0x0007ee000810043f */
[----:B-1----:R-:W1:Y:S01]  /*e6a0*/  MUFU.EX2 R66, R157 ;  /* 0x0000009d00427308 */ /* 0x002e620000000800 */
[----:B------:R4:W-:Y:S07]  /*e6b0*/  STSM.16.M88.4 [R118+0x1e800], R24 ;  /* 0x01e8001876007844 */ /* 0x0009ee0000000200 */
[----:B------:R-:W3:Y:S01]  /*e6c0*/  MUFU.EX2 R65, R156 ;  /* 0x0000009c00417308 */ /* 0x000ee20000000800 */
[----:B------:R-:W-:Y:S01]  /*e6d0*/  FADD.FTZ R64, R80, R64 ;  /* 0x0000004050407221 */ /* 0x000fe20000010000 */
[----:B--2---:R-:W2:Y:S06]  /*e6e0*/  LDL R38, [R1+0x30] ;  /* 0x0000300001267983 */ /* 0x004eac0000100800 */
[----:B------:R-:W-:Y:S08]  /*e6f0*/  MUFU.EX2 R90, R11 ;  /* 0x0000000b005a7308 */ /* 0x000ff00000000800 */
[----:B------:R0:W3:Y:S08]  /*e700*/  MUFU.EX2 R11, R39 ;  /* 0x00000027000b7308 */ /* 0x0000f00000000800 */
[----:B----4-:R-:W4:Y:S01]  /*e710*/  MUFU.EX2 R27, R155 ;  /* 0x0000009b001b7308 */ /* 0x010f220000000800 */
[----:B0-----:R-:W2:Y:S07]  /*e720*/  LDL R39, [R1+0x34] ;  /* 0x0000340001277983 */ /* 0x001eae0000100800 */
[----:B------:R0:W-:Y:S02]  /*e730*/  MUFU.EX2 R98, R8 ;  /* 0x0000000800627308 */ /* 0x0001e40000000800 */
[----:B0-----:R-:W-:-:S06]  /*e740*/  FADD.FTZ R8, R79, R94 ;  /* 0x0000005e4f087221 */ /* 0x001fcc0000010000 */
[----:B------:R-:W0:Y:S08]  /*e750*/  MUFU.EX2 R40, R40 ;  /* 0x0000002800287308 */ /* 0x000e300000000800 */
[----:B------:R-:W0:Y:S08]  /*e760*/  MUFU.EX2 R26, R154 ;  /* 0x0000009a001a7308 */ /* 0x000e300000000800 */
[----:B------:R1:W-:Y:S08]  /*e770*/  MUFU.EX2 R87, R10 ;  /* 0x0000000a00577308 */ /* 0x0003f00000000800 */
[----:B------:R3:W-:Y:S01]  /*e780*/  MUFU.EX2 R86, R12 ;  /* 0x0000000c00567308 */ /* 0x0007e20000000800 */
[----:B-1----:R-:W-:-:S04]  /*e790*/  FADD.FTZ R10, R67, R8 ;  /* 0x00000008430a7221 */ /* 0x002fc80000010000 */
[----:B------:R-:W-:-:S03]  /*e7a0*/  FADD.FTZ R10, R66, R10 ;  /* 0x0000000a420a7221 */ /* 0x000fc60000010000 */
[----:B------:R-:W1:Y:S01]  /*e7b0*/  MUFU.EX2 R25, R153 ;  /* 0x0000009900197308 */ /* 0x000e620000000800 */
[----:B---3--:R-:W-:-:S04]  /*e7c0*/  FADD.FTZ R12, R4, R64 ;  /* 0x00000040040c7221 */ /* 0x008fc80000010000 */
[C---:B------:R-:W-:Y:S01]  /*e7d0*/  FADD.FTZ R12, R9.reuse, R12 ;  /* 0x0000000c090c7221 */ /* 0x040fe20000010000 */
[----:B------:R-:W-:Y:S01]  /*e7e0*/  F2FP.F16.F32.PACK_AB R9, R9, R4 ;  /* 0x000000040909723e */ /* 0x000fe200000000ff */
[----:B------:R-:W-:Y:S01]  /*e7f0*/  FADD.FTZ R4, R65, R10 ;  /* 0x0000000a41047221 */ /* 0x000fe20000010000 */
[----:B------:R-:W3:Y:S08]  /*e800*/  MUFU.EX2 R24, R152 ;  /* 0x0000009800187308 */ /* 0x000ef00000000800 */
[----:B------:R-:W3:Y:S08]  /*e810*/  MUFU.EX2 R0, R105 ;  /* 0x0000006900007308 */ /* 0x000ef00000000800 */
[----:B------:R4:W-:Y:S02]  /*e820*/  MUFU.EX2 R105, R14 ;  /* 0x0000000e00697308 */ /* 0x0009e40000000800 */
[----:B----4-:R-:W-:Y:S01]  /*e830*/  FADD.FTZ R14, R11, R12 ;  /* 0x0000000c0b0e7221 */ /* 0x010fe20000010000 */
[----:B------:R-:W-:-:S05]  /*e840*/  FADD.FTZ R12, R27, R4 ;  /* 0x000000041b0c7221 */ /* 0x000fca0000010000 */
[----:B------:R-:W4:Y:S01]  /*e850*/  MUFU.EX2 R100, R100 ;  /* 0x0000006400647308 */ /* 0x000f220000000800 */
[----:B0-----:R-:W-:Y:S01]  /*e860*/  FADD.FTZ R4, R40, R14 ;  /* 0x0000000e28047221 */ /* 0x001fe20000010000 */
[----:B------:R-:W-:-:S04]  /*e870*/  FADD.FTZ R14, R26, R12 ;  /* 0x0000000c1a0e7221 */ /* 0x000fc80000010000 */
[----:B-1----:R-:W-:Y:S02]  /*e880*/  FADD.FTZ R14, R25, R14 ;  /* 0x0000000e190e7221 */ /* 0x002fe40000010000 */
[----:B------:R-:W0:Y:S02]  /*e890*/  MUFU.EX2 R97, R97 ;  /* 0x0000006100617308 */ /* 0x000e240000000800 */
[----:B---3--:R-:W-:-:S06]  /*e8a0*/  FADD.FTZ R14, R24, R14 ;  /* 0x0000000e180e7221 */ /* 0x008fcc0000010000 */
[----:B------:R-:W1:Y:S01]  /*e8b0*/  MUFU.EX2 R96, R96 ;  /* 0x0000006000607308 */ /* 0x000e620000000800 */
[----:B------:R-:W-:-:S07]  /*e8c0*/  FADD.FTZ R14, R0, R14 ;  /* 0x0000000e000e7221 */ /* 0x000fce0000010000 */
[----:B------:R-:W3:Y:S01]  /*e8d0*/  MUFU.EX2 R93, R93 ;  /* 0x0000005d005d7308 */ /* 0x000ee20000000800 */
[----:B----4-:R-:W-:-:S07]  /*e8e0*/  FADD.FTZ R14, R100, R14 ;  /* 0x0000000e640e7221 */ /* 0x010fce0000010000 */
[----:B------:R-:W4:Y:S01]  /*e8f0*/  MUFU.EX2 R92, R92 ;  /* 0x0000005c005c7308 */ /* 0x000f220000000800 */
[----:B0-----:R-:W-:-:S07]  /*e900*/  FADD.FTZ R14, R97, R14 ;  /* 0x0000000e610e7221 */ /* 0x001fce0000010000 */
[----:B------:R-:W0:Y:S01]  /*e910*/  MUFU.EX2 R89, R89 ;  /* 0x0000005900597308 */ /* 0x000e220000000800 */
[----:B-1----:R-:W-:-:S07]  /*e920*/  FADD.FTZ R14, R96, R14 ;  /* 0x0000000e600e7221 */ /* 0x002fce0000010000 */
[----:B------:R-:W1:Y:S01]  /*e930*/  MUFU.EX2 R88, R88 ;  /* 0x0000005800587308 */ /* 0x000e620000000800 */
[----:B---3--:R-:W-:-:S04]  /*e940*/  FADD.FTZ R14, R93, R14 ;  /* 0x0000000e5d0e7221 */ /* 0x008fc80000010000 */
[----:B----4-:R-:W-:-:S03]  /*e950*/  FADD.FTZ R14, R92, R14 ;  /* 0x0000000e5c0e7221 */ /* 0x010fc60000010000 */
[----:B------:R-:W-:Y:S01]  /*e960*/  MUFU.EX2 R83, R13 ;  /* 0x0000000d00537308 */ /* 0x000fe20000000800 */
[----:B0-----:R-:W-:-:S07]  /*e970*/  FADD.FTZ R14, R89, R14 ;  /* 0x0000000e590e7221 */ /* 0x001fce0000010000 */
[----:B------:R0:W3:Y:S01]  /*e980*/  MUFU.EX2 R13, R41 ;  /* 0x00000029000d7308 */ /* 0x0000e20000000800 */
[----:B------:R-:W-:Y:S01]  /*e990*/  F2FP.F16.F32.PACK_AB R12, R26, R27 ;  /* 0x0000001b1a0c723e */ /* 0x000fe200000000ff */
[----:B0-----:R-:W4:Y:S01]  /*e9a0*/  LDL R41, [R1+0x6c] ;  /* 0x00006c0001297983 */ /* 0x001f220000100800 */
[----:B-1----:R-:W-:Y:S01]  /*e9b0*/  FADD.FTZ R26, R88, R14 ;  /* 0x0000000e581a7221 */ /* 0x002fe20000010000 */
[----:B------:R-:W-:Y:S02]  /*e9c0*/  F2FP.F16.F32.PACK_AB R14, R24, R25 ;  /* 0x00000019180e723e */ /* 0x000fe400000000ff */
[----:B------:R-:W2:Y:S02]  /*e9d0*/  LDL R24, [R1+0x74] ;  /* 0x0000740001187983 */ /* 0x000ea40000100800 */
[----:B------:R-:W0:Y:S08]  /*e9e0*/  MUFU.EX2 R42, R42 ;  /* 0x0000002a002a7308 */ /* 0x000e300000000800 */
[----:B------:R-:W-:Y:S08]  /*e9f0*/  MUFU.EX2 R91, R15 ;  /* 0x0000000f005b7308 */ /* 0x000ff00000000800 */
[----:B------:R-:W1:Y:S01]  /*ea00*/  MUFU.EX2 R15, R43 ;  /* 0x0000002b000f7308 */ /* 0x000e620000000800 */
[----:B---3--:R-:W-:-:S07]  /*ea10*/  FADD.FTZ R4, R13, R4 ;  /* 0x000000040d047221 */ /* 0x008fce0000010000 */
[----:B------:R-:W3:Y:S01]  /*ea20*/  MUFU.EX2 R44, R44 ;  /* 0x0000002c002c7308 */ /* 0x000ee20000000800 */
[----:B0-----:R-:W-:-:S07]  /*ea30*/  FADD.FTZ R4, R42, R4 ;  /* 0x000000042a047221 */ /* 0x001fce0000010000 */
[----:B------:R-:W0:Y:S01]  /*ea40*/  MUFU.EX2 R45, R45 ;  /* 0x0000002d002d7308 */ /* 0x000e220000000800 */
[----:B-1----:R-:W-:-:S07]  /*ea50*/  FADD.FTZ R4, R15, R4 ;  /* 0x000000040f047221 */ /* 0x002fce0000010000 */
        /* <DEDUP_REMOVED lines=8> */
[----:B------:R-:W3:Y:S08]  /*eae0*/  MUFU.EX2 R50, R50 ;  /* 0x0000003200327308 */ /* 0x000ef00000000800 */
[----:B------:R-:W3:Y:S01]  /*eaf0*/  MUFU.EX2 R85, R85 ;  /* 0x0000005500557308 */ /* 0x000ee20000000800 */
[----:B0-----:R-:W-:-:S07]  /*eb00*/  FADD.FTZ R4, R48, R4 ;  /* 0x0000000430047221 */ /* 0x001fce0000010000 */
[----:B------:R-:W0:Y:S08]  /*eb10*/  MUFU.EX2 R51, R51 ;  /* 0x0000003300337308 */ /* 0x000e300000000800 */
[----:B------:R-:W0:Y:S01]  /*eb20*/  MUFU.EX2 R84, R84 ;  /* 0x0000005400547308 */ /* 0x000e220000000800 */
[----:B-1----:R-:W-:-:S07]  /*eb30*/  FADD.FTZ R4, R49, R4 ;  /* 0x0000000431047221 */ /* 0x002fce0000010000 */
[----:B------:R-:W1:Y:S08]  /*eb40*/  MUFU.EX2 R52, R52 ;  /* 0x0000003400347308 */ /* 0x000e700000000800 */
[----:B------:R-:W1:Y:S01]  /*eb50*/  MUFU.EX2 R81, R81 ;  /* 0x0000005100517308 */ /* 0x000e620000000800 */
[----:B---3--:R-:W-:Y:S01]  /*eb60*/  FADD.FTZ R4, R50, R4 ;  /* 0x0000000432047221 */ /* 0x008fe20000010000 */
[----:B------:R-:W-:-:S06]  /*eb70*/  FADD.FTZ R26, R85, R26 ;  /* 0x0000001a551a7221 */ /* 0x000fcc0000010000 */
[----:B------:R-:W3:Y:S08]  /*eb80*/  MUFU.EX2 R53, R53 ;  /* 0x0000003500357308 */ /* 0x000ef00000000800 */
[----:B------:R-:W3:Y:S01]  /*eb90*/  MUFU.EX2 R36, R36 ;  /* 0x0000002400247308 */ /* 0x000ee20000000800 */
[----:B0-----:R-:W-:Y:S01]  /*eba0*/  FADD.FTZ R4, R51, R4 ;  /* 0x0000000433047221 */ /* 0x001fe20000010000 */
[----:B------:R-:W-:-:S06]  /*ebb0*/  FADD.FTZ R26, R84, R26 ;  /* 0x0000001a541a7221 */ /* 0x000fcc0000010000 */
[----:B------:R-:W0:Y:S08]  /*ebc0*/  MUFU.EX2 R54, R54 ;  /* 0x0000003600367308 */ /* 0x000e300000000800 */
[----:B------:R-:W0:Y:S01]  /*ebd0*/  MUFU.EX2 R30, R30 ;  /* 0x0000001e001e7308 */ /* 0x000e220000000800 */
[----:B-1----:R-:W-:Y:S01]  /*ebe0*/  FADD.FTZ R4, R52, R4 ;  /* 0x0000000434047221 */ /* 0x002fe20000010000 */
[----:B------:R-:W-:-:S06]  /*ebf0*/  FADD.FTZ R26, R81, R26 ;  /* 0x0000001a511a7221 */ /* 0x000fcc0000010000 */
        /* <DEDUP_REMOVED lines=16> */
[----:B------:R-:W-:Y:S08]  /*ed00*/  MUFU.EX2 R33, R33 ;  /* 0x0000002100217308 */ /* 0x000ff00000000800 */
[----:B------:R-:W3:Y:S01]  /*ed10*/  MUFU.EX2 R59, R59 ;  /* 0x0000003b003b7308 */ /* 0x000ee20000000800 */
[----:B0-----:R-:W-:Y:S01]  /*ed20*/  FADD.FTZ R25, R57, R4 ;  /* 0x0000000439197221 */ /* 0x001fe20000010000 */
[----:B------:R-:W-:-:S06]  /*ed30*/  FADD.FTZ R4, R34, R27 ;  /* 0x0000001b22047221 */ /* 0x000fcc0000010000 */
[----:B------:R-:W0:Y:S01]  /*ed40*/  MUFU.EX2 R60, R60 ;  /* 0x0000003c003c7308 */ /* 0x000e220000000800 */
[----:B------:R-:W-:Y:S02]  /*ed50*/  F2FP.F16.F32.PACK_AB R8, R67, R79 ;  /* 0x0000004f4308723e */ /* 0x000fe400000000ff */
[----:B------:R-:W-:Y:S02]  /*ed60*/  F2FP.F16.F32.PACK_AB R10, R65, R66 ;  /* 0x00000042410a723e */ /* 0x000fe400000000ff */
[----:B------:R-:W-:Y:S01]  /*ed70*/  F2FP.F16.F32.PACK_AB R11, R40, R11 ;  /* 0x0000000b280b723e */ /* 0x000fe200000000ff */
[----:B-1----:R-:W-:Y:S01]  /*ed80*/  FADD.FTZ R4, R29, R4 ;  /* 0x000000041d047221 */ /* 0x002fe20000010000 */
[----:B------:R-:W-:Y:S01]  /*ed90*/  F2FP.F16.F32.PACK_AB R100, R100, R0 ;  /* 0x000000006464723e */ /* 0x000fe200000000ff */
[----:B------:R-:W-:Y:S01]  /*eda0*/  FADD.FTZ R0, R58, R25 ;  /* 0x000000193a007221 */ /* 0x000fe20000010000 */
[----:B------:R-:W3:Y:S01]  /*edb0*/  LDL R26, [R1+0x70] ;  /* 0x00007000011a7983 */ /* 0x000ee20000100800 */
[----:B------:R-:W-:-:S02]  /*edc0*/  F2FP.F16.F32.PACK_AB R13, R42, R13 ;  /* 0x0000000d2a0d723e */ /* 0x000fc400000000ff */
[----:B------:R-:W-:Y:S01]  /*edd0*/  F2FP.F16.F32.PACK_AB R15, R44, R15 ;  /* 0x0000000f2c0f723e */ /* 0x000fe200000000ff */
[----:B------:R1:W-:Y:S01]  /*ede0*/  MUFU.EX2 R106, R101 ;  /* 0x00000065006a7308 */ /* 0x0003e20000000800 */
[----:B------:R-:W-:Y:S02]  /*edf0*/  F2FP.F16.F32.PACK_AB R102, R96, R97 ;  /* 0x000000616066723e */ /* 0x000fe400000000ff */
[----:B------:R-:W-:Y:S02]  /*ee00*/  F2FP.F16.F32.PACK_AB R103, R48, R47 ;  /* 0x0000002f3067723e */ /* 0x000fe400000000ff */
[----:B------:R-:W-:Y:S02]  /*ee10*/  F2FP.F16.F32.PACK_AB R92, R92, R93 ;  /* 0x0000005d5c5c723e */ /* 0x000fe400000000ff */
[----:B------:R-:W-:Y:S02]  /*ee20*/  F2FP.F16.F32.PACK_AB R93, R50, R49 ;  /* 0x00000031325d723e */ /* 0x000fe400000000ff */
[----:B-1----:R-:W-:-:S02]  /*ee30*/  F2FP.F16.F32.PACK_AB R101, R46, R45 ;  /* 0x0000002d2e65723e */ /* 0x002fc400000000ff */
[----:B------:R-:W-:Y:S02]  /*ee40*/  F2FP.F16.F32.PACK_AB R94, R88, R89 ;  /* 0x00000059585e723e */ /* 0x000fe400000000ff */
[----:B------:R-:W-:Y:S01]  /*ee50*/  F2FP.F16.F32.PACK_AB R95, R52, R51 ;  /* 0x00000033345f723e */ /* 0x000fe200000000ff */
[----:B----4-:R3:W-:Y:S04]  /*ee60*/  STSM.16.M88.4 [R41], R8 ;  /* 0x0000000829007844 */ /* 0x0107e80000000200 */
[----:B--2---:R1:W-:Y:S04]  /*ee70*/  STSM.16.M88.4 [R39], R12 ;  /* 0x0000000c27007844 */ /* 0x0043e80000000200 */
[----:B------:R-:W-:Y:S01]  /*ee80*/  STSM.16.M88.4 [R38], R100 ;  /* 0x0000006426007844 */ /* 0x000fe20000000200 */
[----:B---3--:R-:W-:Y:S01]  /*ee90*/  FADD.FTZ R9, R59, R0 ;  /* 0x000000003b097221 */ /* 0x008fe20000010000 */
[----:B------:R-:W-:Y:S01]  /*eea0*/  FADD.FTZ R11, R33, R4 ;  /* 0x00000004210b7221 */ /* 0x000fe20000010000 */
[----:B------:R-:W-:-:S02]  /*eeb0*/  F2FP.F16.F32.PACK_AB R8, R84, R85 ;  /* 0x000000555408723e */ /* 0x000fc400000000ff */
[----:B0-----:R-:W-:Y:S01]  /*eec0*/  FADD.FTZ R0, R60, R9 ;  /* 0x000000093c007221 */ /* 0x001fe20000010000 */
[----:B-1----:R-:W-:Y:S01]  /*eed0*/  FADD.FTZ R15, R82, R11 ;  /* 0x0000000b520f7221 */ /* 0x002fe20000010000 */
[----:B------:R-:W-:Y:S02]  /*eee0*/  F2FP.F16.F32.PACK_AB R9, R54, R53 ;  /* 0x000000353609723e */ /* 0x000fe400000000ff */
[----:B------:R-:W-:Y:S02]  /*eef0*/  F2FP.F16.F32.PACK_AB R10, R36, R81 ;  /* 0x00000051240a723e */ /* 0x000fe400000000ff */
[----:B------:R-:W-:Y:S01]  /*ef00*/  F2FP.F16.F32.PACK_AB R11, R56, R55 ;  /* 0x00000037380b723e */ /* 0x000fe200000000ff */
[----:B------:R-:W-:Y:S04]  /*ef10*/  STSM.16.M88.4 [R118+0x24800], R92 ;  /* 0x0248005c76007844 */ /* 0x000fe80000000200 */
[----:B------:R0:W-:Y:S04]  /*ef20*/  STSM.16.M88.4 [R24], R8 ;  /* 0x0000000818007844 */ /* 0x0001e80000000200 */
[----:B0-----:R-:W2:Y:S01]  /*ef30*/  LDL.LU R24, [R1+0x20] ;  /* 0x0000200001187983 */ /* 0x001ea20000300800 */
[----:B------:R-:W0:Y:S08]  /*ef40*/  MUFU.EX2 R61, R61 ;  /* 0x0000003d003d7308 */ /* 0x000e300000000800 */
[----:B------:R-:W1:Y:S08]  /*ef50*/  MUFU.EX2 R62, R62 ;  /* 0x0000003e003e7308 */ /* 0x000e700000000800 */
[----:B------:R-:W3:Y:S08]  /*ef60*/  MUFU.EX2 R32, R32 ;  /* 0x0000002000207308 */ /* 0x000ef00000000800 */
[----:B------:R-:W4:Y:S01]  /*ef70*/  MUFU.EX2 R63, R63 ;  /* 0x0000003f003f7308 */ /* 0x000f220000000800 */
[----:B0-----:R-:W-:-:S07]  /*ef80*/  FADD.FTZ R13, R61, R0 ;  /* 0x000000003d0d7221 */ /* 0x001fce0000010000 */
[----:B------:R-:W0:Y:S01]  /*ef90*/  MUFU.EX2 R68, R68 ;  /* 0x0000004400447308 */ /* 0x000e220000000800 */
[----:B-1----:R-:W-:-:S07]  /*efa0*/  FADD.FTZ R0, R62, R13 ;  /* 0x0000000d3e007221 */ /* 0x002fce0000010000 */
[----:B------:R-:W1:Y:S08]  /*efb0*/  MUFU.EX2 R28, R28 ;  /* 0x0000001c001c7308 */ /* 0x000e700000000800 */
[----:B------:R-:W1:Y:S01]  /*efc0*/  MUFU.EX2 R69, R69 ;  /* 0x0000004500457308 */ /* 0x000e620000000800 */
[----:B---3--:R-:W-:Y:S01]  /*efd0*/  FADD.FTZ R4, R32, R15 ;  /* 0x0000000f20047221 */ /* 0x008fe20000010000 */
[----:B----4-:R-:W-:-:S06]  /*efe0*/  FADD.FTZ R13, R63, R0 ;  /* 0x000000003f0d7221 */ /* 0x010fcc0000010000 */
[----:B------:R-:W3:Y:S01]  /*eff0*/  MUFU.EX2 R70, R70 ;  /* 0x0000004600467308 */ /* 0x000ee20000000800 */
[----:B------:R-:W-:Y:S01]  /*f000*/  FADD.FTZ R15, R83, R4 ;  /* 0x00000004530f7221 */ /* 0x000fe20000010000 */
[----:B0-----:R-:W-:-:S06]  /*f010*/  FADD.FTZ R0, R68, R13 ;  /* 0x0000000d44007221 */ /* 0x001fcc0000010000 */
[----:B------:R-:W0:Y:S08]  /*f020*/  MUFU.EX2 R21, R21 ;  /* 0x0000001500157308 */ /* 0x000e300000000800 */
[----:B------:R-:W4:Y:S01]  /*f030*/  MUFU.EX2 R71, R71 ;  /* 0x0000004700477308 */ /* 0x000f220000000800 */
[----:B-1----:R-:W-:Y:S01]  /*f040*/  FADD.FTZ R15, R28, R15 ;  /* 0x0000000f1c0f7221 */ /* 0x002fe20000010000 */
[----:B------:R-:W-:-:S06]  /*f050*/  FADD.FTZ R25, R69, R0 ;  /* 0x0000000045197221 */ /* 0x000fcc0000010000 */
[----:B------:R-:W1:Y:S01]  /*f060*/  MUFU.EX2 R72, R72 ;  /* 0x0000004800487308 */ /* 0x000e620000000800 */
[----:B------:R-:W-:Y:S01]  /*f070*/  FADD.FTZ R4, R86, R15 ;  /* 0x0000000f56047221 */ /* 0x000fe20000010000 */
[----:B---3--:R-:W-:-:S06]  /*f080*/  FADD.FTZ R0, R70, R25 ;  /* 0x0000001946007221 */ /* 0x008fcc0000010000 */
[----:B------:R-:W3:Y:S08]  /*f090*/  MUFU.EX2 R20, R20 ;  /* 0x0000001400147308 */ /* 0x000ef00000000800 */
[----:B------:R-:W3:Y:S01]  /*f0a0*/  MUFU.EX2 R73, R73 ;  /* 0x0000004900497308 */ /* 0x000ee20000000800 */
[----:B0-----:R-:W-:Y:S01]  /*f0b0*/  FADD.FTZ R4, R21, R4 ;  /* 0x0000000415047221 */ /* 0x001fe20000010000 */
[----:B----4-:R-:W-:-:S06]  /*f0c0*/  FADD.FTZ R11, R71, R0 ;  /* 0x00000000470b7221 */ /* 0x010fcc0000010000 */
[----:B------:R-:W0:Y:S01]  /*f0d0*/  MUFU.EX2 R74, R74 ;  /* 0x0000004a004a7308 */ /* 0x000e220000000800 */
[----:B------:R-:W-:Y:S01]  /*f0e0*/  FADD.FTZ R25, R87, R4 ;  /* 0x0000000457197221 */ /* 0x000fe20000010000 */
[----:B-1----:R-:W-:-:S06]  /*f0f0*/  FADD.FTZ R0, R72, R11 ;  /* 0x0000000b48007221 */ /* 0x002fcc0000010000 */
[----:B------:R-:W1:Y:S01]  /*f100*/  MUFU.EX2 R75, R75 ;  /* 0x0000004b004b7308 */ /* 0x000e620000000800 */
[----:B---3--:R-:W-:Y:S01]  /*f110*/  FADD.FTZ R27, R20, R25 ;  /* 0x00000019141b7221 */ /* 0x008fe20000010000 */
[----:B------:R-:W-:-:S06]  /*f120*/  FADD.FTZ R25, R73, R0 ;  /* 0x0000000049197221 */ /* 0x000fcc0000010000 */
[----:B------:R-:W3:Y:S01]  /*f130*/  MUFU.EX2 R76, R76 ;  /* 0x0000004c004c7308 */ /* 0x000ee20000000800 */
[----:B------:R-:W-:Y:S01]  /*f140*/  FADD.FTZ R4, R90, R27 ;  /* 0x0000001b5a047221 */ /* 0x000fe20000010000 */
[----:B0-----:R-:W-:-:S06]  /*f150*/  FADD.FTZ R0, R74, R25 ;  /* 0x000000194a007221 */ /* 0x001fcc0000010000 */
[----:B------:R-:W0:Y:S01]  /*f160*/  MUFU.EX2 R77, R77 ;  /* 0x0000004d004d7308 */ /* 0x000e220000000800 */
[----:B------:R-:W-:Y:S01]  /*f170*/  FADD.FTZ R27, R91, R4 ;  /* 0x000000045b1b7221 */ /* 0x000fe20000010000 */
[----:B------:R-:W-:Y:S01]  /*f180*/  F2FP.F16.F32.PACK_AB R12, R35, R30 ;  /* 0x0000001e230c723e */ /* 0x000fe200000000ff */
[----:B-1----:R-:W-:-:S05]  /*f190*/  FADD.FTZ R25, R75, R0 ;  /* 0x000000004b197221 */ /* 0x002fca0000010000 */
[----:B------:R-:W1:Y:S01]  /*f1a0*/  MUFU.EX2 R78, R78 ;  /* 0x0000004e004e7308 */ /* 0x000e620000000800 */
[----:B------:R-:W-:Y:S02]  /*f1b0*/  F2FP.F16.F32.PACK_AB R13, R58, R57 ;  /* 0x000000393a0d723e */ /* 0x000fe400000000ff */
[----:B------:R-:W-:Y:S02]  /*f1c0*/  F2FP.F16.F32.PACK_AB R14, R34, R31 ;  /* 0x0000001f220e723e */ /* 0x000fe400000000ff */
[----:B------:R-:W-:-:S03]  /*f1d0*/  F2FP.F16.F32.PACK_AB R15, R60, R59 ;  /* 0x0000003b3c0f723e */ /* 0x000fc600000000ff */
[----:B------:R-:W4:Y:S01]  /*f1e0*/  MUFU.EX2 R107, R104 ;  /* 0x00000068006b7308 */ /* 0x000f220000000800 */
[----:B------:R-:W-:Y:S02]  /*f1f0*/  F2FP.F16.F32.PACK_AB R8, R33, R29 ;  /* 0x0000001d2108723e */ /* 0x000fe400000000ff */
[----:B------:R-:W-:Y:S02]  /*f200*/  F2FP.F16.F32.PACK_AB R9, R62, R61 ;  /* 0x0000003d3e09723e */ /* 0x000fe400000000ff */
[----:B------:R-:W-:-:S03]  /*f210*/  F2FP.F16.F32.PACK_AB R10, R32, R82 ;  /* 0x00000052200a723e */ /* 0x000fc600000000ff */
[----:B------:R-:W4:Y:S01]  /*f220*/  MUFU.EX2 R110, R110 ;  /* 0x0000006e006e7308 */ /* 0x000f220000000800 */
[----:B------:R-:W-:Y:S01]  /*f230*/  F2FP.F16.F32.PACK_AB R11, R68, R63 ;  /* 0x0000003f440b723e */ /* 0x000fe200000000ff */
[----:B------:R-:W-:Y:S01]  /*f240*/  FADD.FTZ R4, R98, R27 ;  /* 0x0000001b62047221 */ /* 0x000fe20000010000 */
[----:B---3--:R-:W-:Y:S01]  /*f250*/  FADD.FTZ R0, R76, R25 ;  /* 0x000000194c007221 */ /* 0x008fe20000010000 */
[----:B------:R-:W-:Y:S04]  /*f260*/  STSM.16.M88.4 [R39+0x6000], R12 ;  /* 0x0060000c27007844 */ /* 0x000fe80000000200 */
[----:B------:R-:W3:Y:S01]  /*f270*/  MUFU.EX2 R108, R108 ;  /* 0x0000006c006c7308 */ /* 0x000ee20000000800 */
[----:B------:R0:W-:Y:S07]  /*f280*/  STSM.16.M88.4 [R38+0x6000], R8 ;  /* 0x0060000826007844 */ /* 0x0001ee0000000200 */
[----:B------:R-:W3:Y:S08]  /*f290*/  MUFU.EX2 R111, R111 ;  /* 0x0000006f006f7308 */ /* 0x000ef00000000800 */
[----:B------:R-:W3:Y:S01]  /*f2a0*/  MUFU.EX2 R116, R116 ;  /* 0x0000007400747308 */ /* 0x000ee20000000800 */
[----:B0-----:R-:W-:Y:S01]  /*f2b0*/  FADD.FTZ R11, R105, R4 ;  /* 0x00000004690b7221 */ /* 0x001fe20000010000 */
[----:B------:R-:W-:-:S03]  /*f2c0*/  FADD.FTZ R9, R77, R0 ;  /* 0x000000004d097221 */ /* 0x000fc60000010000 */
[----:B------:R-:W-:-:S03]  /*f2d0*/  FADD.FTZ R0, R106, R11 ;  /* 0x0000000b6a007221 */ /* 0x000fc60000010000 */
[----:B------:R-:W0:Y:S01]  /*f2e0*/  MUFU.EX2 R109, R109 ;  /* 0x0000006d006d7308 */ /* 0x000e220000000800 */
[----:B-1----:R-:W-:Y:S01]  /*f2f0*/  FADD.FTZ R9, R78, R9 ;  /* 0x000000094e097221 */ /* 0x002fe20000010000 */
[----:B----4-:R-:W-:-:S06]  /*f300*/  FADD.FTZ R11, R107, R0 ;  /* 0x000000006b0b7221 */ /* 0x010fcc0000010000 */
[----:B------:R-:W-:Y:S01]  /*f310*/  MUFU.EX2 R99, R112 ;  /* 0x0000007000637308 */ /* 0x000fe20000000800 */
[----:B------:R-:W-:-:S07]  /*f320*/  FADD.FTZ R0, R110, R9 ;  /* 0x000000096e007221 */ /* 0x000fce0000010000 */
[----:B------:R-:W-:Y:S08]  /*f330*/  MUFU.EX2 R104, R113 ;  /* 0x0000007100687308 */ /* 0x000ff00000000800 */
[----:B------:R-:W1:Y:S08]  /*f340*/  MUFU.EX2 R115, R115 ;  /* 0x0000007300737308 */ /* 0x000e700000000800 */
[----:B------:R-:W-:Y:S08]  /*f350*/  MUFU.EX2 R117, R117 ;  /* 0x0000007500757308 */ /* 0x000ff00000000800 */
[----:B------:R-:W4:Y:S01]  /*f360*/  MUFU.EX2 R114, R114 ;  /* 0x0000007200727308 */ /* 0x000f220000000800 */
[----:B---3--:R-:W-:Y:S01]  /*f370*/  FADD.FTZ R4, R108, R11 ;  /* 0x0000000b6c047221 */ /* 0x008fe20000010000 */
[----:B------:R-:W-:Y:S01]  /*f380*/  FADD.FTZ R11, R111, R0 ;  /* 0x000000006f0b7221 */ /* 0x000fe20000010000 */
[----:B------:R-:W-:-:S02]  /*f390*/  F2FP.F16.F32.PACK_AB R28, R28, R83 ;  /* 0x000000531c1c723e */ /* 0x000fc400000000ff */
[----:B------:R-:W-:Y:S01]  /*f3a0*/  F2FP.F16.F32.PACK_AB R29, R70, R69 ;  /* 0x00000045461d723e */ /* 0x000fe200000000ff */
[----:B------:R-:W-:Y:S01]  /*f3b0*/  FADD.FTZ R0, R116, R11 ;  /* 0x0000000b74007221 */ /* 0x000fe20000010000 */
[----:B------:R-:W-:Y:S02]  /*f3c0*/  F2FP.F16.F32.PACK_AB R30, R21, R86 ;  /* 0x00000056151e723e */ /* 0x000fe400000000ff */
[----:B------:R-:W-:Y:S02]  /*f3d0*/  F2FP.F16.F32.PACK_AB R31, R72, R71 ;  /* 0x00000047481f723e */ /* 0x000fe400000000ff */
[----:B------:R-:W-:Y:S01]  /*f3e0*/  F2FP.F16.F32.PACK_AB R90, R91, R90 ;  /* 0x0000005a5b5a723e */ /* 0x000fe200000000ff */
[----:B0-----:R-:W-:Y:S01]  /*f3f0*/  FADD.FTZ R4, R109, R4 ;  /* 0x000000046d047221 */ /* 0x001fe20000010000 */
[----:B------:R-:W-:Y:S02]  /*f400*/  F2FP.F16.F32.PACK_AB R88, R20, R87 ;  /* 0x000000571458723e */ /* 0x000fe400000000ff */
[----:B------:R-:W-:-:S02]  /*f410*/  F2FP.F16.F32.PACK_AB R89, R74, R73 ;  /* 0x000000494a59723e */ /* 0x000fc400000000ff */
[----:B------:R-:W-:Y:S02]  /*f420*/  F2FP.F16.F32.PACK_AB R91, R76, R75 ;  /* 0x0000004b4c5b723e */ /* 0x000fe400000000ff */
[----:B------:R-:W-:Y:S02]  /*f430*/  F2FP.F16.F32.PACK_AB R8, R105, R98 ;  /* 0x000000626908723e */ /* 0x000fe400000000ff */
[----:B------:R-:W-:Y:S02]  /*f440*/  F2FP.F16.F32.PACK_AB R9, R78, R77 ;  /* 0x0000004d4e09723e */ /* 0x000fe400000000ff */
[----:B------:R-:W-:Y:S02]  /*f450*/  F2FP.F16.F32.PACK_AB R10, R107, R106 ;  /* 0x0000006a6b0a723e */ /* 0x000fe400000000ff */
[----:B------:R-:W-:Y:S02]  /*f460*/  F2FP.F16.F32.PACK_AB R11, R111, R110 ;  /* 0x0000006e6f0b723e */ /* 0x000fe400000000ff */
[----:B------:R-:W-:-:S02]  /*f470*/  F2FP.F16.F32.PACK_AB R108, R109, R108 ;  /* 0x0000006c6d6c723e */ /* 0x000fc400000000ff */
[C---:B-1----:R-:W-:Y:S02]  /*f480*/  F2FP.F16.F32.PACK_AB R109, R115.reuse, R116 ;  /* 0x00000074736d723e */ /* 0x042fe400000000ff */
[----:B------:R-:W-:Y:S02]  /*f490*/  F2FP.F16.F32.PACK_AB R110, R104, R99 ;  /* 0x00000063686e723e */ /* 0x000fe400000000ff */
[----:B----4-:R-:W-:Y:S01]  /*f4a0*/  F2FP.F16.F32.PACK_AB R111, R114, R117 ;  /* 0x00000075726f723e */ /* 0x010fe200000000ff */
[----:B------:R-:W-:Y:S04]  /*f4b0*/  STSM.16.M88.4 [R118+0x2a800], R28 ;  /* 0x02a8001c76007844 */ /* 0x000fe80000000200 */
[----:B------:R-:W-:Y:S04]  /*f4c0*/  STSM.16.M88.4 [R26], R88 ;  /* 0x000000581a007844 */ /* 0x000fe80000000200 */
[----:B------:R0:W-:Y:S04]  /*f4d0*/  STSM.16.M88.4 [R39+0xc000], R8 ;  /* 0x00c0000827007844 */ /* 0x0001e80000000200 */
[----:B------:R-:W-:Y:S01]  /*f4e0*/  STSM.16.M88.4 [R38+0xc000], R108 ;  /* 0x00c0006c26007844 */ /* 0x000fe20000000200 */
[----:B------:R-:W-:Y:S01]  /*f4f0*/  @!PT LDS RZ, [RZ] ;  /* 0x00000000fffff984 */ /* 0x000fe20000000800 */
[----:B------:R-:W-:Y:S01]  /*f500*/  @!PT LDS RZ, [RZ] ;  /* 0x00000000fffff984 */ /* 0x000fe20000000800 */
[----:B------:R-:W-:Y:S01]  /*f510*/  @!PT LDS RZ, [RZ] ;  /* 0x00000000fffff984 */ /* 0x000fe20000000800 */
[----:B------:R-:W-:Y:S01]  /*f520*/  @!PT LDS RZ, [RZ] ;  /* 0x00000000fffff984 */ /* 0x000fe20000000800 */
[----:B------:R1:W-:Y:S06]  /*f530*/  MEMBAR.ALL.CTA ;  /* 0x0000000000007992 */ /* 0x0003ec0000008000 */
[----:B-1----:R-:W1:Y:S01]  /*f540*/  FENCE.VIEW.ASYNC.S ;  /* 0x00000000000073c6 */ /* 0x002e620000000000 */
[----:B------:R-:W-:-:S04]  /*f550*/  FADD.FTZ R0, R115, R0 ;  /* 0x0000000073007221 */ /* 0x000fc80000010000 */
[----:B------:R-:W-:-:S04]  /*f560*/  FADD.FTZ R0, R117, R0 ;  /* 0x0000000075007221 */ /* 0x000fc80000010000 */
[----:B------:R-:W-:Y:S01]  /*f570*/  FADD.FTZ R0, R114, R0 ;  /* 0x0000000072007221 */ /* 0x000fe20000010000 */
[----:B------:R-:W-:-:S04]  /*f580*/  FADD.FTZ R13, R99, R4 ;  /* 0x00000004630d7221 */ /* 0x000fc80000010000 */
[----:B------:R3:W-:Y:S01]  /*f590*/  STL [R1+0x24], R0 ;  /* 0x0000240001007387 */ /* 0x0007e20000100800 */
[----:B--2---:R-:W-:-:S03]  /*f5a0*/  ISETP.GT.AND P2, PT, R24, RZ, PT ;  /* 0x000000ff1800720c */ /* 0x004fc60003f44270 */
[----:B0-----:R0:W5:Y:S01]  /*f5b0*/  LDL R8, [R1+0x28] ;  /* 0x0000280001087983 */ /* 0x0011620000100800 */
[----:B---3--:R-:W-:Y:S01]  /*f5c0*/  IADD3 R0, R24, -0x1, RZ ;  /* 0xffffffff18007810 */ /* 0x008fe20007ffe0ff */
        /* <DEDUP_REMOVED lines=32> */
[----:B------:R2:W-:Y:S01]  /*f7d0*/  STL [R1+0x20], R0 ;  /* 0x0000200001007387 */ /* 0x0005e20000100800 */
[----:B------:R-:W-:Y:S01]  /*f7e0*/  FADD.FTZ R4, R104, R13 ;  /* 0x0000000d68047221 */ /* 0x000fe20000010000 */
[----:B------:R-:W-:Y:S01]  /*f7f0*/  IMAD.MOV.U32 R3, RZ, RZ, R37 ;  /* 0x000000ffff037224 */ /* 0x000fe200078e0025 */
[----:B------:R-:W-:Y:S01]  /*f800*/  MOV R7, R5 ;  /* 0x0000000500077202 */ /* 0x000fe20000000f00 */
[----:B--2---:R-:W-:Y:S01]  /*f810*/  IMAD.MOV.U32 R0, RZ, RZ, R22 ;  /* 0x000000ffff007224 */ /* 0x004fe200078e0016 */
[----:B-1----:R-:W-:Y:S01]  /*f820*/  NOP ;  /* 0x0000000000007918 */ /* 0x002fe20000000000 */
[----:B0-----:R-:W-:Y:S05]  /*f830*/  @P2 BRA `(.L_x_421) ;  /* 0xffffffc000d02947 */ /* 0x001fea000383ffff */
.L_x_411:
[----:B------:R-:W-:Y:S05]  /*f840*/  WARPSYNC.ALL ;  /* 0x0000000000007948 */ /* 0x000fea0003800000 */
[----:B------:R-:W-:Y:S06]  /*f850*/  BAR.ARV 0x8, 0x1a0 ;  /* 0x0206800000007b1d */ /* 0x000fec0000002000 */
[----:B------:R-:W-:Y:S05]  /*f860*/  @!P0 BRA `(.L_x_422) ;  /* 0x0000000000048947 */ /* 0x000fea0003800000 */
[----:B------:R-:W-:Y:S01]  /*f870*/  BPT.TRAP 0x1 ;  /* 0x000000040000795c */ /* 0x000fe20000300000 */
.L_x_422:
[----:B------:R-:W2:Y:S01]  /*f880*/  LDL R0, [R1+0x28] ;  /* 0x0000280001007983 */ /* 0x000ea20000100800 */
[----:B------:R-:W-:Y:S01]  /*f890*/  IMAD R11, R22, 0x8, R2 ;  /* 0x00000008160b7824 */ /* 0x000fe200078e0202 */
[----:B--2---:R-:W-:-:S04]  /*f8a0*/  SHF.L.U32 R0, R0, 0x1f, RZ ;  /* 0x0000001f00007819 */ /* 0x004fc800000006ff */
[----:B------:R0:W1:Y:S01]  /*f8b0*/  SYNCS.PHASECHK.TRANS64.TRYWAIT P2, [R11+URZ+0x30850], R0 ;  /* 0x030850000b0075a7 */ /* 0x000062000804017f */
[----:B------:R-:W-:Y:S05]  /*f8c0*/  @!P0 BRA `(.L_x_423) ;  /* 0x0000000000048947 */ /* 0x000fea0003800000 */
[----:B------:R-:W-:Y:S01]  /*f8d0*/  BPT.TRAP 0x1 ;  /* 0x000000040000795c */ /* 0x000fe20000300000 */
.L_x_423:
[----:B------:R-:W2:Y:S01]  /*f8e0*/  LDL.LU R3, [R1+0x5c] ;  /* 0x00005c0001037983 */ /* 0x000ea20000300800 */
[----:B------:R-:W-:-:S04]  /*f8f0*/  IADD3 R2, R2, 0x400, RZ ;  /* 0x0000040002027810 */ /* 0x000fc80007ffe0ff */
[----:B------:R-:W-:-:S04]  /*f900*/  SHF.R.U32.HI R2, RZ, 0x4, R2 ;  /* 0x00000004ff027819 */ /* 0x000fc80000011602 */
[----:B------:R-:W-:Y:S01]  /*f910*/  LOP3.LUT R9, R2, 0x3fff, RZ, 0xc0, !PT ;  /* 0x00003fff02097812 */ /* 0x000fe200078ec0ff */
[----:B--2---:R-:W-:-:S05]  /*f920*/  VIADD R3, R3, 0x1e800 ;  /* 0x0001e80003037836 */ /* 0x004fca0000000000 */
[----:B------:R-:W-:-:S04]  /*f930*/  SHF.R.U32.HI R3, RZ, 0x4, R3 ;  /* 0x00000004ff037819 */ /* 0x000fc80000011603 */
[----:B------:R-:W-:Y:S01]  /*f940*/  LOP3.LUT R3, R3, 0x3fff, RZ, 0xc0, !PT ;  /* 0x00003fff03037812 */ /* 0x000fe200078ec0ff */
[----:B-1----:R-:W-:Y:S06]  /*f950*/  @P2 BRA `(.L_x_424) ;  /* 0x0000000000082947 */ /* 0x002fec0003800000 */
[----:B------:R-:W1:Y:S02]  /*f960*/  SYNCS.PHASECHK.TRANS64.TRYWAIT P0, [R11+URZ+0x30850], R0 ;  /* 0x030850000b0075a7 */ /* 0x000e64000800017f */
[----:B-1----:R-:W-:Y:S05]  /*f970*/  @!P0 BRA `(.L_x_425) ;  /* 0x00000078004c8947 */ /* 0x002fea0003800000 */
.L_x_424:
[----:B------:R-:W-:Y:S01]  /*f980*/  LOP3.LUT R2, R3, 0x10000, RZ, 0xfc, !PT ;  /* 0x0001000003027812 */ /* 0x000fe200078efcff */
[----:B-----5:R-:W-:Y:S01]  /*f990*/  IMAD R8, R22, 0x600, R9 ;  /* 0x0000060016087824 */ /* 0x020fe200078e0209 */
[----:B------:R-:W0:Y:S01]  /*f9a0*/  LDL.LU R10, [R1+0x24] ;  /* 0x00002400010a7983 */ /* 0x000e220000300800 */
[----:B------:R-:W-:Y:S02]  /*f9b0*/  IMAD.MOV.U32 R3, RZ, RZ, 0x40000040 ;  /* 0x40000040ff037424 */ /* 0x000fe400078e00ff */
[----:B------:R-:W-:Y:S01]  /*f9c0*/  IMAD.MOV.U32 R9, RZ, RZ, 0x40000040 ;  /* 0x40000040ff097424 */ /* 0x000fe200078e00ff */
[----:B------:R-:W-:Y:S05]  /*f9d0*/  WARPSYNC.ALL ;  /* 0x0000000000007948 */ /* 0x000fea0003800000 */
[----:B------:R-:W-:Y:S01]  /*f9e0*/  R2UR UR4, R2 ;  /* 0x00000000020472ca */ /* 0x000fe200000e0000 */
[C---:B------:R-:W-:Y:S01]  /*f9f0*/  VIADD R12, R8.reuse, 0x80 ;  /* 0x00000080080c7836 */ /* 0x040fe20000000000 */
[----:B------:R-:W-:Y:S01]  /*fa00*/  R2UR UR5, R3 ;  /* 0x00000000030572ca */ /* 0x000fe200000e0000 */
[----:B------:R-:W-:Y:S01]  /*fa10*/  IMAD.MOV.U32 R15, RZ, RZ, 0x40000040 ;  /* 0x40000040ff0f7424 */ /* 0x000fe200078e00ff */
[----:B------:R-:W-:Y:S01]  /*fa20*/  R2UR UR6, R8 ;  /* 0x00000000080672ca */ /* 0x000fe200000e0000 */
[----:B------:R-:W2:Y:S01]  /*fa30*/  LDL.LU R20, [R1+0x28] ;  /* 0x0000280001147983 */ /* 0x000ea20000300800 */
[----:B------:R-:W-:Y:S01]  /*fa40*/  R2UR UR7, R9 ;  /* 0x00000000090772ca */ /* 0x000fe200000e0000 */
[----:B------:R-:W-:Y:S01]  /*fa50*/  WARPGROUP.ARRIVE ;  /* 0x00000000000079c5 */ /* 0x000fe20000000000 */
[----:B------:R-:W-:Y:S01]  /*fa60*/  IADD3 R14, R2, 0x2, RZ ;  /* 0x00000002020e7810 */ /* 0x000fe20007ffe0ff */
[----:B------:R-:W3:Y:S01]  /*fa70*/  SHFL.BFLY PT, R7, R4, 0x2, 0x1f ;  /* 0x0c401f0004077f89 */ /* 0x000ee200000e0000 */
[----:B------:R-:W-:Y:S01]  /*fa80*/  MOV R13, 0x40000040 ;  /* 0x40000040000d7802 */ /* 0x000fe20000000f00 */
[----:B------:R-:W-:Y:S01]  /*fa90*/  IMAD.MOV.U32 R9, RZ, RZ, 0x40000040 ;  /* 0x40000040ff097424 */ /* 0x000fe200078e00ff */
[----:B------:R-:W-:Y:S01]  /*faa0*/  MOV R28, RZ ;  /* 0x000000ff001c7202 */ /* 0x000fe20000000f00 */
[----:B------:R-:W-:Y:S01]  /*fab0*/  VIADD R22, R22, 0x1 ;  /* 0x0000000116167836 */ /* 0x000fe20000000000 */
[----:B------:R-:W-:-:S04]  /*fac0*/  MOV R3, 0x40000040 ;  /* 0x4000004000037802 */ /* 0x000fc80000000f00 */
[----:B------:R-:W-:Y:S01]  /*fad0*/  ISETP.NE.AND P0, PT, R22, 0x2, PT ;  /* 0x000000021600780c */ /* 0x000fe20003f05270 */
[----:B------:R-:W-:Y:S01]  /*fae0*/  HGMMA.64x64x16.F32 R120, gdesc[UR4].tnspB, R120, gsb0 ;  /* 0x40e00000047879f0 */ /* 0x000fe20008000878 */
[----:B------:R-:W-:Y:S01]  /*faf0*/  R2UR UR4, R14 ;  /* 0x000000000e0472ca */ /* 0x000fe200000e0000 */
[----:B------:R-:W-:Y:S01]  /*fb00*/  VIADD R14, R2, 0x4 ;  /* 0x00000004020e7836 */ /* 0x000fe20000000000 */
[----:B------:R-:W-:Y:S02]  /*fb10*/  R2UR UR5, R15 ;  /* 0x000000000f0572ca */ /* 0x000fe400000e0000 */
[----:B------:R-:W-:Y:S01]  /*fb20*/  R2UR UR6, R12 ;  /* 0x000000000c0672ca */ /* 0x000fe200000e0000 */
[----:B------:R-:W-:Y:S01]  /*fb30*/  VIADD R12, R8, 0x100 ;  /* 0x00000100080c7836 */ /* 0x000fe20000000000 */
[----:B------:R-:W-:Y:S01]  /*fb40*/  R2UR UR7, R13 ;  /* 0x000000000d0772ca */ /* 0x000fe200000e0000 */
[----:B------:R-:W-:Y:S01]  /*fb50*/  IMAD.MOV.U32 R13, RZ, RZ, 0x40000040 ;  /* 0x40000040ff0d7424 */ /* 0x000fe200078e00ff */
[----:B------:R-:W-:Y:S01]  /*fb60*/  MOV R15, 0x40000040 ;  /* 0x40000040000f7802 */ /* 0x000fe20000000f00 */
[----:B---3--:R-:W-:Y:S01]  /*fb70*/  FADD.FTZ R7, R7, R4 ;  /* 0x0000000407077221 */ /* 0x008fe20000010000 */
[----:B------:R-:W-:-:S02]  /*fb80*/  WARPGROUP.DEPBAR.LE gsb0, 0x0 ;  /* 0x00008000000079c5 */ /* 0x000fc40000010000 */
[----:B------:R-:W-:-:S07]  /*fb90*/  WARPGROUP.ARRIVE ;  /* 0x00000000000079c5 */ /* 0x000fce0000000000 */
[----:B------:R-:W-:Y:S01]  /*fba0*/  HGMMA.64x64x16.F32 R120, gdesc[UR4].tnspB, R120, gsb0 ;  /* 0x40e00000047879f0 */ /* 0x000fe20008000878 */
[----:B------:R-:W-:Y:S01]  /*fbb0*/  R2UR UR4, R14 ;  /* 0x000000000e0472ca */ /* 0x000fe200000e0000 */
[----:B------:R-:W-:Y:S01]  /*fbc0*/  VIADD R14, R2, 0x6 ;  /* 0x00000006020e7836 */ /* 0x000fe20000000000 */
[----:B------:R-:W-:Y:S01]  /*fbd0*/  R2UR UR5, R15 ;  /* 0x000000000f0572ca */ /* 0x000fe200000e0000 */
[----:B------:R-:W-:Y:S01]  /*fbe0*/  IMAD.MOV.U32 R15, RZ, RZ, 0x40000040 ;  /* 0x40000040ff0f7424 */ /* 0x000fe200078e00ff */
[----:B------:R-:W-:Y:S02]  /*fbf0*/  R2UR UR6, R12 ;  /* 0x000000000c0672ca */ /* 0x000fe400000e0000 */
[----:B------:R-:W-:Y:S01]  /*fc00*/  R2UR UR7, R13 ;  /* 0x000000000d0772ca */ /* 0x000fe200000e0000 */
[----:B------:R-:W-:Y:S01]  /*fc10*/  IMAD.MOV.U32 R13, RZ, RZ, 0x40000040 ;  /* 0x40000040ff0d7424 */ /* 0x000fe200078e00ff */
[----:B------:R-:W-:Y:S01]  /*fc20*/  IADD3 R12, R8, 0x180, RZ ;  /* 0x00000180080c7810 */ /* 0x000fe20007ffe0ff */
[----:B------:R-:W-:-:S02]  /*fc30*/  WARPGROUP.DEPBAR.LE gsb0, 0x0 ;  /* 0x00008000000079c5 */ /* 0x000fc40000010000 */
[----:B------:R-:W-:-:S08]  /*fc40*/  WARPGROUP.ARRIVE ;  /* 0x00000000000079c5 */ /* 0x000fd00000000000 */
[----:B------:R-:W-:Y:S01]  /*fc50*/  HGMMA.64x64x16.F32 R120, gdesc[UR4].tnspB, R120, gsb0 ;  /* 0x40e00000047879f0 */ /* 0x000fe20008000878 */
[----:B------:R-:W-:Y:S02]  /*fc60*/  R2UR UR4, R14 ;  /* 0x000000000e0472ca */ /* 0x000fe400000e0000 */
[----:B------:R-:W-:Y:S01]  /*fc70*/  R2UR UR5, R15 ;  /* 0x000000000f0572ca */ /* 0x000fe200000e0000 */
[----:B------:R-:W-:Y:S01]  /*fc80*/  IMAD.MOV.U32 R15, RZ, RZ, 0x40000040 ;  /* 0x40000040ff0f7424 */ /* 0x000fe200078e00ff */
[----:B------:R-:W-:Y:S01]  /*fc90*/  R2UR UR6, R12 ;  /* 0x000000000c0672ca */ /* 0x000fe200000e0000 */
[----:B------:R-:W-:Y:S01]  /*fca0*/  VIADD R12, R8, 0x200 ;  /* 0x00000200080c7836 */ /* 0x000fe20000000000 */
[----:B------:R-:W-:Y:S02]  /*fcb0*/  R2UR UR7, R13 ;  /* 0x000000000d0772ca */ /* 0x000fe400000e0000 */
[----:B------:R-:W-:Y:S02]  /*fcc0*/  IADD3 R14, R2, 0x600, RZ ;  /* 0x00000600020e7810 */ /* 0x000fe40007ffe0ff */
[----:B------:R-:W-:Y:S01]  /*fcd0*/  MOV R13, 0x40000040 ;  /* 0x40000040000d7802 */ /* 0x000fe20000000f00 */
[----:B------:R-:W-:-:S02]  /*fce0*/  WARPGROUP.DEPBAR.LE gsb0, 0x0 ;  /* 0x00008000000079c5 */ /* 0x000fc40000010000 */
[----:B------:R-:W-:-:S06]  /*fcf0*/  WARPGROUP.ARRIVE ;  /* 0x00000000000079c5 */ /* 0x000fcc0000000000 */
        /* <DEDUP_REMOVED lines=9> */
[----:B01----:R-:W0:Y:S01]  /*fd90*/  SHFL.BFLY PT, R0, R10, 0x2, 0x1f ;  /* 0x0c401f000a007f89 */ /* 0x003e2200000e0000 */
        /* <DEDUP_REMOVED lines=33> */
[----:B------:R-:W-:-:S02]  /*ffb0*/  WARPGROUP.DEPBAR.LE gsb0, 0x0 ;  /* 0x00008000000079c5 */ /* 0x000fc40000010000 */
[----:B------:R-:W-:-:S08]  /*ffc0*/  WARPGROUP.ARRIVE ;  /* 0x00000000000079c5 */ /* 0x000fd00000000000 */
        /* <DEDUP_REMOVED lines=16> */
[C---:B------:R-:W-:Y:S01]  /*100d0*/  VIADD R12, R8.reuse, 0x500 ;  /* 0x00000500080c7836 */ /* 0x040fe20000000000 */
[----:B------:R-:W-:Y:S01]  /*100e0*/  R2UR UR7, R13 ;  /* 0x000000000d0772ca */ /* 0x000fe200000e0000 */
[----:B------:R-:W-:Y:S01]  /*100f0*/  VIADD R8, R8, 0x580 ;  /* 0x0000058008087836 */ /* 0x000fe20000000000 */
[C---:B------:R-:W-:Y:S01]  /*10100*/  IADD3 R14, R2.reuse, 0xc04, RZ ;  /* 0x00000c04020e7810 */ /* 0x040fe20007ffe0ff */
[----:B------:R-:W-:Y:S01]  /*10110*/  VIADD R2, R2, 0xc06 ;  /* 0x00000c0602027836 */ /* 0x000fe20000000000 */
[----:B------:R-:W-:Y:S01]  /*10120*/  MOV R13, 0x40000040 ;  /* 0x40000040000d7802 */ /* 0x000fe20000000f00 */
[----:B------:R-:W-:-:S02]  /*10130*/  WARPGROUP.DEPBAR.LE gsb0, 0x0 ;  /* 0x00008000000079c5 */ /* 0x000fc40000010000 */
[----:B------:R-:W-:-:S06]  /*10140*/  WARPGROUP.ARRIVE ;  /* 0x00000000000079c5 */ /* 0x000fcc0000000000 */
[----:B------:R-:W-:Y:S01]  /*10150*/  HGMMA.64x64x16.F32 R120, gdesc[UR4].tnspB, R120, gsb0 ;  /* 0x40e00000047879f0 */ /* 0x000fe20008000878 */
[----:B------:R-:W-:Y:S02]  /*10160*/  R2UR UR4, R14 ;  /* 0x000000000e0472ca */ /* 0x000fe400000e0000 */
[----:B------:R-:W-:Y:S02]  /*10170*/  R2UR UR5, R15 ;  /* 0x000000000f0572ca */ /* 0x000fe400000e0000 */
[----:B------:R-:W-:Y:S02]  /*10180*/  R2UR UR6, R12 ;  /* 0x000000000c0672ca */ /* 0x000fe400000e0000 */
[----:B------:R-:W-:Y:S01]  /*10190*/  R2UR UR7, R13 ;  /* 0x000000000d0772ca */ /* 0x000fe200000e0000 */
[----:B------:R-:W-:Y:S02]  /*101a0*/  WARPGROUP.DEPBAR.LE gsb0, 0x0 ;  /* 0x00008000000079c5 */ /* 0x000fe40000010000 */
[----:B------:R-:W-:-:S10]  /*101b0*/  WARPGROUP.ARRIVE ;  /* 0x00000000000079c5 */ /* 0x000fd40000000000 */
[----:B------:R-:W-:Y:S01]  /*101c0*/  HGMMA.64x64x16.F32 R120, gdesc[UR4].tnspB, R120, gsb0 ;  /* 0x40e00000047879f0 */ /* 0x000fe20008000878 */
[----:B------:R-:W-:Y:S01]  /*101d0*/  R2UR UR4, R2 ;  /* 0x00000000020472ca */ /* 0x000fe200000e0000 */
[----:B0-----:R-:W-:Y:S01]  /*101e0*/  FADD.FTZ R2, R0, R10 ;  /* 0x0000000a00027221 */ /* 0x001fe20000010000 */
[----:B------:R-:W-:Y:S01]  /*101f0*/  R2UR UR5, R3 ;  /* 0x00000000030572ca */ /* 0x000fe200000e0000 */
[----:B------:R-:W0:Y:S01]  /*10200*/  SHFL.BFLY PT, R0, R7, 0x1, 0x1f ;  /* 0x0c201f0007007f89 */ /* 0x000e2200000e0000 */
[----:B------:R-:W-:Y:S02]  /*10210*/  R2UR UR6, R8 ;  /* 0x00000000080672ca */ /* 0x000fe400000e0000 */
[----:B------:R-:W-:Y:S01]  /*10220*/  R2UR UR7, R9 ;  /* 0x00000000090772ca */ /* 0x000fe200000e0000 */
[----:B------:R-:W1:Y:S01]  /*10230*/  SHFL.BFLY PT, R3, R2, 0x1, 0x1f ;  /* 0x0c201f0002037f89 */ /* 0x000e6200000e0000 */
[----:B0-----:R-:W-:Y:S01]  /*10240*/  FADD.FTZ R10, R7, R0 ;  /* 0x00000000070a7221 */ /* 0x001fe20000010000 */
[----:B------:R-:W-:Y:S01]  /*10250*/  SEL R0, RZ, 0x1, P0 ;  /* 0x00000001ff007807 */ /* 0x000fe20000000000 */
[----:B-1----:R-:W-:-:S03]  /*10260*/  FADD.FTZ R13, R2, R3 ;  /* 0x00000003020d7221 */ /* 0x002fc60000010000 */
[----:B------:R-:W-:Y:S02]  /*10270*/  FSETP.NE.FTZ.AND P2, PT, R10, RZ, PT ;  /* 0x000000ff0a00720b */ /* 0x000fe40003f55000 */
[----:B--2---:R-:W-:Y:S02]  /*10280*/  LOP3.LUT R20, R20, R0, RZ, 0x3c, !PT ;  /* 0x0000000014147212 */ /* 0x004fe400078e3cff */
[----:B------:R-:W-:-:S09]  /*10290*/  FSETP.NE.FTZ.AND P3, PT, R13, RZ, PT ;  /* 0x000000ff0d00720b */ /* 0x000fd20003f75000 */
[----:B------:R-:W-:Y:S08]  /*102a0*/  @P2 MUFU.LG2 R4, R10 ;  /* 0x0000000a00042308 */ /* 0x000ff00000000c00 */
[----:B------:R0:W-:Y:S01]  /*102b0*/  @P2 MUFU.RCP R28, R10 ;  /* 0x0000000a001c2308 */ /* 0x0001e20000001000 */
[----:B------:R-:W-:Y:S02]  /*102c0*/  WARPGROUP.DEPBAR.LE gsb0, 0x0 ;  /* 0x00008000000079c5 */ /* 0x000fe40000010000 */
[----:B0-----:R-:W2:Y:S01]  /*102d0*/  LDL.LU R10, [R1+0x80] ;  /* 0x00008000010a7983 */ /* 0x001ea20000300800 */
[----:B------:R-:W-:-:S04]  /*102e0*/  WARPGROUP.ARRIVE ;  /* 0x00000000000079c5 */ /* 0x000fc80000000000 */
[----:B------:R-:W0:Y:S02]  /*102f0*/  @P3 MUFU.LG2 R8, R13 ;  /* 0x0000000d00083308 */ /* 0x000e240000000c00 */
[----:B------:R-:W-:Y:S01]  /*10300*/  HGMMA.64x64x16.F32 R120, gdesc[UR4].tnspB, R120, gsb0 ;  /* 0x40e00000047879f0 */ /* 0x000fe20008000878 */
[----:B------:R-:W-:Y:S01]  /*10310*/  MOV R2, RZ ;  /* 0x000000ff00027202 */ /* 0x000fe20000000f00 */
[----:B------:R1:W-:Y:S05]  /*10320*/  STL [R1+0x28], R20 ;  /* 0x0000281401007387 */ /* 0x0003ea0000100800 */
[----:B------:R-:W3:Y:S01]  /*10330*/  @P3 MUFU.RCP R2, R13 ;  /* 0x0000000d00023308 */ /* 0x000ee20000001000 */
[----:B------:R-:W-:-:S02]  /*10340*/  @!P1 VIADD R9, R11, 0x30860 ;  /* 0x000308600b099836 */ /* 0x000fc40000000000 */
[C---:B------:R-:W-:Y:S01]  /*10350*/  @P3 FMUL.FTZ R11, R6.reuse, 0.69314718246459960938 ;  /* 0x3f317218060b3820 */ /* 0x040fe20000410000 */
[----:B------:R-:W-:Y:S01]  /*10360*/  @P2 FMUL.FTZ R0, R6, 0.69314718246459960938 ;  /* 0x3f31721806002820 */ /* 0x000fe20000410000 */
[----:B0-----:R-:W-:Y:S01]  /*10370*/  @P3 FMUL.FTZ R8, R8, 0.69314718246459960938 ;  /* 0x3f31721808083820 */ /* 0x001fe20000410000 */
[----:B------:R-:W-:Y:S01]  /*10380*/  @!P1 PRMT R9, RZ, 0x654, R9 ;  /* 0x00000654ff099816 */ /* 0x000fe20000000009 */
[----:B------:R-:W-:Y:S01]  /*10390*/  @P2 FMUL.FTZ R7, R4, 0.69314718246459960938 ;  /* 0x3f31721804072820 */ /* 0x000fe20000410000 */
[----:B------:R-:W-:Y:S02]  /*103a0*/  IMAD.MOV.U32 R21, RZ, RZ, -0x800000 ;  /* 0xff800000ff157424 */ /* 0x000fe400078e00ff */
[----:B------:R-:W-:Y:S01]  /*103b0*/  @P3 FFMA.FTZ R21, R11, R37, R8 ;  /* 0x000000250b153223 */ /* 0x000fe20000010008 */
[----:B------:R-:W-:Y:S02]  /*103c0*/  IMAD.MOV.U32 R3, RZ, RZ, -0x800000 ;  /* 0xff800000ff037424 */ /* 0x000fe400078e00ff */
[----:B------:R-:W-:Y:S01]  /*103d0*/  @P2 FFMA.FTZ R3, R0, R5, R7 ;  /* 0x0000000500032223 */ /* 0x000fe20000010007 */
[----:B------:R-:W-:Y:S01]  /*103e0*/  SEL R22, R22, RZ, P0 ;  /* 0x000000ff16167207 */ /* 0x000fe20000000000 */
[----:B------:R-:W-:-:S02]  /*103f0*/  WARPGROUP.DEPBAR.LE gsb0, 0x0 ;  /* 0x00008000000079c5 */ /* 0x000fc40000010000 */
        /* <DEDUP_REMOVED lines=17> */
[----:B------:R-:W-:Y:S01]  /*10510*/  PLOP3.LUT P1, PT, PT, PT, PT, 0x8, 0x0 ;  /* 0x000000000000781c */ /* 0x000fe20003f2e170 */
        /* <DEDUP_REMOVED lines=16> */
[----:B--2---:R-:W-:-:S05]  /*10620*/  VIADD R10, R10, 0x1 ;  /* 0x000000010a0a7836 */ /* 0x004fca0000000000 */
[----:B------:R1:W-:Y:S02]  /*10630*/  STL [R1+0x80], R10 ;  /* 0x0000800a01007387 */ /* 0x0003e40000100800 */
.L_x_371:
[----:B------:R-:W2:Y:S01]  /*10640*/  LDL R63, [R1+0x78] ;  /* 0x00007800013f7983 */ /* 0x000ea20000100800 */
[----:B------:R-:W-:Y:S05]  /*10650*/  WARPSYNC.ALL ;  /* 0x0000000000007948 */ /* 0x000fea0003800000 */
[----:B------:R-:W0:Y:S01]  /*10660*/  S2R R5, SR_TID.X ;  /* 0x0000000000057919 */ /* 0x000e220000002100 */
[----:B------:R-:W3:Y:S01]  /*10670*/  S2UR UR5, SR_CgaCtaId ;  /* 0x00000000000579c3 */ /* 0x000ee20000008800 */
[----:B------:R-:W-:Y:S01]  /*10680*/  UMOV UR4, 0x400 ;  /* 0x0000040000047882 */ /* 0x000fe20000000000 */
[----:B------:R-:W-:Y:S01]  /*10690*/  BSSY B0, `(.L_x_426) ;  /* 0x0000194000007945 */ /* 0x000fe20003800000 */
[----:B---3--:R-:W-:-:S06]  /*106a0*/  ULEA UR4, UR5, UR4, 0x18 ;  /* 0x0000000405047291 */ /* 0x008fcc000f8ec03f */
[----:B------:R-:W-:Y:S01]  /*106b0*/  MOV R2, UR4 ;  /* 0x0000000400027c02 */ /* 0x000fe20008000f00 */
[----:B------:R-:W-:Y:S01]  /*106c0*/  BAR.SYNC.DEFER_BLOCKING 0x5, 0x1a0 ;  /* 0x0146800000007b1d */ /* 0x000fe20000010000 */
[----:B0-----:R-:W-:-:S05]  /*106d0*/  VIADD R64, R5, 0xffffff80 ;  /* 0xffffff8005407836 */ /* 0x001fca0000000000 */
[----:B------:R-:W-:-:S04]  /*106e0*/  SHF.R.S32.HI R4, RZ, 0x1f, R64 ;  /* 0x0000001fff047819 */ /* 0x000fc80000011440 */
[----:B-1----:R-:W-:-:S04]  /*106f0*/  LEA.HI R20, R4, R64, RZ, 0x3 ;  /* 0x0000004004147211 */ /* 0x002fc800078f18ff */
[----:B------:R-:W-:Y:S02]  /*10700*/  LOP3.LUT R0, R20, 0x1ffffff8, RZ, 0xc0, !PT ;  /* 0x1ffffff814007812 */ /* 0x000fe400078ec0ff */
[----:B------:R-:W-:-:S03]  /*10710*/  SHF.R.S32.HI R20, RZ, 0x3, R20 ;  /* 0x00000003ff147819 */ /* 0x000fc60000011414 */
[----:B------:R-:W-:-:S04]  /*10720*/  IMAD.IADD R0, R64, 0x1, -R0 ;  /* 0x0000000140007824 */ /* 0x000fc800078e0a00 */
[----:B------:R-:W-:Y:S01]  /*10730*/  IMAD.SHL.U32 R0, R0, 0x8, RZ ;  /* 0x0000000800007824 */ /* 0x000fe200078e00ff */
[----:B------:R0:W1:Y:S01]  /*10740*/  LDS.128 R32, [R2+0x308d0] ;  /* 0x0308d00002207984 */ /* 0x0000620000000c00 */
[----:B------:R-:W-:Y:S06]  /*10750*/  BAR.ARV 0x4, 0x1a0 ;  /* 0x0106800000007b1d */ /* 0x000fec0000002000 */
[----:B--2---:R-:W-:Y:S02]  /*10760*/  SHF.R.S32.HI R26, RZ, 0x1f, R63 ;  /* 0x0000001fff1a7819 */ /* 0x004fe4000001143f */
[----:B------:R-:W-:-:S02]  /*10770*/  SHF.L.U32 R62, R63, 0x2, RZ ;  /* 0x000000023f3e7819 */ /* 0x000fc400000006ff */
[----:B------:R-:W-:Y:S01]  /*10780*/  SHF.L.U64.HI R60, R63, 0x2, R26 ;  /* 0x000000023f3c7819 */ /* 0x000fe2000001021a */
[----:B01----:R-:W-:Y:S06]  /*10790*/  @P1 BRA `(.L_x_427) ;  /* 0x0000000c00d41947 */ /* 0x003fec0003800000 */
[----:B------:R-:W-:Y:S01]  /*107a0*/  VIADD R6, R5, 0xffffff80 ;  /* 0xffffff8005067836 */ /* 0x000fe20000000000 */
[----:B------:R-:W-:Y:S01]  /*107b0*/  LEA.HI R4, R4, R64, RZ, 0x4 ;  /* 0x0000004004047211 */ /* 0x000fe200078f20ff */
[----:B------:R-:W0:Y:S03]  /*107c0*/  S2R R5, SR_SWINHI ;  /* 0x0000000000057919 */ /* 0x000e260000002f00 */
[----:B------:R-:W-:Y:S01]  /*107d0*/  SHF.R.S32.HI R8, RZ, 0x1f, R6 ;  /* 0x0000001fff087819 */ /* 0x000fe20000011406 */
[----:B------:R-:W2:Y:S01]  /*107e0*/  LDL R65, [R1+0x7c] ;  /* 0x00007c0001417983 */ /* 0x000ea20000100800 */
[----:B------:R-:W-:Y:S02]  /*107f0*/  SHF.R.S32.HI R7, RZ, 0x4, R4 ;  /* 0x00000004ff077819 */ /* 0x000fe40000011404 */
[----:B------:R-:W-:Y:S02]  /*10800*/  LEA.HI R8, R8, R6, RZ, 0x5 ;  /* 0x0000000608087211 */ /* 0x000fe400078f28ff */
[----:B------:R-:W-:-:S02]  /*10810*/  LEA.HI R6, R4, R7, RZ, 0x1 ;  /* 0x0000000704067211 */ /* 0x000fc400078f08ff */
[----:B------:R-:W-:Y:S02]  /*10820*/  LOP3.LUT R4, R4, 0xfffffff0, RZ, 0xc0, !PT ;  /* 0xfffffff004047812 */ /* 0x000fe400078ec0ff */
[----:B------:R-:W-:Y:S02]  /*10830*/  SHF.R.S32.HI R8, RZ, 0x5, R8 ;  /* 0x00000005ff087819 */ /* 0x000fe40000011408 */
[----:B------:R-:W-:Y:S01]  /*10840*/  LOP3.LUT R6, R6, 0x1ffffffe, RZ, 0xc0, !PT ;  /* 0x1ffffffe06067812 */ /* 0x000fe200078ec0ff */
[----:B------:R-:W-:Y:S01]  /*10850*/  IMAD.IADD R4, R64, 0x1, -R4 ;  /* 0x0000000140047824 */ /* 0x000fe200078e0a04 */
[----:B------:R-:W-:-:S03]  /*10860*/  SHF.L.U32 R9, R8, 0xa, RZ ;  /* 0x0000000a08097819 */ /* 0x000fc600000006ff */
[----:B------:R-:W-:Y:S01]  /*10870*/  IMAD.IADD R6, R7, 0x1, -R6 ;  /* 0x0000000107067824 */ /* 0x000fe200078e0a06 */
[----:B------:R-:W-:-:S03]  /*10880*/  LEA R9, R4, R9, 0x6 ;  /* 0x0000000904097211 */ /* 0x000fc600078e30ff */
[----:B------:R-:W-:Y:S01]  /*10890*/  IMAD.SHL.U32 R6, R6, 0x8, RZ ;  /* 0x0000000806067824 */ /* 0x000fe200078e00ff */
[----:B------:R-:W-:Y:S05]  /*108a0*/  WARPSYNC.ALL ;  /* 0x0000000000007948 */ /* 0x000fea0003800000 */
[----:B------:R-:W-:Y:S01]  /*108b0*/  IMAD.IADD R9, R6, 0x1, R9 ;  /* 0x0000000106097824 */ /* 0x000fe200078e0209 */
[----:B------:R-:W-:Y:S01]  /*108c0*/  F2FP.F16.F32.PACK_AB R12, R12, R55 ;  /* 0x000000370c0c723e */ /* 0x000fe200000000ff */
[----:B------:R-:W-:Y:S01]  /*108d0*/  ULDC.64 UR4, c[0x0][0xbd8] ;  /* 0x0002f60000047ab9 */ /* 0x000fe20000000a00 */
[----:B-----5:R-:W-:Y:S02]  /*108e0*/  MOV R24, R2 ;  /* 0x0000000200187202 */ /* 0x020fe40000000f00 */
[----:B0-----:R-:W-:-:S03]  /*108f0*/  MOV R25, R5 ;  /* 0x0000000500197202 */ /* 0x001fc60000000f00 */
[----:B------:R-:W-:Y:S01]  /*10900*/  IMAD.WIDE R10, R9, 0x2, R24 ;  /* 0x00000002090a7825 */ /* 0x000fe200078e0218 */
[----:B------:R-:W-:Y:S02]  /*10910*/  BAR.SYNC.DEFER_BLOCKING 0x1, 0x180 ;  /* 0x0046000000007b1d */ /* 0x000fe40000010000 */
[C---:B------:R-:W-:Y:S02]  /*10920*/  IADD3 R57, P2, R10.reuse, 0x20, RZ ;  /* 0x000000200a397810 */ /* 0x040fe40007f5e0ff */
[C---:B------:R-:W-:Y:S02]  /*10930*/  LOP3.LUT R9, R10.reuse, 0x380, RZ, 0xc0, !PT ;  /* 0x000003800a097812 */ /* 0x040fe400078ec0ff */
[C---:B------:R-:W-:Y:S02]  /*10940*/  IADD3 R61, P0, R10.reuse, 0x60, RZ ;  /* 0x000000600a3d7810 */ /* 0x040fe40007f1e0ff */
[----:B------:R-:W-:Y:S02]  /*10950*/  IADD3 R59, P1, R10, 0x40, RZ ;  /* 0x000000400a3b7810 */ /* 0x000fe40007f3e0ff */
[----:B------:R-:W-:-:S02]  /*10960*/  LOP3.LUT R4, R57, 0x380, RZ, 0xc0, !PT ;  /* 0x0000038039047812 */ /* 0x000fc400078ec0ff */
[----:B------:R-:W-:Y:S02]  /*10970*/  SHF.R.U64 R9, R9, 0x3, RZ ;  /* 0x0000000309097819 */ /* 0x000fe400000012ff */
[----:B------:R-:W-:Y:S02]  /*10980*/  LOP3.LUT R6, R59, 0x380, RZ, 0xc0, !PT ;  /* 0x000003803b067812 */ /* 0x000fe400078ec0ff */
[----:B------:R-:W-:Y:S02]  /*10990*/  LOP3.LUT R32, R61, 0x380, RZ, 0xc0, !PT ;  /* 0x000003803d207812 */ /* 0x000fe400078ec0ff */
[----:B------:R-:W-:Y:S02]  /*109a0*/  SHF.R.U64 R4, R4, 0x3, RZ ;  /* 0x0000000304047819 */ /* 0x000fe400000012ff */
[----:B------:R-:W-:Y:S02]  /*109b0*/  LOP3.LUT R10, R9, R10, RZ, 0x3c, !PT ;  /* 0x0000000a090a7212 */ /* 0x000fe400078e3cff */
[----:B------:R-:W-:-:S02]  /*109c0*/  SHF.R.U64 R6, R6, 0x3, RZ ;  /* 0x0000000306067819 */ /* 0x000fc400000012ff */
[----:B------:R-:W-:Y:S01]  /*109d0*/  SHF.R.U64 R32, R32, 0x3, RZ ;  /* 0x0000000320207819 */ /* 0x000fe200000012ff */
[--C-:B------:R-:W-:Y:S01]  /*109e0*/  IMAD.X R7, RZ, RZ, R11.reuse, P1 ;  /* 0x000000ffff077224 */ /* 0x100fe200008e060b */
[----:B------:R-:W-:Y:S01]  /*109f0*/  LOP3.LUT R8, R4, R57, RZ, 0x3c, !PT ;  /* 0x0000003904087212 */ /* 0x000fe200078e3cff */
[----:B------:R-:W-:Y:S01]  /*10a00*/  IMAD.X R9, RZ, RZ, R11, P2 ;  /* 0x000000ffff097224 */ /* 0x000fe200010e060b */
[----:B------:R-:W-:Y:S02]  /*10a10*/  IADD3.X R5, RZ, R11, RZ, P0, !PT ;  /* 0x0000000bff057210 */ /* 0x000fe400007fe4ff */
[----:B------:R-:W-:Y:S02]  /*10a20*/  LOP3.LUT R6, R6, R59, RZ, 0x3c, !PT ;  /* 0x0000003b06067212 */ /* 0x000fe400078e3cff */
[----:B------:R-:W-:Y:S02]  /*10a30*/  LOP3.LUT R4, R32, R61, RZ, 0x3c, !PT ;  /* 0x0000003d20047212 */ /* 0x000fe400078e3cff */
[----:B------:R-:W-:-:S02]  /*10a40*/  MOV R10, R10 ;  /* 0x0000000a000a7202 */ /* 0x000fc40000000f00 */
[----:B------:R-:W-:Y:S02]  /*10a50*/  F2FP.F16.F32.PACK_AB R13, R13, R58 ;  /* 0x0000003a0d0d723e */ /* 0x000fe400000000ff */
[----:B------:R-:W-:Y:S02]  /*10a60*/  F2FP.F16.F32.PACK_AB R14, R14, R53 ;  /* 0x000000350e0e723e */ /* 0x000fe400000000ff */
[----:B------:R-:W-:Y:S02]  /*10a70*/  F2FP.F16.F32.PACK_AB R15, R15, R56 ;  /* 0x000000380f0f723e */ /* 0x000fe400000000ff */
[----:B------:R-:W-:Y:S02]  /*10a80*/  MOV R55, R6 ;  /* 0x0000000600377202 */ /* 0x000fe40000000f00 */
[----:B------:R-:W-:Y:S01]  /*10a90*/  MOV R53, R4 ;  /* 0x0000000400357202 */ /* 0x000fe20000000f00 */
[----:B------:R0:W-:Y:S01]  /*10aa0*/  STSM.16.M88.4 [R10], R12 ;  /* 0x0000000c0a007844 */ /* 0x0001e20000000200 */
[----:B------:R-:W-:-:S02]  /*10ab0*/  MOV R32, R8 ;  /* 0x0000000800207202 */ /* 0x000fc40000000f00 */
[----:B------:R-:W-:Y:S02]  /*10ac0*/  F2FP.F16.F32.PACK_AB R4, R38, R37 ;  /* 0x000000252604723e */ /* 0x000fe400000000ff */
[----:B------:R-:W-:Y:S02]  /*10ad0*/  F2FP.F16.F32.PACK_AB R5, R51, R54 ;  /* 0x000000363305723e */ /* 0x000fe400000000ff */
[----:B------:R-:W-:Y:S02]  /*10ae0*/  F2FP.F16.F32.PACK_AB R6, R41, R36 ;  /* 0x000000242906723e */ /* 0x000fe400000000ff */
[----:B------:R-:W-:Y:S02]  /*10af0*/  F2FP.F16.F32.PACK_AB R7, R49, R52 ;  /* 0x000000343107723e */ /* 0x000fe400000000ff */
[----:B------:R-:W-:Y:S02]  /*10b00*/  F2FP.F16.F32.PACK_AB R8, R42, R31 ;  /* 0x0000001f2a08723e */ /* 0x000fe400000000ff */
[----:B------:R-:W-:-:S02]  /*10b10*/  F2FP.F16.F32.PACK_AB R9, R47, R50 ;  /* 0x000000322f09723e */ /* 0x000fc400000000ff */
[----:B------:R-:W-:Y:S02]  /*10b20*/  F2FP.F16.F32.PACK_AB R11, R45, R48 ;  /* 0x000000302d0b723e */ /* 0x000fe400000000ff */
[----:B0-----:R-:W-:Y:S02]  /*10b30*/  F2FP.F16.F32.PACK_AB R10, R39, R30 ;  /* 0x0000001e270a723e */ /* 0x001fe400000000ff */
[----:B------:R-:W-:Y:S02]  /*10b40*/  F2FP.F16.F32.PACK_AB R12, R40, R29 ;  /* 0x0000001d280c723e */ /* 0x000fe400000000ff */
[----:B------:R-:W-:Y:S02]  /*10b50*/  F2FP.F16.F32.PACK_AB R13, R43, R46 ;  /* 0x0000002e2b0d723e */ /* 0x000fe400000000ff */
[----:B------:R-:W-:Y:S02]  /*10b60*/  F2FP.F16.F32.PACK_AB R14, R28, R27 ;  /* 0x0000001b1c0e723e */ /* 0x000fe400000000ff */
[----:B------:R-:W-:-:S02]  /*10b70*/  F2FP.F16.F32.PACK_AB R15, R151, R44 ;  /* 0x0000002c970f723e */ /* 0x000fc400000000ff */
[----:B------:R-:W-:Y:S02]  /*10b80*/  ISETP.NE.U32.AND P0, PT, RZ, UR4, PT ;  /* 0x00000004ff007c0c */ /* 0x000fe4000bf05070 */
[----:B------:R-:W-:Y:S01]  /*10b90*/  IADD3 R30, P1, R62, UR4, RZ ;  /* 0x000000043e1e7c10 */ /* 0x000fe2000ff3e0ff */
[----:B------:R0:W-:Y:S01]  /*10ba0*/  STSM.16.M88.4 [R32], R4 ;  /* 0x0000000420007844 */ /* 0x0001e20000000200 */
[----:B------:R-:W-:Y:S02]  /*10bb0*/  ISETP.NE.AND.EX P0, PT, RZ, UR5, PT, P0 ;  /* 0x00000005ff007c0c */ /* 0x000fe4000bf05300 */
[----:B------:R-:W-:Y:S01]  /*10bc0*/  IADD3.X R31, R60, UR5, RZ, P1, !PT ;  /* 0x000000053c1f7c10 */ /* 0x000fe20008ffe4ff */
[----:B------:R1:W-:Y:S01]  /*10bd0*/  STSM.16.M88.4 [R55], R8 ;  /* 0x0000000837007844 */ /* 0x0003e20000000200 */
[----:B------:R-:W-:-:S03]  /*10be0*/  ULDC.64 UR4, c[0x0][0xbe0] ;  /* 0x0002f80000047ab9 */ /* 0x000fc60000000a00 */
[----:B------:R1:W-:Y:S01]  /*10bf0*/  STSM.16.M88.4 [R53], R12 ;  /* 0x0000000c35007844 */ /* 0x0003e20000000200 */
[----:B------:R-:W-:Y:S01]  /*10c00*/  BAR.SYNC.DEFER_BLOCKING 0x1, 0x180 ;  /* 0x0046000000007b1d */ /* 0x000fe20000010000 */
[----:B------:R-:W-:-:S04]  /*10c10*/  ISETP.NE.U32.AND P1, PT, RZ, UR4, PT ;  /* 0x00000004ff007c0c */ /* 0x000fc8000bf25070 */
[----:B------:R-:W-:Y:S02]  /*10c20*/  ISETP.NE.AND.EX P1, PT, RZ, UR5, PT, P1 ;  /* 0x00000005ff007c0c */ /* 0x000fe4000bf25310 */
[----:B------:R-:W-:-:S11]  /*10c30*/  MOV R37, RZ ;  /* 0x000000ff00257202 */ /* 0x000fd60000000f00 */
[----:B------:R-:W-:Y:S01]  /*10c40*/  @P1 IADD3 R28, P2, R62, UR4, RZ ;  /* 0x000000043e1c1c10 */ /* 0x000fe2000ff5e0ff */
[----:B------:R-:W-:Y:S02]  /*10c50*/  ULDC UR4, c[0x0][0xa88] ;  /* 0x0002a20000047ab9 */ /* 0x000fe40000000800 */
[----:B0-----:R-:W-:Y:S01]  /*10c60*/  IMAD.U32 R32, RZ, RZ, UR4 ;  /* 0x00000004ff207e24 */ /* 0x001fe2000f8e00ff */
[----:B------:R-:W-:Y:S01]  /*10c70*/  @P1 IADD3.X R29, R60, UR5, RZ, P2, !PT ;  /* 0x000000053c1d1c10 */ /* 0x000fe200097fe4ff */
[----:B------:R-:W3:Y:S04]  /*10c80*/  @P0 LDG.E R37, desc[UR56][R30.64] ;  /* 0x000000381e250981 */ /* 0x000ee8000c1e1900 */
[----:B------:R1:W5:Y:S01]  /*10c90*/  @P1 LDG.E R32, desc[UR56][R28.64] ;  /* 0x000000381c201981 */ /* 0x000362000c1e1900 */
[----:B--2---:R-:W-:-:S02]  /*10ca0*/  SHF.R.S32.HI R38, RZ, 0x1f, R65 ;  /* 0x0000001fff267819 */ /* 0x004fc40000011441 */
[----:B---3--:R-:W-:Y:S01]  /*10cb0*/  SHF.R.S32.HI R36, RZ, 0x1f, R37 ;  /* 0x0000001fff247819 */ /* 0x008fe20000011425 */
[----:B-1----:R-:W-:Y:S06]  /*10cc0*/  @P1 BRA `(.L_x_428) ;  /* 0x0000000000101947 */ /* 0x002fec0003800000 */
[----:B------:R-:W-:Y:S05]  /*10cd0*/  @!P0 BRA `(.L_x_428) ;  /* 0x00000000000c8947 */ /* 0x000fea0003800000 */
[----:B------:R-:W2:Y:S04]  /*10ce0*/  LDG.E R5, desc[UR56][R30.64] ;  /* 0x000000381e057981 */ /* 0x000ea8000c1e1900 */
[----:B-----5:R-:W2:Y:S02]  /*10cf0*/  LDG.E R32, desc[UR56][R30.64+0x4] ;  /* 0x000004381e207981 */ /* 0x020ea4000c1e1900 */
[----:B--2---:R-:W-:-:S07]  /*10d00*/  IMAD.IADD R32, R32, 0x1, -R5 ;  /* 0x0000000120207824 */ /* 0x004fce00078e0a05 */
.L_x_428:
[----:B------:R-:W2:Y:S01]  /*10d10*/  LDL R9, [R1+0x8c] ;  /* 0x00008c0001097983 */ /* 0x000ea20000100800 */
[----:B------:R-:W-:-:S03]  /*10d20*/  ULDC.64 UR4, c[0x0][0xb70] ;  /* 0x0002dc0000047ab9 */ /* 0x000fc60000000a00 */
[----:B------:R-:W2:Y:S01]  /*10d30*/  LDL.LU R41, [R1+0x84] ;  /* 0x0000840001297983 */ /* 0x000ea20000300800 */
[----:B------:R-:W-:Y:S01]  /*10d40*/  MOV R4, R37 ;  /* 0x0000002500047202 */ /* 0x000fe20000000f00 */
[----:B------:R-:W-:Y:S01]  /*10d50*/  IMAD R6, R38, UR4, RZ ;  /* 0x0000000426067c24 */ /* 0x000fe2000f8e02ff */
[----:B------:R-:W-:Y:S01]  /*10d60*/  SEL R40, R26, RZ, !P0 ;  /* 0x000000ff1a287207 */ /* 0x000fe20004000000 */
[----:B------:R-:W0:Y:S01]  /*10d70*/  S2R R8, SR_TID.X ;  /* 0x0000000000087919 */ /* 0x000e220000002100 */
[----:B------:R-:W-:Y:S01]  /*10d80*/  IMAD.MOV.U32 R5, RZ, RZ, R36 ;  /* 0x000000ffff057224 */ /* 0x000fe200078e0024 */
[----:B------:R-:W-:Y:S01]  /*10d90*/  SEL R39, R63, RZ, !P0 ;  /* 0x000000ff3f277207 */ /* 0x000fe20004000000 */
[C---:B------:R-:W-:Y:S02]  /*10da0*/  IMAD R7, R65.reuse, UR5, R6 ;  /* 0x0000000541077c24 */ /* 0x040fe4000f8e0206 */
[----:B------:R-:W-:Y:S01]  /*10db0*/  IMAD.WIDE.U32 R4, R65, UR4, R4 ;  /* 0x0000000441047c25 */ /* 0x000fe2000f8e0004 */
[----:B------:R-:W-:-:S03]  /*10dc0*/  ULDC.64 UR4, c[0x0][0xb78] ;  /* 0x0002de0000047ab9 */ /* 0x000fc60000000a00 */
[----:B------:R-:W-:Y:S02]  /*10dd0*/  IMAD.IADD R5, R5, 0x1, R7 ;  /* 0x0000000105057824 */ /* 0x000fe400078e0207 */
[----:B------:R-:W-:Y:S02]  /*10de0*/  IMAD R6, R40, UR4, RZ ;  /* 0x0000000428067c24 */ /* 0x000fe4000f8e02ff */
[----:B------:R-:W-:-:S04]  /*10df0*/  IMAD.WIDE.U32 R4, R39, UR4, R4 ;  /* 0x0000000427047c25 */ /* 0x000fc8000f8e0004 */
[----:B------:R-:W-:Y:S01]  /*10e00*/  IMAD R6, R39, UR5, R6 ;  /* 0x0000000527067c24 */ /* 0x000fe2000f8e0206 */
[----:B------:R-:W-:Y:S01]  /*10e10*/  ULDC.64 UR4, c[0x0][0xb40] ;  /* 0x0002d00000047ab9 */ /* 0x000fe20000000a00 */
[----:B------:R-:W-:-:S04]  /*10e20*/  IMAD R7, R20, 0x40, R0 ;  /* 0x0000004014077824 */ /* 0x000fc800078e0200 */
[----:B------:R-:W-:-:S03]  /*10e30*/  IMAD.WIDE R24, R7, 0x2, R24 ;  /* 0x0000000207187825 */ /* 0x000fc600078e0218 */
[----:B------:R-:W-:-:S04]  /*10e40*/  IADD3 R7, P4, R24, 0x4800, RZ ;  /* 0x0000480018077810 */ /* 0x000fc80007f9e0ff */
[----:B------:R-:W-:Y:S01]  /*10e50*/  IADD3.X R27, RZ, R25, RZ, P4, !PT ;  /* 0x00000019ff1b7210 */ /* 0x000fe200027fe4ff */
[--C-:B------:R-:W-:Y:S01]  /*10e60*/  IMAD.MOV.U32 R28, RZ, RZ, R0.reuse ;  /* 0x000000ffff1c7224 */ /* 0x100fe200078e0000 */
[----:B------:R-:W-:Y:S01]  /*10e70*/  SHF.R.S32.HI R29, RZ, 0x1f, R0 ;  /* 0x0000001fff1d7819 */ /* 0x000fe20000011400 */
[----:B------:R-:W-:Y:S01]  /*10e80*/  BSSY B1, `(.L_x_429) ;  /* 0x0000057000017945 */ /* 0x000fe20003800000 */
[----:B--2---:R-:W-:Y:S01]  /*10e90*/  IMAD R11, R41, 0xc0, R9 ;  /* 0x000000c0290b7824 */ /* 0x004fe200078e0209 */
[----:B0-----:R-:W-:-:S04]  /*10ea0*/  IADD3 R9, R8, -0x80, RZ ;  /* 0xffffff8008097810 */ /* 0x001fc80007ffe0ff */
[----:B------:R-:W-:Y:S02]  /*10eb0*/  SHF.R.S32.HI R8, RZ, 0x1f, R9 ;  /* 0x0000001fff087819 */ /* 0x000fe40000011409 */
[----:B------:R-:W-:Y:S02]  /*10ec0*/  IADD3 R4, P1, R11, R4, RZ ;  /* 0x000000040b047210 */ /* 0x000fe40007f3e0ff */
[----:B------:R-:W-:Y:S02]  /*10ed0*/  LEA.HI R8, R8, R9, RZ, 0x7 ;  /* 0x0000000908087211 */ /* 0x000fe400078f38ff */
[----:B------:R-:W-:Y:S02]  /*10ee0*/  LEA R30, P2, R4, UR4, 0x2 ;  /* 0x00000004041e7c11 */ /* 0x000fe4000f8410ff */
[----:B------:R-:W-:-:S05]  /*10ef0*/  LOP3.LUT R8, R8, 0xffffff80, RZ, 0xc0, !PT ;  /* 0xffffff8008087812 */ /* 0x000fca00078ec0ff */
[----:B------:R-:W-:Y:S01]  /*10f00*/  IMAD.IADD R8, R9, 0x1, -R8 ;  /* 0x0000000109087824 */ /* 0x000fe200078e0a08 */
[----:B------:R-:W-:-:S04]  /*10f10*/  SHF.R.S32.HI R9, RZ, 0x1f, R11 ;  /* 0x0000001fff097819 */ /* 0x000fc8000001140b */
[----:B------:R-:W-:Y:S02]  /*10f20*/  LOP3.LUT P0, RZ, R8, 0x3, RZ, 0xc0, !PT ;  /* 0x0000000308ff7812 */ /* 0x000fe4000780c0ff */
[----:B------:R-:W-:Y:S02]  /*10f30*/  IADD3.X R9, R9, R5, R6, P1, !PT ;  /* 0x0000000509097210 */ /* 0x000fe40000ffe406 */
[C---:B------:R-:W-:Y:S02]  /*10f40*/  IADD3 R5, R11.reuse, 0x8, RZ ;  /* 0x000000080b057810 */ /* 0x040fe40007ffe0ff */
[----:B-----5:R-:W-:Y:S02]  /*10f50*/  ISETP.GE.OR P1, PT, R11, R32, P0 ;  /* 0x000000200b00720c */ /* 0x020fe40000726670 */
[----:B------:R-:W-:Y:S01]  /*10f60*/  LEA.HI.X R31, R4, UR5, R9, 0x2, P2 ;  /* 0x00000005041f7c11 */ /* 0x000fe200090f1409 */
[----:B------:R-:W-:Y:S01]  /*10f70*/  ULDC.64 UR4, c[0x0][0xaa0] ;  /* 0x0002a80000047ab9 */ /* 0x000fe20000000a00 */
[----:B------:R-:W-:-:S02]  /*10f80*/  IADD3 R15, P2, R24, 0x1800, RZ ;  /* 0x00001800180f7810 */ /* 0x000fc40007f5e0ff */
[C---:B------:R-:W-:Y:S02]  /*10f90*/  IADD3 R11, P3, R24.reuse, 0x3000, RZ ;  /* 0x00003000180b7810 */ /* 0x040fe40007f7e0ff */
[----:B------:R-:W-:Y:S01]  /*10fa0*/  ISETP.GE.OR P0, PT, R5, R32, P0 ;  /* 0x000000200500720c */ /* 0x000fe20000706670 */
[--C-:B------:R-:W-:Y:S01]  /*10fb0*/  IMAD.X R9, RZ, RZ, R25.reuse, P2 ;  /* 0x000000ffff097224 */ /* 0x100fe200010e0619 */
[----:B------:R-:W-:Y:S01]  /*10fc0*/  LOP3.LUT R5, R24, 0x380, RZ, 0xc0, !PT ;  /* 0x0000038018057812 */ /* 0x000fe200078ec0ff */
[----:B------:R-:W-:Y:S01]  /*10fd0*/  IMAD.X R13, RZ, RZ, R25, P3 ;  /* 0x000000ffff0d7224 */ /* 0x000fe200018e0619 */
[----:B------:R-:W-:Y:S01]  /*10fe0*/  LOP3.LUT R8, R15, 0x380, RZ, 0xc0, !PT ;  /* 0x000003800f087812 */ /* 0x000fe200078ec0ff */
[----:B------:R-:W-:Y:S01]  /*10ff0*/  @!P1 STG.E desc[UR56][R30.64], R3 ;  /* 0x000000031e009986 */ /* 0x000fe2000c101938 */
[----:B------:R-:W-:Y:S02]  /*11000*/  LOP3.LUT R10, R11, 0x380, RZ, 0xc0, !PT ;  /* 0x000003800b0a7812 */ /* 0x000fe400078ec0ff */
[----:B------:R-:W-:-:S02]  /*11010*/  LOP3.LUT R6, R7, 0x380, RZ, 0xc0, !PT ;  /* 0x0000038007067812 */ /* 0x000fc400078ec0ff */
[----:B------:R-:W-:Y:S02]  /*11020*/  SHF.R.U64 R5, R5, 0x3, RZ ;  /* 0x0000000305057819 */ /* 0x000fe400000012ff */
[----:B------:R-:W-:Y:S01]  /*11030*/  SHF.R.U64 R8, R8, 0x3, RZ ;  /* 0x0000000308087819 */ /* 0x000fe200000012ff */
[----:B------:R0:W-:Y:S01]  /*11040*/  @!P0 STG.E desc[UR56][R30.64+0x20], R21 ;  /* 0x000020151e008986 */ /* 0x0001e2000c101938 */
[----:B------:R-:W-:Y:S02]  /*11050*/  SHF.R.U64 R10, R10, 0x3, RZ ;  /* 0x000000030a0a7819 */ /* 0x000fe400000012ff */
[----:B------:R-:W-:Y:S02]  /*11060*/  SHF.R.U64 R6, R6, 0x3, RZ ;  /* 0x0000000306067819 */ /* 0x000fe400000012ff */
[----:B------:R-:W-:Y:S01]  /*11070*/  LOP3.LUT R4, R5, R24, RZ, 0x3c, !PT ;  /* 0x0000001805047212 */ /* 0x000fe200078e3cff */
[----:B------:R-:W-:Y:S01]  /*11080*/  IMAD.MOV.U32 R5, RZ, RZ, R25 ;  /* 0x000000ffff057224 */ /* 0x000fe200078e0019 */
[----:B------:R-:W-:-:S02]  /*11090*/  LOP3.LUT R8, R8, R15, RZ, 0x3c, !PT ;  /* 0x0000000f08087212 */ /* 0x000fc400078e3cff */
[----:B------:R-:W-:Y:S02]  /*110a0*/  LOP3.LUT R12, R10, R11, RZ, 0x3c, !PT ;  /* 0x0000000b0a0c7212 */ /* 0x000fe400078e3cff */
[----:B------:R-:W-:Y:S01]  /*110b0*/  LOP3.LUT R26, R6, R7, RZ, 0x3c, !PT ;  /* 0x00000007061a7212 */ /* 0x000fe200078e3cff */
[----:B------:R-:W-:Y:S01]  /*110c0*/  IMAD R36, R36, UR4, RZ ;  /* 0x0000000424247c24 */ /* 0x000fe2000f8e02ff */
[----:B------:R-:W5:Y:S01]  /*110d0*/  LD.E.128 R4, desc[UR56][R4.64] ;  /* 0x0000003804047980 */ /* 0x000f62000c101d00 */
[C---:B------:R-:W-:Y:S01]  /*110e0*/  IMAD.WIDE.U32 R28, R37.reuse, UR4, R28 ;  /* 0x00000004251c7c25 */ /* 0x040fe2000f8e001c */
[----:B------:R-:W-:Y:S02]  /*110f0*/  ULDC UR4, c[0x0][0xa8c] ;  /* 0x0002a30000047ab9 */ /* 0x000fe40000000800 */
[----:B------:R-:W5:Y:S04]  /*11100*/  LD.E.128 R8, desc[UR56][R8.64] ;  /* 0x0000003808087980 */ /* 0x000f68000c101d00 */
[----:B------:R-:W5:Y:S04]  /*11110*/  LD.E.128 R12, desc[UR56][R12.64] ;  /* 0x000000380c0c7980 */ /* 0x000f68000c101d00 */
[----:B------:R-:W5:Y:S01]  /*11120*/  LD.E.128 R24, desc[UR56][R26.64] ;  /* 0x000000381a187980 */ /* 0x000f62000c101d00 */
[----:B------:R-:W-:Y:S01]  /*11130*/  IMAD R37, R37, UR5, R36 ;  /* 0x0000000525257c24 */ /* 0x000fe2000f8e0224 */
[----:B------:R-:W-:Y:S01]  /*11140*/  ISETP.GE.AND P0, PT, R0, UR4, PT ;  /* 0x0000000400007c0c */ /* 0x000fe2000bf06270 */
[C---:B------:R-:W-:Y:S01]  /*11150*/  VIADD R0, R20.reuse, 0x30 ;  /* 0x0000003014007836 */ /* 0x040fe20000000000 */
[----:B------:R-:W-:Y:S01]  /*11160*/  @!PT LDS RZ, [RZ] ;  /* 0x00000000fffff984 */ /* 0x000fe20000000800 */
[----:B------:R-:W-:Y:S01]  /*11170*/  @!PT LDS RZ, [RZ] ;  /* 0x00000000fffff984 */ /* 0x000fe20000000800 */
[----:B------:R-:W-:Y:S01]  /*11180*/  @!PT LDS RZ, [RZ] ;  /* 0x00000000fffff984 */ /* 0x000fe20000000800 */
[----:B------:R-:W-:Y:S01]  /*11190*/  @!PT LDS RZ, [RZ] ;  /* 0x00000000fffff984 */ /* 0x000fe20000000800 */
[----:B------:R1:W-:Y:S06]  /*111a0*/  MEMBAR.ALL.CTA ;  /* 0x0000000000007992 */ /* 0x0003ec0000008000 */
[----:B-1----:R-:W1:Y:S01]  /*111b0*/  FENCE.VIEW.ASYNC.S ;  /* 0x00000000000073c6 */ /* 0x002e620000000000 */
[----:B------:R-:W-:Y:S01]  /*111c0*/  IMAD R32, R41, -0xc0, R32 ;  /* 0xffffff4029207824 */ /* 0x000fe200078e0220 */
[C---:B0-----:R-:W-:Y:S01]  /*111d0*/  IADD3 R21, R20.reuse, 0x90, RZ ;  /* 0x0000009014157810 */ /* 0x041fe20007ffe0ff */
[----:B------:R-:W-:Y:S01]  /*111e0*/  VIADD R3, R20, 0x60 ;  /* 0x0000006014037836 */ /* 0x000fe20000000000 */
[----:B------:R-:W-:Y:S01]  /*111f0*/  ULDC.64 UR4, c[0x0][0xae0] ;  /* 0x0002b80000047ab9 */ /* 0x000fe20000000a00 */
[----:B------:R-:W-:Y:S01]  /*11200*/  IADD3 R29, R29, R37, RZ ;  /* 0x000000251d1d7210 */ /* 0x000fe20007ffe0ff */
[----:B------:R-:W-:Y:S01]  /*11210*/  IMAD R30, R38, UR4, RZ ;  /* 0x00000004261e7c24 */ /* 0x000fe2000f8e02ff */
[-C--:B------:R-:W-:Y:S01]  /*11220*/  ISETP.GE.OR P3, PT, R0, R32.reuse, P0 ;  /* 0x000000200000720c */ /* 0x080fe20000766670 */
[----:B------:R-:W-:Y:S01]  /*11230*/  VIADD R0, R2, 0x30820 ;  /* 0x0003082002007836 */ /* 0x000fe20000000000 */
[-C--:B------:R-:W-:Y:S01]  /*11240*/  ISETP.GE.OR P1, PT, R3, R32.reuse, P0 ;  /* 0x000000200300720c */ /* 0x080fe20000726670 */
[----:B------:R-:W-:Y:S01]  /*11250*/  IMAD R31, R65, UR5, R30 ;  /* 0x00000005411f7c24 */ /* 0x000fe2000f8e021e */
[-C--:B------:R-:W-:Y:S01]  /*11260*/  ISETP.GE.OR P2, PT, R21, R32.reuse, P0 ;  /* 0x000000201500720c */ /* 0x080fe20000746670 */
[----:B------:R-:W-:Y:S01]  /*11270*/  IMAD.WIDE.U32 R28, R65, UR4, R28 ;  /* 0x00000004411c7c25 */ /* 0x000fe2000f8e001c */
[----:B------:R-:W-:Y:S01]  /*11280*/  ISETP.GE.OR P0, PT, R20, R32, P0 ;  /* 0x000000201400720c */ /* 0x000fe20000706670 */
[----:B------:R-:W-:Y:S01]  /*11290*/  ULDC.64 UR4, c[0x0][0xae8] ;  /* 0x0002ba0000047ab9 */ /* 0x000fe20000000a00 */
[----:B------:R-:W-:Y:S01]  /*112a0*/  PRMT R0, RZ, 0x654, R0 ;  /* 0x00000654ff007816 */ /* 0x000fe20000000000 */
[----:B------:R-:W-:Y:S01]  /*112b0*/  IMAD.IADD R29, R29, 0x1, R31 ;  /* 0x000000011d1d7824 */ /* 0x000fe200078e021f */
[----:B------:R-:W-:Y:S01]  /*112c0*/  SHF.R.S32.HI R21, RZ, 0x1f, R20 ;  /* 0x0000001fff157819 */ /* 0x000fe20000011414 */
[----:B------:R-:W-:-:S02]  /*112d0*/  IMAD R3, R40, UR4, RZ ;  /* 0x0000000428037c24 */ /* 0x000fc4000f8e02ff */
[----:B------:R-:W-:-:S04]  /*112e0*/  IMAD.WIDE.U32 R36, R39, UR4, R28 ;  /* 0x0000000427247c25 */ /* 0x000fc8000f8e001c */
[----:B------:R-:W-:Y:S01]  /*112f0*/  IMAD R3, R39, UR5, R3 ;  /* 0x0000000527037c24 */ /* 0x000fe2000f8e0203 */
[----:B-1----:R0:W-:Y:S01]  /*11300*/  SYNCS.ARRIVE.TRANS64.RED.A1T0 RZ, [R0+URZ], RZ ;  /* 0x000000ff00ff79a7 */ /* 0x0021e2000810043f */
[----:B------:R-:W-:-:S03]  /*11310*/  IMAD.WIDE R30, R41, 0xc0, R20 ;  /* 0x000000c0291e7825 */ /* 0x000fc600078e0214 */
[----:B------:R-:W-:Y:S01]  /*11320*/  IADD3 R39, R37, R3, RZ ;  /* 0x0000000325277210 */ /* 0x000fe20007ffe0ff */
[----:B------:R-:W-:Y:S06]  /*11330*/  @P0 BRA `(.L_x_430) ;  /* 0x00000000002c0947 */ /* 0x000fec0003800000 */
[----:B------:R-:W-:Y:S01]  /*11340*/  ULDC.64 UR4, c[0x0][0xad8] ;  /* 0x0002b60000047ab9 */ /* 0x000fe20000000a00 */
[----:B------:R-:W-:Y:S02]  /*11350*/  IMAD.MOV.U32 R20, RZ, RZ, R36 ;  /* 0x000000ffff147224 */ /* 0x000fe400078e0024 */
[----:B------:R-:W-:Y:S02]  /*11360*/  IMAD R3, R31, UR4, RZ ;  /* 0x000000041f037c24 */ /* 0x000fe4000f8e02ff */
[----:B------:R-:W-:Y:S02]  /*11370*/  IMAD.MOV.U32 R21, RZ, RZ, R39 ;  /* 0x000000ffff157224 */ /* 0x000fe400078e0027 */
[C---:B------:R-:W-:Y:S02]  /*11380*/  IMAD R3, R30.reuse, UR5, R3 ;  /* 0x000000051e037c24 */ /* 0x040fe4000f8e0203 */
[----:B------:R-:W-:Y:S01]  /*11390*/  IMAD.WIDE.U32 R20, R30, UR4, R20 ;  /* 0x000000041e147c25 */ /* 0x000fe2000f8e0014 */
[----:B------:R-:W-:-:S02]  /*113a0*/  ULDC.64 UR4, c[0x0][0xa80] ;  /* 0x0002a00000047ab9 */ /* 0x000fc40000000a00 */
[----:B------:R-:W-:Y:S02]  /*113b0*/  LEA R28, P0, R20, UR4, 0x1 ;  /* 0x00000004141c7c11 */ /* 0x000fe4000f8008ff */
[----:B------:R-:W-:-:S04]  /*113c0*/  IADD3 R3, R21, R3, RZ ;  /* 0x0000000315037210 */ /* 0x000fc80007ffe0ff */
[----:B------:R-:W-:-:S05]  /*113d0*/  LEA.HI.X R29, R20, UR5, R3, 0x1, P0 ;  /* 0x00000005141d7c11 */ /* 0x000fca00080f0c03 */
[----:B-----5:R1:W-:Y:S02]  /*113e0*/  STG.E.128 desc[UR56][R28.64], R4 ;  /* 0x000000041c007986 */ /* 0x0203e4000c101d38 */
.L_x_430:
[----:B------:R-:W-:Y:S05]  /*113f0*/  BSYNC B1 ;  /* 0x0000000000017941 */ /* 0x000fea0003800000 */
.L_x_429:
[----:B------:R-:W-:Y:S04]  /*11400*/  BSSY B1, `(.L_x_431) ;  /* 0x000000f000017945 */ /* 0x000fe80003800000 */
[----:B------:R-:W-:Y:S05]  /*11410*/  @P3 BRA `(.L_x_432) ;  /* 0x0000000000343947 */ /* 0x000fea0003800000 */
[----:B------:R-:W-:Y:S01]  /*11420*/  IADD3 R3, P0, R30, 0x30, RZ ;  /* 0x000000301e037810 */ /* 0x000fe20007f1e0ff */
[----:B------:R-:W-:Y:S01]  /*11430*/  ULDC.64 UR4, c[0x0][0xad8] ;  /* 0x0002b60000047ab9 */ /* 0x000fe20000000a00 */
[----:B-1---5:R-:W-:Y:S01]  /*11440*/  MOV R5, R39 ;  /* 0x0000002700057202 */ /* 0x022fe20000000f00 */
[----:B------:R-:W-:Y:S02]  /*11450*/  IMAD.MOV.U32 R4, RZ, RZ, R36 ;  /* 0x000000ffff047224 */ /* 0x000fe400078e0024 */
[----:B0-----:R-:W-:Y:S02]  /*11460*/  IMAD.X R0, RZ, RZ, R31, P0 ;  /* 0x000000ffff007224 */ /* 0x001fe400000e061f */
[----:B------:R-:W-:-:S04]  /*11470*/  IMAD.WIDE.U32 R4, R3, UR4, R4 ;  /* 0x0000000403047c25 */ /* 0x000fc8000f8e0004 */
[----:B------:R-:W-:-:S04]  /*11480*/  IMAD R0, R0, UR4, RZ ;  /* 0x0000000400007c24 */ /* 0x000fc8000f8e02ff */
[----:B------:R-:W-:Y:S01]  /*11490*/  IMAD R3, R3, UR5, R0 ;  /* 0x0000000503037c24 */ /* 0x000fe2000f8e0200 */
[----:B------:R-:W-:Y:S02]  /*114a0*/  ULDC.64 UR4, c[0x0][0xa80] ;  /* 0x0002a00000047ab9 */ /* 0x000fe40000000a00 */
[----:B------:R-:W-:Y:S01]  /*114b0*/  LEA R6, P0, R4, UR4, 0x1 ;  /* 0x0000000404067c11 */ /* 0x000fe2000f8008ff */
[----:B------:R-:W-:-:S05]  /*114c0*/  IMAD.IADD R3, R5, 0x1, R3 ;  /* 0x0000000105037824 */ /* 0x000fca00078e0203 */
[----:B------:R-:W-:-:S05]  /*114d0*/  LEA.HI.X R7, R4, UR5, R3, 0x1, P0 ;  /* 0x0000000504077c11 */ /* 0x000fca00080f0c03 */
[----:B------:R2:W-:Y:S02]  /*114e0*/  STG.E.128 desc[UR56][R6.64], R8 ;  /* 0x0000000806007986 */ /* 0x0005e4000c101d38 */
.L_x_432:
[----:B------:R-:W-:Y:S05]  /*114f0*/  BSYNC B1 ;  /* 0x0000000000017941 */ /* 0x000fea0003800000 */
.L_x_431:
        /* <DEDUP_REMOVED lines=11> */
[----:B--2---:R-:W-:Y:S01]  /*115b0*/  LEA R6, P0, R4, UR4, 0x1 ;  /* 0x0000000404067c11 */ /* 0x004fe2000f8008ff */
[----:B------:R-:W-:-:S05]  /*115c0*/  IMAD.IADD R3, R5, 0x1, R3 ;  /* 0x0000000105037824 */ /* 0x000fca00078e0203 */
[----:B------:R-:W-:-:S05]  /*115d0*/  LEA.HI.X R7, R4, UR5, R3, 0x1, P0 ;  /* 0x0000000504077c11 */ /* 0x000fca00080f0c03 */
[----:B------:R3:W-:Y:S02]  /*115e0*/  STG.E.128 desc[UR56][R6.64], R12 ;  /* 0x0000000c06007986 */ /* 0x0007e4000c101d38 */
.L_x_434:
[----:B------:R-:W-:Y:S05]  /*115f0*/  BSYNC B1 ;  /* 0x0000000000017941 */ /* 0x000fea0003800000 */
.L_x_433:
[----:B------:R-:W-:Y:S05]  /*11600*/  @P2 BRA `(.L_x_435) ;  /* 0x0000000800702947 */ /* 0x000fea0003800000 */
[----:B------:R-:W-:Y:S01]  /*11610*/  IADD3 R3, P0, R30, 0x90, RZ ;  /* 0x000000901e037810 */ /* 0x000fe20007f1e0ff */
[----:B------:R-:W-:Y:S01]  /*11620*/  ULDC.64 UR4, c[0x0][0xad8] ;  /* 0x0002b60000047ab9 */ /* 0x000fe20000000a00 */
[----:B-1---5:R-:W-:Y:S02]  /*11630*/  IMAD.MOV.U32 R4, RZ, RZ, R36 ;  /* 0x000000ffff047224 */ /* 0x022fe400078e0024 */
[----:B------:R-:W-:Y:S01]  /*11640*/  IADD3.X R30, RZ, R31, RZ, P0, !PT ;  /* 0x0000001fff1e7210 */ /* 0x000fe200007fe4ff */
[----:B------:R-:W-:-:S04]  /*11650*/  IMAD.MOV.U32 R5, RZ, RZ, R39 ;  /* 0x000000ffff057224 */ /* 0x000fc800078e0027 */
[----:B------:R-:W-:Y:S02]  /*11660*/  IMAD R30, R30, UR4, RZ ;  /* 0x000000041e1e7c24 */ /* 0x000fe4000f8e02ff */
[----:B------:R-:W-:-:S04]  /*11670*/  IMAD.WIDE.U32 R4, R3, UR4, R4 ;  /* 0x0000000403047c25 */ /* 0x000fc8000f8e0004 */
[----:B------:R-:W-:Y:S01]  /*11680*/  IMAD R3, R3, UR5, R30 ;  /* 0x0000000503037c24 */ /* 0x000fe2000f8e021e */
[----:B------:R-:W-:Y:S02]  /*11690*/  ULDC.64 UR4, c[0x0][0xa80] ;  /* 0x0002a00000047ab9 */ /* 0x000fe40000000a00 */
[----:B--23--:R-:W-:Y:S02]  /*116a0*/  LEA R6, P0, R4, UR4, 0x1 ;  /* 0x0000000404067c11 */ /* 0x00cfe4000f8008ff */
[----:B------:R-:W-:-:S04]  /*116b0*/  IADD3 R3, R5, R3, RZ ;  /* 0x0000000305037210 */ /* 0x000fc80007ffe0ff */
[----:B------:R-:W-:-:S05]  /*116c0*/  LEA.HI.X R7, R4, UR5, R3, 0x1, P0 ;  /* 0x0000000504077c11 */ /* 0x000fca00080f0c03 */
[----:B------:R4:W-:Y:S01]  /*116d0*/  STG.E.128 desc[UR56][R6.64], R24 ;  /* 0x0000001806007986 */ /* 0x0009e2000c101d38 */
[----:B------:R-:W-:Y:S05]  /*116e0*/  BRA `(.L_x_435) ;  /* 0x0000000800387947 */ /* 0x000fea0003800000 */
.L_x_427:
[----:B------:R-:W-:Y:S01]  /*116f0*/  ULDC.64 UR4, c[0x0][0xbd8] ;  /* 0x0002f60000047ab9 */ /* 0x000fe20000000a00 */
[----:B------:R-:W-:Y:S01]  /*11700*/  IMAD.MOV.U32 R9, RZ, RZ, RZ ;  /* 0x000000ffff097224 */ /* 0x000fe200078e00ff */
[----:B------:R-:W-:Y:S02]  /*11710*/  ISETP.NE.U32.AND P0, PT, RZ, UR4, PT ;  /* 0x00000004ff007c0c */ /* 0x000fe4000bf05070 */
[----:B------:R-:W-:Y:S02]  /*11720*/  IADD3 R4, P1, R62, UR4, RZ ;  /* 0x000000043e047c10 */ /* 0x000fe4000ff3e0ff */
[----:B------:R-:W-:Y:S02]  /*11730*/  ISETP.NE.AND.EX P0, PT, RZ, UR5, PT, P0 ;  /* 0x00000005ff007c0c */ /* 0x000fe4000bf05300 */
[----:B------:R-:W-:Y:S01]  /*11740*/  IADD3.X R5, R60, UR5, RZ, P1, !PT ;  /* 0x000000053c057c10 */ /* 0x000fe20008ffe4ff */
[----:B------:R-:W-:Y:S02]  /*11750*/  ULDC.64 UR4, c[0x0][0xbe0] ;  /* 0x0002f80000047ab9 */ /* 0x000fe40000000a00 */
[----:B------:R-:W-:-:S04]  /*11760*/  ISETP.NE.U32.AND P1, PT, RZ, UR4, PT ;  /* 0x00000004ff007c0c */ /* 0x000fc8000bf25070 */
[----:B------:R-:W-:-:S04]  /*11770*/  ISETP.NE.AND.EX P1, PT, RZ, UR5, PT, P1 ;  /* 0x00000005ff007c0c */ /* 0x000fc8000bf25310 */
[----:B------:R0:W5:Y:S09]  /*11780*/  @P0 LDG.E R9, desc[UR56][R4.64] ;  /* 0x0000003804090981 */ /* 0x000172000c1e1900 */
[----:B------:R-:W-:Y:S01]  /*11790*/  @P1 IADD3 R6, P2, R62, UR4, RZ ;  /* 0x000000043e061c10 */ /* 0x000fe2000ff5e0ff */
[----:B------:R-:W-:-:S02]  /*117a0*/  ULDC UR4, c[0x0][0xa88] ;  /* 0x0002a20000047ab9 */ /* 0x000fc40000000800 */
[----:B------:R-:W-:Y:S01]  /*117b0*/  IMAD.U32 R3, RZ, RZ, UR4 ;  /* 0x00000004ff037e24 */ /* 0x000fe2000f8e00ff */
[----:B------:R-:W-:-:S05]  /*117c0*/  @P1 IADD3.X R7, R60, UR5, RZ, P2, !PT ;  /* 0x000000053c071c10 */ /* 0x000fca00097fe4ff */
[----:B------:R0:W5:Y:S01]  /*117d0*/  @P1 LDG.E R3, desc[UR56][R6.64] ;  /* 0x0000003806031981 */ /* 0x000162000c1e1900 */
[----:B------:R-:W-:Y:S01]  /*117e0*/  ISETP.GT.AND P2, PT, R64, 0xbf, PT ;  /* 0x000000bf4000780c */ /* 0x000fe20003f44270 */
[----:B------:R-:W-:-:S12]  /*117f0*/  @P1 BRA `(.L_x_436) ;  /* 0x0000000000101947 */ /* 0x000fd80003800000 */
[----:B------:R-:W-:Y:S05]  /*11800*/  @!P0 BRA `(.L_x_436) ;  /* 0x00000000000c8947 */ /* 0x000fea0003800000 */
[----:B0-----:R-:W2:Y:S04]  /*11810*/  LDG.E R6, desc[UR56][R4.64] ;  /* 0x0000003804067981 */ /* 0x001ea8000c1e1900 */
[----:B-----5:R-:W2:Y:S02]  /*11820*/  LDG.E R3, desc[UR56][R4.64+0x4] ;  /* 0x0000043804037981 */ /* 0x020ea4000c1e1900 */
[----:B--2---:R-:W-:-:S07]  /*11830*/  IADD3 R3, -R6, R3, RZ ;  /* 0x0000000306037210 */ /* 0x004fce0007ffe1ff */
.L_x_436:
[----:B------:R-:W2:Y:S04]  /*11840*/  LDL R14, [R1+0x7c] ;  /* 0x00007c00010e7983 */ /* 0x000ea80000100800 */
[----:B------:R1:W5:Y:S01]  /*11850*/  LDL R12, [R1+0x84] ;  /* 0x00008400010c7983 */ /* 0x0003620000100800 */
[----:B------:R-:W-:Y:S01]  /*11860*/  BSSY B1, `(.L_x_437) ;  /* 0x000001d000017945 */ /* 0x000fe20003800000 */
[----:B------:R-:W-:Y:S02]  /*11870*/  SHF.R.S32.HI R13, RZ, 0x1f, R0 ;  /* 0x0000001fff0d7819 */ /* 0x000fe40000011400 */
[----:B------:R-:W-:Y:S02]  /*11880*/  SEL R11, R63, RZ, !P0 ;  /* 0x000000ff3f0b7207 */ /* 0x000fe40004000000 */
[----:B------:R-:W-:-:S02]  /*11890*/  SEL R26, R26, RZ, !P0 ;  /* 0x000000ff1a1a7207 */ /* 0x000fc40004000000 */
[----:B-----5:R-:W-:Y:S02]  /*118a0*/  SHF.R.S32.HI R8, RZ, 0x1f, R9 ;  /* 0x0000001fff087819 */ /* 0x020fe40000011409 */
[----:B--2---:R-:W-:Y:S01]  /*118b0*/  SHF.R.S32.HI R10, RZ, 0x1f, R14 ;  /* 0x0000001fff0a7819 */ /* 0x004fe2000001140e */
[----:B-1----:R-:W-:Y:S06]  /*118c0*/  @P2 BRA `(.L_x_438) ;  /* 0x0000000000582947 */ /* 0x002fec0003800000 */
[----:B0-----:R-:W0:Y:S02]  /*118d0*/  S2R R4, SR_TID.X ;  /* 0x0000000000047919 */ /* 0x001e240000002100 */
[----:B0-----:R-:W-:-:S04]  /*118e0*/  IMAD R4, R12, 0xc0, R4 ;  /* 0x000000c00c047824 */ /* 0x001fc800078e0204 */
[----:B------:R-:W-:-:S05]  /*118f0*/  VIADD R6, R4, 0xffffff80 ;  /* 0xffffff8004067836 */ /* 0x000fca0000000000 */
[----:B------:R-:W-:-:S13]  /*11900*/  ISETP.GE.AND P0, PT, R6, R3, PT ;  /* 0x000000030600720c */ /* 0x000fda0003f06270 */
[----:B------:R-:W-:Y:S05]  /*11910*/  @P0 BRA `(.L_x_438) ;  /* 0x0000000000440947 */ /* 0x000fea0003800000 */
[----:B------:R-:W-:Y:S01]  /*11920*/  IADD3 R4, P0, R6, R9, RZ ;  /* 0x0000000906047210 */ /* 0x000fe20007f1e0ff */
[----:B------:R-:W-:-:S03]  /*11930*/  ULDC.64 UR4, c[0x0][0xb70] ;  /* 0x0002dc0000047ab9 */ /* 0x000fc60000000a00 */
[----:B------:R-:W-:Y:S01]  /*11940*/  LEA.HI.X.SX32 R5, R6, R8, 0x1, P0 ;  /* 0x0000000806057211 */ /* 0x000fe200000f0eff */
[----:B------:R-:W-:-:S04]  /*11950*/  IMAD R6, R10, UR4, RZ ;  /* 0x000000040a067c24 */ /* 0x000fc8000f8e02ff */
[C---:B------:R-:W-:Y:S02]  /*11960*/  IMAD R7, R14.reuse, UR5, R6 ;  /* 0x000000050e077c24 */ /* 0x040fe4000f8e0206 */
[----:B------:R-:W-:Y:S01]  /*11970*/  IMAD.WIDE.U32 R4, R14, UR4, R4 ;  /* 0x000000040e047c25 */ /* 0x000fe2000f8e0004 */
[----:B------:R-:W-:-:S03]  /*11980*/  ULDC.64 UR4, c[0x0][0xb78] ;  /* 0x0002de0000047ab9 */ /* 0x000fc60000000a00 */
[----:B------:R-:W-:Y:S02]  /*11990*/  IMAD R6, R26, UR4, RZ ;  /* 0x000000041a067c24 */ /* 0x000fe4000f8e02ff */
[----:B------:R-:W-:Y:S02]  /*119a0*/  IMAD.IADD R5, R5, 0x1, R7 ;  /* 0x0000000105057824 */ /* 0x000fe400078e0207 */
[C---:B------:R-:W-:Y:S02]  /*119b0*/  IMAD R7, R11.reuse, UR5, R6 ;  /* 0x000000050b077c24 */ /* 0x040fe4000f8e0206 */
[----:B------:R-:W-:Y:S01]  /*119c0*/  IMAD.WIDE.U32 R4, R11, UR4, R4 ;  /* 0x000000040b047c25 */ /* 0x000fe2000f8e0004 */
[----:B------:R-:W-:-:S04]  /*119d0*/  ULDC.64 UR4, c[0x0][0xb40] ;  /* 0x0002d00000047ab9 */ /* 0x000fc80000000a00 */
[----:B------:R-:W-:Y:S02]  /*119e0*/  IADD3 R5, R5, R7, RZ ;  /* 0x0000000705057210 */ /* 0x000fe40007ffe0ff */
[----:B------:R-:W-:-:S04]  /*119f0*/  LEA R6, P0, R4, UR4, 0x2 ;  /* 0x0000000404067c11 */ /* 0x000fc8000f8010ff */
[----:B------:R-:W-:Y:S01]  /*11a00*/  LEA.HI.X R7, R4, UR5, R5, 0x2, P0 ;  /* 0x0000000504077c11 */ /* 0x000fe200080f1405 */
[----:B------:R-:W-:-:S05]  /*11a10*/  IMAD.MOV.U32 R5, RZ, RZ, -0x800000 ;  /* 0xff800000ff057424 */ /* 0x000fca00078e00ff */
[----:B------:R1:W-:Y:S03]  /*11a20*/  STG.E desc[UR56][R6.64], R5 ;  /* 0x0000000506007986 */ /* 0x0003e6000c101938 */
.L_x_438:
[----:B------:R-:W-:Y:S05]  /*11a30*/  BSYNC B1 ;  /* 0x0000000000017941 */ /* 0x000fea0003800000 */
.L_x_437:
[----:B------:R-:W-:Y:S01]  /*11a40*/  ULDC.64 UR4, c[0x0][0xaa0] ;  /* 0x0002a80000047ab9 */ /* 0x000fe20000000a00 */
[----:B01----:R-:W-:Y:S01]  /*11a50*/  MOV R5, R13 ;  /* 0x0000000d00057202 */ /* 0x003fe20000000f00 */
[----:B------:R-:W-:Y:S01]  /*11a60*/  IMAD.MOV.U32 R4, RZ, RZ, R0 ;  /* 0x000000ffff047224 */ /* 0x000fe200078e0000 */
[----:B------:R-:W-:Y:S01]  /*11a70*/  ULDC.64 UR6, c[0x0][0xae0] ;  /* 0x0002b80000067ab9 */ /* 0x000fe20000000a00 */
[----:B------:R-:W-:Y:S01]  /*11a80*/  IMAD R6, R8, UR4, RZ ;  /* 0x0000000408067c24 */ /* 0x000fe2000f8e02ff */
[----:B------:R-:W-:Y:S01]  /*11a90*/  SHF.R.S32.HI R21, RZ, 0x1f, R20 ;  /* 0x0000001fff157819 */ /* 0x000fe20000011414 */
[C---:B------:R-:W-:Y:S01]  /*11aa0*/  IMAD.WIDE.U32 R4, R9.reuse, UR4, R4 ;  /* 0x0000000409047c25 */ /* 0x040fe2000f8e0004 */
[----:B------:R-:W-:Y:S01]  /*11ab0*/  ULDC UR4, c[0x0][0xa8c] ;  /* 0x0002a30000047ab9 */ /* 0x000fe20000000800 */
[----:B------:R-:W-:Y:S01]  /*11ac0*/  BSSY B1, `(.L_x_439) ;  /* 0x0000022000017945 */ /* 0x000fe20003800000 */
[----:B------:R-:W-:Y:S01]  /*11ad0*/  ISETP.GE.AND P0, PT, R0, UR4, PT ;  /* 0x0000000400007c0c */ /* 0x000fe2000bf06270 */
[----:B------:R-:W-:Y:S01]  /*11ae0*/  IMAD R9, R9, UR5, R6 ;  /* 0x0000000509097c24 */ /* 0x000fe2000f8e0206 */
[----:B------:R-:W-:Y:S01]  /*11af0*/  ULDC.64 UR4, c[0x0][0xae8] ;  /* 0x0002ba0000047ab9 */ /* 0x000fe20000000a00 */
[----:B------:R-:W-:-:S02]  /*11b00*/  VIADD R6, R20, 0x30 ;  /* 0x0000003014067836 */ /* 0x000fc40000000000 */
[----:B------:R-:W-:Y:S02]  /*11b10*/  IMAD R7, R12, -0xc0, R3 ;  /* 0xffffff400c077824 */ /* 0x000fe400078e0203 */
[----:B------:R-:W-:Y:S02]  /*11b20*/  IMAD R0, R10, UR6, RZ ;  /* 0x000000060a007c24 */ /* 0x000fe4000f8e02ff */
[----:B------:R-:W-:Y:S01]  /*11b30*/  IMAD.IADD R5, R5, 0x1, R9 ;  /* 0x0000000105057824 */ /* 0x000fe200078e0209 */
[-C--:B------:R-:W-:Y:S01]  /*11b40*/  ISETP.GE.OR P3, PT, R6, R7.reuse, P0 ;  /* 0x000000070600720c */ /* 0x080fe20000766670 */
[----:B------:R-:W-:Y:S01]  /*11b50*/  IMAD R3, R14, UR7, R0 ;  /* 0x000000070e037c24 */ /* 0x000fe2000f8e0200 */
[C---:B------:R-:W-:Y:S01]  /*11b60*/  IADD3 R0, R20.reuse, 0x60, RZ ;  /* 0x0000006014007810 */ /* 0x040fe20007ffe0ff */
[----:B------:R-:W-:Y:S02]  /*11b70*/  VIADD R6, R20, 0x90 ;  /* 0x0000009014067836 */ /* 0x000fe40000000000 */
[----:B------:R-:W-:Y:S01]  /*11b80*/  IMAD.WIDE.U32 R4, R14, UR6, R4 ;  /* 0x000000060e047c25 */ /* 0x000fe2000f8e0004 */
[----:B------:R-:W-:-:S02]  /*11b90*/  ISETP.GE.OR P1, PT, R0, R7, P0 ;  /* 0x000000070000720c */ /* 0x000fc40000726670 */
[-C--:B------:R-:W-:Y:S01]  /*11ba0*/  ISETP.GE.OR P2, PT, R6, R7.reuse, P0 ;  /* 0x000000070600720c */ /* 0x080fe20000746670 */
[----:B------:R-:W-:Y:S01]  /*11bb0*/  IMAD.IADD R5, R5, 0x1, R3 ;  /* 0x0000000105057824 */ /* 0x000fe200078e0203 */
[----:B------:R-:W-:Y:S01]  /*11bc0*/  ISETP.GE.OR P0, PT, R20, R7, P0 ;  /* 0x000000071400720c */ /* 0x000fe20000706670 */
[----:B------:R-:W-:Y:S02]  /*11bd0*/  IMAD R0, R26, UR4, RZ ;  /* 0x000000041a007c24 */ /* 0x000fe4000f8e02ff */
[----:B------:R-:W-:-:S04]  /*11be0*/  IMAD.WIDE.U32 R6, R11, UR4, R4 ;  /* 0x000000040b067c25 */ /* 0x000fc8000f8e0004 */
[----:B------:R-:W-:Y:S02]  /*11bf0*/  IMAD R3, R11, UR5, R0 ;  /* 0x000000050b037c24 */ /* 0x000fe4000f8e0200 */
        /* <DEDUP_REMOVED lines=13> */
[----:B------:R0:W-:Y:S02]  /*11cd0*/  STG.E.128 desc[UR56][R10.64], RZ ;  /* 0x000000ff0a007986 */ /* 0x0001e4000c101d38 */
.L_x_440:
[----:B------:R-:W-:Y:S05]  /*11ce0*/  BSYNC B1 ;  /* 0x0000000000017941 */ /* 0x000fea0003800000 */
.L_x_439:
        /* <DEDUP_REMOVED lines=11> */
[----:B0-----:R-:W-:Y:S01]  /*11da0*/  LEA R10, P0, R4, UR4, 0x1 ;  /* 0x00000004040a7c11 */ /* 0x001fe2000f8008ff */
[----:B------:R-:W-:-:S05]  /*11db0*/  IMAD.IADD R3, R5, 0x1, R3 ;  /* 0x0000000105037824 */ /* 0x000fca00078e0203 */
[----:B------:R-:W-:-:S05]  /*11dc0*/  LEA.HI.X R11, R4, UR5, R3, 0x1, P0 ;  /* 0x00000005040b7c11 */ /* 0x000fca00080f0c03 */
[----:B------:R1:W-:Y:S02]  /*11dd0*/  STG.E.128 desc[UR56][R10.64], RZ ;  /* 0x000000ff0a007986 */ /* 0x0003e4000c101d38 */
.L_x_442:
[----:B------:R-:W-:Y:S05]  /*11de0*/  BSYNC B1 ;  /* 0x0000000000017941 */ /* 0x000fea0003800000 */
.L_x_441:
        /* <DEDUP_REMOVED lines=15> */
.L_x_444:
[----:B------:R-:W-:Y:S05]  /*11ee0*/  BSYNC B1 ;  /* 0x0000000000017941 */ /* 0x000fea0003800000 */
.L_x_443:
        /* <DEDUP_REMOVED lines=10> */
[----:B------:R-:W-:Y:S02]  /*11f90*/  LEA R6, P0, R4, UR4, 0x1 ;  /* 0x0000000404067c11 */ /* 0x000fe4000f8008ff */
[----:B------:R-:W-:-:S04]  /*11fa0*/  IADD3 R3, R5, R3, RZ ;  /* 0x0000000305037210 */ /* 0x000fc80007ffe0ff */
[----:B------:R-:W-:-:S05]  /*11fb0*/  LEA.HI.X R7, R4, UR5, R3, 0x1, P0 ;  /* 0x0000000504077c11 */ /* 0x000fca00080f0c03 */
[----:B------:R3:W-:Y:S02]  /*11fc0*/  STG.E.128 desc[UR56][R6.64], RZ ;  /* 0x000000ff06007986 */ /* 0x0007e4000c101d38 */
.L_x_435:
[----:B------:R-:W-:Y:S05]  /*11fd0*/  BSYNC B0 ;  /* 0x0000000000007941 */ /* 0x000fea0003800000 */
.L_x_426:
[----:B------:R-:W-:Y:S02]  /*11fe0*/  ULDC UR4, c[0x0][0xc14] ;  /* 0x0003050000047ab9 */ /* 0x000fe40000000800 */
[----:B------:R-:W-:-:S13]  /*11ff0*/  ISETP.GE.AND P0, PT, R35, UR4, PT ;  /* 0x0000000423007c0c */ /* 0x000fda000bf06270 */
[----:B------:R-:W-:Y:S05]  /*12000*/  @!P0 BRA `(.L_x_445) ;  /* 0xfffffef0004c8947 */ /* 0x000fea000383ffff */
[----:B------:R-:W-:Y:S05]  /*12010*/  BRA `(.L_x_311) ;  /* 0x0000004800687947 */ /* 0x000fea0003800000 */
.L_x_309:
[----:B------:R-:W-:-:S08]  /*12020*/  NOP ;  /* 0x0000000000007918 */ /* 0x000fd00000000000 */
[----:B--2---:R-:W0:-:S00]  /*12030*/  USETMAXREG.DEALLOC.CTAPOOL 0x20 ;  /* 0x00000020000079c8 */ /* 0x004e0000080e0500 */
[----:B0-----:R-:W-:-:S06]  /*12040*/  LOP3.LUT R0, R0, 0x3, RZ, 0xc0, !PT ;  /* 0x0000000300007812 */ /* 0x001fcc00078ec0ff */
[----:B------:R-:W0:Y:S02]  /*12050*/  SHFL.IDX PT, R0, R0, RZ, 0x1f ;  /* 0x00001fff00007589 */ /* 0x000e2400000e0000 */
[----:B0-----:R-:W-:-:S13]  /*12060*/  ISETP.NE.AND P0, PT, R0, RZ, PT ;  /* 0x000000ff0000720c */ /* 0x001fda0003f05270 */
[----:B------:R-:W-:Y:S05]  /*12070*/  @P0 BRA `(.L_x_311) ;  /* 0x0000004800500947 */ /* 0x000fea0003800000 */
[----:B------:R-:W2:Y:S01]  /*12080*/  LDL.LU R7, [R1] ;  /* 0x0000000001077983 */ /* 0x000ea20000300800 */
[----:B------:R-:W-:Y:S01]  /*12090*/  ULDC UR5, c[0x0][0xc14] ;  /* 0x0003050000057ab9 */ /* 0x000fe20000000800 */
[----:B------:R-:W0:Y:S01]  /*120a0*/  S2R R2, SR_TID.X ;  /* 0x0000000000027919 */ /* 0x000e220000002100 */
[----:B------:R-:W-:Y:S01]  /*120b0*/  IMAD.MOV.U32 R0, RZ, RZ, RZ ;  /* 0x000000ffff007224 */ /* 0x000fe200078e00ff */
[----:B------:R-:W1:Y:S01]  /*120c0*/  S2UR UR6, SR_CTAID.X ;  /* 0x00000000000679c3 */ /* 0x000e620000002500 */
[----:B------:R-:W-:Y:S01]  /*120d0*/  ULDC UR4, c[0x0][0xc10] ;  /* 0x0003040000047ab9 */ /* 0x000fe20000000800 */
[----:B0-----:R-:W-:-:S04]  /*120e0*/  LOP3.LUT R29, R2, 0x1f, RZ, 0xc0, !PT ;  /* 0x0000001f021d7812 */ /* 0x001fc800078ec0ff */
[----:B------:R-:W-:Y:S02]  /*120f0*/  ISETP.NE.AND P0, PT, R29, 0x1f, PT ;  /* 0x0000001f1d00780c */ /* 0x000fe40003f05270 */
[----:B--2---:R-:W-:-:S11]  /*12100*/  LOP3.LUT R7, R7, 0xffffffdf, RZ, 0xc0, !PT ;  /* 0xffffffdf07077812 */ /* 0x004fd600078ec0ff */
[----:B------:R-:W-:Y:S02]  /*12110*/  @P0 LOP3.LUT R7, R7, 0x20, RZ, 0xfc, !PT ;  /* 0x0000002007070812 */ /* 0x000fe400078efcff */
[----:B------:R-:W-:-:S13]  /*12120*/  ISETP.GE.OR P0, PT, R29, UR5, !P0 ;  /* 0x000000051d007c0c */ /* 0x000fda000c706670 */
[----:B------:R-:W0:Y:S02]  /*12130*/  @!P0 LDC.64 R2, c[0x0][0xc58] ;  /* 0x00031600ff028b82 */ /* 0x000e240000000a00 */
[----:B0-----:R-:W-:-:S05]  /*12140*/  @!P0 IMAD.WIDE.U32 R2, R29, 0x4, R2 ;  /* 0x000000041d028825 */ /* 0x001fca00078e0002 */
[----:B------:R-:W2:Y:S01]  /*12150*/  @!P0 LDG.E R0, desc[UR56][R2.64] ;  /* 0x0000003802008981 */ /* 0x000ea2000c1e1900 */
[C---:B------:R-:W-:Y:S02]  /*12160*/  ISETP.NE.AND P1, PT, R29.reuse, RZ, PT ;  /* 0x000000ff1d00720c */ /* 0x040fe40003f25270 */
[----:B------:R-:W-:Y:S02]  /*12170*/  ISETP.GE.U32.AND P0, PT, R29, 0x2, PT ;  /* 0x000000021d00780c */ /* 0x000fe40003f06070 */
[----:B------:R-:W-:-:S09]  /*12180*/  LOP3.LUT R7, R7, 0xfffffffe, RZ, 0xc0, !PT ;  /* 0xfffffffe07077812 */ /* 0x000fd200078ec0ff */
[----:B------:R-:W-:-:S04]  /*12190*/  @P1 LOP3.LUT R7, R7, 0x1, RZ, 0xfc, !PT ;  /* 0x0000000107071812 */ /* 0x000fc800078efcff */
[----:B------:R-:W-:-:S04]  /*121a0*/  LOP3.LUT R7, R7, 0xffffffef, RZ, 0xc0, !PT ;  /* 0xffffffef07077812 */ /* 0x000fc800078ec0ff */
[----:B------:R-:W-:-:S04]  /*121b0*/  @P0 LOP3.LUT R7, R7, 0x10, RZ, 0xfc, !PT ;  /* 0x0000001007070812 */ /* 0x000fc800078efcff */
[----:B------:R-:W-:Y:S01]  /*121c0*/  LOP3.LUT R7, R7, 0xfffffff7, RZ, 0xc0, !PT ;  /* 0xfffffff707077812 */ /* 0x000fe200078ec0ff */
[----:B------:R-:W-:Y:S01]  /*121d0*/  IMAD.MOV.U32 R16, RZ, RZ, RZ ;  /* 0x000000ffff107224 */ /* 0x000fe200078e00ff */
[----:B--2---:R-:W0:Y:S02]  /*121e0*/  SHFL.UP PT, R4, R0, 0x1, RZ ;  /* 0x0420000000047989 */ /* 0x004e2400000e00ff */
[----:B0-----:R-:W-:-:S05]  /*121f0*/  SEL R5, R4, RZ, P1 ;  /* 0x000000ff04057207 */ /* 0x001fca0000800000 */
[----:B------:R-:W-:-:S05]  /*12200*/  IMAD.IADD R5, R0, 0x1, R5 ;  /* 0x0000000100057824 */ /* 0x000fca00078e0205 */
[----:B------:R-:W0:Y:S02]  /*12210*/  SHFL.UP PT, R4, R5, 0x2, RZ ;  /* 0x0440000005047989 */ /* 0x000e2400000e00ff */
[----:B0-----:R-:W-:-:S04]  /*12220*/  SEL R4, R4, RZ, P0 ;  /* 0x000000ff04047207 */ /* 0x001fc80000000000 */
[----:B------:R-:W-:-:S05]  /*12230*/  IADD3 R4, R5, R4, RZ ;  /* 0x0000000405047210 */ /* 0x000fca0007ffe0ff */
[----:B------:R-:W0:Y:S01]  /*12240*/  SHFL.UP PT, R6, R4, 0x4, RZ ;  /* 0x0480000004067989 */ /* 0x000e2200000e00ff */
[----:B------:R-:W-:-:S04]  /*12250*/  ISETP.GE.U32.AND P0, PT, R29, 0x4, PT ;  /* 0x000000041d00780c */ /* 0x000fc80003f06070 */
[----:B0-----:R-:W-:-:S05]  /*12260*/  SEL R3, R6, RZ, P0 ;  /* 0x000000ff06037207 */ /* 0x001fca0000000000 */
[----:B------:R-:W-:-:S05]  /*12270*/  IMAD.IADD R3, R4, 0x1, R3 ;  /* 0x0000000104037824 */ /* 0x000fca00078e0203 */
[----:B------:R-:W0:Y:S01]  /*12280*/  SHFL.UP PT, R2, R3, 0x8, RZ ;  /* 0x0500000003027989 */ /* 0x000e2200000e00ff */
[----:B------:R-:W-:Y:S02]  /*12290*/  @P0 LOP3.LUT R7, R7, 0x8, RZ, 0xfc, !PT ;  /* 0x0000000807070812 */ /* 0x000fe400078efcff */
[----:B------:R-:W-:-:S04]  /*122a0*/  ISETP.GE.U32.AND P0, PT, R29, 0x8, PT ;  /* 0x000000081d00780c */ /* 0x000fc80003f06070 */
[----:B0-----:R-:W-:-:S05]  /*122b0*/  SEL R2, R2, RZ, P0 ;  /* 0x000000ff02027207 */ /* 0x001fca0000000000 */
[----:B------:R-:W-:-:S05]  /*122c0*/  IMAD.IADD R2, R3, 0x1, R2 ;  /* 0x0000000103027824 */ /* 0x000fca00078e0202 */
[----:B------:R-:W0:Y:S01]  /*122d0*/  SHFL.UP PT, R5, R2, 0x10, RZ ;  /* 0x0600000002057989 */ /* 0x000e2200000e00ff */
[----:B------:R-:W-:-:S04]  /*122e0*/  LOP3.LUT R7, R7, 0xfffffffb, RZ, 0xc0, !PT ;  /* 0xfffffffb07077812 */ /* 0x000fc800078ec0ff */
[----:B------:R-:W-:Y:S02]  /*122f0*/  @P0 LOP3.LUT R7, R7, 0x4, RZ, 0xfc, !PT ;  /* 0x0000000407070812 */ /* 0x000fe400078efcff */
[----:B------:R-:W-:-:S04]  /*12300*/  ISETP.GE.U32.AND P0, PT, R29, 0x10, PT ;  /* 0x000000101d00780c */ /* 0x000fc80003f06070 */
[----:B0-----:R-:W-:-:S04]  /*12310*/  SEL R5, R5, RZ, P0 ;  /* 0x000000ff05057207 */ /* 0x001fc80000000000 */
[----:B------:R-:W-:-:S05]  /*12320*/  IADD3 R6, R2, R5, RZ ;  /* 0x0000000502067210 */ /* 0x000fca0007ffe0ff */
[----:B------:R-:W0:Y:S01]  /*12330*/  SHFL.IDX PT, R5, R6, 0x1f, 0x1f ;  /* 0x03e01f0006057f89 */ /* 0x000e2200000e0000 */
[----:B------:R-:W-:-:S04]  /*12340*/  LOP3.LUT R7, R7, 0xfffffffd, RZ, 0xc0, !PT ;  /* 0xfffffffd07077812 */ /* 0x000fc800078ec0ff */
[----:B------:R-:W-:-:S05]  /*12350*/  @P0 LOP3.LUT R7, R7, 0x2, RZ, 0xfc, !PT ;  /* 0x0000000207070812 */ /* 0x000fca00078efcff */
[----:B------:R2:W-:Y:S01]  /*12360*/  STL [R1], R7 ;  /* 0x0000000701007387 */ /* 0x0005e20000100800 */
[----:B0-----:R-:W-:-:S05]  /*12370*/  IMAD R5, R5, UR4, RZ ;  /* 0x0000000405057c24 */ /* 0x001fca000f8e02ff */
[----:B-1----:R-:W-:Y:S01]  /*12380*/  ISETP.GT.AND P0, PT, R5, UR6, PT ;  /* 0x0000000605007c0c */ /* 0x002fe2000bf04270 */
[----:B------:R-:W-:Y:S01]  /*12390*/  IMAD.MOV.U32 R4, RZ, RZ, RZ ;  /* 0x000000ffff047224 */ /* 0x000fe200078e00ff */
[----:B------:R-:W-:-:S11]  /*123a0*/  MOV R2, R5 ;  /* 0x0000000500027202 */ /* 0x000fd60000000f00 */
[----:B--2---:R-:W-:Y:S05]  /*123b0*/  @P0 BRA `(.L_x_446) ;  /* 0x0000000000b00947 */ /* 0x004fea0003800000 */
[----:B------:R-:W-:Y:S01]  /*123c0*/  IMAD.MOV.U32 R5, RZ, RZ, R2 ;  /* 0x000000ffff057224 */ /* 0x000fe200078e0002 */
[----:B------:R-:W-:Y:S01]  /*123d0*/  ULDC UR5, c[0x0][0xc14] ;  /* 0x0003050000057ab9 */ /* 0x000fe20000000800 */
[----:B------:R-:W-:Y:S01]  /*123e0*/  IMAD.MOV.U32 R4, RZ, RZ, RZ ;  /* 0x000000ffff047224 */ /* 0x000fe200078e00ff */
[----:B------:R-:W-:Y:S01]  /*123f0*/  ULDC UR7, c[0x0][0xc14] ;  /* 0x0003050000077ab9 */ /* 0x000fe20000000800 */
[----:B------:R-:W-:-:S05]  /*12400*/  ULDC UR4, c[0x0][0xc10] ;  /* 0x0003040000047ab9 */ /* 0x000fca0000000800 */
.L_x_450:
[----:B------:R-:W-:Y:S01]  /*12410*/  IADD3 R4, R4, 0x1f, RZ ;  /* 0x0000001f04047810 */ /* 0x000fe20007ffe0ff */
[----:B------:R-:W-:-:S03]  /*12420*/  IMAD.U32 R19, RZ, RZ, UR7 ;  /* 0x00000007ff137e24 */ /* 0x000fc6000f8e00ff */
[----:B------:R-:W-:-:S13]  /*12430*/  ISETP.GE.AND P0, PT, R4, UR5, PT ;  /* 0x0000000504007c0c */ /* 0x000fda000bf06270 */
[----:B------:R-:W-:Y:S05]  /*12440*/  @P0 BRA `(.L_x_447) ;  /* 0x0000000400380947 */ /* 0x000fea0003800000 */
[C---:B------:R-:W-:Y:S01]  /*12450*/  IMAD.IADD R7, R29.reuse, 0x1, R4 ;  /* 0x000000011d077824 */ /* 0x040fe200078e0204 */
[----:B------:R-:W-:Y:S01]  /*12460*/  ISETP.NE.AND P1, PT, R29, 0x1f, PT ;  /* 0x0000001f1d00780c */ /* 0x000fe20003f25270 */
[----:B------:R-:W-:Y:S01]  /*12470*/  BSSY B0, `(.L_x_448) ;  /* 0x0000007000007945 */ /* 0x000fe20003800000 */
[----:B------:R-:W-:Y:S02]  /*12480*/  MOV R0, RZ ;  /* 0x000000ff00007202 */ /* 0x000fe40000000f00 */
[----:B------:R-:W-:-:S13]  /*12490*/  ISETP.GE.OR P0, PT, R7, UR5, !P1 ;  /* 0x0000000507007c0c */ /* 0x000fda000cf06670 */
[----:B------:R-:W-:Y:S05]  /*124a0*/  @P0 BRA `(.L_x_449) ;  /* 0x00000000000c0947 */ /* 0x000fea0003800000 */
[----:B------:R-:W0:Y:S02]  /*124b0*/  LDC.64 R2, c[0x0][0xc58] ;  /* 0x00031600ff027b82 */ /* 0x000e240000000a00 */
[----:B0-----:R-:W-:-:S05]  /*124c0*/  IMAD.WIDE R2, R7, 0x4, R2 ;  /* 0x0000000407027825 */ /* 0x001fca00078e0202 */
[----:B------:R0:W5:Y:S02]  /*124d0*/  LDG.E R0, desc[UR56][R2.64] ;  /* 0x0000003802007981 */ /* 0x000164000c1e1900 */
.L_x_449:
[----:B------:R-:W-:Y:S05]  /*124e0*/  BSYNC B0 ;  /* 0x0000000000007941 */ /* 0x000fea0003800000 */
.L_x_448:
        /* <DEDUP_REMOVED lines=15> */
[----:B0-----:R-:W-:-:S05]  /*125e0*/  SEL R6, R6, RZ, P1 ;  /* 0x000000ff06067207 */ /* 0x001fca0000800000 */
[----:B------:R-:W-:-:S05]  /*125f0*/  IMAD.IADD R6, R7, 0x1, R6 ;  /* 0x0000000107067824 */ /* 0x000fca00078e0206 */
[----:B------:R-:W0:Y:S02]  /*12600*/  SHFL.UP PT, R8, R6, 0x10, RZ ;  /* 0x0600000006087989 */ /* 0x000e2400000e00ff */
[----:B0-----:R-:W-:-:S05]  /*12610*/  SEL R9, R8, RZ, P0 ;  /* 0x000000ff08097207 */ /* 0x001fca0000000000 */
[----:B------:R-:W-:-:S05]  /*12620*/  IMAD.IADD R6, R6, 0x1, R9 ;  /* 0x0000000106067824 */ /* 0x000fca00078e0209 */
[----:B------:R-:W0:Y:S02]  /*12630*/  SHFL.IDX PT, R3, R6, 0x1f, 0x1f ;  /* 0x03e01f0006037f89 */ /* 0x000e2400000e0000 */
[----:B0-----:R-:W-:-:S05]  /*12640*/  IMAD R2, R3, UR4, RZ ;  /* 0x0000000403027c24 */ /* 0x001fca000f8e02ff */
[----:B------:R-:W-:-:S04]  /*12650*/  IADD3 R5, R2, R5, RZ ;  /* 0x0000000502057210 */ /* 0x000fc80007ffe0ff */
[----:B------:R-:W-:-:S13]  /*12660*/  ISETP.GT.AND P0, PT, R5, UR6, PT ;  /* 0x0000000605007c0c */ /* 0x000fda000bf04270 */
[----:B------:R-:W-:Y:S05]  /*12670*/  @!P0 BRA `(.L_x_450) ;  /* 0xfffffffc00648947 */ /* 0x000fea000383ffff */
.L_x_446:
[----:B------:R-:W-:-:S04]  /*12680*/  IMAD.IADD R9, R5, 0x1, -R2 ;  /* 0x0000000105097824 */ /* 0x000fc800078e0a02 */
        /* <DEDUP_REMOVED lines=12> */
[----:B------:R-:W-:-:S05]  /*12750*/  IADD3 R7, R19, -0x1, RZ ;  /* 0xffffffff13077810 */ /* 0x000fca0007ffe0ff */
[----:B------:R2:W3:Y:S02]  /*12760*/  SHFL.IDX PT, R16, R6, R7, 0x1f ;  /* 0x00001f0706107589 */ /* 0x0004e400000e0000 */
.L_x_451:
        /* <DEDUP_REMOVED lines=16> */
[----:B------:R-:W-:Y:S01]  /*12870*/  @!P0 IMAD.IADD R6, R6, 0x1, -R5 ;  /* 0x0000000106068824 */ /* 0x000fe200078e0a05 */
[----:B------:R-:W-:-:S04]  /*12880*/  @!P0 IADD3 R2, R2, 0x1, RZ ;  /* 0x0000000102028810 */ /* 0x000fc80007ffe0ff */
[----:B------:R-:W-:-:S13]  /*12890*/  ISETP.GE.U32.AND P0, PT, R6, R5, PT ;  /* 0x000000050600720c */ /* 0x000fda0003f06070 */
[----:B------:R-:W-:Y:S01]  /*128a0*/  @P0 VIADD R2, R2, 0x1 ;  /* 0x0000000102020836 */ /* 0x000fe20000000000 */
[----:B------:R-:W-:-:S13]  /*128b0*/  ISETP.GE.AND P0, PT, R3, RZ, PT ;  /* 0x000000ff0300720c */ /* 0x000fda0003f06270 */
[----:B------:R-:W-:Y:S02]  /*128c0*/  @!P0 IADD3 R2, -R2, RZ, RZ ;  /* 0x000000ff02028210 */ /* 0x000fe40007ffe1ff */
[----:B------:R-:W-:-:S13]  /*128d0*/  ISETP.NE.AND P0, PT, R0, RZ, PT ;  /* 0x000000ff0000720c */ /* 0x000fda0003f05270 */
[----:B------:R-:W-:-:S04]  /*128e0*/  @!P0 LOP3.LUT R2, RZ, R0, RZ, 0x33, !PT ;  /* 0x00000000ff028212 */ /* 0x000fc800078e33ff */
[----:B------:R-:W-:Y:S01]  /*128f0*/  MOV R18, R2 ;  /* 0x0000000200127202 */ /* 0x000fe20000000f00 */
[----:B------:R-:W-:-:S04]  /*12900*/  IMAD.MOV R17, RZ, RZ, -R2 ;  /* 0x000000ffff117224 */ /* 0x000fc800078e0a02 */
[----:B------:R-:W-:Y:S01]  /*12910*/  IMAD R17, R0, R17, R9 ;  /* 0x0000001100117224 */ /* 0x000fe200078e0209 */
[----:B------:R-:W-:Y:S06]  /*12920*/  BRA `(.L_x_452) ;  /* 0x00000000000c7947 */ /* 0x000fec0003800000 */
.L_x_447:
[----:B------:R-:W-:Y:S01]  /*12930*/  IMAD.MOV.U32 R17, RZ, RZ, RZ ;  /* 0x000000ffff117224 */ /* 0x000fe200078e00ff */
[----:B------:R-:W-:Y:S01]  /*12940*/  MOV R18, RZ ;  /* 0x000000ff00127202 */ /* 0x000fe20000000f00 */
[----:B------:R-:W-:-:S07]  /*12950*/  IMAD.U32 R16, RZ, RZ, UR6 ;  /* 0x00000006ff107e24 */ /* 0x000fce000f8e00ff */
.L_x_452:
        /* <DEDUP_REMOVED lines=14> */
[----:B------:R-:W-:Y:S01]  /*12a40*/  MOV R26, RZ ;  /* 0x000000ff001a7202 */ /* 0x000fe20000000f00 */
[----:B------:R-:W-:Y:S01]  /*12a50*/  IMAD.MOV.U32 R27, RZ, RZ, 0x1 ;  /* 0x00000001ff1b7424 */ /* 0x000fe200078e00ff */
[----:B------:R-:W-:Y:S01]  /*12a60*/  ULDC.64 UR38, c[0x0][0x198] ;  /* 0x0000660000267ab9 */ /* 0x000fe20000000a00 */
[----:B------:R-:W-:-:S05]  /*12a70*/  ULDC UR36, c[0x0][0xc] ;  /* 0x0000030000247ab9 */ /* 0x000fca0000000800 */
.L_x_535:
[----:B--2---:R-:W2:Y:S02]  /*12a80*/  LDC.64 R2, c[0x0][0xc60] ;  /* 0x00031800ff027b82 */ /* 0x004ea40000000a00 */
[----:B--2---:R-:W-:-:S05]  /*12a90*/  IMAD.WIDE R2, R19, 0x4, R2 ;  /* 0x0000000413027825 */ /* 0x004fca00078e0202 */
[----:B------:R-:W0:Y:S01]  /*12aa0*/  LDG.E R9, desc[UR56][R2.64] ;  /* 0x0000003802097981 */ /* 0x000e22000c1e1900 */
[----:B------:R-:W-:Y:S05]  /*12ab0*/  YIELD ;  /* 0x0000000000007946 */ /* 0x000fea0003800000 */
[----:B------:R-:W-:Y:S01]  /*12ac0*/  ULDC.64 UR4, c[0x0][0xa28] ;  /* 0x00028a0000047ab9 */ /* 0x000fe20000000a00 */
[----:B------:R-:W-:Y:S01]  /*12ad0*/  IMAD.MOV.U32 R6, RZ, RZ, RZ ;  /* 0x000000ffff067224 */ /* 0x000fe200078e00ff */
[----:B------:R-:W-:Y:S01]  /*12ae0*/  ISETP.NE.U32.AND P1, PT, RZ, UR4, PT ;  /* 0x00000004ff007c0c */ /* 0x000fe2000bf25070 */
[----:B------:R-:W-:Y:S01]  /*12af0*/  IMAD.MOV.U32 R23, RZ, RZ, RZ ;  /* 0x000000ffff177224 */ /* 0x000fe200078e00ff */
[----:B------:R-:W-:-:S02]  /*12b00*/  ULDC.64 UR6, c[0x0][0xa10] ;  /* 0x0002840000067ab9 */ /* 0x000fc40000000a00 */
[----:B------:R-:W-:Y:S02]  /*12b10*/  ISETP.NE.AND.EX P1, PT, RZ, UR5, PT, P1 ;  /* 0x00000005ff007c0c */ /* 0x000fe4000bf25310 */
[----:B0-----:R-:W-:Y:S01]  /*12b20*/  SHF.R.S32.HI R0, RZ, 0x1f, R9 ;  /* 0x0000001fff007819 */ /* 0x001fe20000011409 */
[----:B------:R-:W-:Y:S10]  /*12b30*/  STL [R1], R9 ;  /* 0x0000000901007387 */ /* 0x000ff40000100800 */
[----:B------:R-:W-:-:S04]  /*12b40*/  @P1 LEA R4, P0, R9, UR4, 0x2 ;  /* 0x0000000409041c11 */ /* 0x000fc8000f8010ff */
[----:B------:R-:W-:Y:S01]  /*12b50*/  @P1 LEA.HI.X R5, R9, UR5, R0, 0x2, P0 ;  /* 0x0000000509051c11 */ /* 0x000fe200080f1400 */
[----:B------:R-:W-:Y:S02]  /*12b60*/  ULDC.64 UR4, c[0x0][0xa00] ;  /* 0x0002800000047ab9 */ /* 0x000fe40000000a00 */
[----:B------:R-:W-:Y:S02]  /*12b70*/  ISETP.NE.U32.AND P0, PT, RZ, UR4, PT ;  /* 0x00000004ff007c0c */ /* 0x000fe4000bf05070 */
[----:B------:R0:W5:Y:S02]  /*12b80*/  @P1 LDG.E R23, desc[UR56][R4.64] ;  /* 0x0000003804171981 */ /* 0x000164000c1e1900 */
[----:B------:R-:W-:-:S13]  /*12b90*/  ISETP.NE.AND.EX P0, PT, RZ, UR5, PT, P0 ;  /* 0x00000005ff007c0c */ /* 0x000fda000bf05300 */
[----:B------:R-:W-:-:S04]  /*12ba0*/  @P0 LEA R2, P2, R9, UR4, 0x2 ;  /* 0x0000000409020c11 */ /* 0x000fc8000f8410ff */
[----:B------:R-:W-:Y:S01]  /*12bb0*/  @P0 LEA.HI.X R3, R9, UR5, R0, 0x2, P2 ;  /* 0x0000000509030c11 */ /* 0x000fe200090f1400 */
[----:B------:R-:W-:-:S04]  /*12bc0*/  ULDC.64 UR4, c[0x0][0xa20] ;  /* 0x0002880000047ab9 */ /* 0x000fc80000000a00 */
[----:B------:R-:W2:Y:S01]  /*12bd0*/  @P0 LDG.E R6, desc[UR56][R2.64] ;  /* 0x0000003802060981 */ /* 0x000ea2000c1e1900 */
[----:B------:R-:W-:-:S04]  /*12be0*/  ISETP.NE.U32.AND P1, PT, RZ, UR4, PT ;  /* 0x00000004ff007c0c */ /* 0x000fc8000bf25070 */
[----:B------:R-:W-:Y:S02]  /*12bf0*/  ISETP.NE.AND.EX P1, PT, RZ, UR5, PT, P1 ;  /* 0x00000005ff007c0c */ /* 0x000fe4000bf25310 */
[C---:B0-----:R-:W-:Y:S02]  /*12c00*/  SHF.L.U32 R4, R9.reuse, 0x2, RZ ;  /* 0x0000000209047819 */ /* 0x041fe400000006ff */
[----:B------:R-:W-:-:S03]  /*12c10*/  SHF.L.U64.HI R0, R9, 0x2, R0 ;  /* 0x0000000209007819 */ /* 0x000fc60000010200 */
[----:B------:R-:W-:Y:S01]  /*12c20*/  STL [R1+0x8], R4 ;  /* 0x0000080401007387 */ /* 0x000fe20000100800 */
[----:B------:R-:W-:-:S03]  /*12c30*/  IMAD.MOV.U32 R8, RZ, RZ, RZ ;  /* 0x000000ffff087224 */ /* 0x000fc600078e00ff */
[----:B--2---:R0:W-:Y:S02]  /*12c40*/  STL [R1+0x18], R6 ;  /* 0x0000180601007387 */ /* 0x0041e40000100800 */
[----:B0-----:R-:W-:-:S04]  /*12c50*/  @P1 IADD3 R6, P0, R4, UR4, RZ ;  /* 0x0000000404061c10 */ /* 0x001fc8000ff1e0ff */
[----:B------:R-:W-:Y:S01]  /*12c60*/  @P1 IADD3.X R7, R0, UR5, RZ, P0, !PT ;  /* 0x0000000500071c10 */ /* 0x000fe200087fe4ff */
[----:B------:R-:W-:Y:S02]  /*12c70*/  ULDC.64 UR4, c[0x0][0xa08] ;  /* 0x0002820000047ab9 */ /* 0x000fe40000000a00 */
[----:B------:R-:W-:Y:S02]  /*12c80*/  IADD3 R2, P0, R4, UR4, RZ ;  /* 0x0000000404027c10 */ /* 0x000fe4000ff1e0ff */
[----:B------:R-:W-:Y:S02]  /*12c90*/  ISETP.NE.U32.AND P2, PT, RZ, UR4, PT ;  /* 0x00000004ff007c0c */ /* 0x000fe4000bf45070 */
[----:B------:R-:W-:Y:S02]  /*12ca0*/  IADD3.X R3, R0, UR5, RZ, P0, !PT ;  /* 0x0000000500037c10 */ /* 0x000fe400087fe4ff */
[----:B------:R-:W-:Y:S01]  /*12cb0*/  ISETP.NE.AND.EX P2, PT, RZ, UR5, PT, P2 ;  /* 0x00000005ff007c0c */ /* 0x000fe2000bf45320 */
[----:B------:R-:W-:-:S02]  /*12cc0*/  ULDC.64 UR4, c[0x0][0x3f8] ;  /* 0x0000fe0000047ab9 */ /* 0x000fc40000000a00 */
[----:B------:R-:W-:-:S03]  /*12cd0*/  UISETP.NE.U32.AND UP0, UPT, UR4, URZ, UPT ;  /* 0x0000003f0400728c */ /* 0x000fc6000bf05070 */
[----:B------:R-:W-:Y:S01]  /*12ce0*/  ULDC UR4, c[0x0][0x404] ;  /* 0x0001010000047ab9 */ /* 0x000fe20000000800 */
[----:B------:R-:W-:-:S03]  /*12cf0*/  UISETP.NE.AND.EX UP0, UPT, UR5, URZ, UPT, UP0 ;  /* 0x0000003f0500728c */ /* 0x000fc6000bf05300 */
[----:B------:R-:W-:Y:S01]  /*12d00*/  ULDC UR5, c[0x0][0x2e0] ;  /* 0x0000b80000057ab9 */ /* 0x000fe20000000800 */
[----:B------:R-:W-:Y:S02]  /*12d10*/  USEL UR4, UR4, 0x1, UP0 ;  /* 0x0000000104047887 */ /* 0x000fe40008000000 */
[----:B------:R0:W5:Y:S02]  /*12d20*/  @P2 LDG.E R8, desc[UR56][R2.64] ;  /* 0x0000003802082981 */ /* 0x000164000c1e1900 */
[----:B------:R-:W-:-:S06]  /*12d30*/  UIMAD UR4, UR4, UR5, URZ ;  /* 0x00000005040472a4 */ /* 0x000fcc000f8e023f */
[----:B------:R-:W-:-:S06]  /*12d40*/  IMAD.U32 R10, RZ, RZ, UR4 ;  /* 0x00000004ff0a7e24 */ /* 0x000fcc000f8e00ff */
[----:B------:R0:W5:Y:S01]  /*12d50*/  @P1 LDG.E R10, desc[UR56][R6.64] ;  /* 0x00000038060a1981 */ /* 0x000162000c1e1900 */
[----:B------:R-:W-:Y:S01]  /*12d60*/  IADD3 R4, P0, R4, UR6, RZ ;  /* 0x0000000604047c10 */ /* 0x000fe2000ff1e0ff */
[----:B------:R-:W-:-:S03]  /*12d70*/  ULDC UR4, c[0x0][0x338] ;  /* 0x0000ce0000047ab9 */ /* 0x000fc60000000800 */
[----:B------:R-:W-:Y:S02]  /*12d80*/  IADD3.X R5, R0, UR7, RZ, P0, !PT ;  /* 0x0000000700057c10 */ /* 0x000fe400087fe4ff */
[----:B------:R-:W-:Y:S01]  /*12d90*/  ISETP.NE.U32.AND P0, PT, RZ, UR6, PT ;  /* 0x00000006ff007c0c */ /* 0x000fe2000bf05070 */
[----:B------:R2:W-:Y:S03]  /*12da0*/  STL [R1+0xc], R0 ;  /* 0x00000c0001007387 */ /* 0x0005e60000100800 */
[----:B------:R-:W-:Y:S02]  /*12db0*/  ISETP.NE.AND.EX P0, PT, RZ, UR7, PT, P0 ;  /* 0x00000007ff007c0c */ /* 0x000fe4000bf05300 */
[----:B--2---:R-:W-:Y:S01]  /*12dc0*/  MOV R0, UR4 ;  /* 0x0000000400007c02 */ /* 0x004fe20008000f00 */
[----:B0-----:R-:W-:Y:S10]  /*12dd0*/  @P1 BRA `(.L_x_454) ;  /* 0x0000000000101947 */ /* 0x001ff40003800000 */
[----:B------:R-:W-:Y:S05]  /*12de0*/  @!P2 BRA `(.L_x_454) ;  /* 0x00000000000ca947 */ /* 0x000fea0003800000 */
[----:B------:R-:W2:Y:S04]  /*12df0*/  LDG.E R7, desc[UR56][R2.64] ;  /* 0x0000003802077981 */ /* 0x000ea8000c1e1900 */
[----:B-----5:R-:W2:Y:S02]  /*12e00*/  LDG.E R10, desc[UR56][R2.64+0x4] ;  /* 0x00000438020a7981 */ /* 0x020ea4000c1e1900 */
[----:B--2---:R-:W-:-:S07]  /*12e10*/  IMAD.IADD R10, R10, 0x1, -R7 ;  /* 0x000000010a0a7824 */ /* 0x004fce00078e0a07 */
.L_x_454:
[----:B------:R-:W2:Y:S04]  /*12e20*/  @P0 LDG.E R3, desc[UR56][R4.64] ;  /* 0x0000003804030981 */ /* 0x000ea8000c1e1900 */
[----:B------:R-:W2:Y:S02]  /*12e30*/  @P0 LDG.E R2, desc[UR56][R4.64+0x4] ;  /* 0x0000043804020981 */ /* 0x000ea4000c1e1900 */
[----:B--2---:R-:W-:Y:S01]  /*12e40*/  @P0 IMAD.IADD R0, R2, 0x1, -R3 ;  /* 0x0000000102000824 */ /* 0x004fe200078e0a03 */
[----:B-----5:R-:W-:-:S05]  /*12e50*/  IADD3 R3, -R23, R10, RZ ;  /* 0x0000000a17037210 */ /* 0x020fca0007ffe1ff */
[----:B------:R-:W-:-:S04]  /*12e60*/  IMAD.IADD R6, R3, 0x1, R0 ;  /* 0x0000000103067824 */ /* 0x000fc800078e0200 */
[----:B------:R-:W-:Y:S01]  /*12e70*/  VIADD R2, R6, 0xbf ;  /* 0x000000bf06027836 */ /* 0x000fe20000000000 */
[----:B------:R0:W-:Y:S03]  /*12e80*/  STL [R1+0x14], R6 ;  /* 0x0000140601007387 */ /* 0x0001e60000100800 */
[----:B------:R-:W-:-:S05]  /*12e90*/  IMAD.HI R2, R2, 0x2aaaaaab, RZ ;  /* 0x2aaaaaab02027827 */ /* 0x000fca00078e02ff */
[----:B------:R-:W-:-:S04]  /*12ea0*/  SHF.R.U32.HI R7, RZ, 0x1f, R2 ;  /* 0x0000001fff077819 */ /* 0x000fc80000011602 */
[----:B0-----:R-:W-:Y:S02]  /*12eb0*/  LEA.HI.SX32 R6, R2, R7, 0x1b ;  /* 0x0000000702067211 */ /* 0x001fe400078fdaff */
[----:B------:R-:W-:-:S03]  /*12ec0*/  IADD3 R2, -R3, RZ, RZ ;  /* 0x000000ff03027210 */ /* 0x000fc60007ffe1ff */
[----:B------:R-:W-:Y:S01]  /*12ed0*/  IMAD R7, R6, 0xc0, -R3 ;  /* 0x000000c006077824 */ /* 0x000fe200078e0a03 */
[----:B------:R-:W-:Y:S01]  /*12ee0*/  VIMNMX R2, RZ, R2, !PT ;  /* 0x00000002ff027248 */ /* 0x000fe20007fe0100 */
[----:B------:R0:W-:Y:S03]  /*12ef0*/  STL [R1+0x4], R6 ;  /* 0x0000040601007387 */ /* 0x0001e60000100800 */
[----:B------:R-:W-:-:S04]  /*12f00*/  VIMNMX R7, R7, R0, PT ;  /* 0x0000000007077248 */ /* 0x000fc80003fe0100 */
[----:B------:R-:W-:Y:S01]  /*12f10*/  ISETP.GT.AND P1, PT, R7, R2, PT ;  /* 0x000000020700720c */ /* 0x000fe20003f24270 */
[----:B------:R-:W-:-:S05]  /*12f20*/  IMAD.WIDE.U32 R2, R2, -0x55555555, RZ ;  /* 0xaaaaaaab02027825 */ /* 0x000fca00078e00ff */
[----:B------:R-:W-:-:S05]  /*12f30*/  SHF.R.U32.HI R0, RZ, 0x7, R3 ;  /* 0x00000007ff007819 */ /* 0x000fca0000011603 */
[----:B------:R-:W-:Y:S02]  /*12f40*/  IMAD.MOV.U32 R2, RZ, RZ, R0 ;  /* 0x000000ffff027224 */ /* 0x000fe400078e0000 */
[----:B0-----:R-:W-:-:S04]  /*12f50*/  @P1 VIADD R6, R7, 0xbf ;  /* 0x000000bf07061836 */ /* 0x001fc80000000000 */
[----:B------:R-:W-:-:S05]  /*12f60*/  @P1 IMAD.HI R6, R6, 0x2aaaaaab, RZ ;  /* 0x2aaaaaab06061827 */ /* 0x000fca00078e02ff */
[----:B------:R-:W-:-:S04]  /*12f70*/  @P1 SHF.R.U32.HI R3, RZ, 0x1f, R6 ;  /* 0x0000001fff031819 */ /* 0x000fc80000011606 */
[----:B------:R-:W-:Y:S02]  /*12f80*/  @P1 LEA.HI.SX32 R2, R6, R3, 0x1b ;  /* 0x0000000306021211 */ /* 0x000fe400078fdaff */
[----:B------:R-:W-:-:S06]  /*12f90*/  MOV R3, RZ ;  /* 0x000000ff00037202 */ /* 0x000fcc0000000f00 */
[----:B------:R0:W5:Y:S01]  /*12fa0*/  @P0 LDG.E R3, desc[UR56][R4.64] ;  /* 0x0000003804030981 */ /* 0x000162000c1e1900 */
[----:B------:R-:W-:Y:S01]  /*12fb0*/  ISETP.GT.AND P1, PT, R2, R0, PT ;  /* 0x000000000200720c */ /* 0x000fe20003f24270 */
[----:B------:R-:W-:Y:S01]  /*12fc0*/  BSSY B0, `(.L_x_455) ;  /* 0x000009b000007945 */ /* 0x000fe20003800000 */
[----:B------:R-:W-:Y:S01]  /*12fd0*/  IMAD.IADD R23, R8, 0x1, R23 ;  /* 0x0000000108177824 */ /* 0x000fe200078e0217 */
[----:B------:R-:W-:-:S10]  /*12fe0*/  PLOP3.LUT P2, PT, PT, PT, PT, 0x80, 0x0 ;  /* 0x000000000000781c */ /* 0x000fd40003f4f070 */
[----:B0-----:R-:W-:Y:S05]  /*12ff0*/  @!P1 BRA `(.L_x_456) ;  /* 0x00000008005c9947 */ /* 0x001fea0003800000 */
[----:B------:R-:W0:Y:S01]  /*13000*/  LDC R4, c[0x0][0x428] ;  /* 0x00010a00ff047b82 */ /* 0x000e220000000800 */
[----:B------:R-:W-:Y:S01]  /*13010*/  UMOV UR4, 0xffffffff ;  /* 0xffffffff00047882 */ /* 0x000fe20000000000 */
[----:B0-----:R-:W-:-:S13]  /*13020*/  ISETP.NE.AND P1, PT, R4, 0x1, PT ;  /* 0x000000010400780c */ /* 0x001fda0003f25270 */
[----:B------:R-:W0:Y:S08]  /*13030*/  @P1 LDC R5, c[0x0][0x42c] ;  /* 0x00010b00ff051b82 */ /* 0x000e300000000800 */
[----:B------:R-:W2:Y:S01]  /*13040*/  @P1 LDC R7, c[0x0][0x430] ;  /* 0x00010c00ff071b82 */ /* 0x000ea20000000800 */
[----:B0-----:R-:W-:-:S04]  /*13050*/  @P1 IMAD.HI.U32 R4, R18, R5, RZ ;  /* 0x0000000512041227 */ /* 0x001fc800078e00ff */
[----:B------:R-:W-:Y:S01]  /*13060*/  IMAD.MOV.U32 R5, RZ, RZ, R18 ;  /* 0x000000ffff057224 */ /* 0x000fe200078e0012 */
[----:B--2---:R-:W-:Y:S02]  /*13070*/  @P1 SHF.R.U32.HI R5, RZ, R7, R4 ;  /* 0x00000007ff051219 */ /* 0x004fe40000011604 */
[----:B------:R-:W-:Y:S01]  /*13080*/  SEL R4, R9, RZ, !P0 ;  /* 0x000000ff09047207 */ /* 0x000fe20004000000 */
[----:B------:R-:W-:Y:S06]  /*13090*/  BRA.DIV UR4, `(.L_x_457) ;  /* 0x0000004204987947 */ /* 0x000fec000b800000 */
.L_x_581:
[----:B------:R-:W-:-:S03]  /*130a0*/  UMOV UR4, 0xffffffff ;  /* 0xffffffff00047882 */ /* 0x000fc60000000000 */
[----:B------:R-:W-:Y:S05]  /*130b0*/  BRA.DIV UR4, `(.L_x_458) ;  /* 0x0000004204c47947 */ /* 0x000fea000b800000 */
[----:B------:R-:W-:-:S13]  /*130c0*/  ELECT P6, URZ, PT ;  /* 0x00000000003f782f */ /* 0x000fda00038c0000 */
.L_x_584:
[----:B------:R-:W2:Y:S01]  /*130d0*/  LDL R6, [R1+0x10] ;  /* 0x0000100001067983 */ /* 0x000ea20000100800 */
[----:B------:R-:W-:Y:S01]  /*130e0*/  BSSY B1, `(.L_x_459) ;  /* 0x000000b000017945 */ /* 0x000fe20003800000 */
[----:B------:R-:W0:Y:S01]  /*130f0*/  S2R R9, SR_CgaCtaId ;  /* 0x0000000000097919 */ /* 0x000e220000008800 */
[----:B--2---:R-:W-:-:S04]  /*13100*/  IADD3 R7, R6, 0x1, RZ ;  /* 0x0000000106077810 */ /* 0x004fc80007ffe0ff */
[----:B------:R-:W-:-:S04]  /*13110*/  LEA.HI R6, R7, R7, RZ, 0x1 ;  /* 0x0000000707067211 */ /* 0x000fc800078f08ff */
[----:B------:R-:W-:-:S05]  /*13120*/  LOP3.LUT R6, R6, 0xfffffffe, RZ, 0xc0, !PT ;  /* 0xfffffffe06067812 */ /* 0x000fca00078ec0ff */
[----:B------:R-:W-:Y:S01]  /*13130*/  IMAD.IADD R7, R7, 0x1, -R6 ;  /* 0x0000000107077824 */ /* 0x000fe200078e0a06 */
[----:B------:R-:W-:-:S04]  /*13140*/  MOV R6, 0x400 ;  /* 0x0000040000067802 */ /* 0x000fc80000000f00 */
[----:B0-----:R-:W-:Y:S02]  /*13150*/  LEA R6, R9, R6, 0x18 ;  /* 0x0000000609067211 */ /* 0x001fe400078ec0ff */
[----:B------:R-:W-:-:S04]  /*13160*/  SHF.L.U32 R7, R7, 0x1f, RZ ;  /* 0x0000001f07077819 */ /* 0x000fc800000006ff */
[----:B------:R-:W0:Y:S02]  /*13170*/  SYNCS.PHASECHK.TRANS64.TRYWAIT P0, [R6+URZ+0x30820], R7 ;  /* 0x03082007060075a7 */ /* 0x000e24000800017f */
[----:B0-----:R-:W-:Y:S05]  /*13180*/  @!P0 BRA `(.L_x_460) ;  /* 0x0000004000b08947 */ /* 0x001fea0003800000 */
.L_x_585:
[----:B------:R-:W-:Y:S05]  /*13190*/  BSYNC B1 ;  /* 0x0000000000017941 */ /* 0x000fea0003800000 */
.L_x_459:
[----:B------:R-:W-:Y:S04]  /*131a0*/  BSSY B1, `(.L_x_461) ;  /* 0x0000035000017945 */ /* 0x000fe80003800000 */
[----:B------:R-:W-:Y:S05]  /*131b0*/  @!P6 BRA `(.L_x_462) ;  /* 0x0000000000cce947 */ /* 0x000fea0003800000 */
[----:B0-----:R-:W-:Y:S01]  /*131c0*/  IMAD R7, R26, 0x8, R6 ;  /* 0x000000081a077824 */ /* 0x001fe200078e0206 */
[----:B------:R-:W-:-:S04]  /*131d0*/  SHF.L.U32 R8, R27, 0x1f, RZ ;  /* 0x0000001f1b087819 */ /* 0x000fc800000006ff */
[----:B------:R-:W0:Y:S02]  /*131e0*/  SYNCS.PHASECHK.TRANS64.TRYWAIT P0, [R7+URZ+0x308a0], R8 ;  /* 0x0308a008070075a7 */ /* 0x000e24000800017f */
[----:B0-----:R-:W-:Y:S05]  /*131f0*/  @!P0 BRA `(.L_x_463) ;  /* 0x0000004000a88947 */ /* 0x001fea0003800000 */
.L_x_586:
[----:B------:R-:W2:Y:S02]  /*13200*/  S2R R9, SR_TID.X ;  /* 0x0000000000097919 */ /* 0x000ea40000002100 */
[----:B--2---:R-:W-:-:S04]  /*13210*/  LOP3.LUT R9, R9, 0x7f, RZ, 0xc0, !PT ;  /* 0x0000007f09097812 */ /* 0x004fc800078ec0ff */
[----:B------:R-:W-:-:S13]  /*13220*/  ISETP.NE.AND P1, PT, R9, RZ, PT ;  /* 0x000000ff0900720c */ /* 0x000fda0003f25270 */
[----:B------:R-:W-:Y:S05]  /*13230*/  @P1 BRA `(.L_x_464) ;  /* 0x0000000000141947 */ /* 0x000fea0003800000 */
[----:B------:R-:W-:Y:S02]  /*13240*/  ISETP.NE.AND P0, PT, R29, RZ, PT ;  /* 0x000000ff1d00720c */ /* 0x000fe40003f05270 */
[----:B------:R-:W-:-:S04]  /*13250*/  MOV R9, 0x6000 ;  /* 0x0000600000097802 */ /* 0x000fc80000000f00 */
[----:B------:R2:W-:Y:S07]  /*13260*/  SYNCS.ARRIVE.TRANS64 RZ, [R7+URZ+0x30890], R9 ;  /* 0x0308900907ff79a7 */ /* 0x0005ee000800003f */
[----:B------:R-:W-:Y:S05]  /*13270*/  @!P0 BRA `(.L_x_464) ;  /* 0x0000000000048947 */ /* 0x000fea0003800000 */
[----:B------:R-:W-:Y:S01]  /*13280*/  BPT.TRAP 0x1 ;  /* 0x000000040000795c */ /* 0x000fe20000300000 */
.L_x_464:
[----:B--2---:R-:W-:Y:S01]  /*13290*/  IMAD R9, R26, 0x6000, R6 ;  /* 0x000060001a097824 */ /* 0x004fe200078e0206 */
[----:B------:R-:W-:Y:S01]  /*132a0*/  R2UR UR9, R7 ;  /* 0x00000000070972ca */ /* 0x000fe200000e0000 */
[----:B-----5:R-:W-:Y:S01]  /*132b0*/  IMAD R10, R2, 0xc0, R3 ;  /* 0x000000c0020a7824 */ /* 0x020fe200078e0203 */
[----:B------:R-:W-:Y:S01]  /*132c0*/  R2UR UR12, R5 ;  /* 0x00000000050c72ca */ /* 0x000fe200000e0000 */
[----:B------:R-:W-:Y:S01]  /*132d0*/  UIADD3 UR4, UP0, UR38, 0x570, URZ ;  /* 0x0000057026047890 */ /* 0x000fe2000ff1e03f */
[----:B------:R-:W-:Y:S01]  /*132e0*/  R2UR UR8, R9 ;  /* 0x00000000090872ca */ /* 0x000fe200000e0000 */
[----:B------:R-:W-:Y:S01]  /*132f0*/  VIADD R10, R10, 0xffffff40 ;  /* 0xffffff400a0a7836 */ /* 0x000fe20000000000 */
[----:B------:R-:W-:Y:S01]  /*13300*/  R2UR UR13, R4 ;  /* 0x00000000040d72ca */ /* 0x000fe200000e0000 */
[----:B------:R-:W-:Y:S01]  /*13310*/  UIADD3.X UR5, URZ, UR39, URZ, UP0, !UPT ;  /* 0x000000273f057290 */ /* 0x000fe200087fe43f */
[----:B------:R-:W-:Y:S02]  /*13320*/  UMOV UR6, 0x0 ;  /* 0x0000000000067882 */ /* 0x000fe40000000000 */
[----:B------:R-:W-:Y:S01]  /*13330*/  R2UR UR11, R10 ;  /* 0x000000000a0b72ca */ /* 0x000fe200000e0000 */
[----:B------:R-:W-:Y:S01]  /*13340*/  UMOV UR7, 0x12f00000 ;  /* 0x12f0000000077882 */ /* 0x000fe20000000000 */
[----:B------:R-:W-:Y:S01]  /*13350*/  UMOV UR10, URZ ;  /* 0x0000003f000a7c82 */ /* 0x000fe20008000000 */
[----:B------:R-:W-:-:S04]  /*13360*/  UIADD3 UR9, UR9, 0x30890, URZ ;  /* 0x0003089009097890 */ /* 0x000fc8000fffe03f */
[----:B------:R-:W-:-:S09]  /*13370*/  UIADD3 UR8, UR8, 0x12400, URZ ;  /* 0x0001240008087890 */ /* 0x000fd2000fffe03f */
[----:B------:R2:W-:Y:S01]  /*13380*/  UTMALDG.4D [UR8], [UR4], desc[UR6] ;  /* 0x00000608040075b4 */ /* 0x0005e20008019000 */
[----:B------:R-:W3:Y:S02]  /*13390*/  SYNCS.PHASECHK.TRANS64.TRYWAIT P0, [R7+URZ+0x308c0], R8 ;  /* 0x0308c008070075a7 */ /* 0x000ee4000800017f */
[----:B--23--:R-:W-:Y:S05]  /*133a0*/  @!P0 BRA `(.L_x_465) ;  /* 0x0000004000508947 */ /* 0x00cfea0003800000 */
.L_x_587:
[----:B------:R-:W-:Y:S05]  /*133b0*/  @P1 BRA `(.L_x_466) ;  /* 0x0000000000141947 */ /* 0x000fea0003800000 */
[----:B------:R-:W-:Y:S01]  /*133c0*/  ISETP.NE.AND P0, PT, R29, RZ, PT ;  /* 0x000000ff1d00720c */ /* 0x000fe20003f05270 */
[----:B0-2---:R-:W-:-:S04]  /*133d0*/  IMAD.MOV.U32 R8, RZ, RZ, 0x6000 ;  /* 0x00006000ff087424 */ /* 0x005fc800078e00ff */
[----:B------:R3:W-:Y:S08]  /*133e0*/  SYNCS.ARRIVE.TRANS64 RZ, [R7+URZ+0x308b0], R8 ;  /* 0x0308b00807ff79a7 */ /* 0x0007f0000800003f */
[----:B------:R-:W-:Y:S05]  /*133f0*/  @!P0 BRA `(.L_x_466) ;  /* 0x0000000000048947 */ /* 0x000fea0003800000 */
[----:B------:R-:W-:Y:S01]  /*13400*/  BPT.TRAP 0x1 ;  /* 0x000000040000795c */ /* 0x000fe20000300000 */
.L_x_466:
        /* <DEDUP_REMOVED lines=8> */
[----:B------:R-:W-:Y:S01]  /*13490*/  R2UR UR13, R4 ;  /* 0x00000000040d72ca */ /* 0x000fe200000e0000 */
[----:B------:R-:W-:-:S04]  /*134a0*/  UMOV UR10, URZ ;  /* 0x0000003f000a7c82 */ /* 0x000fc80008000000 */
[----:B------:R-:W-:Y:S02]  /*134b0*/  UIADD3 UR8, UR8, 0x400, URZ ;  /* 0x0000040008087890 */ /* 0x000fe4000fffe03f */
[----:B------:R-:W-:-:S09]  /*134c0*/  UIADD3 UR9, UR9, 0x308b0, URZ ;  /* 0x000308b009097890 */ /* 0x000fd2000fffe03f */
[----:B------:R4:W-:Y:S02]  /*134d0*/  UTMALDG.4D [UR8], [UR4], desc[UR6] ;  /* 0x00000608040075b4 */ /* 0x0009e40008019000 */
[----:B----4-:R-:W-:Y:S01]  /*134e0*/  NOP ;  /* 0x0000000000007918 */ /* 0x010fe20000000000 */
.L_x_462:
[----:B------:R-:W-:Y:S05]  /*134f0*/  BSYNC B1 ;  /* 0x0000000000017941 */ /* 0x000fea0003800000 */
.L_x_461:
[----:B------:R-:W-:Y:S01]  /*13500*/  IADD3 R26, R26, 0x1, RZ ;  /* 0x000000011a1a7810 */ /* 0x000fe20007ffe0ff */
[----:B------:R-:W-:Y:S01]  /*13510*/  VIADD R2, R2, 0xfffffffe ;  /* 0xfffffffe02027836 */ /* 0x000fe20000000000 */
[----:B------:R-:W-:Y:S02]  /*13520*/  PLOP3.LUT P2, PT, PT, PT, PT, 0x8, 0x0 ;  /* 0x000000000000781c */ /* 0x000fe40003f4e170 */
[----:B------:R-:W-:-:S04]  /*13530*/  ISETP.NE.AND P0, PT, R26, 0x2, PT ;  /* 0x000000021a00780c */ /* 0x000fc80003f05270 */
[----:B------:R-:W-:Y:S02]  /*13540*/  SEL R26, R26, RZ, P0 ;  /* 0x000000ff1a1a7207 */ /* 0x000fe40000000000 */
[----:B0-23--:R-:W-:Y:S02]  /*13550*/  SEL R8, RZ, 0x1, P0 ;  /* 0x00000001ff087807 */ /* 0x00dfe40000000000 */
[----:B------:R-:W-:Y:S02]  /*13560*/  ISETP.GE.AND P0, PT, R2, R0, PT ;  /* 0x000000000200720c */ /* 0x000fe40003f06270 */
[----:B------:R-:W-:-:S11]  /*13570*/  LOP3.LUT R27, R27, R8, RZ, 0x3c, !PT ;  /* 0x000000081b1b7212 */ /* 0x000fd600078e3cff */
[----:B------:R-:W-:Y:S05]  /*13580*/  @!P0 BRA `(.L_x_456) ;  /* 0x0000000000f88947 */ /* 0x000fea0003800000 */
.L_x_473:
[----:B------:R-:W-:Y:S05]  /*13590*/  YIELD ;  /* 0x0000000000007946 */ /* 0x000fea0003800000 */
[----:B------:R-:W-:Y:S04]  /*135a0*/  BSSY B1, `(.L_x_467) ;  /* 0x0000034000017945 */ /* 0x000fe80003800000 */
[----:B0-23--:R-:W-:Y:S05]  /*135b0*/  @!P6 BRA `(.L_x_468) ;  /* 0x0000000000c8e947 */ /* 0x00dfea0003800000 */
[----:B------:R-:W-:Y:S01]  /*135c0*/  IMAD R7, R26, 0x8, R6 ;  /* 0x000000081a077824 */ /* 0x000fe200078e0206 */
[----:B------:R-:W-:-:S04]  /*135d0*/  SHF.L.U32 R10, R27, 0x1f, RZ ;  /* 0x0000001f1b0a7819 */ /* 0x000fc800000006ff */
[----:B------:R-:W0:Y:S02]  /*135e0*/  SYNCS.PHASECHK.TRANS64.TRYWAIT P0, [R7+URZ+0x308a0], R10 ;  /* 0x0308a00a070075a7 */ /* 0x000e24000800017f */
[----:B0-----:R-:W-:Y:S05]  /*135f0*/  @!P0 BRA `(.L_x_469) ;  /* 0x0000003c00d08947 */ /* 0x001fea0003800000 */
.L_x_588:
        /* <DEDUP_REMOVED lines=9> */
.L_x_470:
[----:B--2---:R-:W-:Y:S01]  /*13690*/  IMAD R8, R26, 0x6000, R6 ;  /* 0x000060001a087824 */ /* 0x004fe200078e0206 */
[----:B------:R-:W-:Y:S01]  /*136a0*/  R2UR UR9, R7 ;  /* 0x00000000070972ca */ /* 0x000fe200000e0000 */
[----:B-----5:R-:W-:Y:S01]  /*136b0*/  IMAD R9, R2, 0xc0, R3 ;  /* 0x000000c002097824 */ /* 0x020fe200078e0203 */
        /* <DEDUP_REMOVED lines=8> */
[----:B------:R-:W-:-:S03]  /*13740*/  UMOV UR10, URZ ;  /* 0x0000003f000a7c82 */ /* 0x000fc60008000000 */
[----:B------:R-:W-:-:S04]  /*13750*/  UIADD3 UR9, UR9, 0x30890, URZ ;  /* 0x0003089009097890 */ /* 0x000fc8000fffe03f */
[----:B------:R-:W-:-:S09]  /*13760*/  UIADD3 UR8, UR8, 0x12400, URZ ;  /* 0x0001240008087890 */ /* 0x000fd2000fffe03f */
[----:B------:R2:W-:Y:S01]  /*13770*/  UTMALDG.4D [UR8], [UR4], desc[UR6] ;  /* 0x00000608040075b4 */ /* 0x0005e20008019000 */
[----:B------:R-:W3:Y:S02]  /*13780*/  SYNCS.PHASECHK.TRANS64.TRYWAIT P1, [R7+URZ+0x308c0], R10 ;  /* 0x0308c00a070075a7 */ /* 0x000ee4000802017f */
[----:B--23--:R-:W-:Y:S05]  /*13790*/  @!P1 BRA `(.L_x_471) ;  /* 0x0000003c007c9947 */ /* 0x00cfea0003800000 */
.L_x_589:
[----:B------:R-:W-:Y:S05]  /*137a0*/  @P0 BRA `(.L_x_472) ;  /* 0x0000000000140947 */ /* 0x000fea0003800000 */
[----:B------:R-:W-:Y:S01]  /*137b0*/  ISETP.NE.AND P1, PT, R29, RZ, PT ;  /* 0x000000ff1d00720c */ /* 0x000fe20003f25270 */
[----:B0-2---:R-:W-:-:S04]  /*137c0*/  IMAD.MOV.U32 R10, RZ, RZ, 0x6000 ;  /* 0x00006000ff0a7424 */ /* 0x005fc800078e00ff */
[----:B------:R3:W-:Y:S08]  /*137d0*/  SYNCS.ARRIVE.TRANS64 RZ, [R7+URZ+0x308b0], R10 ;  /* 0x0308b00a07ff79a7 */ /* 0x0007f0000800003f */
[----:B------:R-:W-:Y:S05]  /*137e0*/  @!P1 BRA `(.L_x_472) ;  /* 0x0000000000049947 */ /* 0x000fea0003800000 */
[----:B------:R-:W-:Y:S01]  /*137f0*/  BPT.TRAP 0x1 ;  /* 0x000000040000795c */ /* 0x000fe20000300000 */
.L_x_472:
        /* <DEDUP_REMOVED lines=14> */
.L_x_468:
[----:B------:R-:W-:Y:S05]  /*138e0*/  BSYNC B1 ;  /* 0x0000000000017941 */ /* 0x000fea0003800000 */
.L_x_467:
[----:B------:R-:W-:-:S05]  /*138f0*/  VIADD R26, R26, 0x1 ;  /* 0x000000011a1a7836 */ /* 0x000fca0000000000 */
[----:B------:R-:W-:-:S04]  /*13900*/  ISETP.NE.AND P0, PT, R26, 0x2, PT ;  /* 0x000000021a00780c */ /* 0x000fc80003f05270 */
[----:B------:R-:W-:Y:S02]  /*13910*/  SEL R8, RZ, 0x1, P0 ;  /* 0x00000001ff087807 */ /* 0x000fe40000000000 */
[----:B------:R-:W-:Y:S02]  /*13920*/  SEL R26, R26, RZ, P0 ;  /* 0x000000ff1a1a7207 */ /* 0x000fe40000000000 */
[C---:B------:R-:W-:Y:S02]  /*13930*/  ISETP.GT.AND P0, PT, R2.reuse, R0, PT ;  /* 0x000000000200720c */ /* 0x040fe40003f04270 */
[----:B------:R-:W-:Y:S02]  /*13940*/  LOP3.LUT R27, R27, R8, RZ, 0x3c, !PT ;  /* 0x000000081b1b7212 */ /* 0x000fe400078e3cff */
[----:B------:R-:W-:-:S09]  /*13950*/  IADD3 R2, R2, -0x1, RZ ;  /* 0xffffffff02027810 */ /* 0x000fd20007ffe0ff */
[----:B------:R-:W-:Y:S05]  /*13960*/  @P0 BRA `(.L_x_473) ;  /* 0xfffffffc00080947 */ /* 0x000fea000383ffff */
.L_x_456:
[----:B------:R-:W-:Y:S05]  /*13970*/  BSYNC B0 ;  /* 0x0000000000007941 */ /* 0x000fea0003800000 */
.L_x_455:
[----:B0-23--:R-:W2:Y:S01]  /*13980*/  LDL R7, [R1+0x14] ;  /* 0x0000140001077983 */ /* 0x00dea20000100800 */
[----:B------:R-:W-:Y:S05]  /*13990*/  @!P2 WARPSYNC.ALL ;  /* 0x000000000000a948 */ /* 0x000fea0003800000 */
[----:B------:R-:W-:Y:S01]  /*139a0*/  BSSY B6, `(.L_x_474) ;  /* 0x0000233000067945 */ /* 0x000fe20003800000 */
[----:B------:R-:W-:Y:S01]  /*139b0*/  @!P2 BAR.SYNC.DEFER_BLOCKING 0xc, 0x1a0 ;  /* 0x030680000000ab1d */ /* 0x000fe20000010000 */
[----:B--2---:R-:W-:-:S13]  /*139c0*/  ISETP.GT.AND P0, PT, R7, RZ, PT ;  /* 0x000000ff0700720c */ /* 0x004fda0003f04270 */
[----:B------:R-:W-:Y:S05]  /*139d0*/  @P0 BRA `(.L_x_475) ;  /* 0x00000000003c0947 */ /* 0x000fea0003800000 */
[----:B------:R-:W-:-:S13]  /*139e0*/  ISETP.NE.AND P1, PT, R29, RZ, PT ;  /* 0x000000ff1d00720c */ /* 0x000fda0003f25270 */
[----:B------:R-:W-:Y:S05]  /*139f0*/  @P1 BRA `(.L_x_476) ;  /* 0x0000002000b41947 */ /* 0x000fea0003800000 */
[----:B------:R-:W0:Y:S01]  /*13a00*/  S2R R7, SR_LANEID ;  /* 0x0000000000077919 */ /* 0x000e220000000000 */
[----:B------:R-:W-:Y:S01]  /*13a10*/  VOTEU.ANY UR4, UPT, PT ;  /* 0x0000000000047886 */ /* 0x000fe200038e0100 */
[----:B-----5:R-:W2:Y:S01]  /*13a20*/  LDC.64 R2, c[0x0][0xc38] ;  /* 0x00030e00ff027b82 */ /* 0x020ea20000000a00 */
        /* <DEDUP_REMOVED lines=10> */
.L_x_475:
[----:B-----5:R-:W0:Y:S01]  /*13ad0*/  S2R R3, SR_CgaCtaId ;  /* 0x0000000000037919 */ /* 0x020e220000008800 */
        /* <DEDUP_REMOVED lines=20> */
[----:B01----:R-:W-:Y:S05]  /*13c20*/  CALL.ABS.NOINC R2 ;  /* 0x0000000002007343 */ /* 0x003fea0003c00000 */
.L_x_477:
        /* <DEDUP_REMOVED lines=16> */
[----:B0-----:R-:W-:-:S07]  /*13d30*/  IMAD.MOV.U32 R13, RZ, RZ, RZ ;  /* 0x000000ffff0d7224 */ /* 0x001fce00078e00ff */
[----:B------:R-:W-:-:S07]  /*13d40*/  LEPC R20, `(.L_x_479) ;  /* 0x000000001014794e */ /* 0x000fce0000000000 */
[----:B-12---:R-:W-:Y:S05]  /*13d50*/  CALL.ABS.NOINC R2 ;  /* 0x0000000002007343 */ /* 0x006fea0003c00000 */
.L_x_479:
        /* <DEDUP_REMOVED lines=15> */
[----:B0-----:R-:W-:Y:S05]  /*13e50*/  CALL.ABS.NOINC R2 ;  /* 0x0000000002007343 */ /* 0x001fea0003c00000 */
.L_x_478:
[----:B------:R-:W2:Y:S01]  /*13e60*/  LDL.LU R2, [R1+0x8] ;  /* 0x0000080001027983 */ /* 0x000ea20000300800 */
[----:B------:R-:W-:-:S03]  /*13e70*/  ULDC.64 UR4, c[0x0][0x9f8] ;  /* 0x00027e0000047ab9 */ /* 0x000fc60000000a00 */
[----:B------:R-:W3:Y:S04]  /*13e80*/  LDL.LU R0, [R1+0xc] ;  /* 0x00000c0001007983 */ /* 0x000ee80000300800 */
[----:B------:R-:W4:Y:S04]  /*13e90*/  LDL.LU R21, [R1] ;  /* 0x0000000001157983 */ /* 0x000f280000300800 */
[----:B------:R-:W4:Y:S01]  /*13ea0*/  LDL.LU R20, [R1+0x18] ;  /* 0x0000180001147983 */ /* 0x000f220000300800 */
[----:B------:R-:W-:-:S04]  /*13eb0*/  ISETP.NE.U32.AND P0, PT, RZ, UR4, PT ;  /* 0x00000004ff007c0c */ /* 0x000fc8000bf05070 */
        /* <DEDUP_REMOVED lines=8> */
[----:B------:R-:W-:Y:S01]  /*13f40*/  ULDC.64 UR4, c[0x0][0xa00] ;  /* 0x0002800000047ab9 */ /* 0x000fe20000000a00 */
[----:B------:R-:W0:Y:S01]  /*13f50*/  LDC R0, c[0x0][0x428] ;  /* 0x00010a00ff007b82 */ /* 0x000e220000000800 */
[----:B----4-:R-:W-:-:S06]  /*13f60*/  MOV R6, R21 ;  /* 0x0000001500067202 */ /* 0x010fcc0000000f00 */
[----:B------:R2:W5:Y:S01]  /*13f70*/  @P0 LDG.E R6, desc[UR56][R2.64] ;  /* 0x0000003802060981 */ /* 0x000562000c1e1900 */
[----:B------:R-:W-:Y:S01]  /*13f80*/  IMAD R17, R17, 0xc0, R20 ;  /* 0x000000c011117824 */ /* 0x000fe200078e0214 */
[----:B------:R-:W-:Y:S02]  /*13f90*/  PLOP3.LUT P1, PT, P6, PT, PT, 0x8, 0x0 ;  /* 0x000000000000781c */ /* 0x000fe4000372e170 */
[----:B0-----:R-:W-:Y:S01]  /*13fa0*/  ISETP.NE.AND P0, PT, R0, 0x1, PT ;  /* 0x000000010000780c */ /* 0x001fe20003f05270 */
[----:B------:R-:W-:-:S12]  /*13fb0*/  IMAD.MOV.U32 R0, RZ, RZ, R18 ;  /* 0x000000ffff007224 */ /* 0x000fd800078e0012 */
[----:B------:R-:W0:Y:S08]  /*13fc0*/  @P0 LDC R5, c[0x0][0x42c] ;  /* 0x00010b00ff050b82 */ /* 0x000e300000000800 */
[----:B------:R-:W3:Y:S01]  /*13fd0*/  @P0 LDC R4, c[0x0][0x430] ;  /* 0x00010c00ff040b82 */ /* 0x000ee20000000800 */
[----:B0-----:R-:W-:-:S05]  /*13fe0*/  @P0 IMAD.HI.U32 R5, R18, R5, RZ ;  /* 0x0000000512050227 */ /* 0x001fca00078e00ff */
[----:B---3--:R-:W-:Y:S02]  /*13ff0*/  @P0 SHF.R.U32.HI R0, RZ, R4, R5 ;  /* 0x00000004ff000219 */ /* 0x008fe40000011605 */
[----:B------:R-:W-:-:S04]  /*14000*/  ISETP.NE.U32.AND P0, PT, RZ, UR4, PT ;  /* 0x00000004ff007c0c */ /* 0x000fc8000bf05070 */
[----:B------:R-:W-:-:S04]  /*14010*/  ISETP.NE.AND.EX P0, PT, RZ, UR5, PT, P0 ;  /* 0x00000005ff007c0c */ /* 0x000fc8000bf05300 */
[----:B--2---:R-:W-:-:S09]  /*14020*/  SEL R8, R21, RZ, !P0 ;  /* 0x000000ff15087207 */ /* 0x004fd20004000000 */
.L_x_480:
        /* <DEDUP_REMOVED lines=17> */
.L_x_592:
[----:B------:R-:W2:Y:S01]  /*14140*/  LDL R4, [R1+0x4] ;  /* 0x0000040001047983 */ /* 0x000ea20000100800 */
[----:B------:R-:W-:Y:S01]  /*14150*/  UMOV UR4, 0xffffffff ;  /* 0xffffffff00047882 */ /* 0x000fe20000000000 */
[----:B------:R-:W-:Y:S01]  /*14160*/  SHF.R.S32.HI R11, RZ, 0x1f, R6 ;  /* 0x0000001fff0b7819 */ /* 0x000fe20000011406 */
[----:B--2---:R-:W-:Y:S01]  /*14170*/  VIADD R9, R4, 0xffffffff ;  /* 0xffffffff04097836 */ /* 0x004fe20000000000 */
[----:B------:R-:W-:Y:S06]  /*14180*/  BRA.DIV UR4, `(.L_x_482) ;  /* 0x0000003604487947 */ /* 0x000fec000b800000 */
[----:B------:R-:W-:-:S13]  /*14190*/  ELECT P6, URZ, PT ;  /* 0x00000000003f782f */ /* 0x000fda00038c0000 */
.L_x_595:
[----:B------:R-:W-:Y:S05]  /*141a0*/  @!P6 BRA `(.L_x_483) ;  /* 0x0000000000cce947 */ /* 0x000fea0003800000 */
[----:B------:R-:W-:Y:S02]  /*141b0*/  ISETP.NE.U32.AND P0, PT, R2, RZ, PT ;  /* 0x000000ff0200720c */ /* 0x000fe40003f05070 */
[----:B------:R-:W-:Y:S02]  /*141c0*/  MOV R25, R9 ;  /* 0x0000000900197202 */ /* 0x000fe40000000f00 */
[----:B------:R-:W-:-:S13]  /*141d0*/  ISETP.NE.AND.EX P0, PT, R3, RZ, PT, P0 ;  /* 0x000000ff0300720c */ /* 0x000fda0003f05300 */
[----:B------:R-:W-:Y:S05]  /*141e0*/  @!P0 BRA `(.L_x_484) ;  /* 0x0000000000448947 */ /* 0x000fea0003800000 */
[----:B------:R-:W0:Y:S01]  /*141f0*/  LDC R10, c[0x0][0x41c] ;  /* 0x00010700ff0a7b82 */ /* 0x000e220000000800 */
[----:B------:R-:W-:Y:S02]  /*14200*/  ULDC.64 UR4, c[0x0][0x408] ;  /* 0x0001020000047ab9 */ /* 0x000fe40000000a00 */
[----:B------:R-:W-:-:S04]  /*14210*/  IMAD R7, R11, UR4, RZ ;  /* 0x000000040b077c24 */ /* 0x000fc8000f8e02ff */
[----:B------:R-:W-:Y:S01]  /*14220*/  IMAD R7, R6, UR5, R7 ;  /* 0x0000000506077c24 */ /* 0x000fe2000f8e0207 */
[----:B0-----:R-:W-:-:S13]  /*14230*/  ISETP.NE.AND P0, PT, R10, 0x1, PT ;  /* 0x000000010a00780c */ /* 0x001fda0003f05270 */
[----:B------:R-:W0:Y:S02]  /*14240*/  @P0 LDC.64 R4, c[0x0][0x420] ;  /* 0x00010800ff040b82 */ /* 0x000e240000000a00 */
[----:B0-----:R-:W-:-:S04]  /*14250*/  @P0 IMAD.HI.U32 R12, R9, R4, RZ ;  /* 0x00000004090c0227 */ /* 0x001fc800078e00ff */
[----:B------:R-:W-:Y:S01]  /*14260*/  IMAD.MOV.U32 R4, RZ, RZ, R9 ;  /* 0x000000ffff047224 */ /* 0x000fe200078e0009 */
[----:B------:R-:W-:-:S04]  /*14270*/  @P0 SHF.R.U32.HI R4, RZ, R5, R12 ;  /* 0x00000005ff040219 */ /* 0x000fc8000001160c */
[--C-:B------:R-:W-:Y:S01]  /*14280*/  SHF.R.S32.HI R5, RZ, 0x1f, R4.reuse ;  /* 0x0000001fff057819 */ /* 0x100fe20000011404 */
[--C-:B------:R-:W-:Y:S02]  /*14290*/  IMAD.MOV R25, RZ, RZ, -R4.reuse ;  /* 0x000000ffff197224 */ /* 0x100fe400078e0a04 */
[----:B------:R-:W-:-:S04]  /*142a0*/  IMAD.WIDE.U32 R4, R6, UR4, R4 ;  /* 0x0000000406047c25 */ /* 0x000fc8000f8e0004 */
[----:B------:R-:W-:Y:S01]  /*142b0*/  IMAD R25, R10, R25, R9 ;  /* 0x000000190a197224 */ /* 0x000fe200078e0209 */
[----:B------:R-:W-:Y:S02]  /*142c0*/  IADD3 R7, R5, R7, RZ ;  /* 0x0000000705077210 */ /* 0x000fe40007ffe0ff */
[----:B------:R-:W-:-:S04]  /*142d0*/  LEA R12, P0, R4, R2, 0x2 ;  /* 0x00000002040c7211 */ /* 0x000fc800078010ff */
[----:B------:R-:W-:-:S05]  /*142e0*/  LEA.HI.X R13, R4, R3, R7, 0x2, P0 ;  /* 0x00000003040d7211 */ /* 0x000fca00000f1407 */
[----:B------:R0:W5:Y:S04]  /*142f0*/  LDG.E R7, desc[UR56][R12.64] ;  /* 0x000000380c077981 */ /* 0x000168000c1e1900 */
.L_x_484:
[----:B------:R-:W-:Y:S01]  /*14300*/  IMAD R5, R22, 0x8, R28 ;  /* 0x0000000816057824 */ /* 0x000fe200078e021c */
[----:B------:R-:W-:-:S04]  /*14310*/  SHF.L.U32 R4, R24, 0x1f, RZ ;  /* 0x0000001f18047819 */ /* 0x000fc800000006ff */
[----:B------:R-:W2:Y:S02]  /*14320*/  SYNCS.PHASECHK.TRANS64.TRYWAIT P0, [R5+URZ+0x30840], R4 ;  /* 0x03084004050075a7 */ /* 0x000ea4000800017f */
[----:B--2---:R-:W-:Y:S05]  /*14330*/  @!P0 BRA `(.L_x_485) ;  /* 0x0000003000fc8947 */ /* 0x004fea0003800000 */
.L_x_596:
        /* <DEDUP_REMOVED lines=9> */
.L_x_486:
        /* <DEDUP_REMOVED lines=17> */
.L_x_483:
        /* <DEDUP_REMOVED lines=14> */
[----:B------:R-:W-:Y:S01]  /*145c0*/  @P0 MOV R5, 0x6000 ;  /* 0x0000600000050802 */ /* 0x000fe20000000f00 */
[----:B------:R-:W-:Y:S01]  /*145d0*/  BAR.SYNC.DEFER_BLOCKING 0x8, 0x1a0 ;  /* 0x0206800000007b1d */ /* 0x000fe20000010000 */
[----:B------:R-:W-:-:S05]  /*145e0*/  UIADD3 UR9, UR9, 0x30800, URZ ;  /* 0x0003080009097890 */ /* 0x000fca000fffe03f */
[----:B------:R3:W-:Y:S04]  /*145f0*/  @P0 SYNCS.ARRIVE.TRANS64 RZ, [R28+URZ+0x30800], R5 ;  /* 0x030800051cff09a7 */ /* 0x0007e8000800003f */
[----:B------:R4:W-:Y:S01]  /*14600*/  UTMALDG.4D [UR8], [UR4], desc[UR6] ;  /* 0x00000608040075b4 */ /* 0x0009e20008019000 */
[----:B--2---:R-:W-:-:S05]  /*14610*/  VIADD R10, R10, 0x1 ;  /* 0x000000010a0a7836 */ /* 0x004fca0000000000 */
[----:B------:R-:W-:Y:S01]  /*14620*/  LEA.HI R4, R10, R10, RZ, 0x1 ;  /* 0x0000000a0a047211 */ /* 0x000fe200078f08ff */
[----:B------:R4:W-:Y:S03]  /*14630*/  STL [R1+0x10], R10 ;  /* 0x0000100a01007387 */ /* 0x0009e60000100800 */
[----:B------:R-:W-:-:S05]  /*14640*/  LOP3.LUT R4, R4, 0xfffffffe, RZ, 0xc0, !PT ;  /* 0xfffffffe04047812 */ /* 0x000fca00078ec0ff */
[----:B------:R-:W-:-:S05]  /*14650*/  IMAD.IADD R4, R10, 0x1, -R4 ;  /* 0x000000010a047824 */ /* 0x000fca00078e0a04 */
[----:B---3--:R-:W-:-:S04]  /*14660*/  SHF.L.U32 R5, R4, 0x1f, RZ ;  /* 0x0000001f04057819 */ /* 0x008fc800000006ff */
[----:B------:R-:W2:Y:S02]  /*14670*/  SYNCS.PHASECHK.TRANS64.TRYWAIT P0, [R28+URZ+0x30820], R5 ;  /* 0x030820051c0075a7 */ /* 0x000ea4000800017f */
[----:B--2-4-:R-:W-:Y:S05]  /*14680*/  @!P0 BRA `(.L_x_488) ;  /* 0x00000030003c8947 */ /* 0x014fea0003800000 */
.L_x_597:
[----:B------:R-:W-:Y:S05]  /*14690*/  BSYNC B0 ;  /* 0x0000000000007941 */ /* 0x000fea0003800000 */
.L_x_487:
[----:B------:R-:W3:Y:S01]  /*146a0*/  LDL.LU R4, [R1+0x14] ;  /* 0x0000140001047983 */ /* 0x000ee20000300800 */
[----:B------:R-:W-:Y:S01]  /*146b0*/  BSSY B0, `(.L_x_489) ;  /* 0x000012b000007945 */ /* 0x000fe20003800000 */
[----:B---3--:R-:W-:-:S13]  /*146c0*/  ISETP.GE.AND P0, PT, R4, 0xc1, PT ;  /* 0x000000c10400780c */ /* 0x008fda0003f06270 */
[----:B------:R-:W-:Y:S05]  /*146d0*/  @!P0 BRA `(.L_x_490) ;  /* 0x0000001000a08947 */ /* 0x000fea0003800000 */
[----:B------:R-:W0:Y:S01]  /*146e0*/  LDL R8, [R1+0x4] ;  /* 0x0000040001087983 */ /* 0x000e220000100800 */
[----:B------:R-:W-:Y:S01]  /*146f0*/  IMAD.MOV.U32 R4, RZ, RZ, 0x1 ;  /* 0x00000001ff047424 */ /* 0x000fe200078e00ff */
[----:B------:R-:W-:Y:S01]  /*14700*/  BSSY B1, `(.L_x_491) ;  /* 0x0000067000017945 */ /* 0x000fe20003800000 */
[----:B0-----:R-:W-:-:S04]  /*14710*/  IADD3 R13, -R8, RZ, RZ ;  /* 0x000000ff080d7210 */ /* 0x001fc80007ffe1ff */
[----:B------:R-:W-:-:S05]  /*14720*/  VIADDMNMX R13, R13, R4, 0xffffffff, !PT ;  /* 0xffffffff0d0d7446 */ /* 0x000fca0007800104 */
[C---:B------:R-:W-:Y:S01]  /*14730*/  IMAD.IADD R4, R8.reuse, 0x1, R13 ;  /* 0x0000000108047824 */ /* 0x040fe200078e020d */
[----:B------:R-:W-:-:S04]  /*14740*/  IADD3 R8, R8, -0x2, RZ ;  /* 0xfffffffe08087810 */ /* 0x000fc80007ffe0ff */
[----:B------:R-:W-:-:S04]  /*14750*/  LOP3.LUT R4, R4, 0x1, RZ, 0xc0, !PT ;  /* 0x0000000104047812 */ /* 0x000fc800078ec0ff */
[----:B------:R-:W-:-:S13]  /*14760*/  ISETP.NE.U32.AND P0, PT, R4, 0x1, PT ;  /* 0x000000010400780c */ /* 0x000fda0003f05070 */
[----:B------:R-:W-:Y:S05]  /*14770*/  @P0 BRA `(.L_x_492) ;  /* 0x00000004007c0947 */ /* 0x000fea0003800000 */
[----:B------:R-:W-:Y:S01]  /*14780*/  VIADD R10, R22, 0x1 ;  /* 0x00000001160a7836 */ /* 0x000fe20000000000 */
[----:B------:R-:W-:Y:S04]  /*14790*/  BSSY B2, `(.L_x_493) ;  /* 0x0000059000027945 */ /* 0x000fe80003800000 */
[----:B------:R-:W-:-:S04]  /*147a0*/  ISETP.NE.AND P0, PT, R10, 0x2, PT ;  /* 0x000000020a00780c */ /* 0x000fc80003f05270 */
[----:B--2---:R-:W-:Y:S02]  /*147b0*/  SEL R5, RZ, 0x1, P0 ;  /* 0x00000001ff057807 */ /* 0x004fe40000000000 */
        /* <DEDUP_REMOVED lines=22> */
[----:B------:R-:W-:-:S05]  /*14920*/  IADD3 R4, -R12, RZ, RZ ;  /* 0x000000ff0c047210 */ /* 0x000fca0007ffe1ff */
[----:B------:R-:W-:Y:S02]  /*14930*/  IMAD R8, R17, R4, R8 ;  /* 0x0000000411087224 */ /* 0x000fe400078e0208 */
[----:B------:R0:W5:Y:S05]  /*14940*/  LDG.E R4, desc[UR56][R2.64] ;  /* 0x0000003802047981 */ /* 0x00016a000c1e1900 */
.L_x_495:
[----:B0-----:R-:W-:Y:S01]  /*14950*/  IMAD R3, R10, 0x8, R28 ;  /* 0x000000080a037824 */ /* 0x001fe200078e021c */
[----:B------:R-:W-:-:S04]  /*14960*/  SHF.L.U32 R2, R14, 0x1f, RZ ;  /* 0x0000001f0e027819 */ /* 0x000fc800000006ff */
[----:B------:R-:W0:Y:S02]  /*14970*/  SYNCS.PHASECHK.TRANS64.TRYWAIT P0, [R3+URZ+0x30840], R2 ;  /* 0x03084002030075a7 */ /* 0x000e24000800017f */
[----:B0-----:R-:W-:Y:S05]  /*14980*/  @!P0 BRA `(.L_x_496) ;  /* 0x0000002c00908947 */ /* 0x001fea0003800000 */
.L_x_598:
[----:B------:R-:W2:Y:S02]  /*14990*/  S2R R5, SR_TID.X ;  /* 0x0000000000057919 */ /* 0x000ea40000002100 */
        /* <DEDUP_REMOVED lines=8> */
.L_x_497:
[----:B0-2---:R-:W-:Y:S01]  /*14a20*/  IMAD R2, R10, 0x6000, R28 ;  /* 0x000060000a027824 */ /* 0x005fe200078e021c */
        /* <DEDUP_REMOVED lines=9> */
[----:B-----5:R-:W-:-:S02]  /*14ac0*/  R2UR UR13, R4 ;  /* 0x00000000040d72ca */ /* 0x020fc400000e0000 */
[----:B------:R-:W-:Y:S01]  /*14ad0*/  IADD3 R3, R28, 0x30800, RZ ;  /* 0x000308001c037810 */ /* 0x000fe20007ffe0ff */
[----:B------:R-:W-:Y:S01]  /*14ae0*/  UIADD3 UR9, UR9, 0x30830, URZ ;  /* 0x0003083009097890 */ /* 0x000fe2000fffe03f */
[----:B------:R-:W-:-:S03]  /*14af0*/  SHF.L.U32 R5, R24, 0x1f, RZ ;  /* 0x0000001f18057819 */ /* 0x000fc600000006ff */
[----:B------:R-:W-:Y:S01]  /*14b00*/  UIMAD UR11, UR11, 0xc0, UR4 ;  /* 0x000000c00b0b78a4 */ /* 0x000fe2000f8e0204 */
[----:B------:R-:W-:Y:S01]  /*14b10*/  IMAD R2, R22, 0x8, R3 ;  /* 0x0000000816027824 */ /* 0x000fe200078e0203 */
[----:B------:R-:W-:Y:S01]  /*14b20*/  UIADD3 UR8, UR8, 0x12400, URZ ;  /* 0x0001240008087890 */ /* 0x000fe2000fffe03f */
[----:B------:R-:W-:-:S08]  /*14b30*/  UMOV UR4, 0x0 ;  /* 0x0000000000047882 */ /* 0x000fd00000000000 */
[----:B------:R0:W-:Y:S01]  /*14b40*/  UTMALDG.4D [UR8], [UR6], desc[UR4] ;  /* 0x00000408060075b4 */ /* 0x0001e20008019000 */
[----:B------:R-:W2:Y:S02]  /*14b50*/  SYNCS.PHASECHK.TRANS64.TRYWAIT P0, [R2+URZ+0x60], R5 ;  /* 0x00006005020075a7 */ /* 0x000ea4000800017f */
[----:B0-2---:R-:W-:Y:S05]  /*14b60*/  @!P0 BRA `(.L_x_498) ;  /* 0x0000002c002c8947 */ /* 0x005fea0003800000 */
.L_x_599:
[----:B------:R-:W-:Y:S05]  /*14b70*/  @P1 BRA `(.L_x_499) ;  /* 0x0000000000181947 */ /* 0x000fea0003800000 */
[----:B------:R-:W-:Y:S01]  /*14b80*/  ISETP.NE.AND P0, PT, R29, RZ, PT ;  /* 0x000000ff1d00720c */ /* 0x000fe20003f05270 */
[----:B0-----:R-:W-:Y:S01]  /*14b90*/  IMAD R2, R22, 0x8, R28 ;  /* 0x0000000816027824 */ /* 0x001fe200078e021c */
[----:B------:R-:W-:-:S04]  /*14ba0*/  MOV R3, 0x6000 ;  /* 0x0000600000037802 */ /* 0x000fc80000000f00 */
[----:B------:R2:W-:Y:S07]  /*14bb0*/  SYNCS.ARRIVE.TRANS64 RZ, [R2+URZ+0x30850], R3 ;  /* 0x0308500302ff79a7 */ /* 0x0005ee000800003f */
[----:B------:R-:W-:Y:S05]  /*14bc0*/  @!P0 BRA `(.L_x_499) ;  /* 0x0000000000048947 */ /* 0x000fea0003800000 */
[----:B------:R-:W-:Y:S01]  /*14bd0*/  BPT.TRAP 0x1 ;  /* 0x000000040000795c */ /* 0x000fe20000300000 */
.L_x_499:
        /* <DEDUP_REMOVED lines=20> */
.L_x_494:
[----:B------:R-:W-:Y:S05]  /*14d20*/  BSYNC B2 ;  /* 0x0000000000027941 */ /* 0x000fea0003800000 */
.L_x_493:
[----:B------:R-:W2:Y:S01]  /*14d30*/  LDL.LU R2, [R1+0x4] ;  /* 0x0000040001027983 */ /* 0x000ea20000300800 */
[----:B------:R-:W-:Y:S01]  /*14d40*/  IMAD.MOV.U32 R22, RZ, RZ, R10 ;  /* 0x000000ffff167224 */ /* 0x000fe200078e000a */
[----:B------:R-:W-:Y:S01]  /*14d50*/  MOV R24, R14 ;  /* 0x0000000e00187202 */ /* 0x000fe20000000f00 */
[----:B--2---:R-:W-:-:S07]  /*14d60*/  VIADD R8, R2, 0xfffffffd ;  /* 0xfffffffd02087836 */ /* 0x004fce0000000000 */
.L_x_492:
[----:B------:R-:W-:Y:S05]  /*14d70*/  BSYNC B1 ;  /* 0x0000000000017941 */ /* 0x000fea0003800000 */
.L_x_491:
[----:B------:R-:W-:-:S05]  /*14d80*/  IMAD.MOV R2, RZ, RZ, -R13 ;  /* 0x000000ffff027224 */ /* 0x000fca00078e0a0d */
[----:B------:R-:W-:-:S13]  /*14d90*/  ISETP.NE.AND P0, PT, R9, R2, PT ;  /* 0x000000020900720c */ /* 0x000fda0003f05270 */
[----:B------:R-:W-:Y:S05]  /*14da0*/  @!P0 BRA `(.L_x_490) ;  /* 0x0000000800ec8947 */ /* 0x000fea0003800000 */
[----:B------:R-:W-:-:S07]  /*14db0*/  IMAD.MOV.U32 R4, RZ, RZ, R7 ;  /* 0x000000ffff047224 */ /* 0x000fce00078e0007 */
.L_x_514:
[----:B------:R-:W-:Y:S01]  /*14dc0*/  IADD3 R9, R22, 0x1, RZ ;  /* 0x0000000116097810 */ /* 0x000fe20007ffe0ff */
        /* <DEDUP_REMOVED lines=8> */
[----:B------:R-:W-:Y:S01]  /*14e50*/  IMAD.MOV.U32 R12, RZ, RZ, R8 ;  /* 0x000000ffff0c7224 */ /* 0x000fe200078e0008 */
        /* <DEDUP_REMOVED lines=12> */
[----:B------:R-:W-:Y:S02]  /*14f20*/  SHF.R.S32.HI R3, RZ, 0x1f, R13 ;  /* 0x0000001fff037819 */ /* 0x000fe4000001140d */
[----:B------:R-:W-:-:S05]  /*14f30*/  MOV R2, R13 ;  /* 0x0000000d00027202 */ /* 0x000fca0000000f00 */
[----:B------:R-:W-:-:S04]  /*14f40*/  IMAD.WIDE.U32 R2, R6, UR6, R2 ;  /* 0x0000000606027c25 */ /* 0x000fc8000f8e0002 */
[----:B------:R-:W-:Y:S01]  /*14f50*/  IMAD.IADD R3, R5, 0x1, R3 ;  /* 0x0000000105037824 */ /* 0x000fe200078e0203 */
[----:B------:R-:W-:-:S04]  /*14f60*/  LEA R4, P0, R2, UR4, 0x2 ;  /* 0x0000000402047c11 */ /* 0x000fc8000f8010ff */
[----:B------:R-:W-:Y:S01]  /*14f70*/  LEA.HI.X R5, R2, UR5, R3, 0x2, P0 ;  /* 0x0000000502057c11 */ /* 0x000fe200080f1403 */
[----:B------:R-:W-:-:S04]  /*14f80*/  IMAD.MOV R3, RZ, RZ, -R13 ;  /* 0x000000ffff037224 */ /* 0x000fc800078e0a0d */
[----:B------:R0:W5:Y:S01]  /*14f90*/  LDG.E R4, desc[UR56][R4.64] ;  /* 0x0000003804047981 */ /* 0x000162000c1e1900 */
[----:B------:R-:W-:-:S07]  /*14fa0*/  IMAD R12, R12, R3, R8 ;  /* 0x000000030c0c7224 */ /* 0x000fce00078e0208 */
.L_x_502:
[----:B------:R-:W-:Y:S02]  /*14fb0*/  LEA R3, R9, R28, 0x3 ;  /* 0x0000001c09037211 */ /* 0x000fe400078e18ff */
[----:B------:R-:W-:-:S04]  /*14fc0*/  SHF.L.U32 R2, R10, 0x1f, RZ ;  /* 0x0000001f0a027819 */ /* 0x000fc800000006ff */
[----:B------:R-:W3:Y:S02]  /*14fd0*/  SYNCS.PHASECHK.TRANS64.TRYWAIT P0, [R3+URZ+0x30840], R2 ;  /* 0x03084002030075a7 */ /* 0x000ee4000800017f */
[----:B---3--:R-:W-:Y:S05]  /*14fe0*/  @!P0 BRA `(.L_x_503) ;  /* 0x0000002800208947 */ /* 0x008fea0003800000 */
.L_x_600:
        /* <DEDUP_REMOVED lines=9> */
.L_x_504:
        /* <DEDUP_REMOVED lines=8> */
[----:B------:R-:W-:Y:S01]  /*15100*/  UMOV UR5, 0x14f00000 ;  /* 0x14f0000000057882 */ /* 0x000fe20000000000 */
[----:B------:R-:W-:Y:S01]  /*15110*/  R2UR UR12, R0 ;  /* 0x00000000000c72ca */ /* 0x000fe200000e0000 */
[----:B------:R-:W-:Y:S01]  /*15120*/  UMOV UR10, URZ ;  /* 0x0000003f000a7c82 */ /* 0x000fe20008000000 */
[----:B-----5:R-:W-:-:S02]  /*15130*/  R2UR UR13, R4 ;  /* 0x00000000040d72ca */ /* 0x020fc400000e0000 */
[----:B------:R-:W-:Y:S01]  /*15140*/  SHF.L.U32 R24, R24, 0x1f, RZ ;  /* 0x0000001f18187819 */ /* 0x000fe200000006ff */
[----:B------:R-:W-:Y:S01]  /*15150*/  UIADD3 UR9, UR9, 0x30830, URZ ;  /* 0x0003083009097890 */ /* 0x000fe2000fffe03f */
[----:B------:R-:W-:-:S03]  /*15160*/  LEA R3, R22, R3, 0x3 ;  /* 0x0000000316037211 */ /* 0x000fc600078e18ff */
[----:B------:R-:W-:Y:S02]  /*15170*/  UIMAD UR11, UR11, 0xc0, UR4 ;  /* 0x000000c00b0b78a4 */ /* 0x000fe4000f8e0204 */
[----:B------:R-:W-:Y:S01]  /*15180*/  UIADD3 UR8, UR8, 0x12400, URZ ;  /* 0x0001240008087890 */ /* 0x000fe2000fffe03f */
[----:B------:R-:W-:-:S08]  /*15190*/  UMOV UR4, 0x0 ;  /* 0x0000000000047882 */ /* 0x000fd00000000000 */
[----:B------:R0:W-:Y:S01]  /*151a0*/  UTMALDG.4D [UR8], [UR6], desc[UR4] ;  /* 0x00000408060075b4 */ /* 0x0001e20008019000 */
[----:B------:R-:W2:Y:S02]  /*151b0*/  SYNCS.PHASECHK.TRANS64.TRYWAIT P1, [R3+URZ+0x60], R24 ;  /* 0x00006018030075a7 */ /* 0x000ea4000802017f */
[----:B0-2---:R-:W-:Y:S05]  /*151c0*/  @!P1 BRA `(.L_x_505) ;  /* 0x0000002400bc9947 */ /* 0x005fea0003800000 */
.L_x_601:
[----:B------:R-:W-:Y:S05]  /*151d0*/  @P0 BRA `(.L_x_506) ;  /* 0x0000000000140947 */ /* 0x000fea0003800000 */
[----:B------:R-:W-:Y:S01]  /*151e0*/  ISETP.NE.AND P1, PT, R29, RZ, PT ;  /* 0x000000ff1d00720c */ /* 0x000fe20003f25270 */
[----:B------:R-:W-:-:S04]  /*151f0*/  IMAD.MOV.U32 R2, RZ, RZ, 0x6000 ;  /* 0x00006000ff027424 */ /* 0x000fc800078e00ff */
[----:B------:R2:W-:Y:S08]  /*15200*/  SYNCS.ARRIVE.TRANS64 RZ, [R3+URZ+0x50], R2 ;  /* 0x0000500203ff79a7 */ /* 0x0005f0000800003f */
[----:B------:R-:W-:Y:S05]  /*15210*/  @!P1 BRA `(.L_x_506) ;  /* 0x0000000000049947 */ /* 0x000fea0003800000 */
[----:B------:R-:W-:Y:S01]  /*15220*/  BPT.TRAP 0x1 ;  /* 0x000000040000795c */ /* 0x000fe20000300000 */
.L_x_506:
        /* <DEDUP_REMOVED lines=19> */
.L_x_501:
[----:B------:R-:W-:Y:S05]  /*15360*/  BSYNC B1 ;  /* 0x0000000000017941 */ /* 0x000fea0003800000 */
.L_x_500:
[----:B------:R-:W-:Y:S01]  /*15370*/  VIADD R22, R9, 0x1 ;  /* 0x0000000109167836 */ /* 0x000fe20000000000 */
[----:B------:R-:W-:Y:S04]  /*15380*/  BSSY B1, `(.L_x_507) ;  /* 0x0000059000017945 */ /* 0x000fe80003800000 */
[----:B------:R-:W-:-:S04]  /*15390*/  ISETP.NE.AND P0, PT, R22, 0x2, PT ;  /* 0x000000021600780c */ /* 0x000fc80003f05270 */
[----:B0-2---:R-:W-:Y:S02]  /*153a0*/  SEL R3, RZ, 0x1, P0 ;  /* 0x00000001ff037807 */ /* 0x005fe40000000000 */
[----:B------:R-:W-:Y:S02]  /*153b0*/  SEL R22, R22, RZ, P0 ;  /* 0x000000ff16167207 */ /* 0x000fe40000000000 */
[----:B------:R-:W-:Y:S01]  /*153c0*/  LOP3.LUT R24, R10, R3, RZ, 0x3c, !PT ;  /* 0x000000030a187212 */ /* 0x000fe200078e3cff */
[----:B------:R-:W-:Y:S06]  /*153d0*/  @!P6 BRA `(.L_x_508) ;  /* 0x00000004004ce947 */ /* 0x000fec0003800000 */
[----:B------:R-:W-:Y:S01]  /*153e0*/  ULDC.64 UR4, c[0x0][0x3f8] ;  /* 0x0000fe0000047ab9 */ /* 0x000fe20000000a00 */
[----:B------:R-:W-:Y:S01]  /*153f0*/  VIADD R13, R8, 0xffffffff ;  /* 0xffffffff080d7836 */ /* 0x000fe20000000000 */
[----:B------:R-:W-:-:S04]  /*15400*/  ISETP.NE.U32.AND P0, PT, RZ, UR4, PT ;  /* 0x00000004ff007c0c */ /* 0x000fc8000bf05070 */
[----:B------:R-:W-:-:S13]  /*15410*/  ISETP.NE.AND.EX P0, PT, RZ, UR5, PT, P0 ;  /* 0x00000005ff007c0c */ /* 0x000fda000bf05300 */
        /* <DEDUP_REMOVED lines=15> */
[----:B------:R-:W-:Y:S02]  /*15510*/  LEA.HI.X R5, R2, UR5, R3, 0x2, P0 ;  /* 0x0000000502057c11 */ /* 0x000fe400080f1403 */
[----:B------:R-:W-:-:S03]  /*15520*/  IADD3 R2, -R14, RZ, RZ ;  /* 0x000000ff0e027210 */ /* 0x000fc60007ffe1ff */
[----:B------:R0:W5:Y:S02]  /*15530*/  LDG.E R4, desc[UR56][R4.64] ;  /* 0x0000003804047981 */ /* 0x000164000c1e1900 */
[----:B------:R-:W-:-:S07]  /*15540*/  IMAD R13, R12, R2, R13 ;  /* 0x000000020c0d7224 */ /* 0x000fce00078e020d */
.L_x_509:
[----:B------:R-:W-:Y:S01]  /*15550*/  IMAD R2, R22, 0x8, R28 ;  /* 0x0000000816027824 */ /* 0x000fe200078e021c */
[----:B------:R-:W-:-:S04]  /*15560*/  SHF.L.U32 R3, R24, 0x1f, RZ ;  /* 0x0000001f18037819 */ /* 0x000fc800000006ff */
[----:B------:R-:W2:Y:S02]  /*15570*/  SYNCS.PHASECHK.TRANS64.TRYWAIT P0, [R2+URZ+0x30840], R3 ;  /* 0x03084003020075a7 */ /* 0x000ea4000800017f */
[----:B--2---:R-:W-:Y:S05]  /*15580*/  @!P0 BRA `(.L_x_510) ;  /* 0x0000002000e08947 */ /* 0x004fea0003800000 */
.L_x_602:
        /* <DEDUP_REMOVED lines=9> */
.L_x_511:
[----:B0-2---:R-:W-:Y:S01]  /*15620*/  IMAD R2, R22, 0x6000, R28 ;  /* 0x0000600016027824 */ /* 0x005fe200078e021c */
[----:B------:R-:W-:Y:S01]  /*15630*/  R2UR UR11, R13 ;  /* 0x000000000d0b72ca */ /* 0x000fe200000e0000 */
[----:B------:R-:W-:Y:S01]  /*15640*/  UIADD3 UR6, UP0, UR38, 0x370, URZ ;  /* 0x0000037026067890 */ /* 0x000fe2000ff1e03f */
[----:B------:R-:W-:Y:S01]  /*15650*/  R2UR UR4, R23 ;  /* 0x00000000170472ca */ /* 0x000fe200000e0000 */
[----:B------:R-:W-:Y:S01]  /*15660*/  UMOV UR5, 0x14f00000 ;  /* 0x14f0000000057882 */ /* 0x000fe20000000000 */
[----:B------:R-:W-:Y:S01]  /*15670*/  R2UR UR8, R2 ;  /* 0x00000000020872ca */ /* 0x000fe200000e0000 */
[----:B------:R-:W-:Y:S01]  /*15680*/  UIADD3.X UR7, URZ, UR39, URZ, UP0, !UPT ;  /* 0x000000273f077290 */ /* 0x000fe200087fe43f */
[----:B------:R-:W-:Y:S01]  /*15690*/  IADD3 R2, R28, 0x30800, RZ ;  /* 0x000308001c027810 */ /* 0x000fe20007ffe0ff */
[----:B------:R-:W-:Y:S01]  /*156a0*/  UMOV UR10, URZ ;  /* 0x0000003f000a7c82 */ /* 0x000fe20008000000 */
[----:B------:R-:W-:Y:S02]  /*156b0*/  R2UR UR12, R0 ;  /* 0x00000000000c72ca */ /* 0x000fe400000e0000 */
[----:B-----5:R-:W-:Y:S01]  /*156c0*/  R2UR UR13, R4 ;  /* 0x00000000040d72ca */ /* 0x020fe200000e0000 */
[----:B------:R-:W-:-:S02]  /*156d0*/  IMAD R3, R22, 0x8, R2 ;  /* 0x0000000816037824 */ /* 0x000fc400078e0202 */
[----:B------:R-:W-:Y:S02]  /*156e0*/  IMAD R2, R9, 0x8, R2 ;  /* 0x0000000809027824 */ /* 0x000fe400078e0202 */
[----:B------:R-:W-:Y:S01]  /*156f0*/  UIMAD UR11, UR11, 0xc0, UR4 ;  /* 0x000000c00b0b78a4 */ /* 0x000fe2000f8e0204 */
[----:B------:R-:W-:Y:S01]  /*15700*/  R2UR UR9, R3 ;  /* 0x00000000030972ca */ /* 0x000fe200000e0000 */
[----:B------:R-:W-:Y:S01]  /*15710*/  UIADD3 UR8, UR8, 0x12400, URZ ;  /* 0x0001240008087890 */ /* 0x000fe2000fffe03f */
[----:B------:R-:W-:Y:S01]  /*15720*/  SHF.L.U32 R3, R10, 0x1f, RZ ;  /* 0x0000001f0a037819 */ /* 0x000fe200000006ff */
[----:B------:R-:W-:-:S10]  /*15730*/  UMOV UR4, 0x0 ;  /* 0x0000000000047882 */ /* 0x000fd40000000000 */
[----:B------:R-:W-:-:S09]  /*15740*/  UIADD3 UR9, UR9, 0x30, URZ ;  /* 0x0000003009097890 */ /* 0x000fd2000fffe03f */
[----:B------:R0:W-:Y:S01]  /*15750*/  UTMALDG.4D [UR8], [UR6], desc[UR4] ;  /* 0x00000408060075b4 */ /* 0x0001e20008019000 */
[----:B------:R-:W2:Y:S02]  /*15760*/  SYNCS.PHASECHK.TRANS64.TRYWAIT P1, [R2+URZ+0x60], R3 ;  /* 0x00006003020075a7 */ /* 0x000ea4000802017f */
[----:B0-2---:R-:W-:Y:S05]  /*15770*/  @!P1 BRA `(.L_x_512) ;  /* 0x0000002000789947 */ /* 0x005fea0003800000 */
.L_x_603:
[----:B------:R-:W-:Y:S05]  /*15780*/  @P0 BRA `(.L_x_513) ;  /* 0x0000000000140947 */ /* 0x000fea0003800000 */
[----:B------:R-:W-:Y:S02]  /*15790*/  ISETP.NE.AND P1, PT, R29, RZ, PT ;  /* 0x000000ff1d00720c */ /* 0x000fe40003f25270 */
[----:B0-----:R-:W-:-:S04]  /*157a0*/  MOV R3, 0x6000 ;  /* 0x0000600000037802 */ /* 0x001fc80000000f00 */
[----:B------:R2:W-:Y:S07]  /*157b0*/  SYNCS.ARRIVE.TRANS64 RZ, [R2+URZ+0x50], R3 ;  /* 0x0000500302ff79a7 */ /* 0x0005ee000800003f */
[----:B------:R-:W-:Y:S05]  /*157c0*/  @!P1 BRA `(.L_x_513) ;  /* 0x0000000000049947 */ /* 0x000fea0003800000 */
[----:B------:R-:W-:Y:S01]  /*157d0*/  BPT.TRAP 0x1 ;  /* 0x000000040000795c */ /* 0x000fe20000300000 */
.L_x_513:
        /* <DEDUP_REMOVED lines=19> */
.L_x_508:
[----:B------:R-:W-:Y:S05]  /*15910*/  BSYNC B1 ;  /* 0x0000000000017941 */ /* 0x000fea0003800000 */
.L_x_507:
[C---:B------:R-:W-:Y:S02]  /*15920*/  ISETP.GT.AND P0, PT, R8.reuse, 0x1, PT ;  /* 0x000000010800780c */ /* 0x040fe40003f04270 */
[----:B0-2---:R-:W-:-:S05]  /*15930*/  IADD3 R2, R8, -0x2, RZ ;  /* 0xfffffffe08027810 */ /* 0x005fca0007ffe0ff */
[----:B------:R-:W-:-:S06]  /*15940*/  IMAD.MOV.U32 R8, RZ, RZ, R2 ;  /* 0x000000ffff087224 */ /* 0x000fcc00078e0002 */
[----:B------:R-:W-:Y:S05]  /*15950*/  @P0 BRA `(.L_x_514) ;  /* 0xfffffff400180947 */ /* 0x000fea000383ffff */
.L_x_490:
[----:B------:R-:W-:Y:S05]  /*15960*/  BSYNC B0 ;  /* 0x0000000000007941 */ /* 0x000fea0003800000 */
.L_x_489:
        /* <DEDUP_REMOVED lines=15> */
.L_x_516:
[----:B------:R-:W-:Y:S05]  /*15a60*/  BSYNC B0 ;  /* 0x0000000000007941 */ /* 0x000fea0003800000 */
.L_x_515:
[----:B------:R-:W-:Y:S04]  /*15a70*/  BSSY B0, `(.L_x_517) ;  /* 0x0000020000007945 */ /* 0x000fe80003800000 */
[----:B------:R-:W-:Y:S05]  /*15a80*/  @!P6 BRA `(.L_x_518) ;  /* 0x000000000078e947 */ /* 0x000fea0003800000 */
[----:B------:R-:W-:Y:S01]  /*15a90*/  IMAD R3, R22, 0x8, R28 ;  /* 0x0000000816037824 */ /* 0x000fe200078e021c */
[----:B------:R-:W-:-:S04]  /*15aa0*/  SHF.L.U32 R2, R24, 0x1f, RZ ;  /* 0x0000001f18027819 */ /* 0x000fc800000006ff */
[----:B------:R-:W3:Y:S02]  /*15ab0*/  SYNCS.PHASECHK.TRANS64.TRYWAIT P0, [R3+URZ+0x30860], R2 ;  /* 0x03086002030075a7 */ /* 0x000ee4000800017f */
[----:B---3--:R-:W-:Y:S05]  /*15ac0*/  @!P0 BRA `(.L_x_519) ;  /* 0x0000001c00b88947 */ /* 0x008fea0003800000 */
.L_x_604:
        /* <DEDUP_REMOVED lines=9> */
.L_x_520:
        /* <DEDUP_REMOVED lines=17> */
.L_x_518:
[----:B------:R-:W-:Y:S05]  /*15c70*/  BSYNC B0 ;  /* 0x0000000000007941 */ /* 0x000fea0003800000 */
.L_x_517:
[----:B------:R-:W-:-:S05]  /*15c80*/  VIADD R22, R22, 0x1 ;  /* 0x0000000116167836 */ /* 0x000fca0000000000 */
[----:B------:R-:W-:-:S04]  /*15c90*/  ISETP.NE.AND P0, PT, R22, 0x2, PT ;  /* 0x000000021600780c */ /* 0x000fc80003f05270 */
[----:B---34-:R-:W-:Y:S02]  /*15ca0*/  SEL R3, RZ, 0x1, P0 ;  /* 0x00000001ff037807 */ /* 0x018fe40000000000 */
[----:B------:R-:W-:Y:S02]  /*15cb0*/  SEL R22, R22, RZ, P0 ;  /* 0x000000ff16167207 */ /* 0x000fe40000000000 */
[----:B------:R-:W-:-:S07]  /*15cc0*/  LOP3.LUT R24, R24, R3, RZ, 0x3c, !PT ;  /* 0x0000000318187212 */ /* 0x000fce00078e3cff */
.L_x_476:
[----:B------:R-:W-:Y:S05]  /*15cd0*/  BSYNC B6 ;  /* 0x0000000000067941 */ /* 0x000fea0003800000 */
.L_x_474:
[----:B------:R-:W-:-:S03]  /*15ce0*/  UMOV UR4, 0xffffffff ;  /* 0xffffffff00047882 */ /* 0x000fc60000000000 */
[----:B------:R-:W-:Y:S05]  /*15cf0*/  BRA.DIV UR4, `(.L_x_521) ;  /* 0x0000001e04407947 */ /* 0x000fea000b800000 */
[----:B--2---:R2:W3:Y:S04]  /*15d00*/  SHFL.IDX PT, R5, R16, RZ, 0x1f ;  /* 0x00001fff10057589 */ /* 0x0044e800000e0000 */
[----:B------:R2:W4:Y:S02]  /*15d10*/  SHFL.IDX PT, R4, R16, 0x1, 0x1f ;  /* 0x00201f0010047f89 */ /* 0x00052400000e0000 */
.L_x_608:
[----:B------:R-:W-:Y:S01]  /*15d20*/  ULDC UR4, c[0x0][0xc14] ;  /* 0x0003050000047ab9 */ /* 0x000fe20000000800 */
[C---:B------:R-:W-:Y:S01]  /*15d30*/  IMAD.IADD R7, R29.reuse, 0x1, R19 ;  /* 0x000000011d077824 */ /* 0x040fe200078e0213 */
[----:B------:R-:W-:Y:S01]  /*15d40*/  ISETP.NE.AND P0, PT, R29, 0x1f, PT ;  /* 0x0000001f1d00780c */ /* 0x000fe20003f05270 */
[----:B------:R-:W-:Y:S01]  /*15d50*/  BSSY B0, `(.L_x_522) ;  /* 0x0000008000007945 */ /* 0x000fe20003800000 */
[----:B------:R-:W-:Y:S01]  /*15d60*/  MOV R0, UR4 ;  /* 0x0000000400007c02 */ /* 0x000fe20008000f00 */
[----:B------:R-:W-:-:S03]  /*15d70*/  IMAD.MOV.U32 R2, RZ, RZ, RZ ;  /* 0x000000ffff027224 */ /* 0x000fc600078e00ff */
[----:B------:R-:W-:-:S13]  /*15d80*/  ISETP.GE.OR P0, PT, R7, R0, !P0 ;  /* 0x000000000700720c */ /* 0x000fda0004706670 */
[----:B------:R-:W-:Y:S05]  /*15d90*/  @P0 BRA `(.L_x_523) ;  /* 0x00000000000c0947 */ /* 0x000fea0003800000 */
[----:B-----5:R-:W0:Y:S02]  /*15da0*/  LDC.64 R2, c[0x0][0xc58] ;  /* 0x00031600ff027b82 */ /* 0x020e240000000a00 */
[----:B0-----:R-:W-:-:S06]  /*15db0*/  IMAD.WIDE R2, R7, 0x4, R2 ;  /* 0x0000000407027825 */ /* 0x001fcc00078e0202 */
[----:B------:R0:W5:Y:S02]  /*15dc0*/  LDG.E R2, desc[UR56][R2.64] ;  /* 0x0000003802027981 */ /* 0x000164000c1e1900 */
.L_x_523:
[----:B------:R-:W-:Y:S05]  /*15dd0*/  BSYNC B0 ;  /* 0x0000000000007941 */ /* 0x000fea0003800000 */
.L_x_522:
        /* <DEDUP_REMOVED lines=20> */
[----:B0-----:R-:W-:-:S04]  /*15f20*/  SEL R14, R14, RZ, P0 ;  /* 0x000000ff0e0e7207 */ /* 0x001fc80000000000 */
[----:B------:R-:W-:-:S05]  /*15f30*/  IADD3 R3, R7, R14, RZ ;  /* 0x0000000e07037210 */ /* 0x000fca0007ffe0ff */
[----:B------:R0:W0:Y:S02]  /*15f40*/  SHFL.IDX PT, R14, R3, 0x1f, 0x1f ;  /* 0x03e01f00030e7f89 */ /* 0x00002400000e0000 */
.L_x_616:
[----:B------:R-:W-:Y:S02]  /*15f50*/  ULDC UR4, c[0x0][0xc10] ;  /* 0x0003040000047ab9 */ /* 0x000fe40000000800 */
[----:B--2---:R-:W-:-:S04]  /*15f60*/  IMAD.U32 R16, RZ, RZ, UR4 ;  /* 0x00000004ff107e24 */ /* 0x004fc8000f8e00ff */
[----:B0-----:R-:W-:-:S04]  /*15f70*/  IMAD R7, R14, R16, RZ ;  /* 0x000000100e077224 */ /* 0x001fc800078e02ff */
[----:B----4-:R-:W-:-:S05]  /*15f80*/  IMAD.IADD R4, R4, 0x1, R7 ;  /* 0x0000000104047824 */ /* 0x010fca00078e0207 */
[----:B---3--:R-:W-:-:S13]  /*15f90*/  ISETP.GT.AND P0, PT, R4, R5, PT ;  /* 0x000000050400720c */ /* 0x008fda0003f04270 */
[----:B------:R-:W-:Y:S05]  /*15fa0*/  @P0 BRA `(.L_x_525) ;  /* 0x0000000000ac0947 */ /* 0x000fea0003800000 */
[----:B------:R-:W0:Y:S02]  /*15fb0*/  LDC R0, c[0x0][0xc14] ;  /* 0x00030500ff007b82 */ /* 0x000e240000000800 */
.L_x_530:
        /* <DEDUP_REMOVED lines=12> */
.L_x_528:
[----:B------:R-:W-:Y:S05]  /*16080*/  BSYNC B0 ;  /* 0x0000000000007941 */ /* 0x000fea0003800000 */
.L_x_527:
[----:B------:R-:W-:-:S03]  /*16090*/  UMOV UR4, 0xffffffff ;  /* 0xffffffff00047882 */ /* 0x000fc60000000000 */
[----:B------:R-:W-:Y:S05]  /*160a0*/  BRA.DIV UR4, `(.L_x_529) ;  /* 0x0000001e04707947 */ /* 0x000fea000b800000 */
[----:B-----5:R-:W2:Y:S01]  /*160b0*/  SHFL.UP PT, R14, R2, 0x1, RZ ;  /* 0x04200000020e7989 */ /* 0x020ea200000e00ff */
[C---:B------:R-:W-:Y:S02]  /*160c0*/  ISETP.NE.AND P0, PT, R29.reuse, RZ, PT ;  /* 0x000000ff1d00720c */ /* 0x040fe40003f05270 */
[C---:B------:R-:W-:Y:S02]  /*160d0*/  ISETP.GE.U32.AND P1, PT, R29.reuse, 0x2, PT ;  /* 0x000000021d00780c */ /* 0x040fe40003f26070 */
[----:B--2---:R-:W-:Y:S02]  /*160e0*/  SEL R13, R14, RZ, P0 ;  /* 0x000000ff0e0d7207 */ /* 0x004fe40000000000 */
[----:B------:R-:W-:Y:S02]  /*160f0*/  ISETP.GE.U32.AND P0, PT, R29, 0x4, PT ;  /* 0x000000041d00780c */ /* 0x000fe40003f06070 */
[----:B------:R-:W-:-:S05]  /*16100*/  IADD3 R13, R2, R13, RZ ;  /* 0x0000000d020d7210 */ /* 0x000fca0007ffe0ff */
[----:B------:R-:W2:Y:S02]  /*16110*/  SHFL.UP PT, R14, R13, 0x2, RZ ;  /* 0x044000000d0e7989 */ /* 0x000ea400000e00ff */
[----:B--2---:R-:W-:Y:S02]  /*16120*/  SEL R14, R14, RZ, P1 ;  /* 0x000000ff0e0e7207 */ /* 0x004fe40000800000 */
[----:B------:R-:W-:-:S03]  /*16130*/  ISETP.GE.U32.AND P1, PT, R29, 0x8, PT ;  /* 0x000000081d00780c */ /* 0x000fc60003f26070 */
[----:B0-----:R-:W-:-:S05]  /*16140*/  IMAD.IADD R3, R13, 0x1, R14 ;  /* 0x000000010d037824 */ /* 0x001fca00078e020e */
        /* <DEDUP_REMOVED lines=10> */
[----:B------:R0:W2:Y:S02]  /*161f0*/  SHFL.IDX PT, R14, R3, 0x1f, 0x1f ;  /* 0x03e01f00030e7f89 */ /* 0x0000a400000e0000 */
.L_x_624:
[----:B------:R-:W-:Y:S02]  /*16200*/  ULDC UR4, c[0x0][0xc10] ;  /* 0x0003040000047ab9 */ /* 0x000fe40000000800 */
[----:B------:R-:W-:-:S04]  /*16210*/  IMAD.U32 R16, RZ, RZ, UR4 ;  /* 0x00000004ff107e24 */ /* 0x000fc8000f8e00ff */
[----:B--2---:R-:W-:-:S05]  /*16220*/  IMAD R7, R14, R16, RZ ;  /* 0x000000100e077224 */ /* 0x004fca00078e02ff */
[----:B------:R-:W-:-:S04]  /*16230*/  IADD3 R4, R7, R4, RZ ;  /* 0x0000000407047210 */ /* 0x000fc80007ffe0ff */
[----:B------:R-:W-:-:S13]  /*16240*/  ISETP.GT.AND P0, PT, R4, R5, PT ;  /* 0x000000050400720c */ /* 0x000fda0003f04270 */
[----:B------:R-:W-:Y:S05]  /*16250*/  @!P0 BRA `(.L_x_530) ;  /* 0xfffffffc00588947 */ /* 0x000fea000383ffff */
.L_x_525:
[----:B------:R-:W-:Y:S01]  /*16260*/  IMAD.IADD R7, R4, 0x1, -R7 ;  /* 0x0000000104077824 */ /* 0x000fe200078e0a07 */
[----:B------:R-:W-:-:S03]  /*16270*/  UMOV UR4, 0xffffffff ;  /* 0xffffffff00047882 */ /* 0x000fc60000000000 */
[----:B------:R-:W-:-:S05]  /*16280*/  IMAD R4, R3, R16, R7 ;  /* 0x0000001003047224 */ /* 0x000fca00078e0207 */
[----:B------:R-:W-:Y:S01]  /*16290*/  ISETP.GT.AND P6, PT, R4, R5, PT ;  /* 0x000000050400720c */ /* 0x000fe20003fc4270 */
[----:B------:R-:W-:-:S12]  /*162a0*/  BRA.DIV UR4, `(.L_x_531) ;  /* 0x0000001e04c07947 */ /* 0x000fd8000b800000 */
[----:B------:R-:W-:-:S04]  /*162b0*/  VOTE.ANY R6, PT, !P6 ;  /* 0x0000000000067806 */ /* 0x000fc800070e0100 */
[----:B------:R-:W2:Y:S02]  /*162c0*/  POPC R4, R6 ;  /* 0x0000000600047309 */ /* 0x000ea40000000000 */
[----:B--2---:R2:W3:Y:S02]  /*162d0*/  SHFL.IDX PT, R17, R2, R4, 0x1f ;  /* 0x00001f0402117589 */ /* 0x0044e400000e0000 */
.L_x_628:
[----:B------:R-:W-:Y:S01]  /*162e0*/  ISETP.NE.AND P0, PT, R6, RZ, PT ;  /* 0x000000ff0600720c */ /* 0x000fe20003f05270 */
[----:B------:R-:W-:-:S12]  /*162f0*/  IMAD.MOV.U32 R14, RZ, RZ, RZ ;  /* 0x000000ffff0e7224 */ /* 0x000fd800078e00ff */
[----:B------:R-:W-:Y:S05]  /*16300*/  @!P0 BRA `(.L_x_532) ;  /* 0x0000000000108947 */ /* 0x000fea0003800000 */
[----:B------:R-:W-:Y:S01]  /*16310*/  UMOV UR4, 0xffffffff ;  /* 0xffffffff00047882 */ /* 0x000fe20000000000 */
[----:B------:R-:W-:Y:S02]  /*16320*/  IADD3 R12, R4, -0x1, RZ ;  /* 0xffffffff040c7810 */ /* 0x000fe40007ffe0ff */
[----:B------:R-:W-:Y:S05]  /*16330*/  BRA.DIV UR4, `(.L_x_533) ;  /* 0x0000001e04e47947 */ /* 0x000fea000b800000 */
[----:B------:R4:W0:Y:S02]  /*16340*/  SHFL.IDX PT, R14, R3, R12, 0x1f ;  /* 0x00001f0c030e7589 */ /* 0x00082400000e0000 */
.L_x_532:
[-C--:B---3--:R-:W-:Y:S01]  /*16350*/  IABS R6, R17.reuse ;  /* 0x0000001100067213 */ /* 0x088fe20000000000 */
[----:B0-----:R-:W-:Y:S02]  /*16360*/  IMAD R16, R14, R16, R7 ;  /* 0x000000100e107224 */ /* 0x001fe400078e0207 */
[----:B------:R-:W-:Y:S01]  /*16370*/  IMAD.IADD R19, R4, 0x1, R19 ;  /* 0x0000000104137824 */ /* 0x000fe200078e0213 */
[----:B------:R-:W0:Y:S01]  /*16380*/  I2F.RP R8, R6 ;  /* 0x0000000600087306 */ /* 0x000e220000209400 */
[----:B------:R-:W-:Y:S01]  /*16390*/  IMAD.IADD R10, R5, 0x1, -R16 ;  /* 0x00000001050a7824 */ /* 0x000fe200078e0a10 */
[----:B------:R-:W-:-:S05]  /*163a0*/  IABS R5, R17 ;  /* 0x0000001100057213 */ /* 0x000fca0000000000 */
[----:B------:R-:W-:Y:S01]  /*163b0*/  IMAD.MOV R5, RZ, RZ, -R5 ;  /* 0x000000ffff057224 */ /* 0x000fe200078e0a05 */
[----:B0-----:R-:W2:Y:S02]  /*163c0*/  MUFU.RCP R8, R8 ;  /* 0x0000000800087308 */ /* 0x001ea40000001000 */
[----:B--2---:R-:W-:-:S06]  /*163d0*/  VIADD R2, R8, 0xffffffe ;  /* 0x0ffffffe08027836 */ /* 0x004fcc0000000000 */
[----:B----4-:R0:W2:Y:S02]  /*163e0*/  F2I.FTZ.U32.TRUNC.NTZ R3, R2 ;  /* 0x0000000200037305 */ /* 0x0100a4000021f000 */
[----:B0-----:R-:W-:Y:S01]  /*163f0*/  MOV R2, RZ ;  /* 0x000000ff00027202 */ /* 0x001fe20000000f00 */
        /* <DEDUP_REMOVED lines=8> */
[----:B------:R-:W-:Y:S01]  /*16480*/  @!P0 IADD3 R5, R5, -R6, RZ ;  /* 0x8000000605058210 */ /* 0x000fe20007ffe0ff */
[----:B------:R-:W-:-:S03]  /*16490*/  @!P0 VIADD R3, R3, 0x1 ;  /* 0x0000000103038836 */ /* 0x000fc60000000000 */
        /* <DEDUP_REMOVED lines=10> */
.L_x_526:
[----:B------:R-:W-:Y:S01]  /*16540*/  UMOV UR4, URZ ;  /* 0x0000003f00047c82 */ /* 0x000fe20008000000 */
[----:B------:R-:W-:Y:S01]  /*16550*/  UMOV UR5, URZ ;  /* 0x0000003f00057c82 */ /* 0x000fe20008000000 */
[----:B------:R-:W-:Y:S01]  /*16560*/  ULDC UR6, c[0x0][0xc14] ;  /* 0x0003050000067ab9 */ /* 0x000fe20000000800 */
[----:B------:R-:W-:Y:S01]  /*16570*/  IMAD.MOV.U32 R16, RZ, RZ, R5 ;  /* 0x000000ffff107224 */ /* 0x000fe200078e0005 */
[----:B------:R-:W-:Y:S01]  /*16580*/  MOV R18, UR5 ;  /* 0x0000000500127c02 */ /* 0x000fe20008000f00 */
[----:B------:R-:W-:Y:S02]  /*16590*/  IMAD.U32 R17, RZ, RZ, UR4 ;  /* 0x00000004ff117e24 */ /* 0x000fe4000f8e00ff */
[----:B------:R-:W-:-:S07]  /*165a0*/  IMAD.U32 R19, RZ, RZ, UR6 ;  /* 0x00000006ff137e24 */ /* 0x000fce000f8e00ff */
.L_x_534:
        /* <DEDUP_REMOVED lines=10> */
.L_x_453:
[----:B0-----:R-:W3:Y:S01]  /*16650*/  LDL.LU R0, [R1+0x10] ;  /* 0x0000100001007983 */ /* 0x001ee20000300800 */
[----:B------:R-:W-:Y:S01]  /*16660*/  BSSY B0, `(.L_x_536) ;  /* 0x000000b000007945 */ /* 0x000fe20003800000 */
[----:B------:R-:W0:Y:S01]  /*16670*/  S2R R5, SR_CgaCtaId ;  /* 0x0000000000057919 */ /* 0x000e220000008800 */
[----:B---3--:R-:W-:-:S05]  /*16680*/  VIADD R0, R0, 0x1 ;  /* 0x0000000100007836 */ /* 0x008fca0000000000 */
[----:B--2---:R-:W-:-:S04]  /*16690*/  LEA.HI R2, R0, R0, RZ, 0x1 ;  /* 0x0000000000027211 */ /* 0x004fc800078f08ff */
[----:B------:R-:W-:Y:S02]  /*166a0*/  LOP3.LUT R3, R2, 0xfffffffe, RZ, 0xc0, !PT ;  /* 0xfffffffe02037812 */ /* 0x000fe400078ec0ff */
[----:B------:R-:W-:Y:S02]  /*166b0*/  MOV R2, 0x400 ;  /* 0x0000040000027802 */ /* 0x000fe40000000f00 */
[----:B------:R-:W-:Y:S02]  /*166c0*/  IADD3 R0, R0, -R3, RZ ;  /* 0x8000000300007210 */ /* 0x000fe40007ffe0ff */
[----:B0-----:R-:W-:Y:S02]  /*166d0*/  LEA R9, R5, R2, 0x18 ;  /* 0x0000000205097211 */ /* 0x001fe400078ec0ff */
[----:B------:R-:W-:-:S04]  /*166e0*/  SHF.L.U32 R0, R0, 0x1f, RZ ;  /* 0x0000001f00007819 */ /* 0x000fc800000006ff */
[----:B------:R-:W0:Y:S02]  /*166f0*/  SYNCS.PHASECHK.TRANS64.TRYWAIT P0, [R9+URZ+0x30820], R0 ;  /* 0x03082000090075a7 */ /* 0x000e24000800017f */
[----:B0-----:R-:W-:Y:S05]  /*16700*/  @!P0 BRA `(.L_x_537) ;  /* 0x0000001c00148947 */ /* 0x001fea0003800000 */
.L_x_631:
[----:B------:R-:W-:Y:S05]  /*16710*/  BSYNC B0 ;  /* 0x0000000000007941 */ /* 0x000fea0003800000 */
.L_x_536:
[----:B------:R-:W-:-:S03]  /*16720*/  UMOV UR4, 0xffffffff ;  /* 0xffffffff00047882 */ /* 0x000fc60000000000 */
[----:B------:R-:W-:Y:S05]  /*16730*/  BRA.DIV UR4, `(.L_x_538) ;  /* 0x0000001e041c7947 */ /* 0x000fea000b800000 */
[----:B0-----:R-:W0:Y:S02]  /*16740*/  S2R R0, SR_TID.X ;  /* 0x0000000000007919 */ /* 0x001e240000002100 */
[----:B0-----:R-:W-:-:S04]  /*16750*/  SHF.R.U32.HI R0, RZ, 0x5, R0 ;  /* 0x00000005ff007819 */ /* 0x001fc80000011600 */
[----:B------:R-:W-:-:S05]  /*16760*/  LOP3.LUT R0, R0, 0x3, RZ, 0xc0, !PT ;  /* 0x0000000300007812 */ /* 0x000fca00078ec0ff */
[----:B------:R0:W2:Y:S02]  /*16770*/  SHFL.IDX PT, R14, R0, RZ, 0x1f ;  /* 0x00001fff000e7589 */ /* 0x0000a400000e0000 */
.L_x_634:
[----:B--2---:R-:W-:-:S13]  /*16780*/  ISETP.NE.AND P0, PT, R14, RZ, PT ;  /* 0x000000ff0e00720c */ /* 0x004fda0003f05270 */
[----:B------:R-:W-:Y:S05]  /*16790*/  @P0 BRA `(.L_x_311) ;  /* 0x0000000000880947 */ /* 0x000fea0003800000 */
[----:B------:R-:W-:-:S03]  /*167a0*/  UMOV UR4, 0xffffffff ;  /* 0xffffffff00047882 */ /* 0x000fc60000000000 */
[----:B------:R-:W-:Y:S05]  /*167b0*/  BRA.DIV UR4, `(.L_x_539) ;  /* 0x0000001e04307947 */ /* 0x000fea000b800000 */
[----:B------:R-:W-:-:S13]  /*167c0*/  ELECT P6, URZ, PT ;  /* 0x00000000003f782f */ /* 0x000fda00038c0000 */
.L_x_637:
[----:B------:R-:W-:Y:S05]  /*167d0*/  @!P6 BRA `(.L_x_311) ;  /* 0x000000000078e947 */ /* 0x000fea0003800000 */
[----:B0-----:R-:W2:Y:S02]  /*167e0*/  LDL.LU R0, [R1+0x1c] ;  /* 0x00001c0001007983 */ /* 0x001ea40000300800 */
[----:B--2---:R-:W-:-:S04]  /*167f0*/  LOP3.LUT R0, R0, 0x2, RZ, 0xfc, !PT ;  /* 0x0000000200007812 */ /* 0x004fc800078efcff */
[----:B------:R-:W-:-:S13]  /*16800*/  ISETP.NE.AND P2, PT, R0, 0x3, PT ;  /* 0x000000030000780c */ /* 0x000fda0003f45270 */
[----:B------:R-:W-:Y:S05]  /*16810*/  @!P2 BRA `(.L_x_540) ;  /* 0x000000000004a947 */ /* 0x000fea0003800000 */
[----:B------:R-:W-:Y:S01]  /*16820*/  BPT.TRAP 0x1 ;  /* 0x000000040000795c */ /* 0x000fe20000300000 */
.L_x_540:
[----:B------:R-:W-:Y:S01]  /*16830*/  VIADD R3, R9, 0x30840 ;  /* 0x0003084009037836 */ /* 0x000fe20000000000 */
[----:B------:R-:W-:Y:S02]  /*16840*/  SHF.L.U32 R2, R24, 0x1f, RZ ;  /* 0x0000001f18027819 */ /* 0x000fe400000006ff */
[C---:B------:R-:W-:Y:S01]  /*16850*/  IADD3 R0, R22.reuse, 0x1, RZ ;  /* 0x0000000116007810 */ /* 0x040fe20007ffe0ff */
[----:B------:R-:W-:-:S03]  /*16860*/  IMAD R7, R22, 0x8, R3 ;  /* 0x0000000816077824 */ /* 0x000fc600078e0203 */
[C---:B------:R-:W-:Y:S01]  /*16870*/  ISETP.NE.AND P1, PT, R0.reuse, 0x2, PT ;  /* 0x000000020000780c */ /* 0x040fe20003f25270 */
[----:B------:R-:W0:Y:S03]  /*16880*/  SYNCS.PHASECHK.TRANS64.TRYWAIT P0, [R7+URZ], R2 ;  /* 0x00000002070075a7 */ /* 0x000e26000800017f */
[----:B------:R-:W-:Y:S02]  /*16890*/  SEL R5, RZ, 0x1, P1 ;  /* 0x00000001ff057807 */ /* 0x000fe40000800000 */
[----:B------:R-:W-:Y:S02]  /*168a0*/  SEL R4, R0, RZ, P1 ;  /* 0x000000ff00047207 */ /* 0x000fe40000800000 */
[----:B------:R-:W-:-:S03]  /*168b0*/  LOP3.LUT R0, R24, R5, RZ, 0x3c, !PT ;  /* 0x0000000518007212 */ /* 0x000fc600078e3cff */
[----:B------:R-:W-:Y:S01]  /*168c0*/  IMAD R3, R4, 0x8, R3 ;  /* 0x0000000804037824 */ /* 0x000fe200078e0203 */
[----:B------:R-:W-:Y:S01]  /*168d0*/  SHF.L.U32 R0, R0, 0x1f, RZ ;  /* 0x0000001f00007819 */ /* 0x000fe200000006ff */
[----:B0-----:R-:W-:Y:S06]  /*168e0*/  @!P0 BRA `(.L_x_541) ;  /* 0x0000001c00048947 */ /* 0x001fec0003800000 */
.L_x_638:
[----:B------:R-:W2:Y:S02]  /*168f0*/  SYNCS.PHASECHK.TRANS64.TRYWAIT P0, [R3+URZ], R0 ;  /* 0x00000000030075a7 */ /* 0x000ea4000800017f */
[----:B--2---:R-:W-:Y:S05]  /*16900*/  @!P0 BRA `(.L_x_542) ;  /* 0x0000001c00108947 */ /* 0x004fea0003800000 */
.L_x_639:
[----:B------:R-:W-:Y:S05]  /*16910*/  @!P2 BRA `(.L_x_543) ;  /* 0x000000000004a947 */ /* 0x000fea0003800000 */
[----:B------:R-:W-:Y:S01]  /*16920*/  BPT.TRAP 0x1 ;  /* 0x000000040000795c */ /* 0x000fe20000300000 */
.L_x_543:
[----:B--2---:R-:W-:-:S05]  /*16930*/  VIADD R3, R9, 0x30860 ;  /* 0x0003086009037836 */ /* 0x004fca0000000000 */
[----:B------:R-:W-:-:S04]  /*16940*/  LEA R5, R22, R3, 0x3 ;  /* 0x0000000316057211 */ /* 0x000fc800078e18ff */
[----:B------:R-:W2:Y:S02]  /*16950*/  SYNCS.PHASECHK.TRANS64.TRYWAIT P0, [R5+URZ], R2 ;  /* 0x00000002050075a7 */ /* 0x000ea4000800017f */
[----:B--2---:R-:W-:Y:S05]  /*16960*/  @!P0 BRA `(.L_x_544) ;  /* 0x0000001c000c8947 */ /* 0x004fea0003800000 */
.L_x_640:
[----:B------:R-:W-:-:S07]  /*16970*/  IMAD R3, R4, 0x8, R3 ;  /* 0x0000000804037824 */ /* 0x000fce00078e0203 */
.L_x_545:
[----:B---3--:R3:W4:Y:S02]  /*16980*/  SYNCS.PHASECHK.TRANS64.TRYWAIT P0, [R3+URZ], R0 ;  /* 0x00000000030075a7 */ /* 0x008724000800017f */
[----:B----4-:R-:W-:Y:S05]  /*16990*/  @!P0 NANOSLEEP.SYNCS 0x989680 ;  /* 0x009896800000895d */ /* 0x010fea0003900000 */
[----:B------:R-:W4:Y:S02]  /*169a0*/  @!P0 SYNCS.PHASECHK.TRANS64 P0, [R3+URZ], R0 ;  /* 0x00000000030085a7 */ /* 0x000f24000800007f */
[----:B----4-:R-:W-:Y:S05]  /*169b0*/  @!P0 BRA `(.L_x_545) ;  /* 0xfffffffc00f08947 */ /* 0x010fea000383ffff */
.L_x_311:
[----:B------:R-:W-:Y:S05]  /*169c0*/  BSYNC B7 ;  /* 0x0000000000077941 */ /* 0x000fea0003800000 */
.L_x_308:
[----:B------:R-:W-:Y:S05]  /*169d0*/  EXIT ;  /* 0x000000000000794d */ /* 0x000fea0003800000 */
.L_x_329:
[----:B0-----:R0:W1:Y:S02]  /*169e0*/  SYNCS.PHASECHK.TRANS64.TRYWAIT P6, [R84+URZ+0x30890], R96 ;  /* 0x03089060540075a7 */ /* 0x00106400080c017f */
[----:B-1----:R-:W-:Y:S05]  /*169f0*/  @!P6 NANOSLEEP.SYNCS 0x989680 ;  /* 0x009896800000e95d */ /* 0x002fea0003900000 */
[----:B------:R-:W1:Y:S02]  /*16a00*/  @!P6 SYNCS.PHASECHK.TRANS64 P6, [R84+URZ+0x30890], R96 ;  /* 0x030890605400e5a7 */ /* 0x000e6400080c007f */
[----:B-1----:R-:W-:Y:S05]  /*16a10*/  @!P6 BRA `(.L_x_329) ;  /* 0xfffffffc00f0e947 */ /* 0x002fea000383ffff */
[----:B------:R-:W-:Y:S05]  /*16a20*/  BRA `(.L_x_546) ;  /* 0xfffffec000bc7947 */ /* 0x000fea000383ffff */
.L_x_349:
[----:B0-----:R0:W1:Y:S02]  /*16a30*/  SYNCS.PHASECHK.TRANS64.TRYWAIT P5, [R84+URZ+0x30890], R96 ;  /* 0x03089060540075a7 */ /* 0x00106400080a017f */
[----:B-1----:R-:W-:Y:S05]  /*16a40*/  @!P5 NANOSLEEP.SYNCS 0x989680 ;  /* 0x009896800000d95d */ /* 0x002fea0003900000 */
[----:B------:R-:W1:Y:S02]  /*16a50*/  @!P5 SYNCS.PHASECHK.TRANS64 P5, [R84+URZ+0x30890], R96 ;  /* 0x030890605400d5a7 */ /* 0x000e6400080a007f */
[----:B-1----:R-:W-:Y:S05]  /*16a60*/  @!P5 BRA `(.L_x_349) ;  /* 0xfffffffc00f0d947 */ /* 0x002fea000383ffff */
[----:B------:R-:W-:Y:S05]  /*16a70*/  BRA `(.L_x_547) ;  /* 0xfffffed400387947 */ /* 0x000fea000383ffff */
.L_x_358:
[----:B-1----:R1:W2:Y:S02]  /*16a80*/  SYNCS.PHASECHK.TRANS64.TRYWAIT P4, [R84+URZ+0x30890], R96 ;  /* 0x03089060540075a7 */ /* 0x0022a4000808017f */
[----:B--2---:R-:W-:Y:S05]  /*16a90*/  @!P4 NANOSLEEP.SYNCS 0x989680 ;  /* 0x009896800000c95d */ /* 0x004fea0003900000 */
[----:B------:R-:W2:Y:S02]  /*16aa0*/  @!P4 SYNCS.PHASECHK.TRANS64 P4, [R84+URZ+0x30890], R96 ;  /* 0x030890605400c5a7 */ /* 0x000ea4000808007f */
[----:B--2---:R-:W-:Y:S05]  /*16ab0*/  @!P4 BRA `(.L_x_358) ;  /* 0xfffffffc00f0c947 */ /* 0x004fea000383ffff */
[----:B------:R-:W-:Y:S05]  /*16ac0*/  BRA `(.L_x_548) ;  /* 0xfffffee400647947 */ /* 0x000fea000383ffff */
.L_x_364:
[----:B--2---:R2:W3:Y:S02]  /*16ad0*/  SYNCS.PHASECHK.TRANS64.TRYWAIT P3, [R84+URZ+0x308b0], R96 ;  /* 0x0308b060540075a7 */ /* 0x0044e4000806017f */
[----:B---3--:R-:W-:Y:S05]  /*16ae0*/  @!P3 NANOSLEEP.SYNCS 0x989680 ;  /* 0x009896800000b95d */ /* 0x008fea0003900000 */
[----:B------:R-:W3:Y:S02]  /*16af0*/  @!P3 SYNCS.PHASECHK.TRANS64 P3, [R84+URZ+0x308b0], R96 ;  /* 0x0308b0605400b5a7 */ /* 0x000ee4000806007f */
[----:B---3--:R-:W-:Y:S05]  /*16b00*/  @!P3 BRA `(.L_x_364) ;  /* 0xfffffffc00f0b947 */ /* 0x008fea000383ffff */
[----:B------:R-:W-:Y:S05]  /*16b10*/  BRA `(.L_x_549) ;  /* 0xfffffee400f87947 */ /* 0x000fea000383ffff */
.L_x_372:
[----:B------:R-:W0:Y:S01]  /*16b20*/  S2R R0, SR_TID.X ;  /* 0x0000000000007919 */ /* 0x000e220000002100 */
[----:B------:R-:W-:Y:S01]  /*16b30*/  BSSY B0, `(.L_x_550) ;  /* 0x000000c000007945 */ /* 0x000fe20003800000 */
[----:B------:R-:W-:Y:S01]  /*16b40*/  IMAD.MOV.U32 R12, RZ, RZ, RZ ;  /* 0x000000ffff0c7224 */ /* 0x000fe200078e00ff */
[----:B------:R-:W-:Y:S01]  /*16b50*/  MOV R15, 0xffffffff ;  /* 0xffffffff000f7802 */ /* 0x000fe20000000f00 */
[----:B------:R-:W-:Y:S02]  /*16b60*/  IMAD.MOV.U32 R11, RZ, RZ, 0x1f ;  /* 0x0000001fff0b7424 */ /* 0x000fe400078e00ff */
[----:B0-----:R-:W-:-:S05]  /*16b70*/  VIADD R4, R0, 0xffffff80 ;  /* 0xffffff8000047836 */ /* 0x001fca0000000000 */
[----:B------:R-:W-:-:S04]  /*16b80*/  SHF.R.S32.HI R0, RZ, 0x1f, R4 ;  /* 0x0000001fff007819 */ /* 0x000fc80000011404 */
[----:B------:R-:W-:-:S04]  /*16b90*/  LEA.HI R0, R0, R4, RZ, 0x7 ;  /* 0x0000000400007211 */ /* 0x000fc800078f38ff */
[----:B------:R-:W-:-:S04]  /*16ba0*/  SHF.R.S32.HI R0, RZ, 0x7, R0 ;  /* 0x00000007ff007819 */ /* 0x000fc80000011400 */
[----:B------:R-:W-:-:S07]  /*16bb0*/  MOV R13, R0 ;  /* 0x00000000000d7202 */ /* 0x000fce0000000f00 */
[----:B-----5:R-:W-:Y:S05]  /*16bc0*/  WARPSYNC.COLLECTIVE R15, `(.L_x_551) ;  /* 0x000000000f087348 */ /* 0x020fea0003c00000 */
[----:B------:R0:W1:Y:S02]  /*16bd0*/  SHFL.IDX P6, R14, R13, R12, R11 ;  /* 0x0000000c0d0e7389 */ /* 0x00006400000c000b */
[----:B01---5:R-:W-:Y:S01]  /*16be0*/  ENDCOLLECTIVE ;  /* 0x000000000000791b */ /* 0x023fe20003800000 */
.L_x_551:
[----:B------:R-:W-:Y:S05]  /*16bf0*/  BSYNC B0 ;  /* 0x0000000000007941 */ /* 0x000fea0003800000 */
.L_x_550:
[----:B------:R0:W-:Y:S01]  /*16c00*/  STL [R1+0x60], R14 ;  /* 0x0000600e01007387 */ /* 0x0001e20000100800 */
[----:B------:R-:W-:Y:S05]  /*16c10*/  BRA `(.L_x_552) ;  /* 0xfffffeec004c7947 */ /* 0x000fea000383ffff */
.L_x_386:
[----:B------:R-:W-:Y:S01]  /*16c20*/  BSSY B1, `(.L_x_553) ;  /* 0x0000008000017945 */ /* 0x000fe20003800000 */
[----:B------:R-:W-:Y:S01]  /*16c30*/  IMAD.MOV.U32 R13, RZ, RZ, R29 ;  /* 0x000000ffff0d7224 */ /* 0x000fe200078e001d */
[----:B------:R-:W-:Y:S01]  /*16c40*/  MOV R11, 0x1c1f ;  /* 0x00001c1f000b7802 */ /* 0x000fe20000000f00 */
[----:B------:R-:W-:Y:S02]  /*16c50*/  IMAD.MOV.U32 R12, RZ, RZ, RZ ;  /* 0x000000ffff0c7224 */ /* 0x000fe400078e00ff */
[----:B------:R-:W-:-:S07]  /*16c60*/  IMAD.MOV.U32 R15, RZ, RZ, -0x1 ;  /* 0xffffffffff0f7424 */ /* 0x000fce00078e00ff */
[----:B01---5:R-:W-:Y:S05]  /*16c70*/  WARPSYNC.COLLECTIVE R15, `(.L_x_554) ;  /* 0x000000000f087348 */ /* 0x023fea0003c00000 */
[----:B0-----:R0:W2:Y:S02]  /*16c80*/  SHFL.IDX P6, R14, R13, R12, R11 ;  /* 0x0000000c0d0e7389 */ /* 0x0010a400000c000b */
[----:B012--5:R-:W-:Y:S01]  /*16c90*/  ENDCOLLECTIVE ;  /* 0x000000000000791b */ /* 0x027fe20003800000 */
.L_x_554:
[----:B------:R-:W-:Y:S05]  /*16ca0*/  BSYNC B1 ;  /* 0x0000000000017941 */ /* 0x000fea0003800000 */
.L_x_553:
[----:B------:R-:W-:Y:S05]  /*16cb0*/  BRA `(.L_x_555) ;  /* 0xfffffef4006c7947 */ /* 0x000fea000383ffff */
.L_x_387:
[----:B------:R-:W-:Y:S01]  /*16cc0*/  BSSY B1, `(.L_x_556) ;  /* 0x0000008000017945 */ /* 0x000fe20003800000 */
[----:B------:R-:W-:Y:S01]  /*16cd0*/  IMAD.MOV.U32 R13, RZ, RZ, R28 ;  /* 0x000000ffff0d7224 */ /* 0x000fe200078e001c */
[----:B------:R-:W-:Y:S01]  /*16ce0*/  MOV R12, RZ ;  /* 0x000000ff000c7202 */ /* 0x000fe20000000f00 */
[----:B------:R-:W-:Y:S02]  /*16cf0*/  IMAD.MOV.U32 R11, RZ, RZ, 0x1c1f ;  /* 0x00001c1fff0b7424 */ /* 0x000fe400078e00ff */
[----:B------:R-:W-:-:S07]  /*16d00*/  IMAD.MOV.U32 R15, RZ, RZ, -0x1 ;  /* 0xffffffffff0f7424 */ /* 0x000fce00078e00ff */
[----:B01---5:R-:W-:Y:S05]  /*16d10*/  WARPSYNC.COLLECTIVE R15, `(.L_x_557) ;  /* 0x000000000f087348 */ /* 0x023fea0003c00000 */
[----:B0-----:R0:W2:Y:S02]  /*16d20*/  SHFL.IDX P6, R14, R13, R12, R11 ;  /* 0x0000000c0d0e7389 */ /* 0x0010a400000c000b */
[----:B012--5:R-:W-:Y:S01]  /*16d30*/  ENDCOLLECTIVE ;  /* 0x000000000000791b */ /* 0x027fe20003800000 */
.L_x_557:
[----:B------:R-:W-:Y:S05]  /*16d40*/  BSYNC B1 ;  /* 0x0000000000017941 */ /* 0x000fea0003800000 */
.L_x_556:
[----:B------:R-:W-:Y:S05]  /*16d50*/  BRA `(.L_x_558) ;  /* 0xfffffef4004c7947 */ /* 0x000fea000383ffff */
.L_x_388:
[----:B------:R-:W-:Y:S01]  /*16d60*/  BSSY B1, `(.L_x_559) ;  /* 0x0000008000017945 */ /* 0x000fe20003800000 */
[----:B------:R-:W-:Y:S01]  /*16d70*/  MOV R13, R31 ;  /* 0x0000001f000d7202 */ /* 0x000fe20000000f00 */
[----:B------:R-:W-:Y:S01]  /*16d80*/  IMAD.MOV.U32 R12, RZ, RZ, RZ ;  /* 0x000000ffff0c7224 */ /* 0x000fe200078e00ff */
[----:B------:R-:W-:Y:S01]  /*16d90*/  MOV R15, 0xffffffff ;  /* 0xffffffff000f7802 */ /* 0x000fe20000000f00 */
[----:B------:R-:W-:-:S07]  /*16da0*/  IMAD.MOV.U32 R11, RZ, RZ, 0x1c1f ;  /* 0x00001c1fff0b7424 */ /* 0x000fce00078e00ff */
[----:B01---5:R-:W-:Y:S05]  /*16db0*/  WARPSYNC.COLLECTIVE R15, `(.L_x_560) ;  /* 0x000000000f087348 */ /* 0x023fea0003c00000 */
[----:B0-----:R0:W2:Y:S02]  /*16dc0*/  SHFL.IDX P6, R14, R13, R12, R11 ;  /* 0x0000000c0d0e7389 */ /* 0x0010a400000c000b */
[----:B012--5:R-:W-:Y:S01]  /*16dd0*/  ENDCOLLECTIVE ;  /* 0x000000000000791b */ /* 0x027fe20003800000 */
.L_x_560:
[----:B------:R-:W-:Y:S05]  /*16de0*/  BSYNC B1 ;  /* 0x0000000000017941 */ /* 0x000fea0003800000 */
.L_x_559:
[----:B------:R-:W-:Y:S05]  /*16df0*/  BRA `(.L_x_561) ;  /* 0xfffffef4002c7947 */ /* 0x000fea000383ffff */
.L_x_389:
        /* <DEDUP_REMOVED lines=8> */
.L_x_563:
[----:B------:R-:W-:Y:S05]  /*16e80*/  BSYNC B1 ;  /* 0x0000000000017941 */ /* 0x000fea0003800000 */
.L_x_562:
[----:B------:R-:W-:Y:S05]  /*16e90*/  BRA `(.L_x_564) ;  /* 0xfffffef4000c7947 */ /* 0x000fea000383ffff */
.L_x_391:
[----:B0-----:R0:W1:Y:S02]  /*16ea0*/  SYNCS.PHASECHK.TRANS64.TRYWAIT P1, [R2+URZ+0x30800], R27 ;  /* 0x0308001b020075a7 */ /* 0x001064000802017f */
[----:B-1----:R-:W-:Y:S05]  /*16eb0*/  @!P1 NANOSLEEP.SYNCS 0x989680 ;  /* 0x009896800000995d */ /* 0x002fea0003900000 */
[----:B------:R-:W1:Y:S02]  /*16ec0*/  @!P1 SYNCS.PHASECHK.TRANS64 P1, [R2+URZ+0x30800], R27 ;  /* 0x0308001b020095a7 */ /* 0x000e64000802007f */
[----:B-1----:R-:W-:Y:S05]  /*16ed0*/  @!P1 BRA `(.L_x_391) ;  /* 0xfffffffc00f09947 */ /* 0x002fea000383ffff */
[----:B------:R-:W-:Y:S05]  /*16ee0*/  BRA `(.L_x_565) ;  /* 0xfffffef400887947 */ /* 0x000fea000383ffff */
.L_x_399:
[----:B------:R-:W-:Y:S01]  /*16ef0*/  BSSY B1, `(.L_x_566) ;  /* 0x0000008000017945 */ /* 0x000fe20003800000 */
[----:B------:R-:W-:Y:S01]  /*16f00*/  IMAD.MOV.U32 R13, RZ, RZ, R29 ;  /* 0x000000ffff0d7224 */ /* 0x000fe200078e001d */
[----:B------:R-:W-:Y:S01]  /*16f10*/  MOV R12, RZ ;  /* 0x000000ff000c7202 */ /* 0x000fe20000000f00 */
[----:B------:R-:W-:Y:S02]  /*16f20*/  IMAD.MOV.U32 R11, RZ, RZ, 0x1c1f ;  /* 0x00001c1fff0b7424 */ /* 0x000fe400078e00ff */
[----:B------:R-:W-:-:S07]  /*16f30*/  IMAD.MOV.U32 R15, RZ, RZ, -0x1 ;  /* 0xffffffffff0f7424 */ /* 0x000fce00078e00ff */
[----:B0----5:R-:W-:Y:S05]  /*16f40*/  WARPSYNC.COLLECTIVE R15, `(.L_x_567) ;  /* 0x000000000f087348 */ /* 0x021fea0003c00000 */
[----:B0-----:R0:W1:Y:S02]  /*16f50*/  SHFL.IDX P6, R14, R13, R12, R11 ;  /* 0x0000000c0d0e7389 */ /* 0x00106400000c000b */
[----:B01---5:R-:W-:Y:S01]  /*16f60*/  ENDCOLLECTIVE ;  /* 0x000000000000791b */ /* 0x023fe20003800000 */
.L_x_567:
[----:B------:R-:W-:Y:S05]  /*16f70*/  BSYNC B1 ;  /* 0x0000000000017941 */ /* 0x000fea0003800000 */
.L_x_566:
[----:B------:R-:W-:Y:S05]  /*16f80*/  BRA `(.L_x_568) ;  /* 0xffffff0000647947 */ /* 0x000fea000383ffff */
.L_x_400:
[----:B------:R-:W-:Y:S01]  /*16f90*/  BSSY B1, `(.L_x_569) ;  /* 0x0000008000017945 */ /* 0x000fe20003800000 */
[----:B------:R-:W-:Y:S01]  /*16fa0*/  MOV R13, R28 ;  /* 0x0000001c000d7202 */ /* 0x000fe20000000f00 */
[----:B------:R-:W-:Y:S01]  /*16fb0*/  IMAD.MOV.U32 R12, RZ, RZ, RZ ;  /* 0x000000ffff0c7224 */ /* 0x000fe200078e00ff */
[----:B------:R-:W-:Y:S01]  /*16fc0*/  MOV R15, 0xffffffff ;  /* 0xffffffff000f7802 */ /* 0x000fe20000000f00 */
[----:B------:R-:W-:-:S07]  /*16fd0*/  IMAD.MOV.U32 R11, RZ, RZ, 0x1c1f ;  /* 0x00001c1fff0b7424 */ /* 0x000fce00078e00ff */
[----:B0----5:R-:W-:Y:S05]  /*16fe0*/  WARPSYNC.COLLECTIVE R15, `(.L_x_570) ;  /* 0x000000000f087348 */ /* 0x021fea0003c00000 */
[----:B0-----:R0:W1:Y:S02]  /*16ff0*/  SHFL.IDX P6, R14, R13, R12, R11 ;  /* 0x0000000c0d0e7389 */ /* 0x00106400000c000b */
[----:B01---5:R-:W-:Y:S01]  /*17000*/  ENDCOLLECTIVE ;  /* 0x000000000000791b */ /* 0x023fe20003800000 */
.L_x_570:
[----:B------:R-:W-:Y:S05]  /*17010*/  BSYNC B1 ;  /* 0x0000000000017941 */ /* 0x000fea0003800000 */
.L_x_569:
[----:B------:R-:W-:Y:S05]  /*17020*/  BRA `(.L_x_571) ;  /* 0xffffff0000487947 */ /* 0x000fea000383ffff */
.L_x_401:
[----:B------:R-:W-:Y:S01]  /*17030*/  BSSY B1, `(.L_x_572) ;  /* 0x0000008000017945 */ /* 0x000fe20003800000 */
[----:B------:R-:W-:Y:S01]  /*17040*/  IMAD.MOV.U32 R13, RZ, RZ, R31 ;  /* 0x000000ffff0d7224 */ /* 0x000fe200078e001f */
[----:B------:R-:W-:Y:S01]  /*17050*/  MOV R11, 0x1c1f ;  /* 0x00001c1f000b7802 */ /* 0x000fe20000000f00 */
[----:B------:R-:W-:Y:S02]  /*17060*/  IMAD.MOV.U32 R12, RZ, RZ, RZ ;  /* 0x000000ffff0c7224 */ /* 0x000fe400078e00ff */
[----:B------:R-:W-:-:S07]  /*17070*/  IMAD.MOV.U32 R15, RZ, RZ, -0x1 ;  /* 0xffffffffff0f7424 */ /* 0x000fce00078e00ff */
[----:B0----5:R-:W-:Y:S05]  /*17080*/  WARPSYNC.COLLECTIVE R15, `(.L_x_573) ;  /* 0x000000000f087348 */ /* 0x021fea0003c00000 */
[----:B0-----:R0:W1:Y:S02]  /*17090*/  SHFL.IDX P6, R14, R13, R12, R11 ;  /* 0x0000000c0d0e7389 */ /* 0x00106400000c000b */
[----:B01---5:R-:W-:Y:S01]  /*170a0*/  ENDCOLLECTIVE ;  /* 0x000000000000791b */ /* 0x023fe20003800000 */
.L_x_573:
[----:B------:R-:W-:Y:S05]  /*170b0*/  BSYNC B1 ;  /* 0x0000000000017941 */ /* 0x000fea0003800000 */
.L_x_572:
[----:B------:R-:W-:Y:S05]  /*170c0*/  BRA `(.L_x_574) ;  /* 0xffffff00002c7947 */ /* 0x000fea000383ffff */
.L_x_402:
        /* <DEDUP_REMOVED lines=8> */
.L_x_576:
[----:B------:R-:W-:Y:S05]  /*17150*/  BSYNC B1 ;  /* 0x0000000000017941 */ /* 0x000fea0003800000 */
.L_x_575:
[----:B------:R-:W-:Y:S05]  /*17160*/  BRA `(.L_x_577) ;  /* 0xffffff0000107947 */ /* 0x000fea000383ffff */
.L_x_404:
[----:B0-----:R0:W1:Y:S02]  /*17170*/  SYNCS.PHASECHK.TRANS64.TRYWAIT P1, [R2+URZ+0x30800], R9 ;  /* 0x03080009020075a7 */ /* 0x001064000802017f */
[----:B-1----:R-:W-:Y:S05]  /*17180*/  @!P1 NANOSLEEP.SYNCS 0x989680 ;  /* 0x009896800000995d */ /* 0x002fea0003900000 */
[----:B------:R-:W1:Y:S02]  /*17190*/  @!P1 SYNCS.PHASECHK.TRANS64 P1, [R2+URZ+0x30800], R9 ;  /* 0x03080009020095a7 */ /* 0x000e64000802007f */
[----:B-1----:R-:W-:Y:S05]  /*171a0*/  @!P1 BRA `(.L_x_404) ;  /* 0xfffffffc00f09947 */ /* 0x002fea000383ffff */
[----:B------:R-:W-:Y:S05]  /*171b0*/  BRA `(.L_x_578) ;  /* 0xffffff0000847947 */ /* 0x000fea000383ffff */
.L_x_410:
[----:B--2---:R2:W4:Y:S02]  /*171c0*/  SYNCS.PHASECHK.TRANS64.TRYWAIT P1, [R0+URZ+0x30830], R5 ;  /* 0x03083005000075a7 */ /* 0x004524000802017f */
[----:B----4-:R-:W-:Y:S05]  /*171d0*/  @!P1 NANOSLEEP.SYNCS 0x989680 ;  /* 0x009896800000995d */ /* 0x010fea0003900000 */
[----:B------:R-:W4:Y:S02]  /*171e0*/  @!P1 SYNCS.PHASECHK.TRANS64 P1, [R0+URZ+0x30830], R5 ;  /* 0x03083005000095a7 */ /* 0x000f24000802007f */
[----:B----4-:R-:W-:Y:S05]  /*171f0*/  @!P1 BRA `(.L_x_410) ;  /* 0xfffffffc00f09947 */ /* 0x010fea000383ffff */
[----:B------:R-:W-:Y:S05]  /*17200*/  BRA `(.L_x_409) ;  /* 0xffffff0c00d87947 */ /* 0x000fea000383ffff */
.L_x_416:
[----:B-1----:R1:W2:Y:S02]  /*17210*/  SYNCS.PHASECHK.TRANS64.TRYWAIT P3, [R5+URZ+0x30830], R6 ;  /* 0x03083006050075a7 */ /* 0x0022a4000806017f */
[----:B--2---:R-:W-:Y:S05]  /*17220*/  @!P3 NANOSLEEP.SYNCS 0x989680 ;  /* 0x009896800000b95d */ /* 0x004fea0003900000 */
[----:B------:R-:W2:Y:S02]  /*17230*/  @!P3 SYNCS.PHASECHK.TRANS64 P3, [R5+URZ+0x30830], R6 ;  /* 0x030830060500b5a7 */ /* 0x000ea4000806007f */
[----:B--2---:R-:W-:Y:S05]  /*17240*/  @!P3 BRA `(.L_x_416) ;  /* 0xfffffffc00f0b947 */ /* 0x004fea000383ffff */
[----:B------:R-:W-:Y:S05]  /*17250*/  BRA `(.L_x_415) ;  /* 0xffffff48009c7947 */ /* 0x000fea000383ffff */
.L_x_420:
[----:B-1----:R1:W2:Y:S02]  /*17260*/  SYNCS.PHASECHK.TRANS64.TRYWAIT P2, [R6+URZ+0x30850], R5 ;  /* 0x03085005060075a7 */ /* 0x0022a4000804017f */
[----:B--2---:R-:W-:Y:S05]  /*17270*/  @!P2 NANOSLEEP.SYNCS 0x989680 ;  /* 0x009896800000a95d */ /* 0x004fea0003900000 */
[----:B------:R-:W2:Y:S02]  /*17280*/  @!P2 SYNCS.PHASECHK.TRANS64 P2, [R6+URZ+0x30850], R5 ;  /* 0x030850050600a5a7 */ /* 0x000ea4000804007f */
[----:B--2---:R-:W-:Y:S05]  /*17290*/  @!P2 BRA `(.L_x_420) ;  /* 0xfffffffc00f0a947 */ /* 0x004fea000383ffff */
[----:B------:R-:W-:Y:S05]  /*172a0*/  BRA `(.L_x_417) ;  /* 0xffffff4c006c7947 */ /* 0x000fea000383ffff */
.L_x_425:
[----:B-1----:R1:W2:Y:S02]  /*172b0*/  SYNCS.PHASECHK.TRANS64.TRYWAIT P0, [R11+URZ+0x30850], R0 ;  /* 0x030850000b0075a7 */ /* 0x0022a4000800017f */
[----:B--2---:R-:W-:Y:S05]  /*172c0*/  @!P0 NANOSLEEP.SYNCS 0x989680 ;  /* 0x009896800000895d */ /* 0x004fea0003900000 */
[----:B------:R-:W2:Y:S02]  /*172d0*/  @!P0 SYNCS.PHASECHK.TRANS64 P0, [R11+URZ+0x30850], R0 ;  /* 0x030850000b0085a7 */ /* 0x000ea4000800007f */
[----:B--2---:R-:W-:Y:S05]  /*172e0*/  @!P0 BRA `(.L_x_425) ;  /* 0xfffffffc00f08947 */ /* 0x004fea000383ffff */
[----:B------:R-:W-:Y:S05]  /*172f0*/  BRA `(.L_x_424) ;  /* 0xffffff8400a07947 */ /* 0x000fea000383ffff */
.L_x_457:
[----:B------:R-:W0:Y:S01]  /*17300*/  S2R R9, SR_TID.X ;  /* 0x0000000000097919 */ /* 0x000e220000002100 */
[----:B------:R-:W-:Y:S01]  /*17310*/  BSSY B1, `(.L_x_579) ;  /* 0x000000a000017945 */ /* 0x000fe20003800000 */
[----:B------:R-:W-:Y:S01]  /*17320*/  IMAD.MOV.U32 R12, RZ, RZ, RZ ;  /* 0x000000ffff0c7224 */ /* 0x000fe200078e00ff */
[----:B------:R-:W-:Y:S01]  /*17330*/  MOV R15, 0xffffffff ;  /* 0xffffffff000f7802 */ /* 0x000fe20000000f00 */
[----:B------:R-:W-:Y:S01]  /*17340*/  IMAD.MOV.U32 R11, RZ, RZ, 0x1f ;  /* 0x0000001fff0b7424 */ /* 0x000fe200078e00ff */
[----:B0-----:R-:W-:-:S04]  /*17350*/  SHF.R.U32.HI R9, RZ, 0x5, R9 ;  /* 0x00000005ff097819 */ /* 0x001fc80000011609 */
[----:B------:R-:W-:-:S04]  /*17360*/  LOP3.LUT R9, R9, 0x3, RZ, 0xc0, !PT ;  /* 0x0000000309097812 */ /* 0x000fc800078ec0ff */
[----:B------:R-:W-:-:S07]  /*17370*/  MOV R13, R9 ;  /* 0x00000009000d7202 */ /* 0x000fce0000000f00 */
[----:B-1---5:R-:W-:Y:S05]  /*17380*/  WARPSYNC.COLLECTIVE R15, `(.L_x_580) ;  /* 0x000000000f087348 */ /* 0x022fea0003c00000 */
[----:B------:R0:W2:Y:S02]  /*17390*/  SHFL.IDX P6, R14, R13, R12, R11 ;  /* 0x0000000c0d0e7389 */ /* 0x0000a400000c000b */
[----:B012--5:R-:W-:Y:S01]  /*173a0*/  ENDCOLLECTIVE ;  /* 0x000000000000791b */ /* 0x027fe20003800000 */
.L_x_580:
[----:B------:R-:W-:Y:S05]  /*173b0*/  BSYNC B1 ;  /* 0x0000000000017941 */ /* 0x000fea0003800000 */
.L_x_579:
[----:B------:R-:W-:Y:S05]  /*173c0*/  BRA `(.L_x_581) ;  /* 0xffffffbc00347947 */ /* 0x000fea000383ffff */
.L_x_458:
[----:B------:R-:W-:Y:S01]  /*173d0*/  BSSY B1, `(.L_x_582) ;  /* 0x0000006000017945 */ /* 0x000fe20003800000 */
[----:B------:R-:W-:-:S07]  /*173e0*/  IMAD.MOV.U32 R15, RZ, RZ, -0x1 ;  /* 0xffffffffff0f7424 */ /* 0x000fce00078e00ff */
[----:B-1---5:R-:W-:Y:S05]  /*173f0*/  WARPSYNC.COLLECTIVE R15, `(.L_x_583) ;  /* 0x000000000f0c7348 */ /* 0x022fea0003c00000 */
[----:B------:R-:W-:Y:S02]  /*17400*/  ELECT P6, UR62, PT ;  /* 0x00000000003e782f */ /* 0x000fe400038c0000 */
[----:B------:R-:W-:Y:S01]  /*17410*/  MOV R14, UR62 ;  /* 0x0000003e000e7c02 */ /* 0x000fe20008000f00 */
[----:B-1---5:R-:W-:Y:S10]  /*17420*/  ENDCOLLECTIVE ;  /* 0x000000000000791b */ /* 0x022ff40003800000 */
.L_x_583:
[----:B------:R-:W-:Y:S05]  /*17430*/  BSYNC B1 ;  /* 0x0000000000017941 */ /* 0x000fea0003800000 */
.L_x_582:
[----:B------:R-:W-:Y:S05]  /*17440*/  BRA `(.L_x_584) ;  /* 0xffffffbc00207947 */ /* 0x000fea000383ffff */
.L_x_460:
[----:B0-----:R0:W2:Y:S02]  /*17450*/  SYNCS.PHASECHK.TRANS64.TRYWAIT P0, [R6+URZ+0x30820], R7 ;  /* 0x03082007060075a7 */ /* 0x0010a4000800017f */
[----:B--2---:R-:W-:Y:S05]  /*17460*/  @!P0 NANOSLEEP.SYNCS 0x989680 ;  /* 0x009896800000895d */ /* 0x004fea0003900000 */
[----:B------:R-:W2:Y:S02]  /*17470*/  @!P0 SYNCS.PHASECHK.TRANS64 P0, [R6+URZ+0x30820], R7 ;  /* 0x03082007060085a7 */ /* 0x000ea4000800007f */
[----:B--2---:R-:W-:Y:S05]  /*17480*/  @!P0 BRA `(.L_x_460) ;  /* 0xfffffffc00f08947 */ /* 0x004fea000383ffff */
[----:B------:R-:W-:Y:S05]  /*17490*/  BRA `(.L_x_585) ;  /* 0xffffffbc003c7947 */ /* 0x000fea000383ffff */
.L_x_463:
[----:B0-----:R0:W2:Y:S02]  /*174a0*/  SYNCS.PHASECHK.TRANS64.TRYWAIT P0, [R7+URZ+0x308a0], R8 ;  /* 0x0308a008070075a7 */ /* 0x0010a4000800017f */
[----:B--2---:R-:W-:Y:S05]  /*174b0*/  @!P0 NANOSLEEP.SYNCS 0x989680 ;  /* 0x009896800000895d */ /* 0x004fea0003900000 */
[----:B------:R-:W2:Y:S02]  /*174c0*/  @!P0 SYNCS.PHASECHK.TRANS64 P0, [R7+URZ+0x308a0], R8 ;  /* 0x0308a008070085a7 */ /* 0x000ea4000800007f */
[----:B--2---:R-:W-:Y:S05]  /*174d0*/  @!P0 BRA `(.L_x_463) ;  /* 0xfffffffc00f08947 */ /* 0x004fea000383ffff */
[----:B------:R-:W-:Y:S05]  /*174e0*/  BRA `(.L_x_586) ;  /* 0xffffffbc00447947 */ /* 0x000fea000383ffff */
.L_x_465:
[----:B--2---:R2:W3:Y:S02]  /*174f0*/  SYNCS.PHASECHK.TRANS64.TRYWAIT P0, [R7+URZ+0x308c0], R8 ;  /* 0x0308c008070075a7 */ /* 0x0044e4000800017f */
[----:B---3--:R-:W-:Y:S05]  /*17500*/  @!P0 NANOSLEEP.SYNCS 0x989680 ;  /* 0x009896800000895d */ /* 0x008fea0003900000 */
[----:B------:R-:W3:Y:S02]  /*17510*/  @!P0 SYNCS.PHASECHK.TRANS64 P0, [R7+URZ+0x308c0], R8 ;  /* 0x0308c008070085a7 */ /* 0x000ee4000800007f */
[----:B---3--:R-:W-:Y:S05]  /*17520*/  @!P0 BRA `(.L_x_465) ;  /* 0xfffffffc00f08947 */ /* 0x008fea000383ffff */
[----:B------:R-:W-:Y:S05]  /*17530*/  BRA `(.L_x_587) ;  /* 0xffffffbc009c7947 */ /* 0x000fea000383ffff */
.L_x_469:
[----:B0-----:R0:W2:Y:S02]  /*17540*/  SYNCS.PHASECHK.TRANS64.TRYWAIT P0, [R7+URZ+0x308a0], R10 ;  /* 0x0308a00a070075a7 */ /* 0x0010a4000800017f */
[----:B--2---:R-:W-:Y:S05]  /*17550*/  @!P0 NANOSLEEP.SYNCS 0x989680 ;  /* 0x009896800000895d */ /* 0x004fea0003900000 */
[----:B------:R-:W2:Y:S02]  /*17560*/  @!P0 SYNCS.PHASECHK.TRANS64 P0, [R7+URZ+0x308a0], R10 ;  /* 0x0308a00a070085a7 */ /* 0x000ea4000800007f */
[----:B--2---:R-:W-:Y:S05]  /*17570*/  @!P0 BRA `(.L_x_469) ;  /* 0xfffffffc00f08947 */ /* 0x004fea000383ffff */
[----:B------:R-:W-:Y:S05]  /*17580*/  BRA `(.L_x_588) ;  /* 0xffffffc0001c7947 */ /* 0x000fea000383ffff */
.L_x_471:
[----:B--2---:R2:W3:Y:S02]  /*17590*/  SYNCS.PHASECHK.TRANS64.TRYWAIT P1, [R7+URZ+0x308c0], R10 ;  /* 0x0308c00a070075a7 */ /* 0x0044e4000802017f */
[----:B---3--:R-:W-:Y:S05]  /*175a0*/  @!P1 NANOSLEEP.SYNCS 0x989680 ;  /* 0x009896800000995d */ /* 0x008fea0003900000 */
[----:B------:R-:W3:Y:S02]  /*175b0*/  @!P1 SYNCS.PHASECHK.TRANS64 P1, [R7+URZ+0x308c0], R10 ;  /* 0x0308c00a070095a7 */ /* 0x000ee4000802007f */
[----:B---3--:R-:W-:Y:S05]  /*175c0*/  @!P1 BRA `(.L_x_471) ;  /* 0xfffffffc00f09947 */ /* 0x008fea000383ffff */
[----:B------:R-:W-:Y:S05]  /*175d0*/  BRA `(.L_x_589) ;  /* 0xffffffc000707947 */ /* 0x000fea000383ffff */
.L_x_481:
        /* <DEDUP_REMOVED lines=11> */
.L_x_591:
[----:B------:R-:W-:Y:S05]  /*17690*/  BSYNC B0 ;  /* 0x0000000000007941 */ /* 0x000fea0003800000 */
.L_x_590:
[----:B------:R-:W-:Y:S05]  /*176a0*/  BRA `(.L_x_592) ;  /* 0xffffffc800a47947 */ /* 0x000fea000383ffff */
.L_x_482:
[----:B------:R-:W-:Y:S01]  /*176b0*/  BSSY B0, `(.L_x_593) ;  /* 0x0000006000007945 */ /* 0x000fe20003800000 */
[----:B------:R-:W-:-:S07]  /*176c0*/  MOV R15, 0xffffffff ;  /* 0xffffffff000f7802 */ /* 0x000fce0000000f00 */
[----:B-1----:R-:W-:Y:S05]  /*176d0*/  WARPSYNC.COLLECTIVE R15, `(.L_x_594) ;  /* 0x000000000f0c7348 */ /* 0x002fea0003c00000 */
[----:B------:R-:W-:Y:S02]  /*176e0*/  ELECT P6, UR62, PT ;  /* 0x00000000003e782f */ /* 0x000fe400038c0000 */
[----:B------:R-:W-:Y:S01]  /*176f0*/  MOV R14, UR62 ;  /* 0x0000003e000e7c02 */ /* 0x000fe20008000f00 */
[----:B-1----:R-:W-:Y:S10]  /*17700*/  ENDCOLLECTIVE ;  /* 0x000000000000791b */ /* 0x002ff40003800000 */
.L_x_594:
[----:B------:R-:W-:Y:S05]  /*17710*/  BSYNC B0 ;  /* 0x0000000000007941 */ /* 0x000fea0003800000 */
.L_x_593:
[----:B------:R-:W-:Y:S05]  /*17720*/  BRA `(.L_x_595) ;  /* 0xffffffc8009c7947 */ /* 0x000fea000383ffff */
.L_x_485:
[----:B--2---:R2:W3:Y:S02]  /*17730*/  SYNCS.PHASECHK.TRANS64.TRYWAIT P0, [R5+URZ+0x30840], R4 ;  /* 0x03084004050075a7 */ /* 0x0044e4000800017f */
[----:B---3--:R-:W-:Y:S05]  /*17740*/  @!P0 NANOSLEEP.SYNCS 0x989680 ;  /* 0x009896800000895d */ /* 0x008fea0003900000 */
[----:B------:R-:W3:Y:S02]  /*17750*/  @!P0 SYNCS.PHASECHK.TRANS64 P0, [R5+URZ+0x30840], R4 ;  /* 0x03084004050085a7 */ /* 0x000ee4000800007f */
[----:B---3--:R-:W-:Y:S05]  /*17760*/  @!P0 BRA `(.L_x_485) ;  /* 0xfffffffc00f08947 */ /* 0x008fea000383ffff */
[----:B------:R-:W-:Y:S05]  /*17770*/  BRA `(.L_x_596) ;  /* 0xffffffc800f07947 */ /* 0x000fea000383ffff */
.L_x_488:
[----:B--2---:R2:W3:Y:S02]  /*17780*/  SYNCS.PHASECHK.TRANS64.TRYWAIT P0, [R28+URZ+0x30820], R5 ;  /* 0x030820051c0075a7 */ /* 0x0044e4000800017f */
[----:B---3--:R-:W-:Y:S05]  /*17790*/  @!P0 NANOSLEEP.SYNCS 0x989680 ;  /* 0x009896800000895d */ /* 0x008fea0003900000 */
[----:B------:R-:W3:Y:S02]  /*177a0*/  @!P0 SYNCS.PHASECHK.TRANS64 P0, [R28+URZ+0x30820], R5 ;  /* 0x030820051c0085a7 */ /* 0x000ee4000800007f */
[----:B---3--:R-:W-:Y:S05]  /*177b0*/  @!P0 BRA `(.L_x_488) ;  /* 0xfffffffc00f08947 */ /* 0x008fea000383ffff */
[----:B------:R-:W-:Y:S05]  /*177c0*/  BRA `(.L_x_597) ;  /* 0xffffffcc00b07947 */ /* 0x000fea000383ffff */
.L_x_496:
[----:B0-----:R0:W2:Y:S02]  /*177d0*/  SYNCS.PHASECHK.TRANS64.TRYWAIT P0, [R3+URZ+0x30840], R2 ;  /* 0x03084002030075a7 */ /* 0x0010a4000800017f */
[----:B--2---:R-:W-:Y:S05]  /*177e0*/  @!P0 NANOSLEEP.SYNCS 0x989680 ;  /* 0x009896800000895d */ /* 0x004fea0003900000 */
[----:B------:R-:W2:Y:S02]  /*177f0*/  @!P0 SYNCS.PHASECHK.TRANS64 P0, [R3+URZ+0x30840], R2 ;  /* 0x03084002030085a7 */ /* 0x000ea4000800007f */
[----:B--2---:R-:W-:Y:S05]  /*17800*/  @!P0 BRA `(.L_x_496) ;  /* 0xfffffffc00f08947 */ /* 0x004fea000383ffff */
[----:B------:R-:W-:Y:S05]  /*17810*/  BRA `(.L_x_598) ;  /* 0xffffffd0005c7947 */ /* 0x000fea000383ffff */
.L_x_498:
[----:B0-----:R0:W2:Y:S02]  /*17820*/  SYNCS.PHASECHK.TRANS64.TRYWAIT P0, [R2+URZ+0x60], R5 ;  /* 0x00006005020075a7 */ /* 0x0010a4000800017f */
[----:B--2---:R-:W-:Y:S05]  /*17830*/  @!P0 NANOSLEEP.SYNCS 0x989680 ;  /* 0x009896800000895d */ /* 0x004fea0003900000 */
[----:B------:R-:W2:Y:S02]  /*17840*/  @!P0 SYNCS.PHASECHK.TRANS64 P0, [R2+URZ+0x60], R5 ;  /* 0x00006005020085a7 */ /* 0x000ea4000800007f */
[----:B--2---:R-:W-:Y:S05]  /*17850*/  @!P0 BRA `(.L_x_498) ;  /* 0xfffffffc00f08947 */ /* 0x004fea000383ffff */
[----:B------:R-:W-:Y:S05]  /*17860*/  BRA `(.L_x_599) ;  /* 0xffffffd000c07947 */ /* 0x000fea000383ffff */
.L_x_503:
[----:B---3--:R3:W4:Y:S02]  /*17870*/  SYNCS.PHASECHK.TRANS64.TRYWAIT P0, [R3+URZ+0x30840], R2 ;  /* 0x03084002030075a7 */ /* 0x008724000800017f */
[----:B----4-:R-:W-:Y:S05]  /*17880*/  @!P0 NANOSLEEP.SYNCS 0x989680 ;  /* 0x009896800000895d */ /* 0x010fea0003900000 */
[----:B------:R-:W4:Y:S02]  /*17890*/  @!P0 SYNCS.PHASECHK.TRANS64 P0, [R3+URZ+0x30840], R2 ;  /* 0x03084002030085a7 */ /* 0x000f24000800007f */
[----:B----4-:R-:W-:Y:S05]  /*178a0*/  @!P0 BRA `(.L_x_503) ;  /* 0xfffffffc00f08947 */ /* 0x010fea000383ffff */
[----:B------:R-:W-:Y:S05]  /*178b0*/  BRA `(.L_x_600) ;  /* 0xffffffd400cc7947 */ /* 0x000fea000383ffff */
.L_x_505:
[----:B0-----:R0:W2:Y:S02]  /*178c0*/  SYNCS.PHASECHK.TRANS64.TRYWAIT P1, [R3+URZ+0x60], R24 ;  /* 0x00006018030075a7 */ /* 0x0010a4000802017f */
[----:B--2---:R-:W-:Y:S05]  /*178d0*/  @!P1 NANOSLEEP.SYNCS 0x989680 ;  /* 0x009896800000995d */ /* 0x004fea0003900000 */
[----:B------:R-:W2:Y:S02]  /*178e0*/  @!P1 SYNCS.PHASECHK.TRANS64 P1, [R3+URZ+0x60], R24 ;  /* 0x00006018030095a7 */ /* 0x000ea4000802007f */
[----:B--2---:R-:W-:Y:S05]  /*178f0*/  @!P1 BRA `(.L_x_505) ;  /* 0xfffffffc00f09947 */ /* 0x004fea000383ffff */
[----:B------:R-:W-:Y:S05]  /*17900*/  BRA `(.L_x_601) ;  /* 0xffffffd800307947 */ /* 0x000fea000383ffff */
.L_x_510:
[----:B--2---:R2:W3:Y:S02]  /*17910*/  SYNCS.PHASECHK.TRANS64.TRYWAIT P0, [R2+URZ+0x30840], R3 ;  /* 0x03084003020075a7 */ /* 0x0044e4000800017f */
[----:B---3--:R-:W-:Y:S05]  /*17920*/  @!P0 NANOSLEEP.SYNCS 0x989680 ;  /* 0x009896800000895d */ /* 0x008fea0003900000 */
[----:B------:R-:W3:Y:S02]  /*17930*/  @!P0 SYNCS.PHASECHK.TRANS64 P0, [R2+URZ+0x30840], R3 ;  /* 0x03084003020085a7 */ /* 0x000ee4000800007f */
[----:B---3--:R-:W-:Y:S05]  /*17940*/  @!P0 BRA `(.L_x_510) ;  /* 0xfffffffc00f08947 */ /* 0x008fea000383ffff */
[----:B------:R-:W-:Y:S05]  /*17950*/  BRA `(.L_x_602) ;  /* 0xffffffdc000c7947 */ /* 0x000fea000383ffff */
.L_x_512:
[----:B0-----:R0:W2:Y:S02]  /*17960*/  SYNCS.PHASECHK.TRANS64.TRYWAIT P1, [R2+URZ+0x60], R3 ;  /* 0x00006003020075a7 */ /* 0x0010a4000802017f */
[----:B--2---:R-:W-:Y:S05]  /*17970*/  @!P1 NANOSLEEP.SYNCS 0x989680 ;  /* 0x009896800000995d */ /* 0x004fea0003900000 */
[----:B------:R-:W2:Y:S02]  /*17980*/  @!P1 SYNCS.PHASECHK.TRANS64 P1, [R2+URZ+0x60], R3 ;  /* 0x00006003020095a7 */ /* 0x000ea4000802007f */
[----:B--2---:R-:W-:Y:S05]  /*17990*/  @!P1 BRA `(.L_x_512) ;  /* 0xfffffffc00f09947 */ /* 0x004fea000383ffff */
[----:B------:R-:W-:Y:S05]  /*179a0*/  BRA `(.L_x_603) ;  /* 0xffffffdc00747947 */ /* 0x000fea000383ffff */
.L_x_519:
[----:B---3--:R3:W4:Y:S02]  /*179b0*/  SYNCS.PHASECHK.TRANS64.TRYWAIT P0, [R3+URZ+0x30860], R2 ;  /* 0x03086002030075a7 */ /* 0x008724000800017f */
[----:B----4-:R-:W-:Y:S05]  /*179c0*/  @!P0 NANOSLEEP.SYNCS 0x989680 ;  /* 0x009896800000895d */ /* 0x010fea0003900000 */
[----:B------:R-:W4:Y:S02]  /*179d0*/  @!P0 SYNCS.PHASECHK.TRANS64 P0, [R3+URZ+0x30860], R2 ;  /* 0x03086002030085a7 */ /* 0x000f24000800007f */
[----:B----4-:R-:W-:Y:S05]  /*179e0*/  @!P0 BRA `(.L_x_519) ;  /* 0xfffffffc00f08947 */ /* 0x010fea000383ffff */
[----:B------:R-:W-:Y:S05]  /*179f0*/  BRA `(.L_x_604) ;  /* 0xffffffe000347947 */ /* 0x000fea000383ffff */
.L_x_521:
[----:B------:R-:W-:Y:S01]  /*17a00*/  BSSY B0, `(.L_x_605) ;  /* 0x0000008000007945 */ /* 0x000fe20003800000 */
[----:B0-----:R-:W-:Y:S01]  /*17a10*/  IMAD.MOV.U32 R13, RZ, RZ, R16 ;  /* 0x000000ffff0d7224 */ /* 0x001fe200078e0010 */
[----:B------:R-:W-:Y:S01]  /*17a20*/  MOV R11, 0x1f ;  /* 0x0000001f000b7802 */ /* 0x000fe20000000f00 */
[----:B------:R-:W-:Y:S02]  /*17a30*/  IMAD.MOV.U32 R12, RZ, RZ, RZ ;  /* 0x000000ffff0c7224 */ /* 0x000fe400078e00ff */
[----:B------:R-:W-:-:S07]  /*17a40*/  IMAD.MOV.U32 R15, RZ, RZ, -0x1 ;  /* 0xffffffffff0f7424 */ /* 0x000fce00078e00ff */
[----:B-12--5:R-:W-:Y:S05]  /*17a50*/  WARPSYNC.COLLECTIVE R15, `(.L_x_606) ;  /* 0x000000000f087348 */ /* 0x026fea0003c00000 */
[----:B------:R0:W3:Y:S02]  /*17a60*/  SHFL.IDX P6, R14, R13, R12, R11 ;  /* 0x0000000c0d0e7389 */ /* 0x0000e400000c000b */
[----:B0123-5:R-:W-:Y:S01]  /*17a70*/  ENDCOLLECTIVE ;  /* 0x000000000000791b */ /* 0x02ffe20003800000 */
.L_x_606:
[----:B------:R-:W-:Y:S05]  /*17a80*/  BSYNC B0 ;  /* 0x0000000000007941 */ /* 0x000fea0003800000 */
.L_x_605:
[----:B------:R-:W-:Y:S01]  /*17a90*/  MOV R13, R16 ;  /* 0x00000010000d7202 */ /* 0x000fe20000000f00 */
[----:B------:R-:W-:Y:S01]  /*17aa0*/  IMAD.MOV.U32 R12, RZ, RZ, 0x1 ;  /* 0x00000001ff0c7424 */ /* 0x000fe200078e00ff */
[----:B------:R-:W-:Y:S01]  /*17ab0*/  MOV R15, 0xffffffff ;  /* 0xffffffff000f7802 */ /* 0x000fe20000000f00 */
[----:B------:R-:W-:Y:S02]  /*17ac0*/  IMAD.MOV.U32 R11, RZ, RZ, 0x1f ;  /* 0x0000001fff0b7424 */ /* 0x000fe400078e00ff */
[----:B------:R-:W-:-:S07]  /*17ad0*/  IMAD.MOV.U32 R5, RZ, RZ, R14 ;  /* 0x000000ffff057224 */ /* 0x000fce00078e000e */
[----:B------:R-:W-:Y:S05]  /*17ae0*/  WARPSYNC.COLLECTIVE R15, `(.L_x_607) ;  /* 0x000000000f087348 */ /* 0x000fea0003c00000 */
[----:B------:R0:W1:Y:S02]  /*17af0*/  SHFL.IDX P6, R14, R13, R12, R11 ;  /* 0x0000000c0d0e7389 */ /* 0x00006400000c000b */
[----:B01----:R-:W-:Y:S01]  /*17b00*/  ENDCOLLECTIVE ;  /* 0x000000000000791b */ /* 0x003fe20003800000 */
.L_x_607:
[----:B------:R-:W-:Y:S01]  /*17b10*/  IMAD.MOV.U32 R4, RZ, RZ, R14 ;  /* 0x000000ffff047224 */ /* 0x000fe200078e000e */
[----:B------:R-:W-:Y:S06]  /*17b20*/  BRA `(.L_x_608) ;  /* 0xffffffe0007c7947 */ /* 0x000fec000383ffff */
.L_x_524:
[----:B------:R-:W-:Y:S01]  /*17b30*/  BSSY B0, `(.L_x_609) ;  /* 0x0000008000007945 */ /* 0x000fe20003800000 */
[----:B0----5:R-:W-:Y:S01]  /*17b40*/  IMAD.MOV.U32 R13, RZ, RZ, R2 ;  /* 0x000000ffff0d7224 */ /* 0x021fe200078e0002 */
[----:B------:R-:W-:Y:S01]  /*17b50*/  MOV R12, 0x1 ;  /* 0x00000001000c7802 */ /* 0x000fe20000000f00 */
[----:B------:R-:W-:Y:S02]  /*17b60*/  IMAD.MOV.U32 R11, RZ, RZ, RZ ;  /* 0x000000ffff0b7224 */ /* 0x000fe400078e00ff */
[----:B------:R-:W-:-:S07]  /*17b70*/  IMAD.MOV.U32 R15, RZ, RZ, -0x1 ;  /* 0xffffffffff0f7424 */ /* 0x000fce00078e00ff */
[----:B-1234-:R-:W-:Y:S05]  /*17b80*/  WARPSYNC.COLLECTIVE R15, `(.L_x_610) ;  /* 0x000000000f087348 */ /* 0x01efea0003c00000 */
[----:B------:R0:W0:Y:S02]  /*17b90*/  SHFL.UP P6, R14, R13, R12, R11 ;  /* 0x0400000c0d0e7389 */ /* 0x00002400000c000b */
[----:B01234-:R-:W-:Y:S01]  /*17ba0*/  ENDCOLLECTIVE ;  /* 0x000000000000791b */ /* 0x01ffe20003800000 */
.L_x_610:
[----:B------:R-:W-:Y:S05]  /*17bb0*/  BSYNC B0 ;  /* 0x0000000000007941 */ /* 0x000fea0003800000 */
.L_x_609:
[C---:B------:R-:W-:Y:S01]  /*17bc0*/  ISETP.NE.AND P0, PT, R29.reuse, RZ, PT ;  /* 0x000000ff1d00720c */ /* 0x040fe20003f05270 */
[----:B------:R-:W-:Y:S01]  /*17bd0*/  IMAD.MOV.U32 R12, RZ, RZ, 0x2 ;  /* 0x00000002ff0c7424 */ /* 0x000fe200078e00ff */
[----:B------:R-:W-:Y:S01]  /*17be0*/  MOV R15, 0xffffffff ;  /* 0xffffffff000f7802 */ /* 0x000fe20000000f00 */
[----:B------:R-:W-:Y:S01]  /*17bf0*/  IMAD.MOV.U32 R11, RZ, RZ, RZ ;  /* 0x000000ffff0b7224 */ /* 0x000fe200078e00ff */
[----:B------:R-:W-:Y:S02]  /*17c00*/  SEL R13, R14, RZ, P0 ;  /* 0x000000ff0e0d7207 */ /* 0x000fe40000000000 */
[----:B------:R-:W-:Y:S02]  /*17c10*/  ISETP.GE.U32.AND P0, PT, R29, 0x2, PT ;  /* 0x000000021d00780c */ /* 0x000fe40003f06070 */
[----:B------:R-:W-:-:S11]  /*17c20*/  IADD3 R13, R2, R13, RZ ;  /* 0x0000000d020d7210 */ /* 0x000fd60007ffe0ff */
[----:B------:R-:W-:Y:S05]  /*17c30*/  WARPSYNC.COLLECTIVE R15, `(.L_x_611) ;  /* 0x000000000f087348 */ /* 0x000fea0003c00000 */
[----:B------:R0:W1:Y:S02]  /*17c40*/  SHFL.UP P6, R14, R13, R12, R11 ;  /* 0x0400000c0d0e7389 */ /* 0x00006400000c000b */
[----:B01----:R-:W-:Y:S01]  /*17c50*/  ENDCOLLECTIVE ;  /* 0x000000000000791b */ /* 0x003fe20003800000 */
.L_x_611:
        /* <DEDUP_REMOVED lines=8> */
.L_x_612:
        /* <DEDUP_REMOVED lines=8> */
.L_x_613:
        /* <DEDUP_REMOVED lines=8> */
.L_x_614:
[----:B------:R-:W-:Y:S01]  /*17de0*/  MOV R12, 0x1f ;  /* 0x0000001f000c7802 */ /* 0x000fe20000000f00 */
[----:B------:R-:W-:Y:S01]  /*17df0*/  IMAD.MOV.U32 R11, RZ, RZ, 0x1f ;  /* 0x0000001fff0b7424 */ /* 0x000fe200078e00ff */
[----:B------:R-:W-:-:S05]  /*17e00*/  SEL R14, R14, RZ, P0 ;  /* 0x000000ff0e0e7207 */ /* 0x000fca0000000000 */
[----:B------:R-:W-:-:S04]  /*17e10*/  IMAD.IADD R3, R7, 0x1, R14 ;  /* 0x0000000107037824 */ /* 0x000fc800078e020e */
[----:B------:R-:W-:-:S07]  /*17e20*/  IMAD.MOV.U32 R13, RZ, RZ, R3 ;  /* 0x000000ffff0d7224 */ /* 0x000fce00078e0003 */
[----:B------:R-:W-:Y:S05]  /*17e30*/  WARPSYNC.COLLECTIVE R15, `(.L_x_615) ;  /* 0x000000000f087348 */ /* 0x000fea0003c00000 */
[----:B------:R0:W1:Y:S02]  /*17e40*/  SHFL.IDX P6, R14, R13, R12, R11 ;  /* 0x0000000c0d0e7389 */ /* 0x00006400000c000b */
[----:B01----:R-:W-:Y:S01]  /*17e50*/  ENDCOLLECTIVE ;  /* 0x000000000000791b */ /* 0x003fe20003800000 */
.L_x_615:
[----:B------:R-:W-:Y:S05]  /*17e60*/  BRA `(.L_x_616) ;  /* 0xffffffe000387947 */ /* 0x000fea000383ffff */
.L_x_529:
[----:B------:R-:W-:Y:S01]  /*17e70*/  BSSY B0, `(.L_x_617) ;  /* 0x0000008000007945 */ /* 0x000fe20003800000 */
[----:B-----5:R-:W-:Y:S01]  /*17e80*/  IMAD.MOV.U32 R13, RZ, RZ, R2 ;  /* 0x000000ffff0d7224 */ /* 0x020fe200078e0002 */
[----:B------:R-:W-:Y:S01]  /*17e90*/  MOV R12, 0x1 ;  /* 0x00000001000c7802 */ /* 0x000fe20000000f00 */
[----:B------:R-:W-:Y:S02]  /*17ea0*/  IMAD.MOV.U32 R11, RZ, RZ, RZ ;  /* 0x000000ffff0b7224 */ /* 0x000fe400078e00ff */
[----:B------:R-:W-:-:S07]  /*17eb0*/  IMAD.MOV.U32 R15, RZ, RZ, -0x1 ;  /* 0xffffffffff0f7424 */ /* 0x000fce00078e00ff */
[----:B01----:R-:W-:Y:S05]  /*17ec0*/  WARPSYNC.COLLECTIVE R15, `(.L_x_618) ;  /* 0x000000000f087348 */ /* 0x003fea0003c00000 */
[----:B------:R2:W3:Y:S02]  /*17ed0*/  SHFL.UP P6, R14, R13, R12, R11 ;  /* 0x0400000c0d0e7389 */ /* 0x0004e400000c000b */
[----:B0123--:R-:W-:Y:S01]  /*17ee0*/  ENDCOLLECTIVE ;  /* 0x000000000000791b */ /* 0x00ffe20003800000 */
.L_x_618:
[----:B------:R-:W-:Y:S05]  /*17ef0*/  BSYNC B0 ;  /* 0x0000000000007941 */ /* 0x000fea0003800000 */
.L_x_617:
        /* <DEDUP_REMOVED lines=10> */
.L_x_619:
        /* <DEDUP_REMOVED lines=8> */
.L_x_620:
        /* <DEDUP_REMOVED lines=8> */
.L_x_621:
        /* <DEDUP_REMOVED lines=8> */
.L_x_622:
        /* <DEDUP_REMOVED lines=8> */
.L_x_623:
[----:B------:R-:W-:Y:S05]  /*181a0*/  BRA `(.L_x_624) ;  /* 0xffffffe000147947 */ /* 0x000fea000383ffff */
.L_x_531:
[----:B------:R-:W-:Y:S01]  /*181b0*/  BSSY B0, `(.L_x_625) ;  /* 0x0000006000007945 */ /* 0x000fe20003800000 */
[----:B------:R-:W-:Y:S01]  /*181c0*/  PLOP3.LUT P6, PT, P6, PT, PT, 0x8, 0x0 ;  /* 0x000000000000781c */ /* 0x000fe200037ce170 */
[----:B------:R-:W-:-:S12]  /*181d0*/  IMAD.MOV.U32 R15, RZ, RZ, -0x1 ;  /* 0xffffffffff0f7424 */ /* 0x000fd800078e00ff */
[----:B01----:R-:W-:Y:S05]  /*181e0*/  WARPSYNC.COLLECTIVE R15, `(.L_x_626) ;  /* 0x000000000f087348 */ /* 0x003fea0003c00000 */
[----:B------:R-:W-:Y:S01]  /*181f0*/  VOTE.ANY R14, PT, P6 ;  /* 0x00000000000e7806 */ /* 0x000fe200030e0100 */
[----:B01----:R-:W-:Y:S06]  /*18200*/  ENDCOLLECTIVE ;  /* 0x000000000000791b */ /* 0x003fec0003800000 */
.L_x_626:
[----:B------:R-:W-:Y:S05]  /*18210*/  BSYNC B0 ;  /* 0x0000000000007941 */ /* 0x000fea0003800000 */
.L_x_625:
[----:B------:R-:W-:Y:S01]  /*18220*/  MOV R6, R14 ;  /* 0x0000000e00067202 */ /* 0x000fe20000000f00 */
[----:B------:R-:W-:Y:S01]  /*18230*/  IMAD.MOV.U32 R13, RZ, RZ, R2 ;  /* 0x000000ffff0d7224 */ /* 0x000fe200078e0002 */
[----:B------:R-:W-:Y:S01]  /*18240*/  MOV R11, 0x1f ;  /* 0x0000001f000b7802 */ /* 0x000fe20000000f00 */
[----:B------:R-:W-:Y:S01]  /*18250*/  IMAD.MOV.U32 R15, RZ, RZ, -0x1 ;  /* 0xffffffffff0f7424 */ /* 0x000fe200078e00ff */
[----:B------:R-:W0:Y:S02]  /*18260*/  POPC R4, R6 ;  /* 0x0000000600047309 */ /* 0x000e240000000000 */
[----:B0-----:R-:W-:-:S07]  /*18270*/  IMAD.MOV.U32 R12, RZ, RZ, R4 ;  /* 0x000000ffff0c7224 */ /* 0x001fce00078e0004 */
[----:B------:R-:W-:Y:S05]  /*18280*/  WARPSYNC.COLLECTIVE R15, `(.L_x_627) ;  /* 0x000000000f087348 */ /* 0x000fea0003c00000 */
[----:B------:R0:W1:Y:S02]  /*18290*/  SHFL.IDX P6, R14, R13, R12, R11 ;  /* 0x0000000c0d0e7389 */ /* 0x00006400000c000b */
[----:B01----:R-:W-:Y:S01]  /*182a0*/  ENDCOLLECTIVE ;  /* 0x000000000000791b */ /* 0x003fe20003800000 */
.L_x_627:
[----:B------:R-:W-:Y:S01]  /*182b0*/  IMAD.MOV.U32 R17, RZ, RZ, R14 ;  /* 0x000000ffff117224 */ /* 0x000fe200078e000e */
[----:B------:R-:W-:Y:S06]  /*182c0*/  BRA `(.L_x_628) ;  /* 0xffffffe000047947 */ /* 0x000fec000383ffff */
.L_x_533:
[----:B------:R-:W-:Y:S01]  /*182d0*/  BSSY B0, `(.L_x_629) ;  /* 0x0000007000007945 */ /* 0x000fe20003800000 */
[----:B------:R-:W-:Y:S01]  /*182e0*/  MOV R13, R3 ;  /* 0x00000003000d7202 */ /* 0x000fe20000000f00 */
[----:B------:R-:W-:Y:S02]  /*182f0*/  IMAD.MOV.U32 R11, RZ, RZ, 0x1f ;  /* 0x0000001fff0b7424 */ /* 0x000fe400078e00ff */
[----:B------:R-:W-:-:S07]  /*18300*/  IMAD.MOV.U32 R15, RZ, RZ, -0x1 ;  /* 0xffffffffff0f7424 */ /* 0x000fce00078e00ff */
[----:B0123--:R-:W-:Y:S05]  /*18310*/  WARPSYNC.COLLECTIVE R15, `(.L_x_630) ;  /* 0x000000000f087348 */ /* 0x00ffea0003c00000 */
[----:B------:R4:W0:Y:S02]  /*18320*/  SHFL.IDX P6, R14, R13, R12, R11 ;  /* 0x0000000c0d0e7389 */ /* 0x00082400000c000b */
[----:B01234-:R-:W-:Y:S01]  /*18330*/  ENDCOLLECTIVE ;  /* 0x000000000000791b */ /* 0x01ffe20003800000 */
.L_x_630:
[----:B------:R-:W-:Y:S05]  /*18340*/  BSYNC B0 ;  /* 0x0000000000007941 */ /* 0x000fea0003800000 */
.L_x_629:
[----:B------:R-:W-:Y:S05]  /*18350*/  BRA `(.L_x_532) ;  /* 0xffffffdc00fc7947 */ /* 0x000fea000383ffff */
.L_x_537:
[----:B0-----:R0:W2:Y:S02]  /*18360*/  SYNCS.PHASECHK.TRANS64.TRYWAIT P0, [R9+URZ+0x30820], R0 ;  /* 0x03082000090075a7 */ /* 0x0010a4000800017f */
[----:B--2---:R-:W-:Y:S05]  /*18370*/  @!P0 NANOSLEEP.SYNCS 0x989680 ;  /* 0x009896800000895d */ /* 0x004fea0003900000 */
[----:B------:R-:W2:Y:S02]  /*18380*/  @!P0 SYNCS.PHASECHK.TRANS64 P0, [R9+URZ+0x30820], R0 ;  /* 0x03082000090085a7 */ /* 0x000ea4000800007f */
[----:B--2---:R-:W-:Y:S05]  /*18390*/  @!P0 BRA `(.L_x_537) ;  /* 0xfffffffc00f08947 */ /* 0x004fea000383ffff */
[----:B------:R-:W-:Y:S05]  /*183a0*/  BRA `(.L_x_631) ;  /* 0xffffffe000d87947 */ /* 0x000fea000383ffff */
.L_x_538:
[----:B------:R-:W2:Y:S01]  /*183b0*/  S2R R2, SR_TID.X ;  /* 0x0000000000027919 */ /* 0x000ea20000002100 */
[----:B------:R-:W-:Y:S01]  /*183c0*/  BSSY B0, `(.L_x_632) ;  /* 0x000000a000007945 */ /* 0x000fe20003800000 */
[----:B------:R-:W-:Y:S01]  /*183d0*/  IMAD.MOV.U32 R12, RZ, RZ, RZ ;  /* 0x000000ffff0c7224 */ /* 0x000fe200078e00ff */
[----:B------:R-:W-:Y:S01]  /*183e0*/  MOV R15, 0xffffffff ;  /* 0xffffffff000f7802 */ /* 0x000fe20000000f00 */
[----:B------:R-:W-:Y:S01]  /*183f0*/  IMAD.MOV.U32 R11, RZ, RZ, 0x1f ;  /* 0x0000001fff0b7424 */ /* 0x000fe200078e00ff */
[----:B--2---:R-:W-:-:S04]  /*18400*/  SHF.R.U32.HI R2, RZ, 0x5, R2 ;  /* 0x00000005ff027819 */ /* 0x004fc80000011602 */
[----:B------:R-:W-:-:S04]  /*18410*/  LOP3.LUT R2, R2, 0x3, RZ, 0xc0, !PT ;  /* 0x0000000302027812 */ /* 0x000fc800078ec0ff */
[----:B------:R-:W-:-:S07]  /*18420*/  MOV R13, R2 ;  /* 0x00000002000d7202 */ /* 0x000fce0000000f00 */
[----:B01----:R-:W-:Y:S05]  /*18430*/  WARPSYNC.COLLECTIVE R15, `(.L_x_633) ;  /* 0x000000000f087348 */ /* 0x003fea0003c00000 */
[----:B------:R2:W3:Y:S02]  /*18440*/  SHFL.IDX P6, R14, R13, R12, R11 ;  /* 0x0000000c0d0e7389 */ /* 0x0004e400000c000b */
[----:B0123--:R-:W-:Y:S01]  /*18450*/  ENDCOLLECTIVE ;  /* 0x000000000000791b */ /* 0x00ffe20003800000 */
.L_x_633:
[----:B------:R-:W-:Y:S05]  /*18460*/  BSYNC B0 ;  /* 0x0000000000007941 */ /* 0x000fea0003800000 */
.L_x_632:
[----:B------:R-:W-:Y:S05]  /*18470*/  BRA `(.L_x_634) ;  /* 0xffffffe000c07947 */ /* 0x000fea000383ffff */
.L_x_539:
[----:B------:R-:W-:Y:S01]  /*18480*/  BSSY B0, `(.L_x_635) ;  /* 0x0000006000007945 */ /* 0x000fe20003800000 */
[----:B------:R-:W-:-:S07]  /*18490*/  IMAD.MOV.U32 R15, RZ, RZ, -0x1 ;  /* 0xffffffffff0f7424 */ /* 0x000fce00078e00ff */
[----:B01----:R-:W-:Y:S05]  /*184a0*/  WARPSYNC.COLLECTIVE R15, `(.L_x_636) ;  /* 0x000000000f0c7348 */ /* 0x003fea0003c00000 */
[----:B------:R-:W-:Y:S02]  /*184b0*/  ELECT P6, UR62, PT ;  /* 0x00000000003e782f */ /* 0x000fe400038c0000 */
[----:B------:R-:W-:Y:S01]  /*184c0*/  MOV R14, UR62 ;  /* 0x0000003e000e7c02 */ /* 0x000fe20008000f00 */
[----:B01----:R-:W-:Y:S10]  /*184d0*/  ENDCOLLECTIVE ;  /* 0x000000000000791b */ /* 0x003ff40003800000 */
.L_x_636:
[----:B------:R-:W-:Y:S05]  /*184e0*/  BSYNC B0 ;  /* 0x0000000000007941 */ /* 0x000fea0003800000 */
.L_x_635:
[----:B------:R-:W-:Y:S05]  /*184f0*/  BRA `(.L_x_637) ;  /* 0xffffffe000b47947 */ /* 0x000fea000383ffff */
.L_x_541:
[----:B0-----:R0:W2:Y:S02]  /*18500*/  SYNCS.PHASECHK.TRANS64.TRYWAIT P0, [R7+URZ], R2 ;  /* 0x00000002070075a7 */ /* 0x0010a4000800017f */
[----:B--2---:R-:W-:Y:S05]  /*18510*/  @!P0 NANOSLEEP.SYNCS 0x989680 ;  /* 0x009896800000895d */ /* 0x004fea0003900000 */
[----:B------:R-:W2:Y:S02]  /*18520*/  @!P0 SYNCS.PHASECHK.TRANS64 P0, [R7+URZ], R2 ;  /* 0x00000002070085a7 */ /* 0x000ea4000800007f */
[----:B--2---:R-:W-:Y:S05]  /*18530*/  @!P0 BRA `(.L_x_541) ;  /* 0xfffffffc00f08947 */ /* 0x004fea000383ffff */
[----:B------:R-:W-:Y:S05]  /*18540*/  BRA `(.L_x_638) ;  /* 0xffffffe000e87947 */ /* 0x000fea000383ffff */
.L_x_542:
[----:B--2---:R2:W3:Y:S02]  /*18550*/  SYNCS.PHASECHK.TRANS64.TRYWAIT P0, [R3+URZ], R0 ;  /* 0x00000000030075a7 */ /* 0x0044e4000800017f */
[----:B---3--:R-:W-:Y:S05]  /*18560*/  @!P0 NANOSLEEP.SYNCS 0x989680 ;  /* 0x009896800000895d */ /* 0x008fea0003900000 */
[----:B------:R-:W3:Y:S02]  /*18570*/  @!P0 SYNCS.PHASECHK.TRANS64 P0, [R3+URZ], R0 ;  /* 0x00000000030085a7 */ /* 0x000ee4000800007f */
[----:B---3--:R-:W-:Y:S05]  /*18580*/  @!P0 BRA `(.L_x_542) ;  /* 0xfffffffc00f08947 */ /* 0x008fea000383ffff */
[----:B------:R-:W-:Y:S05]  /*18590*/  BRA `(.L_x_639) ;  /* 0xffffffe000dc7947 */ /* 0x000fea000383ffff */
.L_x_544:
[----:B--2---:R2:W3:Y:S02]  /*185a0*/  SYNCS.PHASECHK.TRANS64.TRYWAIT P0, [R5+URZ], R2 ;  /* 0x00000002050075a7 */ /* 0x0044e4000800017f */
[----:B---3--:R-:W-:Y:S05]  /*185b0*/  @!P0 NANOSLEEP.SYNCS 0x989680 ;  /* 0x009896800000895d */ /* 0x008fea0003900000 */
[----:B------:R-:W3:Y:S02]  /*185c0*/  @!P0 SYNCS.PHASECHK.TRANS64 P0, [R5+URZ], R2 ;  /* 0x00000002050085a7 */ /* 0x000ee4000800007f */
[----:B---3--:R-:W-:Y:S05]  /*185d0*/  @!P0 BRA `(.L_x_544) ;  /* 0xfffffffc00f08947 */ /* 0x008fea000383ffff */
[----:B------:R-:W-:Y:S05]  /*185e0*/  BRA `(.L_x_640) ;  /* 0xffffffe000e07947 */ /* 0x000fea000383ffff */
.L_x_641:
        /* <DEDUP_REMOVED lines=9> */
.L_x_2277:


//--------------------- .text._ZN7cutlass13device_kernelIN5flash11enable_sm90INS1_16FlashAttnFwdSm90INS1_25CollectiveMainloopFwdSm90ILi2EN4cute5tupleIJNS5_1CILi1EEES8_S8_EEENS6_IJNS7_ILi192EEENS7_ILi128EEENS7_ILi64EEEEEELi64ENS_6half_tEfNS_4arch4Sm90ELb0ELb1ELb1ELb0ELb0ELb0ELb0ELb1ELb1ELb0ELb0ELb0EEENS1_21CollectiveEpilogueFwdINS6_IJSA_SC_SB_EEES9_SE_SG_Li384ELb0ELb0ELb0ELb0EEENS1_30DynamicPersistentTileSchedulerILi384ELi32ELb0ELb0ELb1EEEEEEEEEvNT_6ParamsE --------------------------
	.section	.text._ZN7cutlass13device_kernelIN5flash11enable_sm90INS1_16FlashAttnFwdSm90INS1_25CollectiveMainloopFwdSm90ILi2EN4cute5tupleIJNS5_1CILi1EEES8_S8_EEENS6_IJNS7_ILi192EEENS7_ILi128EEENS7_ILi64EEEEEELi64ENS_6half_tEfNS_4arch4Sm90ELb0ELb1ELb1ELb0ELb0ELb0ELb0ELb1ELb1ELb0ELb0ELb0EEENS1_21CollectiveEpilogueFwdINS6_IJSA_SC_SB_EEES9_SE_SG_Li384ELb0ELb0ELb0ELb0EEENS1_30DynamicPersistentTileSchedulerILi384ELi32ELb0ELb0ELb1EEEEEEEEEvNT_6ParamsE,"ax",@progbits
	.align	128
.text._ZN7cutlass13device_kernelIN5flash11enable_sm90INS1_16FlashAttnFwdSm90INS1_25CollectiveMainloopFwdSm90ILi2EN4cute5tupleIJNS5_1CILi1EEES8_S8_EEENS6_IJNS7_ILi192EEENS7_ILi128EEENS7_ILi64EEEEEELi64ENS_6half_tEfNS_4arch4Sm90ELb0ELb1ELb1ELb0ELb0ELb0ELb0ELb1ELb1ELb0ELb0ELb0EEENS1_21CollectiveEpilogueFwdINS6_IJSA_SC_SB_EEES9_SE_SG_Li384ELb0ELb0ELb0ELb0EEENS1_30DynamicPersistentTileSchedulerILi384ELi32ELb0ELb0ELb1EEEEEEEEEvNT_6ParamsE:
        .type           _ZN7cutlass13device_kernelIN5flash11enable_sm90INS1_16FlashAttnFwdSm90INS1_25CollectiveMainloopFwdSm90ILi2EN4cute5tupleIJNS5_1CILi1EEES8_S8_EEENS6_IJNS7_ILi192EEENS7_ILi128EEENS7_ILi64EEEEEELi64ENS_6half_tEfNS_4arch4Sm90ELb0ELb1ELb1ELb0ELb0ELb0ELb0ELb1ELb1ELb0ELb0ELb0EEENS1_21CollectiveEpilogueFwdINS6_IJSA_SC_SB_EEES9_SE_SG_Li384ELb0ELb0ELb0ELb0EEENS1_30DynamicPersistentTileSchedulerILi384ELi32ELb0ELb0ELb1EEEEEEEEEvNT_6ParamsE,@function
        .size           _ZN7cutlass13device_kernelIN5flash11enable_sm90INS1_16FlashAttnFwdSm90INS1_25CollectiveMainloopFwdSm90ILi2EN4cute5tupleIJNS5_1CILi1EEES8_S8_EEENS6_IJNS7_ILi192EEENS7_ILi128EEENS7_ILi64EEEEEELi64ENS_6half_tEfNS_4arch4Sm90ELb0ELb1ELb1ELb0ELb0ELb0ELb0ELb1ELb1ELb0ELb0ELb0EEENS1_21CollectiveEpilogueFwdINS6_IJSA_SC_SB_EEES9_SE_SG_Li384ELb0ELb0ELb0ELb0EEENS1_30DynamicPersistentTileSchedulerILi384ELi32ELb0ELb0ELb1EEEEEEEEEvNT_6ParamsE,(.L_x_2278 - _ZN7cutlass13device_kernelIN5flash11enable_sm90INS1_16FlashAttnFwdSm90INS1_25CollectiveMainloopFwdSm90ILi2EN4cute5tupleIJNS5_1CILi1EEES8_S8_EEENS6_IJNS7_ILi192EEENS7_ILi128EEENS7_ILi64EEEEEELi64ENS_6half_tEfNS_4arch4Sm90ELb0ELb1ELb1ELb0ELb0ELb0ELb0ELb1ELb1ELb0ELb0ELb0EEENS1_21CollectiveEpilogueFwdINS6_IJSA_SC_SB_EEES9_SE_SG_Li384ELb0ELb0ELb0ELb0EEENS1_30DynamicPersistentTileSchedulerILi384ELi32ELb0ELb0ELb1EEEEEEEEEvNT_6ParamsE)
        .other          _ZN7cutlass13device_kernelIN5flash11enable_sm90INS1_16FlashAttnFwdSm90INS1_25CollectiveMainloopFwdSm90ILi2EN4cute5tupleIJNS5_1CILi1EEES8_S8_EEENS6_IJNS7_ILi192EEENS7_ILi128EEENS7_ILi64EEEEEELi64ENS_6half_tEfNS_4arch4Sm90ELb0ELb1ELb1ELb0ELb0ELb0ELb0ELb1ELb1ELb0ELb0ELb0EEENS1_21CollectiveEpilogueFwdINS6_IJSA_SC_SB_EEES9_SE_SG_Li384ELb0ELb0ELb0ELb0EEENS1_30DynamicPersistentTileSchedulerILi384ELi32ELb0ELb0ELb1EEEEEEEEEvNT_6ParamsE,@"STO_CUDA_ENTRY STV_DEFAULT"
_ZN7cutlass13device_kernelIN5flash11enable_sm90INS1_16FlashAttnFwdSm90INS1_25CollectiveMainloopFwdSm90ILi2EN4cute5tupleIJNS5_1CILi1EEES8_S8_EEENS6_IJNS7_ILi192EEENS7_ILi128EEENS7_ILi64EEEEEELi64ENS_6half_tEfNS_4arch4Sm90ELb0ELb1ELb1ELb0ELb0ELb0ELb0ELb1ELb1ELb0ELb0ELb0EEENS1_21CollectiveEpilogueFwdINS6_IJSA_SC_SB_EEES9_SE_SG_Li384ELb0ELb0ELb0ELb0EEENS1_30DynamicPersistentTileSchedulerILi384ELi32ELb0ELb0ELb1EEEEEEEEEvNT_6ParamsE:
[----:B------:R-:W1:Y:S01]  /*0000*/  LDC R1, c[0x0][0x28] ;  /* 0x00000a00ff017b82 */ /* 0x000e620000000800 */
[----:B------:R-:W2:Y:S01]  /*0010*/  S2R R2, SR_TID.X ;  /* 0x0000000000027919 */ /* 0x000ea20000002100 */
[----:B------:R-:W-:Y:S01]  /*0020*/  ELECT P0, URZ, PT ;  /* 0x00000000003f782f */ /* 0x000fe20003800000 */
[----:B------:R-:W-:Y:S01]  /*0030*/  BSSY B0, `(.L_x_642) ;  /* 0x0000014000007945 */ /* 0x000fe20003800000 */
[--C-:B--2---:R-:W-:Y:S02]  /*0040*/  SHF.R.U32.HI R0, RZ, 0x5, R2.reuse ;  /* 0x00000005ff007819 */ /* 0x104fe40000011602 */
[----:B------:R-:W-:-:S03]  /*0050*/  SHF.R.U32.HI R16, RZ, 0x7, R2 ;  /* 0x00000007ff107819 */ /* 0x000fc60000011602 */
[----:B------:R-:W2:Y:S02]  /*0060*/  SHFL.IDX PT, R3, R0, RZ, 0x1f ;  /* 0x00001fff00037589 */ /* 0x000ea400000e0000 */
[----:B--2---:R-:W-:-:S13]  /*0070*/  ISETP.EQ.AND P0, PT, R3, RZ, P0 ;  /* 0x000000ff0300720c */ /* 0x004fda0000702270 */
[----:B-1----:R-:W-:Y:S05]  /*0080*/  @!P0 BRA `(.L_x_643) ;  /* 0x0000000000388947 */ /* 0x002fea0003800000 */
        /* <DEDUP_REMOVED lines=14> */
.L_x_643:
[----:B------:R-:W-:Y:S05]  /*0170*/  BSYNC B0 ;  /* 0x0000000000007941 */ /* 0x000fea0003800000 */
.L_x_642:
[----:B------:R-:W-:Y:S01]  /*0180*/  VOTEU.ANY UP0, P0 ;  /* 0x00000000003f7886 */ /* 0x000fe20000000100 */
[----:B------:R-:W1:Y:S01]  /*0190*/  SHFL.IDX PT, R4, R16, RZ, 0x1f ;  /* 0x00001fff10047589 */ /* 0x000e6200000e0000 */
[----:B------:R-:W-:Y:S01]  /*01a0*/  UMOV UR4, 0x1 ;  /* 0x0000000100047882 */ /* 0x000fe20000000000 */
[----:B------:R-:W-:Y:S01]  /*01b0*/  VOTEU.ANY UP1, P0 ;  /* 0x00000000003f7886 */ /* 0x000fe20000020100 */
[----:B------:R-:W-:Y:S01]  /*01c0*/  VOTEU.ANY UP2, P0 ;  /* 0x00000000003f7886 */ /* 0x000fe20000040100 */
[----:B------:R-:W2:Y:S01]  /*01d0*/  @UP0 S2UR UR7, SR_CgaCtaId ;  /* 0x00000000000709c3 */ /* 0x000ea20000008800 */
[----:B------:R-:W3:Y:S01]  /*01e0*/  SHFL.IDX PT, R3, R0, RZ, 0x1f ;  /* 0x00001fff00037589 */ /* 0x000ee200000e0000 */
[----:B------:R-:W-:Y:S01]  /*01f0*/  @UP0 UMOV UR6, 0x400 ;  /* 0x0000040000060882 */ /* 0x000fe20000000000 */
[----:B------:R-:W-:-:S04]  /*0200*/  @UP0 UIADD3 UR4, -UR4, 0x100000, URZ ;  /* 0x0010000004040890 */ /* 0x000fc8000fffe13f */
[----:B------:R-:W-:Y:S02]  /*0210*/  @UP0 USHF.L.U32 UR5, UR4, 0xb, URZ ;  /* 0x0000000b04050899 */ /* 0x000fe4000800063f */
[----:B------:R-:W-:Y:S01]  /*0220*/  @UP0 USHF.L.U32 UR4, UR4, 0x1, URZ ;  /* 0x0000000104040899 */ /* 0x000fe2000800063f */
[----:B-1----:R-:W-:Y:S01]  /*0230*/  R2UR UR8, R4 ;  /* 0x00000000040872ca */ /* 0x002fe200000e0000 */
[----:B--2---:R-:W-:Y:S01]  /*0240*/  @UP0 ULEA UR6, UR7, UR6, 0x18 ;  /* 0x0000000607060291 */ /* 0x004fe2000f8ec03f */
[----:B---3--:R-:W-:-:S11]  /*0250*/  ISETP.NE.AND P1, PT, R3, RZ, PT ;  /* 0x000000ff0300720c */ /* 0x008fd60003f25270 */
[----:B------:R-:W-:Y:S01]  /*0260*/  UISETP.NE.AND UP0, UPT, UR8, URZ, UPT ;  /* 0x0000003f0800728c */ /* 0x000fe2000bf05270 */
[----:B------:R-:W1:Y:S02]  /*0270*/  FENCE.VIEW.ASYNC.S ;  /* 0x00000000000073c6 */ /* 0x000e640000000000 */
[----:B-1----:R1:W2:Y:S01]  /*0280*/  @UP1 SYNCS.EXCH.64 URZ, [UR6+0x16800], UR4 ;  /* 0x01680004063f15b2 */ /* 0x0022a20008000100 */
[----:B------:R1:W3:Y:S01]  /*0290*/  @UP2 SYNCS.EXCH.64 URZ, [UR6+0x16820], UR4 ;  /* 0x01682004063f25b2 */ /* 0x0002e20008000100 */
[----:B------:R-:W-:Y:S06]  /*02a0*/  @P1 BRA `(.L_x_644) ;  /* 0x0000000000481947 */ /* 0x000fec0003800000 */
[----:B-1----:R-:W1:Y:S01]  /*02b0*/  S2UR UR5, SR_CgaCtaId ;  /* 0x00000000000579c3 */ /* 0x002e620000008800 */
        /* <DEDUP_REMOVED lines=15> */
[----:B------:R4:W1:Y:S02]  /*03b0*/  SYNCS.EXCH.64 URZ, [UR8+0x16848], UR4 ;  /* 0x01684804083f75b2 */ /* 0x0008640008000100 */
[----:B----4-:R-:W-:Y:S01]  /*03c0*/  NOP ;  /* 0x0000000000007918 */ /* 0x010fe20000000000 */
.L_x_644:
[----:B------:R-:W4:Y:S01]  /*03d0*/  SHFL.IDX PT, R3, R0, RZ, 0x1f ;  /* 0x00001fff00037589 */ /* 0x000f2200000e0000 */
[----:B------:R-:W-:Y:S01]  /*03e0*/  NOP ;  /* 0x0000000000007918 */ /* 0x000fe20000000000 */
[----:B----4-:R-:W-:-:S13]  /*03f0*/  ISETP.NE.AND P0, PT, R3, RZ, PT ;  /* 0x000000ff0300720c */ /* 0x010fda0003f05270 */
        /* <DEDUP_REMOVED lines=19> */
.L_x_645:
[----:B------:R-:W4:Y:S01]  /*0530*/  SHFL.IDX PT, R3, R0, RZ, 0x1f ;  /* 0x00001fff00037589 */ /* 0x000f2200000e0000 */
[----:B------:R-:W-:Y:S01]  /*0540*/  NOP ;  /* 0x0000000000007918 */ /* 0x000fe20000000000 */
[----:B----4-:R-:W-:-:S13]  /*0550*/  ISETP.NE.AND P0, PT, R3, RZ, PT ;  /* 0x000000ff0300720c */ /* 0x010fda0003f05270 */
        /* <DEDUP_REMOVED lines=13> */
[----:B------:R4:W1:Y:S02]  /*0630*/  SYNCS.EXCH.64 URZ, [UR6+0x16888], UR4 ;  /* 0x01688804063f75b2 */ /* 0x0008640008000100 */
[----:B----4-:R-:W-:Y:S01]  /*0640*/  NOP ;  /* 0x0000000000007918 */ /* 0x010fe20000000000 */
.L_x_646:
        /* <DEDUP_REMOVED lines=22> */
.L_x_647:
        /* <DEDUP_REMOVED lines=22> */
.L_x_648:
[----:B------:R-:W-:Y:S01]  /*0910*/  PLOP3.LUT P0, PT, PT, PT, UP0, 0x80, 0x0 ;  /* 0x000000000000781c */ /* 0x000fe20003f0f008 */
[----:B------:R-:W-:Y:S01]  /*0920*/  UMOV UR38, 0x1 ;  /* 0x0000000100267882 */ /* 0x000fe20000000000 */
[----:B------:R-:W-:Y:S01]  /*0930*/  NOP ;  /* 0x0000000000007918 */ /* 0x000fe20000000000 */
[----:B------:R-:W-:Y:S01]  /*0940*/  USEL UR38, UR38, 0x2, !UP0 ;  /* 0x0000000226267887 */ /* 0x000fe2000c000000 */
[----:B------:R-:W-:Y:S01]  /*0950*/  LOP3.LUT R17, R2, 0x7f, RZ, 0xc0, !PT ;  /* 0x0000007f02117812 */ /* 0x000fe200078ec0ff */
[----:B------:R-:W-:Y:S01]  /*0960*/  ULDC.64 UR50, c[0x0][0x208] ;  /* 0x0000820000327ab9 */ /* 0x000fe20000000a00 */
[----:B-123--:R-:W-:Y:S07]  /*0970*/  BAR.SYNC.DEFER_BLOCKING 0x0 ;  /* 0x0000000000007b1d */ /* 0x00efee0000010000 */
[----:B------:R-:W-:Y:S05]  /*0980*/  @!P0 BRA `(.L_x_649) ;  /* 0x000000ec00c88947 */ /* 0x000fea0003800000 */
.L_x_650:
[----:B------:R-:W-:-:S08]  /*0990*/  NOP ;  /* 0x0000000000007918 */ /* 0x000fd00000000000 */
[----:B------:R-:W1:Y:S02]  /*09a0*/  USETMAXREG.TRY_ALLOC.CTAPOOL UP0, 0xa0 ;  /* 0x000000a0000079c8 */ /* 0x000e640008000600 */
[----:B-1----:R-:W-:-:S13]  /*09b0*/  PLOP3.LUT P0, PT, PT, PT, UP0, 0x80, 0x0 ;  /* 0x000000000000781c */ /* 0x002fda0003f0f008 */
[----:B------:R-:W-:Y:S05]  /*09c0*/  @!P0 BRA `(.L_x_650) ;  /* 0xfffffffc00f08947 */ /* 0x000fea000383ffff */
[----:B------:R-:W-:Y:S01]  /*09d0*/  LOP3.LUT R0, R2, 0xffffff80, RZ, 0xc0, !PT ;  /* 0xffffff8002007812 */ /* 0x000fe200078ec0ff */
[----:B------:R-:W1:Y:S08]  /*09e0*/  S2UR UR7, SR_CTAID.X ;  /* 0x00000000000779c3 */ /* 0x000e700000002500 */
[----:B------:R-:W-:Y:S08]  /*09f0*/  BAR.ARV 0x4, 0x1a0 ;  /* 0x0106800000007b1d */ /* 0x000ff00000002000 */
[----:B------:R-:W-:Y:S06]  /*0a00*/  BAR.ARV 0x8, 0x1a0 ;  /* 0x0206800000007b1d */ /* 0x000fec0000002000 */
[----:B------:R-:W-:-:S02]  /*0a10*/  ISETP.NE.AND P0, PT, R0, 0x80, PT ;  /* 0x000000800000780c */ /* 0x000fc40003f05270 */
[----:B------:R-:W1:Y:S11]  /*0a20*/  LDC R0, c[0x0][0xda8] ;  /* 0x00036a00ff007b82 */ /* 0x000e760000000800 */
[----:B------:R-:W-:Y:S06]  /*0a30*/  @!P0 BAR.ARV 0x9, 0x100 ;  /* 0x0244000000008b1d */ /* 0x000fec0000002000 */
[----:B-1----:R-:W-:-:S13]  /*0a40*/  ISETP.LE.AND P0, PT, R0, UR7, PT ;  /* 0x0000000700007c0c */ /* 0x002fda000bf03270 */
[----:B------:R-:W-:Y:S05]  /*0a50*/  @P0 EXIT ;  /* 0x000000000000094d */ /* 0x000fea0003800000 */
[----:B------:R-:W-:Y:S01]  /*0a60*/  VIADD R0, R2, 0xffffff80 ;  /* 0xffffff8002007836 */ /* 0x000fe20000000000 */
[----:B------:R-:W1:Y:S01]  /*0a70*/  S2UR UR4, SR_CgaCtaId ;  /* 0x00000000000479c3 */ /* 0x000e620000008800 */
[----:B------:R-:W-:Y:S01]  /*0a80*/  UMOV UR40, 0x400 ;  /* 0x0000040000287882 */ /* 0x000fe20000000000 */
[----:B------:R-:W-:Y:S02]  /*0a90*/  ULOP3.LUT UR46, UR38, 0x1, URZ, 0xfc, !UPT ;  /* 0x00000001262e7892 */ /* 0x000fe4000f8efc3f */
[----:B------:R-:W-:Y:S01]  /*0aa0*/  SHF.R.S32.HI R3, RZ, 0x1f, R0 ;  /* 0x0000001fff037819 */ /* 0x000fe20000011400 */
[----:B------:R-:W-:Y:S01]  /*0ab0*/  UMOV UR36, URZ ;  /* 0x0000003f00247c82 */ /* 0x000fe20008000000 */
[----:B------:R-:W-:Y:S01]  /*0ac0*/  UMOV UR37, URZ ;  /* 0x0000003f00257c82 */ /* 0x000fe20008000000 */
[----:B------:R-:W-:Y:S01]  /*0ad0*/  UMOV UR39, URZ ;  /* 0x0000003f00277c82 */ /* 0x000fe20008000000 */
[----:B------:R-:W-:Y:S01]  /*0ae0*/  LEA.HI R4, R3, R0, RZ, 0x7 ;  /* 0x0000000003047211 */ /* 0x000fe200078f38ff */
[----:B------:R-:W2:Y:S03]  /*0af0*/  S2UR UR6, SR_SWINHI ;  /* 0x00000000000679c3 */ /* 0x000ea60000002f00 */
[----:B------:R-:W-:-:S02]  /*0b00*/  LOP3.LUT R5, R4, 0xffffff80, RZ, 0xc0, !PT ;  /* 0xffffff8004057812 */ /* 0x000fc400078ec0ff */
[----:B------:R-:W-:-:S03]  /*0b10*/  SHF.R.S32.HI R4, RZ, 0x7, R4 ;  /* 0x00000007ff047819 */ /* 0x000fc60000011404 */
[----:B------:R-:W-:Y:S01]  /*0b20*/  IMAD.IADD R17, R0, 0x1, -R5 ;  /* 0x0000000100117824 */ /* 0x000fe200078e0a05 */
[CC--:B------:R-:W-:Y:S02]  /*0b30*/  LEA.HI R5, R3.reuse, R0.reuse, RZ, 0x4 ;  /* 0x0000000003057211 */ /* 0x0c0fe400078f20ff */
[----:B------:R-:W-:Y:S02]  /*0b40*/  LEA.HI R3, R3, R0, RZ, 0x5 ;  /* 0x0000000003037211 */ /* 0x000fe400078f28ff */
[----:B------:R-:W-:Y:S02]  /*0b50*/  SHF.R.S32.HI R8, RZ, 0x1f, R17 ;  /* 0x0000001fff087819 */ /* 0x000fe40000011411 */
[C---:B------:R-:W-:Y:S01]  /*0b60*/  LOP3.LUT R7, R5.reuse, 0x3fffff0, RZ, 0xc0, !PT ;  /* 0x03fffff005077812 */ /* 0x040fe200078ec0ff */
[----:B-1----:R-:W-:Y:S01]  /*0b70*/  ULEA UR40, UR4, UR40, 0x18 ;  /* 0x0000002804287291 */ /* 0x002fe2000f8ec03f */
[----:B------:R-:W-:Y:S02]  /*0b80*/  SHF.R.S32.HI R6, RZ, 0x4, R5 ;  /* 0x00000004ff067819 */ /* 0x000fe40000011405 */
[----:B------:R-:W-:Y:S01]  /*0b90*/  LEA.HI R9, R8, R17, RZ, 0x2 ;  /* 0x0000001108097211 */ /* 0x000fe200078f10ff */
[----:B------:R-:W-:Y:S01]  /*0ba0*/  IMAD.IADD R7, R0, 0x1, -R7 ;  /* 0x0000000100077824 */ /* 0x000fe200078e0a07 */
[----:B------:R-:W-:-:S02]  /*0bb0*/  LEA.HI R5, R5, R6, RZ, 0x1 ;  /* 0x0000000605057211 */ /* 0x000fc400078f08ff */
[----:B------:R-:W-:Y:S01]  /*0bc0*/  SHF.R.S32.HI R0, RZ, 0x5, R3 ;  /* 0x00000005ff007819 */ /* 0x000fe20000011403 */
[----:B------:R-:W-:Y:S01]  /*0bd0*/  UMOV UR4, UR40 ;  /* 0x0000002800047c82 */ /* 0x000fe20008000000 */
[----:B--2---:R-:W-:Y:S01]  /*0be0*/  UMOV UR5, UR6 ;  /* 0x0000000600057c82 */ /* 0x004fe20008000000 */
[--C-:B------:R-:W-:Y:S01]  /*0bf0*/  SHF.R.S32.HI R3, RZ, 0x2, R9.reuse ;  /* 0x00000002ff037819 */ /* 0x100fe20000011409 */
[----:B------:R-:W-:Y:S01]  /*0c00*/  IMAD.U32 R22, RZ, RZ, UR4 ;  /* 0x00000004ff167e24 */ /* 0x000fe2000f8e00ff */
[----:B------:R-:W-:Y:S01]  /*0c10*/  SHF.R.S32.HI R10, RZ, 0x1f, R9 ;  /* 0x0000001fff0a7819 */ /* 0x000fe20000011409 */
[----:B------:R-:W-:Y:S01]  /*0c20*/  IMAD R12, R0, 0x10, R7 ;  /* 0x00000010000c7824 */ /* 0x000fe200078e0207 */
[----:B------:R-:W-:Y:S01]  /*0c30*/  LOP3.LUT R5, R5, 0x1ffffffe, RZ, 0xc0, !PT ;  /* 0x1ffffffe05057812 */ /* 0x000fe200078ec0ff */
[----:B------:R-:W-:Y:S01]  /*0c40*/  IMAD.HI R0, R4, 0x55555556, RZ ;  /* 0x5555555604007827 */ /* 0x000fe200078e02ff */
[----:B------:R-:W-:Y:S01]  /*0c50*/  LEA.HI R10, R10, R3, RZ, 0x3 ;  /* 0x000000030a0a7211 */ /* 0x000fe200078f18ff */
[----:B------:R-:W-:Y:S01]  /*0c60*/  UMOV UR4, UR7 ;  /* 0x0000000700047c82 */ /* 0x000fe20008000000 */
[----:B------:R-:W-:Y:S01]  /*0c70*/  LEA.HI R8, R8, R17, RZ, 0x5 ;  /* 0x0000001108087211 */ /* 0x000fe200078f28ff */
[----:B------:R-:W-:Y:S01]  /*0c80*/  IMAD.IADD R5, R6, 0x1, -R5 ;  /* 0x0000000106057824 */ /* 0x000fe200078e0a05 */
[----:B------:R-:W-:Y:S01]  /*0c90*/  LOP3.LUT R10, R10, 0xfffffff8, RZ, 0xc0, !PT ;  /* 0xfffffff80a0a7812 */ /* 0x000fe200078ec0ff */
[----:B------:R-:W-:Y:S01]  /*0ca0*/  IMAD.U32 R23, RZ, RZ, UR5 ;  /* 0x00000005ff177e24 */ /* 0x000fe2000f8e00ff */
[----:B------:R-:W-:Y:S01]  /*0cb0*/  SHF.R.S32.HI R8, RZ, 0x5, R8 ;  /* 0x00000005ff087819 */ /* 0x000fe20000011408 */
[----:B------:R-:W-:Y:S01]  /*0cc0*/  IMAD R12, R12, 0x8, R5 ;  /* 0x000000080c0c7824 */ /* 0x000fe200078e0205 */
[----:B------:R-:W-:Y:S01]  /*0cd0*/  LEA.HI R5, R0, R0, RZ, 0x1 ;  /* 0x0000000000057211 */ /* 0x000fe200078f08ff */
[----:B------:R-:W-:Y:S01]  /*0ce0*/  IMAD.IADD R7, R3, 0x1, -R10 ;  /* 0x0000000103077824 */ /* 0x000fe200078e0a0a */
[----:B------:R-:W-:Y:S01]  /*0cf0*/  LOP3.LUT R0, R9, 0x7ffffffc, RZ, 0xc0, !PT ;  /* 0x7ffffffc09007812 */ /* 0x000fe200078ec0ff */
[----:B------:R-:W-:-:S02]  /*0d00*/  IMAD.SHL.U32 R3, R12, 0x8, RZ ;  /* 0x000000080c037824 */ /* 0x000fc400078e00ff */
[----:B------:R-:W-:Y:S02]  /*0d10*/  IMAD R5, R5, -0x3, R4 ;  /* 0xfffffffd05057824 */ /* 0x000fe400078e0204 */
[----:B------:R-:W-:Y:S02]  /*0d20*/  IMAD R8, R8, 0x10, R7 ;  /* 0x0000001008087824 */ /* 0x000fe400078e0207 */
[----:B------:R-:W-:Y:S02]  /*0d30*/  IMAD.IADD R17, R17, 0x1, -R0 ;  /* 0x0000000111117824 */ /* 0x000fe400078e0a00 */
[----:B------:R-:W-:-:S04]  /*0d40*/  IMAD.WIDE R22, R3, 0x2, R22 ;  /* 0x0000000203167825 */ /* 0x000fc800078e0216 */
[----:B------:R-:W-:-:S07]  /*0d50*/  IMAD R18, R5, 0x40, R8 ;  /* 0x0000004005127824 */ /* 0x000fce00078e0208 */
.L_x_743:
[----:B------:R-:W-:Y:S01]  /*0d60*/  ULDC UR5, c[0x0][0xdd0] ;  /* 0x0003740000057ab9 */ /* 0x000fe20000000800 */
[----:B-1----:R-:W1:Y:S01]  /*0d70*/  LDC R0, c[0x0][0xde8] ;  /* 0x00037a00ff007b82 */ /* 0x002e620000000800 */
[----:B------:R-:W-:Y:S01]  /*0d80*/  UISETP.NE.AND UP0, UPT, UR5, 0x1, UPT ;  /* 0x000000010500788c */ /* 0x000fe2000bf05270 */
[----:B------:R-:W-:-:S10]  /*0d90*/  UMOV UR8, UR4 ;  /* 0x0000000400087c82 */ /* 0x000fd40008000000 */
[----:B------:R-:W-:Y:S01]  /*0da0*/  @UP0 ULDC UR6, c[0x0][0xdd4] ;  /* 0x0003750000060ab9 */ /* 0x000fe20000000800 */
[----:B------:R-:W-:Y:S01]  /*0db0*/  @UP0 ULDC UR9, c[0x0][0xdd8] ;  /* 0x0003760000090ab9 */ /* 0x000fe20000000800 */
[----:B------:R-:W-:-:S04]  /*0dc0*/  UIMAD.WIDE.U32 UR6, UR4, UR6, URZ ;  /* 0x00000006040672a5 */ /* 0x000fc8000f8e003f */
[----:B------:R-:W-:-:S04]  /*0dd0*/  @UP0 USHF.R.U32.HI UR8, URZ, UR9, UR7 ;  /* 0x000000093f080299 */ /* 0x000fc80008011607 */
[----:B------:R-:W-:Y:S02]  /*0de0*/  UIADD3 UR6, -UR8, URZ, URZ ;  /* 0x0000003f08067290 */ /* 0x000fe4000fffe13f */
[----:B-1----:R-:W-:Y:S02]  /*0df0*/  ISETP.LE.AND P0, PT, R0, UR8, PT ;  /* 0x0000000800007c0c */ /* 0x002fe4000bf03270 */
[----:B------:R-:W-:-:S11]  /*0e00*/  UIMAD UR7, UR5, UR6, UR4 ;  /* 0x00000006050772a4 */ /* 0x000fd6000f8e0204 */
[----:B--234-:R-:W-:Y:S05]  /*0e10*/  @!P0 BRA `(.L_x_651) ;  /* 0x0000000000208947 */ /* 0x01cfea0003800000 */
[----:B------:R-:W-:Y:S01]  /*0e20*/  ULDC UR6, c[0x0][0xddc] ;  /* 0x0003770000067ab9 */ /* 0x000fe20000000800 */
[----:B------:R-:W-:Y:S01]  /*0e30*/  UMOV UR48, UR7 ;  /* 0x0000000700307c82 */ /* 0x000fe20008000000 */
[----:B------:R-:W-:-:S11]  /*0e40*/  UISETP.NE.AND UP0, UPT, UR6, 0x1, UPT ;  /* 0x000000010600788c */ /* 0x000fd6000bf05270 */
[----:B------:R-:W-:Y:S02]  /*0e50*/  @UP0 ULDC.64 UR10, c[0x0][0xde0] ;  /* 0x00037800000a0ab9 */ /* 0x000fe40000000a00 */
[----:B------:R-:W-:-:S04]  /*0e60*/  UIMAD.WIDE.U32 UR4, UR7, UR10, URZ ;  /* 0x0000000a070472a5 */ /* 0x000fc8000f8e003f */
[----:B------:R-:W-:-:S04]  /*0e70*/  @UP0 USHF.R.U32.HI UR48, URZ, UR11, UR5 ;  /* 0x0000000b3f300299 */ /* 0x000fc80008011605 */
[----:B------:R-:W-:Y:S01]  /*0e80*/  UIMAD UR4, UR48, UR6, URZ ;  /* 0x00000006300472a4 */ /* 0x000fe2000f8e023f */
[----:B------:R-:W-:Y:S11]  /*0e90*/  BRA `(.L_x_652) ;  /* 0x00000000001c7947 */ /* 0x000ff60003800000 */
.L_x_651:
[----:B------:R-:W-:Y:S01]  /*0ea0*/  ULDC UR6, c[0x0][0xdc4] ;  /* 0x0003710000067ab9 */ /* 0x000fe20000000800 */
[----:B------:R-:W-:Y:S01]  /*0eb0*/  UMOV UR48, UR7 ;  /* 0x0000000700307c82 */ /* 0x000fe20008000000 */
[----:B------:R-:W-:-:S11]  /*0ec0*/  UISETP.NE.AND UP0, UPT, UR6, 0x1, UPT ;  /* 0x000000010600788c */ /* 0x000fd6000bf05270 */
[----:B------:R-:W-:Y:S02]  /*0ed0*/  @UP0 ULDC.64 UR10, c[0x0][0xdc8] ;  /* 0x00037200000a0ab9 */ /* 0x000fe40000000a00 */
[----:B------:R-:W-:-:S04]  /*0ee0*/  UIMAD.WIDE.U32 UR4, UR7, UR10, URZ ;  /* 0x0000000a070472a5 */ /* 0x000fc8000f8e003f */
[----:B------:R-:W-:-:S04]  /*0ef0*/  @UP0 USHF.R.U32.HI UR48, URZ, UR11, UR5 ;  /* 0x0000000b3f300299 */ /* 0x000fc80008011605 */
[----:B------:R-:W-:-:S12]  /*0f00*/  UIMAD UR4, UR48, UR6, URZ ;  /* 0x00000006300472a4 */ /* 0x000fd8000f8e023f */
.L_x_652:
[----:B------:R-:W-:Y:S01]  /*0f10*/  UIADD3 UR6, UR7, -UR4, URZ ;  /* 0x8000000407067290 */ /* 0x000fe2000fffe03f */
[----:B------:R-:W-:Y:S01]  /*0f20*/  ULDC UR43, c[0x0][0xdb8] ;  /* 0x00036e00002b7ab9 */ /* 0x000fe20000000800 */
[----:B------:R-:W-:Y:S02]  /*0f30*/  ULOP3.LUT UR7, URZ, UR48, URZ, 0x33, !UPT ;  /* 0x000000303f077292 */ /* 0x000fe4000f8e333f */
[----:B------:R-:W-:Y:S01]  /*0f40*/  UISETP.NE.AND UP1, UPT, UR43, 0x1, UPT ;  /* 0x000000012b00788c */ /* 0x000fe2000bf25270 */
[----:B------:R-:W-:Y:S01]  /*0f50*/  ULDC.64 UR12, c[0x0][0x3f8] ;  /* 0x0000fe00000c7ab9 */ /* 0x000fe20000000a00 */
[----:B------:R-:W-:Y:S01]  /*0f60*/  ULDC UR42, c[0x0][0xdac] ;  /* 0x00036b00002a7ab9 */ /* 0x000fe20000000800 */
[----:B------:R-:W-:Y:S02]  /*0f70*/  UISETP.NE.U32.AND UP0, UPT, UR12, URZ, UPT ;  /* 0x0000003f0c00728c */ /* 0x000fe4000bf05070 */
[----:B------:R-:W-:Y:S01]  /*0f80*/  UIADD3 UR42, UR7, UR42, URZ ;  /* 0x0000002a072a7290 */ /* 0x000fe2000fffe03f */
[----:B------:R-:W-:Y:S01]  /*0f90*/  ULDC.64 UR4, c[0x0][0x9e0] ;  /* 0x0002780000047ab9 */ /* 0x000fe20000000a00 */
[----:B------:R-:W-:Y:S01]  /*0fa0*/  ULDC UR11, c[0x0][0xdc4] ;  /* 0x00037100000b7ab9 */ /* 0x000fe20000000800 */
[----:B------:R-:W-:-:S02]  /*0fb0*/  UISETP.NE.AND.EX UP0, UPT, UR13, URZ, UPT, UP0 ;  /* 0x0000003f0d00728c */ /* 0x000fc4000bf05300 */
[----:B------:R-:W-:Y:S02]  /*0fc0*/  UISETP.GE.AND UP2, UPT, UR5, 0x1, UPT ;  /* 0x000000010500788c */ /* 0x000fe4000bf46270 */
[----:B------:R-:W-:Y:S01]  /*0fd0*/  UIMAD UR42, UR42, 0xc0, URZ ;  /* 0x000000c02a2a78a4 */ /* 0x000fe2000f8e023f */
[----:B------:R-:W-:Y:S01]  /*0fe0*/  ULDC UR47, c[0x0][0x404] ;  /* 0x00010100002f7ab9 */ /* 0x000fe20000000800 */
[----:B------:R-:W-:Y:S01]  /*0ff0*/  ULDC UR9, c[0x0][0x288] ;  /* 0x0000a20000097ab9 */ /* 0x000fe20000000800 */
[----:B------:R-:W-:Y:S01]  /*1000*/  UIMAD UR8, UR8, UR11, UR6 ;  /* 0x0000000b080872a4 */ /* 0x000fe2000f8e0206 */
[----:B------:R-:W-:Y:S01]  /*1010*/  PLOP3.LUT P1, PT, PT, PT, UP2, 0x80, 0x0 ;  /* 0x000000000000781c */ /* 0x000fe20003f2f028 */
[----:B------:R-:W-:Y:S01]  /*1020*/  USEL UR47, UR47, 0x1, UP0 ;  /* 0x000000012f2f7887 */ /* 0x000fe20008000000 */
[----:B------:R-:W-:Y:S01]  /*1030*/  @UP1 ULDC UR6, c[0x0][0xdbc] ;  /* 0x00036f0000061ab9 */ /* 0x000fe20000000800 */
[----:B------:R-:W-:Y:S01]  /*1040*/  UIADD3 UR49, UR42, 0xc0, -UR9 ;  /* 0x000000c02a317890 */ /* 0x000fe2000fffe809 */
[----:B------:R-:W-:Y:S01]  /*1050*/  ULDC UR10, c[0x0][0x2e0] ;  /* 0x0000b800000a7ab9 */ /* 0x000fe20000000800 */
[----:B------:R-:W-:Y:S01]  /*1060*/  UIMAD.WIDE.U32 UR6, UR8, UR6, URZ ;  /* 0x00000006080672a5 */ /* 0x000fe2000f8e003f */
[----:B------:R-:W-:Y:S01]  /*1070*/  @UP1 ULDC UR11, c[0x0][0xdc0] ;  /* 0x00037000000b1ab9 */ /* 0x000fe20000000800 */
[----:B------:R-:W-:Y:S01]  /*1080*/  UIMAD UR49, UR47, UR10, UR49 ;  /* 0x0000000a2f3172a4 */ /* 0x000fe2000f8e0231 */
[----:B------:R-:W-:Y:S01]  /*1090*/  UMOV UR44, UR8 ;  /* 0x00000008002c7c82 */ /* 0x000fe20008000000 */
[----:B------:R-:W-:-:S02]  /*10a0*/  @UP1 USHF.R.U32.HI UR44, URZ, UR11, UR7 ;  /* 0x0000000b3f2c1299 */ /* 0x000fc40008011607 */
[----:B------:R-:W-:Y:S02]  /*10b0*/  UIADD3 UR4, UR49, UR4, URZ ;  /* 0x0000000431047290 */ /* 0x000fe4000fffe03f */
[----:B------:R-:W-:-:S04]  /*10c0*/  UIADD3 UR6, -UR44, URZ, URZ ;  /* 0x0000003f2c067290 */ /* 0x000fc8000fffe13f */
[----:B------:R-:W-:Y:S01]  /*10d0*/  UIMAD UR43, UR43, UR6, UR8 ;  /* 0x000000062b2b72a4 */ /* 0x000fe2000f8e0208 */
[----:B------:R-:W-:Y:S01]  /*10e0*/  IMAD.U32 R0, RZ, RZ, UR4 ;  /* 0x00000004ff007e24 */ /* 0x000fe2000f8e00ff */
[----:B------:R-:W-:Y:S10]  /*10f0*/  @!P1 BRA `(.L_x_653) ;  /* 0x0000000000409947 */ /* 0x000ff40003800000 */
[----:B------:R-:W-:Y:S01]  /*1100*/  ISETP.LT.AND P0, PT, RZ, UR49, PT ;  /* 0x00000031ff007c0c */ /* 0x000fe2000bf01270 */
[----:B------:R-:W-:-:S12]  /*1110*/  UIADD3 UR4, UR49, -0x1, URZ ;  /* 0xffffffff31047890 */ /* 0x000fd8000fffe03f */
[----:B------:R-:W-:Y:S05]  /*1120*/  @P0 BRA `(.L_x_654) ;  /* 0x00000000001c0947 */ /* 0x000fea0003800000 */
[----:B------:R-:W-:Y:S02]  /*1130*/  UISETP.NE.AND UP0, UPT, UR5, 0x1, UPT ;  /* 0x000000010500788c */ /* 0x000fe4000bf05270 */
[----:B------:R-:W-:-:S09]  /*1140*/  UIADD3 UR4, -UR49, URZ, URZ ;  /* 0x0000003f31047290 */ /* 0x000fd2000fffe13f */
[----:B------:R-:W-:Y:S02]  /*1150*/  @UP0 ULDC.64 UR12, c[0x0][0x9e8] ;  /* 0x00027a00000c0ab9 */ /* 0x000fe40000000a00 */
[----:B------:R-:W-:-:S04]  /*1160*/  UIMAD.WIDE.U32 UR6, UR4, UR12, URZ ;  /* 0x0000000c040672a5 */ /* 0x000fc8000f8e003f */
[----:B------:R-:W-:-:S04]  /*1170*/  @UP0 USHF.R.U32.HI UR4, URZ, UR13, UR7 ;  /* 0x0000000d3f040299 */ /* 0x000fc80008011607 */
[----:B------:R-:W-:Y:S01]  /*1180*/  ULOP3.LUT UR4, URZ, UR4, URZ, 0x33, !UPT ;  /* 0x000000043f047292 */ /* 0x000fe2000f8e333f */
[----:B------:R-:W-:Y:S11]  /*1190*/  BRA `(.L_x_655) ;  /* 0x0000000000107947 */ /* 0x000ff60003800000 */
.L_x_654:
[----:B------:R-:W-:-:S11]  /*11a0*/  UISETP.NE.AND UP0, UPT, UR5, 0x1, UPT ;  /* 0x000000010500788c */ /* 0x000fd6000bf05270 */
[----:B------:R-:W-:Y:S02]  /*11b0*/  @UP0 ULDC.64 UR12, c[0x0][0x9e8] ;  /* 0x00027a00000c0ab9 */ /* 0x000fe40000000a00 */
[----:B------:R-:W-:-:S04]  /*11c0*/  UIMAD.WIDE.U32 UR6, UR4, UR12, URZ ;  /* 0x0000000c040672a5 */ /* 0x000fc8000f8e003f */
[----:B------:R-:W-:-:S12]  /*11d0*/  @UP0 USHF.R.U32.HI UR4, URZ, UR13, UR7 ;  /* 0x0000000d3f040299 */ /* 0x000fd80008011607 */
.L_x_655:
[----:B------:R-:W-:-:S06]  /*11e0*/  UIMAD UR4, UR4, UR5, UR5 ;  /* 0x00000005040472a4 */ /* 0x000fcc000f8e0205 */
[----:B------:R-:W-:-:S07]  /*11f0*/  VIMNMX R0, R0, UR4, PT ;  /* 0x0000000400007c48 */ /* 0x000fce000bfe0100 */
.L_x_653:
[----:B------:R-:W-:Y:S01]  /*1200*/  UIMAD UR4, UR47, UR10, 0x7f ;  /* 0x0000007f2f0474a4 */ /* 0x000fe2000f8e020a */
[----:B------:R-:W-:Y:S01]  /*1210*/  VIADD R0, R0, 0x7f ;  /* 0x0000007f00007836 */ /* 0x000fe20000000000 */
[----:B------:R-:W-:Y:S02]  /*1220*/  UIADD3 UR7, UR42, -UR9, URZ ;  /* 0x800000092a077290 */ /* 0x000fe4000fffe03f */
[----:B------:R-:W-:Y:S02]  /*1230*/  USHF.R.S32.HI UR6, URZ, 0x1f, UR4 ;  /* 0x0000001f3f067899 */ /* 0x000fe40008011404 */
[----:B------:R-:W-:Y:S01]  /*1240*/  SHF.R.S32.HI R3, RZ, 0x1f, R0 ;  /* 0x0000001fff037819 */ /* 0x000fe20000011400 */
[----:B------:R-:W-:Y:S02]  /*1250*/  UIMAD UR7, UR47, UR10, UR7 ;  /* 0x0000000a2f0772a4 */ /* 0x000fe4000f8e0207 */
[----:B------:R-:W-:Y:S01]  /*1260*/  ULEA.HI UR6, UR6, UR4, URZ, 0x7 ;  /* 0x0000000406067291 */ /* 0x000fe2000f8f383f */
[----:B------:R-:W-:Y:S01]  /*1270*/  LEA.HI R3, R3, R0, RZ, 0x7 ;  /* 0x0000000003037211 */ /* 0x000fe200078f38ff */
[----:B------:R-:W-:-:S02]  /*1280*/  ULDC UR8, c[0x0][0x9dc] ;  /* 0x0002770000087ab9 */ /* 0x000fc40000000800 */
[----:B------:R-:W-:Y:S01]  /*1290*/  USHF.R.S32.HI UR6, URZ, 0x7, UR6 ;  /* 0x000000073f067899 */ /* 0x000fe20008011406 */
[----:B------:R-:W-:Y:S01]  /*12a0*/  SHF.R.S32.HI R3, RZ, 0x7, R3 ;  /* 0x00000007ff037819 */ /* 0x000fe20000011403 */
[----:B------:R-:W-:-:S04]  /*12b0*/  UIADD3 UR8, UR7, -UR8, URZ ;  /* 0x8000000807087290 */ /* 0x000fc8000fffe03f */
[----:B------:R-:W-:Y:S01]  /*12c0*/  VIMNMX R88, R3, UR6, PT ;  /* 0x0000000603587c48 */ /* 0x000fe2000bfe0100 */
[----:B------:R-:W-:Y:S07]  /*12d0*/  @!P1 BRA `(.L_x_656) ;  /* 0x0000000000489947 */ /* 0x000fee0003800000 */
[----:B------:R-:W-:Y:S02]  /*12e0*/  UMOV UR4, UR7 ;  /* 0x0000000700047c82 */ /* 0x000fe40008000000 */
[----:B------:R-:W-:-:S06]  /*12f0*/  UISETP.GT.AND UP0, UPT, UR4, -0x1, UPT ;  /* 0xffffffff0400788c */ /* 0x000fcc000bf04270 */
[----:B------:R-:W-:-:S13]  /*1300*/  PLOP3.LUT P0, PT, PT, PT, UP0, 0x80, 0x0 ;  /* 0x000000000000781c */ /* 0x000fda0003f0f008 */
[----:B------:R-:W-:Y:S05]  /*1310*/  @P0 BRA `(.L_x_657) ;  /* 0x00000000001c0947 */ /* 0x000fea0003800000 */
[----:B------:R-:W-:Y:S02]  /*1320*/  UISETP.NE.AND UP0, UPT, UR5, 0x1, UPT ;  /* 0x000000010500788c */ /* 0x000fe4000bf05270 */
[----:B------:R-:W-:-:S09]  /*1330*/  ULOP3.LUT UR4, URZ, UR4, URZ, 0x33, !UPT ;  /* 0x000000043f047292 */ /* 0x000fd2000f8e333f */
[----:B------:R-:W-:Y:S02]  /*1340*/  @UP0 ULDC.64 UR10, c[0x0][0x9e8] ;  /* 0x00027a00000a0ab9 */ /* 0x000fe40000000a00 */
[----:B------:R-:W-:-:S04]  /*1350*/  UIMAD.WIDE.U32 UR6, UR4, UR10, URZ ;  /* 0x0000000a040672a5 */ /* 0x000fc8000f8e003f */
[----:B------:R-:W-:-:S04]  /*1360*/  @UP0 USHF.R.U32.HI UR4, URZ, UR11, UR7 ;  /* 0x0000000b3f040299 */ /* 0x000fc80008011607 */
[----:B------:R-:W-:Y:S01]  /*1370*/  ULOP3.LUT UR4, URZ, UR4, URZ, 0x33, !UPT ;  /* 0x000000043f047292 */ /* 0x000fe2000f8e333f */
[----:B------:R-:W-:Y:S11]  /*1380*/  BRA `(.L_x_658) ;  /* 0x0000000000107947 */ /* 0x000ff60003800000 */
.L_x_657:
[----:B------:R-:W-:-:S11]  /*1390*/  UISETP.NE.AND UP0, UPT, UR5, 0x1, UPT ;  /* 0x000000010500788c */ /* 0x000fd6000bf05270 */
[----:B------:R-:W-:Y:S02]  /*13a0*/  @UP0 ULDC.64 UR10, c[0x0][0x9e8] ;  /* 0x00027a00000a0ab9 */ /* 0x000fe40000000a00 */
[----:B------:R-:W-:-:S04]  /*13b0*/  UIMAD.WIDE.U32 UR6, UR4, UR10, URZ ;  /* 0x0000000a040672a5 */ /* 0x000fc8000f8e003f */
[----:B------:R-:W-:-:S12]  /*13c0*/  @UP0 USHF.R.U32.HI UR4, URZ, UR11, UR7 ;  /* 0x0000000b3f040299 */ /* 0x000fd80008011607 */
.L_x_658:
[----:B------:R-:W-:-:S04]  /*13d0*/  UIMAD UR4, UR4, UR5, URZ ;  /* 0x00000005040472a4 */ /* 0x000fc8000f8e023f */
[----:B------:R-:W-:-:S04]  /*13e0*/  UISETP.LT.AND UP0, UPT, UR8, UR4, UPT ;  /* 0x000000040800728c */ /* 0x000fc8000bf01270 */
[----:B------:R-:W-:-:S12]  /*13f0*/  USEL UR8, UR8, UR4, !UP0 ;  /* 0x0000000408087287 */ /* 0x000fd8000c000000 */
.L_x_656:
[----:B------:R-:W-:Y:S01]  /*1400*/  USHF.R.S32.HI UR4, URZ, 0x1f, UR8 ;  /* 0x0000001f3f047899 */ /* 0x000fe20008011408 */
[----:B------:R-:W-:Y:S01]  /*1410*/  PLOP3.LUT P0, PT, PT, PT, PT, 0x80, 0x0 ;  /* 0x000000000000781c */ /* 0x000fe20003f0f070 */
[----:B------:R-:W-:Y:S01]  /*1420*/  IMAD.MOV.U32 R3, RZ, RZ, RZ ;  /* 0x000000ffff037224 */ /* 0x000fe200078e00ff */
[----:B------:R-:W-:Y:S01]  /*1430*/  CS2R R118, SRZ ;  /* 0x0000000000767805 */ /* 0x000fe2000001ff00 */
[----:B------:R-:W-:Y:S01]  /*1440*/  ULEA.HI UR4, UR4, UR8, URZ, 0x7 ;  /* 0x0000000804047291 */ /* 0x000fe2000f8f383f */
[----:B------:R-:W-:Y:S01]  /*1450*/  IMAD.MOV.U32 R15, RZ, RZ, RZ ;  /* 0x000000ffff0f7224 */ /* 0x000fe200078e00ff */
[----:B------:R-:W-:Y:S02]  /*1460*/  CS2R R116, SRZ ;  /* 0x0000000000747805 */ /* 0x000fe4000001ff00 */
[----:B------:R-:W-:Y:S01]  /*1470*/  CS2R R114, SRZ ;  /* 0x0000000000727805 */ /* 0x000fe2000001ff00 */
[----:B------:R-:W-:Y:S01]  /*1480*/  USHF.R.S32.HI UR4, URZ, 0x7, UR4 ;  /* 0x000000073f047899 */ /* 0x000fe20008011404 */
[----:B------:R-:W-:-:S02]  /*1490*/  CS2R R112, SRZ ;  /* 0x0000000000707805 */ /* 0x000fc4000001ff00 */
[----:B------:R-:W-:Y:S02]  /*14a0*/  CS2R R110, SRZ ;  /* 0x00000000006e7805 */ /* 0x000fe4000001ff00 */
[----:B------:R-:W-:Y:S01]  /*14b0*/  CS2R R108, SRZ ;  /* 0x00000000006c7805 */ /* 0x000fe2000001ff00 */
[----:B------:R-:W-:Y:S01]  /*14c0*/  UISETP.LT.AND UP0, UPT, URZ, UR4, UPT ;  /* 0x000000043f00728c */ /* 0x000fe2000bf01270 */
[----:B------:R-:W-:Y:S02]  /*14d0*/  CS2R R106, SRZ ;  /* 0x00000000006a7805 */ /* 0x000fe4000001ff00 */
[----:B------:R-:W-:Y:S02]  /*14e0*/  CS2R R104, SRZ ;  /* 0x0000000000687805 */ /* 0x000fe4000001ff00 */
[----:B------:R-:W-:Y:S01]  /*14f0*/  CS2R R102, SRZ ;  /* 0x0000000000667805 */ /* 0x000fe2000001ff00 */
[----:B------:R-:W-:Y:S01]  /*1500*/  USEL UR45, URZ, UR4, !UP0 ;  /* 0x000000043f2d7287 */ /* 0x000fe2000c000000 */
[----:B------:R-:W-:-:S02]  /*1510*/  CS2R R100, SRZ ;  /* 0x0000000000647805 */ /* 0x000fc4000001ff00 */
[----:B------:R-:W-:Y:S02]  /*1520*/  CS2R R98, SRZ ;  /* 0x0000000000627805 */ /* 0x000fe4000001ff00 */
[----:B------:R-:W-:Y:S02]  /*1530*/  CS2R R96, SRZ ;  /* 0x0000000000607805 */ /* 0x000fe4000001ff00 */
[----:B------:R-:W-:Y:S01]  /*1540*/  CS2R R6, SRZ ;  /* 0x0000000000067805 */ /* 0x000fe2000001ff00 */
[----:B------:R-:W-:Y:S01]  /*1550*/  IMAD.MOV.U32 R94, RZ, RZ, RZ ;  /* 0x000000ffff5e7224 */ /* 0x000fe200078e00ff */
[----:B------:R-:W-:Y:S01]  /*1560*/  ISETP.GT.AND P1, PT, R88, UR45, PT ;  /* 0x0000002d58007c0c */ /* 0x000fe2000bf24270 */
[----:B------:R-:W-:Y:S01]  /*1570*/  IMAD.MOV.U32 R9, RZ, RZ, RZ ;  /* 0x000000ffff097224 */ /* 0x000fe200078e00ff */
[----:B------:R-:W-:Y:S01]  /*1580*/  CS2R R90, SRZ ;  /* 0x00000000005a7805 */ /* 0x000fe2000001ff00 */
[----:B------:R-:W-:Y:S02]  /*1590*/  IMAD.MOV.U32 R89, RZ, RZ, RZ ;  /* 0x000000ffff597224 */ /* 0x000fe400078e00ff */
[----:B------:R-:W-:-:S08]  /*15a0*/  IMAD.MOV.U32 R0, RZ, RZ, RZ ;  /* 0x000000ffff007224 */ /* 0x000fd000078e00ff */
[----:B------:R-:W-:Y:S05]  /*15b0*/  @!P1 BRA `(.L_x_659) ;  /* 0x000000d400009947 */ /* 0x000fea0003800000 */
[----:B------:R-:W-:-:S05]  /*15c0*/  VIADD R0, R2, 0xffffff80 ;  /* 0xffffff8002007836 */ /* 0x000fca0000000000 */
[----:B------:R-:W-:-:S04]  /*15d0*/  SHF.R.S32.HI R3, RZ, 0x1f, R0 ;  /* 0x0000001fff037819 */ /* 0x000fc80000011400 */
[----:B------:R-:W-:-:S04]  /*15e0*/  LEA.HI R3, R3, R0, RZ, 0x7 ;  /* 0x0000000003037211 */ /* 0x000fc800078f38ff */
[----:B------:R-:W-:-:S06]  /*15f0*/  SHF.R.S32.HI R3, RZ, 0x7, R3 ;  /* 0x00000007ff037819 */ /* 0x000fcc0000011403 */
[----:B------:R-:W1:Y:S02]  /*1600*/  SHFL.IDX PT, R3, R3, RZ, 0x1f ;  /* 0x00001fff03037589 */ /* 0x000e6400000e0000 */
[----:B-1----:R-:W-:-:S13]  /*1610*/  R2UR UR41, R3 ;  /* 0x00000000032972ca */ /* 0x002fda00000e0000 */
[----:B------:R-:W-:Y:S02]  /*1620*/  UIMAD.WIDE UR4, UR41, 0x55555556, URZ ;  /* 0x55555556290478a5 */ /* 0x000fe4000f8e023f */
[----:B------:R-:W-:Y:S02]  /*1630*/  UIADD3 UR4, UR40, 0x8400, URZ ;  /* 0x0000840028047890 */ /* 0x000fe4000fffe03f */
[----:B------:R-:W-:Y:S02]  /*1640*/  ULEA.HI UR5, UR5, UR5, URZ, 0x1 ;  /* 0x0000000505057291 */ /* 0x000fe4000f8f083f */
[----:B------:R-:W-:Y:S02]  /*1650*/  ULOP3.LUT UP0, URZ, UR4, 0x3ff, URZ, 0xc0, !UPT ;  /* 0x000003ff043f7892 */ /* 0x000fe4000f80c03f */
[----:B------:R-:W-:-:S04]  /*1660*/  UIMAD UR5, UR5, -0x3, UR41 ;  /* 0xfffffffd050578a4 */ /* 0x000fc8000f8e0229 */
[----:B------:R-:W-:Y:S01]  /*1670*/  PLOP3.LUT P0, PT, PT, PT, UP0, 0x80, 0x0 ;  /* 0x000000000000781c */ /* 0x000fe20003f0f008 */
[----:B------:R-:W-:-:S04]  /*1680*/  ULEA UR5, UR5, UR4, 0xd ;  /* 0x0000000405057291 */ /* 0x000fc8000f8e683f */
[----:B------:R-:W-:-:S04]  /*1690*/  USHF.R.U32.HI UR5, URZ, 0x4, UR5 ;  /* 0x000000043f057899 */ /* 0x000fc80008011605 */
[----:B------:R-:W-:-:S04]  /*16a0*/  ULOP3.LUT UR52, UR5, 0x3fff, URZ, 0xc0, !UPT ;  /* 0x00003fff05347892 */ /* 0x000fc8000f8ec03f */
[----:B------:R-:W-:Y:S08]  /*16b0*/  @!P0 BRA `(.L_x_660) ;  /* 0x0000000000408947 */ /* 0x000ff00003800000 */
[----:B------:R-:W-:Y:S01]  /*16c0*/  MOV R0, 0x0 ;  /* 0x0000000000007802 */ /* 0x000fe20000000f00 */
[----:B------:R-:W-:Y:S01]  /*16d0*/  ULDC.64 UR4, c[0x4][0xa8] ;  /* 0x01002a0000047ab9 */ /* 0x000fe20000000a00 */
[----:B------:R-:W-:Y:S01]  /*16e0*/  ULDC.64 UR6, c[0x4][0x20] ;  /* 0x0100080000067ab9 */ /* 0x000fe20000000a00 */
[----:B------:R-:W-:Y:S01]  /*16f0*/  IMAD.U32 R4, RZ, RZ, UR4 ;  /* 0x00000004ff047e24 */ /* 0x000fe2000f8e00ff */
[----:B------:R1:W2:Y:S01]  /*1700*/  LDC.64 R14, c[0x4][R0] ;  /* 0x01000000000e7b82 */ /* 0x0002a20000000a00 */
[----:B------:R-:W-:Y:S01]  /*1710*/  IMAD.U32 R5, RZ, RZ, UR5 ;  /* 0x00000005ff057e24 */ /* 0x000fe2000f8e00ff */
[----:B------:R-:W-:Y:S01]  /*1720*/  ULDC.64 UR4, c[0x4][0xb0] ;  /* 0x01002c0000047ab9 */ /* 0x000fe20000000a00 */
[----:B------:R-:W-:Y:S02]  /*1730*/  IMAD.U32 R10, RZ, RZ, UR6 ;  /* 0x00000006ff0a7e24 */ /* 0x000fe4000f8e00ff */
[----:B------:R-:W-:Y:S02]  /*1740*/  IMAD.U32 R6, RZ, RZ, UR4 ;  /* 0x00000004ff067e24 */ /* 0x000fe4000f8e00ff */
[----:B------:R-:W-:-:S02]  /*1750*/  IMAD.U32 R7, RZ, RZ, UR5 ;  /* 0x00000005ff077e24 */ /* 0x000fc4000f8e00ff */
[----:B------:R-:W-:Y:S02]  /*1760*/  IMAD.U32 R11, RZ, RZ, UR7 ;  /* 0x00000007ff0b7e24 */ /* 0x000fe4000f8e00ff */
[----:B------:R-:W-:Y:S02]  /*1770*/  IMAD.MOV.U32 R8, RZ, RZ, 0x70 ;  /* 0x00000070ff087424 */ /* 0x000fe400078e00ff */
[----:B------:R-:W-:Y:S02]  /*1780*/  IMAD.MOV.U32 R12, RZ, RZ, 0x1 ;  /* 0x00000001ff0c7424 */ /* 0x000fe400078e00ff */
[----:B-1----:R-:W-:-:S07]  /*1790*/  IMAD.MOV.U32 R13, RZ, RZ, RZ ;  /* 0x000000ffff0d7224 */ /* 0x002fce00078e00ff */
[----:B------:R-:W-:-:S07]  /*17a0*/  LEPC R20, `(.L_x_660) ;  /* 0x000000001014794e */ /* 0x000fce0000000000 */
[----:B--2---:R-:W-:Y:S05]  /*17b0*/  CALL.ABS.NOINC R14 ;  /* 0x000000000e007343 */ /* 0x004fea0003c00000 */
.L_x_660:
[----:B------:R-:W-:Y:S01]  /*17c0*/  ULEA.HI UR4, UR36, UR36, URZ, 0x1 ;  /* 0x0000002424047291 */ /* 0x000fe2000f8f083f */
[----:B------:R-:W-:-:S03]  /*17d0*/  IMAD.U32 R3, RZ, RZ, UR46 ;  /* 0x0000002eff037e24 */ /* 0x000fc6000f8e00ff */
[----:B------:R-:W-:Y:S02]  /*17e0*/  ULOP3.LUT UR4, UR4, 0xfffffffe, URZ, 0xc0, !UPT ;  /* 0xfffffffe04047892 */ /* 0x000fe4000f8ec03f */
[----:B------:R-:W-:Y:S02]  /*17f0*/  ISETP.NE.AND P0, PT, R3, 0x3, PT ;  /* 0x000000030300780c */ /* 0x000fe40003f05270 */
[----:B------:R-:W-:-:S06]  /*1800*/  UIADD3 UR4, UR36, -UR4, URZ ;  /* 0x8000000424047290 */ /* 0x000fcc000fffe03f */
[----:B------:R-:W-:-:S05]  /*1810*/  IMAD.U32 R0, RZ, RZ, UR4 ;  /* 0x00000004ff007e24 */ /* 0x000fca000f8e00ff */
[----:B------:R-:W-:-:S04]  /*1820*/  SHF.L.U32 R0, R0, 0x1f, RZ ;  /* 0x0000001f00007819 */ /* 0x000fc800000006ff */
[----:B------:R-:W1:Y:S02]  /*1830*/  SYNCS.PHASECHK.TRANS64.TRYWAIT P1, [UR40+0x16800], R0 ;  /* 0x01680000ff0075a7 */ /* 0x000e640008020168 */
[----:B-1----:R-:W-:Y:S05]  /*1840*/  @!P1 BRA `(.L_x_661) ;  /* 0x0000010c00309947 */ /* 0x002fea0003800000 */
.L_x_808:
[----:B------:R-:W-:Y:S05]  /*1850*/  @!P0 BRA `(.L_x_662) ;  /* 0x0000000000048947 */ /* 0x000fea0003800000 */
[----:B------:R-:W-:Y:S01]  /*1860*/  BPT.TRAP 0x1 ;  /* 0x000000040000795c */ /* 0x000fe20000300000 */
.L_x_662:
[----:B-1----:R-:W-:Y:S02]  /*1870*/  IMAD.U32 R3, RZ, RZ, UR39 ;  /* 0x00000027ff037e24 */ /* 0x002fe4000f8e00ff */
[----:B------:R-:W-:-:S03]  /*1880*/  IMAD.U32 R0, RZ, RZ, UR37 ;  /* 0x00000025ff007e24 */ /* 0x000fc6000f8e00ff */
[----:B------:R-:W-:Y:S02]  /*1890*/  LEA R3, R3, UR40, 0x3 ;  /* 0x0000002803037c11 */ /* 0x000fe4000f8e18ff */
[----:B------:R-:W-:-:S04]  /*18a0*/  SHF.L.U32 R0, R0, 0x1f, RZ ;  /* 0x0000001f00007819 */ /* 0x000fc800000006ff */
[----:B------:R1:W2:Y:S01]  /*18b0*/  SYNCS.PHASECHK.TRANS64.TRYWAIT P2, [R3+URZ+0x16830], R0 ;  /* 0x01683000030075a7 */ /* 0x0002a2000804017f */
[----:B------:R-:W-:Y:S05]  /*18c0*/  @!P0 BRA `(.L_x_663) ;  /* 0x0000000000048947 */ /* 0x000fea0003800000 */
[----:B------:R-:W-:Y:S01]  /*18d0*/  BPT.TRAP 0x1 ;  /* 0x000000040000795c */ /* 0x000fe20000300000 */
.L_x_663:
[----:B------:R-:W-:Y:S01]  /*18e0*/  LOP3.LUT P1, RZ, R2, 0x7f, RZ, 0xc0, !PT ;  /* 0x0000007f02ff7812 */ /* 0x000fe2000782c0ff */
[----:B--2---:R-:W-:-:S12]  /*18f0*/  @P2 BRA `(.L_x_664) ;  /* 0x0000000000082947 */ /* 0x004fd80003800000 */
[----:B------:R-:W2:Y:S02]  /*1900*/  SYNCS.PHASECHK.TRANS64.TRYWAIT P2, [R3+URZ+0x16830], R0 ;  /* 0x01683000030075a7 */ /* 0x000ea4000804017f */
[----:B--2---:R-:W-:Y:S05]  /*1910*/  @!P2 BRA `(.L_x_665) ;  /* 0x0000010c0014a947 */ /* 0x004fea0003800000 */
.L_x_664:
[----:B------:R-:W-:Y:S05]  /*1920*/  WARPSYNC.ALL ;  /* 0x0000000000007948 */ /* 0x000fea0003800000 */
[----:B------:R-:W-:Y:S01]  /*1930*/  UIADD3 UR4, UR40, 0xe400, URZ ;  /* 0x0000e40028047890 */ /* 0x000fe2000fffe03f */
[----:B------:R-:W-:Y:S01]  /*1940*/  WARPGROUP.ARRIVE ;  /* 0x00000000000079c5 */ /* 0x000fe20000000000 */
[----:B------:R-:W-:Y:S01]  /*1950*/  ULOP3.LUT UR16, UR52, 0x10000, URZ, 0xfc, !UPT ;  /* 0x0001000034107892 */ /* 0x000fe2000f8efc3f */
[----:B------:R-:W3:Y:S01]  /*1960*/  LDC R6, c[0x0][0x2e0] ;  /* 0x0000b800ff067b82 */ /* 0x000ee20000000800 */
[----:B------:R-:W-:Y:S01]  /*1970*/  USHF.R.U32.HI UR4, URZ, 0x4, UR4 ;  /* 0x000000043f047899 */ /* 0x000fe20008011604 */
[----:B-12---:R-:W-:Y:S01]  /*1980*/  @!P1 VIADD R3, R3, 0x16840 ;  /* 0x0001684003039836 */ /* 0x006fe20000000000 */
[----:B------:R-:W-:Y:S01]  /*1990*/  UMOV UR17, 0x40000040 ;  /* 0x4000004000117882 */ /* 0x000fe20000000000 */
[----:B------:R-:W-:Y:S01]  /*19a0*/  UMOV UR19, 0x40000040 ;  /* 0x4000004000137882 */ /* 0x000fe20000000000 */
[----:B------:R-:W-:Y:S01]  /*19b0*/  ULOP3.LUT UR4, UR4, 0x3fff, URZ, 0xc0, !UPT ;  /* 0x00003fff04047892 */ /* 0x000fe2000f8ec03f */
[----:B------:R-:W-:Y:S01]  /*19c0*/  UMOV UR5, 0x40000040 ;  /* 0x4000004000057882 */ /* 0x000fe20000000000 */
[----:B------:R-:W-:-:S02]  /*19d0*/  UMOV UR7, 0x40000040 ;  /* 0x4000004000077882 */ /* 0x000fc40000000000 */
[----:B------:R-:W-:Y:S01]  /*19e0*/  ULOP3.LUT UR20, UR4, 0x10000, URZ, 0xfc, !UPT ;  /* 0x0001000004147892 */ /* 0x000fe2000f8efc3f */
[----:B------:R-:W1:Y:S01]  /*19f0*/  LDC R5, c[0x0][0x288] ;  /* 0x0000a200ff057b82 */ /* 0x000e620000000800 */
[----:B------:R-:W-:Y:S01]  /*1a00*/  UIADD3 UR4, UR16, 0x2, URZ ;  /* 0x0000000210047890 */ /* 0x000fe2000fffe03f */
[----:B------:R-:W-:Y:S01]  /*1a10*/  @!P1 PRMT R3, RZ, 0x654, R3 ;  /* 0x00000654ff039816 */ /* 0x000fe20000000003 */
[----:B------:R-:W-:Y:S02]  /*1a20*/  ULEA UR18, UR39, UR20, 0xa ;  /* 0x0000001427127291 */ /* 0x000fe4000f8e503f */
[----:B------:R-:W-:Y:S02]  /*1a30*/  UIADD3 UR8, UR16, 0x4, URZ ;  /* 0x0000000410087890 */ /* 0x000fe4000fffe03f */
[----:B------:R-:W-:Y:S02]  /*1a40*/  UIADD3 UR6, UR18, 0x2, URZ ;  /* 0x0000000212067890 */ /* 0x000fe4000fffe03f */
[----:B------:R-:W-:Y:S01]  /*1a50*/  UIADD3 UR10, UR18, 0x4, URZ ;  /* 0x00000004120a7890 */ /* 0x000fe2000fffe03f */
[----:B------:R-:W-:-:S02]  /*1a60*/  UMOV UR9, 0x40000040 ;  /* 0x4000004000097882 */ /* 0x000fc40000000000 */
[----:B------:R-:W-:Y:S01]  /*1a70*/  HGMMA.64x128x16.F32 R24, gdesc[UR16], RZ, !UPT, gsb0 ;  /* 0x01e00000101879f0 */ /* 0x000fe2000c0008ff */
[----:B------:R-:W-:Y:S01]  /*1a80*/  UMOV UR11, 0x40000040 ;  /* 0x40000040000b7882 */ /* 0x000fe20000000000 */
[----:B------:R-:W-:Y:S02]  /*1a90*/  UIADD3 UR12, UR16, 0x6, URZ ;  /* 0x00000006100c7890 */ /* 0x000fe4000fffe03f */
[----:B------:R-:W-:Y:S01]  /*1aa0*/  UIADD3 UR14, UR18, 0x6, URZ ;  /* 0x00000006120e7890 */ /* 0x000fe2000fffe03f */
[----:B------:R-:W-:Y:S01]  /*1ab0*/  UMOV UR13, 0x40000040 ;  /* 0x40000040000d7882 */ /* 0x000fe20000000000 */
[----:B------:R-:W-:Y:S01]  /*1ac0*/  UMOV UR15, 0x40000040 ;  /* 0x40000040000f7882 */ /* 0x000fe20000000000 */
[----:B------:R-:W-:Y:S02]  /*1ad0*/  WARPGROUP.DEPBAR.LE gsb0, 0x0 ;  /* 0x00008000000079c5 */ /* 0x000fe40000010000 */
[----:B------:R-:W-:-:S06]  /*1ae0*/  WARPGROUP.ARRIVE ;  /* 0x00000000000079c5 */ /* 0x000fcc0000000000 */
[----:B------:R-:W-:Y:S01]  /*1af0*/  HGMMA.64x128x16.F32 R24, gdesc[UR4], R24, gsb0 ;  /* 0x01e00000041879f0 */ /* 0x000fe20008000818 */
[----:B------:R-:W-:Y:S02]  /*1b00*/  ULDC.64 UR6, c[0x0][0x9e0] ;  /* 0x0002780000067ab9 */ /* 0x000fe40000000a00 */
[----:B------:R-:W-:-:S06]  /*1b10*/  UISETP.GE.AND UP0, UPT, UR7, 0x1, UPT ;  /* 0x000000010700788c */ /* 0x000fcc000bf06270 */
[----:B------:R-:W-:Y:S01]  /*1b20*/  PLOP3.LUT P2, PT, PT, PT, UP0, 0x40, 0x0 ;  /* 0x000000000000781c */ /* 0x000fe20003f4e808 */
[----:B------:R-:W-:Y:S02]  /*1b30*/  WARPGROUP.DEPBAR.LE gsb0, 0x0 ;  /* 0x00008000000079c5 */ /* 0x000fe40000010000 */
[----:B------:R-:W-:-:S06]  /*1b40*/  WARPGROUP.ARRIVE ;  /* 0x00000000000079c5 */ /* 0x000fcc0000000000 */
[----:B------:R-:W-:Y:S01]  /*1b50*/  HGMMA.64x128x16.F32 R24, gdesc[UR8], R24, gsb0 ;  /* 0x01e00000081879f0 */ /* 0x000fe20008000818 */
[----:B------:R-:W-:Y:S02]  /*1b60*/  ULDC.64 UR10, c[0x0][0x9d8] ;  /* 0x00027600000a7ab9 */ /* 0x000fe40000000a00 */
[----:B------:R-:W-:Y:S01]  /*1b70*/  ULOP3.LUT UR21, URZ, UR11, URZ, 0x33, !UPT ;  /* 0x0000000b3f157292 */ /* 0x000fe2000f8e333f */
[----:B------:R-:W-:Y:S02]  /*1b80*/  WARPGROUP.DEPBAR.LE gsb0, 0x0 ;  /* 0x00008000000079c5 */ /* 0x000fe40000010000 */
[----:B------:R-:W-:-:S06]  /*1b90*/  WARPGROUP.ARRIVE ;  /* 0x00000000000079c5 */ /* 0x000fcc0000000000 */
[----:B------:R-:W-:Y:S03]  /*1ba0*/  HGMMA.64x128x16.F32 R24, gdesc[UR12], R24, gsb0 ;  /* 0x01e000000c1879f0 */ /* 0x000fe60008000818 */
[----:B------:R-:W-:Y:S02]  /*1bb0*/  WARPGROUP.DEPBAR.LE gsb0, 0x0 ;  /* 0x00008000000079c5 */ /* 0x000fe40000010000 */
[----:B------:R-:W-:Y:S01]  /*1bc0*/  FMUL.FTZ R21, R25, UR10 ;  /* 0x0000000a19157c20 */ /* 0x000fe20008410000 */
[----:B------:R-:W-:Y:S01]  /*1bd0*/  FMUL.FTZ R25, R28, UR10 ;  /* 0x0000000a1c197c20 */ /* 0x000fe20008410000 */
[----:B------:R-:W-:Y:S01]  /*1be0*/  FMUL.FTZ R28, R51, UR10 ;  /* 0x0000000a331c7c20 */ /* 0x000fe20008410000 */
[----:B------:R-:W-:Y:S02]  /*1bf0*/  IMAD.MOV.U32 R51, RZ, RZ, -0x80 ;  /* 0xffffff80ff337424 */ /* 0x000fe400078e00ff */
[----:B------:R-:W-:Y:S01]  /*1c00*/  FMUL.FTZ R0, R24, UR10 ;  /* 0x0000000a18007c20 */ /* 0x000fe20008410000 */
[----:B------:R-:W-:Y:S01]  /*1c10*/  FMUL.FTZ R24, R47, UR10 ;  /* 0x0000000a2f187c20 */ /* 0x000fe20008410000 */
[----:B------:R-:W-:Y:S01]  /*1c20*/  FMUL.FTZ R47, R83, UR10 ;  /* 0x0000000a532f7c20 */ /* 0x000fe20008410000 */
[----:B------:R-:W-:-:S02]  /*1c30*/  IMAD R83, R88, R51, 0x80 ;  /* 0x0000008058537424 */ /* 0x000fc400078e0233 */
[----:B------:R-:W-:Y:S01]  /*1c40*/  FMUL.FTZ R7, R27, UR10 ;  /* 0x0000000a1b077c20 */ /* 0x000fe20008410000 */
        /* <DEDUP_REMOVED lines=28> */
[----:B---3--:R-:W-:-:S02]  /*1e10*/  IMAD R60, R6, UR47, R83 ;  /* 0x0000002f063c7c24 */ /* 0x008fc4000f8e0253 */
        /* <DEDUP_REMOVED lines=29> */
[----:B-1----:R-:W-:Y:S01]  /*1ff0*/  IADD3 R62, R60, 0x1, -R5 ;  /* 0x000000013c3e7810 */ /* 0x002fe20007ffe805 */
[----:B------:R-:W1:Y:S01]  /*2000*/  MUFU.TANH R0, R0 ;  /* 0x0000000000007308 */ /* 0x000e620000002400 */
[----:B------:R2:W-:Y:S01]  /*2010*/  @!P1 SYNCS.ARRIVE.TRANS64.RED.A1T0 RZ, [R3+URZ], RZ ;  /* 0x000000ff03ff99a7 */ /* 0x0005e2000810043f */
[C---:B------:R-:W-:Y:S01]  /*2020*/  IMAD R78, R17.reuse, -0x2, R60 ;  /* 0xfffffffe114e7824 */ /* 0x040fe200078e023c */
[----:B------:R-:W-:Y:S01]  /*2030*/  LEA R79, R88, 0xffffff80, 0x7 ;  /* 0xffffff80584f7811 */ /* 0x000fe200078e38ff */
[----:B------:R-:W-:-:S04]  /*2040*/  IMAD R62, R17, -0x2, R62 ;  /* 0xfffffffe113e7824 */ /* 0x000fc800078e023e */
[----:B------:R-:W3:Y:S01]  /*2050*/  MUFU.TANH R21, R21 ;  /* 0x0000001500157308 */ /* 0x000ee20000002400 */
[----:B--2---:R-:W-:Y:S02]  /*2060*/  VIADD R3, R18, UR42 ;  /* 0x0000002a12037c36 */ /* 0x004fe40008000000 */
[C---:B------:R-:W-:Y:S02]  /*2070*/  VIADD R87, R62.reuse, UR6 ;  /* 0x000000063e577c36 */ /* 0x040fe40008000000 */
[----:B------:R-:W-:-:S03]  /*2080*/  VIADD R82, R62, UR21 ;  /* 0x000000153e527c36 */ /* 0x000fc60008000000 */
[----:B------:R-:W2:Y:S01]  /*2090*/  MUFU.TANH R4, R4 ;  /* 0x0000000400047308 */ /* 0x000ea20000002400 */
[----:B------:R-:W-:Y:S01]  /*20a0*/  VIADDMNMX R67, R3, R87, R78, PT ;  /* 0x0000005703437246 */ /* 0x000fe2000380014e */
[----:B------:R-:W-:-:S06]  /*20b0*/  IMAD.IADD R70, R82, 0x1, R3 ;  /* 0x0000000152467824 */ /* 0x000fcc00078e0203 */
[----:B------:R-:W4:Y:S08]  /*20c0*/  MUFU.TANH R7, R7 ;  /* 0x0000000700077308 */ /* 0x000f300000002400 */
[----:B------:R-:W1:Y:S08]  /*20d0*/  MUFU.TANH R25, R25 ;  /* 0x0000001900197308 */ /* 0x000e700000002400 */
        /* <DEDUP_REMOVED lines=39> */
[----:B------:R1:W1:Y:S08]  /*2350*/  MUFU.TANH R94, R68 ;  /* 0x00000044005e7308 */ /* 0x0002700000002400 */
[----:B------:R1:W1:Y:S08]  /*2360*/  MUFU.TANH R95, R69 ;  /* 0x00000045005f7308 */ /* 0x0002700000002400 */
[----:B------:R-:W1:Y:S08]  /*2370*/  MUFU.TANH R49, R49 ;  /* 0x0000003100317308 */ /* 0x000e700000002400 */
[----:B------:R-:W1:Y:S08]  /*2380*/  MUFU.TANH R50, R50 ;  /* 0x0000003200327308 */ /* 0x000e700000002400 */
[----:B------:R1:W1:Y:S08]  /*2390*/  MUFU.TANH R96, R72 ;  /* 0x0000004800607308 */ /* 0x0002700000002400 */
[----:B------:R1:W1:Y:S08]  /*23a0*/  MUFU.TANH R97, R73 ;  /* 0x0000004900617308 */ /* 0x0002700000002400 */
[----:B------:R-:W1:Y:S08]  /*23b0*/  MUFU.TANH R52, R52 ;  /* 0x0000003400347308 */ /* 0x000e700000002400 */
[----:B------:R-:W1:Y:S08]  /*23c0*/  MUFU.TANH R54, R54 ;  /* 0x0000003600367308 */ /* 0x000e700000002400 */
[----:B------:R1:W1:Y:S08]  /*23d0*/  MUFU.TANH R98, R76 ;  /* 0x0000004c00627308 */ /* 0x0002700000002400 */
        /* <DEDUP_REMOVED lines=10> */
[----:B------:R-:W1:Y:S01]  /*2480*/  MUFU.TANH R55, R55 ;  /* 0x0000003700377308 */ /* 0x000e620000002400 */
[----:B--234-:R-:W-:Y:S05]  /*2490*/  @P2 BRA `(.L_x_666) ;  /* 0x00000000005c2947 */ /* 0x01cfea0003800000 */
[----:B------:R-:W-:Y:S01]  /*24a0*/  IMAD R60, R6, UR47, R3 ;  /* 0x0000002f063c7c24 */ /* 0x000fe2000f8e0203 */
[----:B------:R-:W-:Y:S03]  /*24b0*/  BSSY B0, `(.L_x_667) ;  /* 0x0000011000007945 */ /* 0x000fe60003800000 */
[----:B------:R-:W-:-:S05]  /*24c0*/  IMAD.IADD R60, R60, 0x1, -R5 ;  /* 0x000000013c3c7824 */ /* 0x000fca00078e0a05 */
[----:B------:R-:W-:-:S13]  /*24d0*/  ISETP.GT.AND P2, PT, R60, -0x1, PT ;  /* 0xffffffff3c00780c */ /* 0x000fda0003f44270 */
[----:B------:R-:W-:Y:S05]  /*24e0*/  @P2 BRA `(.L_x_668) ;  /* 0x0000000000202947 */ /* 0x000fea0003800000 */
[----:B------:R-:W-:Y:S01]  /*24f0*/  UISETP.NE.AND UP1, UPT, UR7, 0x1, UPT ;  /* 0x000000010700788c */ /* 0x000fe2000bf25270 */
[----:B------:R-:W-:-:S05]  /*2500*/  LOP3.LUT R60, RZ, R60, RZ, 0x33, !PT ;  /* 0x0000003cff3c7212 */ /* 0x000fca00078e33ff */
[----:B------:R-:W-:-:S05]  /*2510*/  PLOP3.LUT P2, PT, PT, PT, UP1, 0x80, 0x0 ;  /* 0x000000000000781c */ /* 0x000fca0003f4f018 */
[----:B------:R-:W-:-:S08]  /*2520*/  @UP1 ULDC.64 UR10, c[0x0][0x9e8] ;  /* 0x00027a00000a1ab9 */ /* 0x000fd00000000a00 */
[----:B------:R-:W-:-:S05]  /*2530*/  @P2 IMAD.HI.U32 R61, R60, UR10, RZ ;  /* 0x0000000a3c3d2c27 */ /* 0x000fca000f8e00ff */
[----:B------:R-:W-:-:S04]  /*2540*/  @P2 SHF.R.U32.HI R60, RZ, UR11, R61 ;  /* 0x0000000bff3c2c19 */ /* 0x000fc8000801163d */
[----:B------:R-:W-:Y:S01]  /*2550*/  LOP3.LUT R60, RZ, R60, RZ, 0x33, !PT ;  /* 0x0000003cff3c7212 */ /* 0x000fe200078e33ff */
[----:B------:R-:W-:Y:S06]  /*2560*/  BRA `(.L_x_669) ;  /* 0x0000000000147947 */ /* 0x000fec0003800000 */
.L_x_668:
[----:B------:R-:W-:-:S06]  /*2570*/  UISETP.NE.AND UP1, UPT, UR7, 0x1, UPT ;  /* 0x000000010700788c */ /* 0x000fcc000bf25270 */
[----:B------:R-:W-:-:S05]  /*2580*/  PLOP3.LUT P2, PT, PT, PT, UP1, 0x80, 0x0 ;  /* 0x000000000000781c */ /* 0x000fca0003f4f018 */
[----:B------:R-:W-:-:S08]  /*2590*/  @UP1 ULDC.64 UR10, c[0x0][0x9e8] ;  /* 0x00027a00000a1ab9 */ /* 0x000fd00000000a00 */
[----:B------:R-:W-:-:S05]  /*25a0*/  @P2 IMAD.HI.U32 R61, R60, UR10, RZ ;  /* 0x0000000a3c3d2c27 */ /* 0x000fca000f8e00ff */
[----:B------:R-:W-:-:S07]  /*25b0*/  @P2 SHF.R.U32.HI R60, RZ, UR11, R61 ;  /* 0x0000000bff3c2c19 */ /* 0x000fce000801163d */
.L_x_669:
[----:B------:R-:W-:Y:S05]  /*25c0*/  BSYNC B0 ;  /* 0x0000000000007941 */ /* 0x000fea0003800000 */
.L_x_667:
[----:B------:R-:W-:-:S04]  /*25d0*/  IMAD R60, R60, UR7, -R79 ;  /* 0x000000073c3c7c24 */ /* 0x000fc8000f8e0a4f */
[----:B------:R-:W-:-:S05]  /*25e0*/  IMAD R60, R17, -0x2, R60 ;  /* 0xfffffffe113c7824 */ /* 0x000fca00078e023c */
[----:B------:R-:W-:Y:S02]  /*25f0*/  VIMNMX R70, R70, R60, !PT ;  /* 0x0000003c46467248 */ /* 0x000fe40007fe0100 */
[----:B------:R-:W-:-:S07]  /*2600*/  VIADDMNMX R67, R60, UR7, R67, PT ;  /* 0x000000073c437c46 */ /* 0x000fce000b800143 */
.L_x_666:
[C---:B------:R-:W-:Y:S02]  /*2610*/  ISETP.GE.AND P4, PT, R83.reuse, 0x9, PT ;  /* 0x000000095300780c */ /* 0x040fe40003f86270 */
[C---:B------:R-:W-:Y:S02]  /*2620*/  ISETP.GE.AND P2, PT, R83.reuse, 0x2, PT ;  /* 0x000000025300780c */ /* 0x040fe40003f46270 */
[----:B------:R-:W-:Y:S02]  /*2630*/  ISETP.GE.AND P5, PT, R83, 0xa, PT ;  /* 0x0000000a5300780c */ /* 0x000fe40003fa6270 */
[----:B------:R-:W-:Y:S02]  /*2640*/  LOP3.LUT R19, R19, 0xfffffffd, RZ, 0xc0, !PT ;  /* 0xfffffffd13137812 */ /* 0x000fe400078ec0ff */
[----:B------:R-:W-:-:S04]  /*2650*/  ISETP.GT.AND P3, PT, R70, 0x1, !P2 ;  /* 0x000000014600780c */ /* 0x000fc80005764270 */
[----:B------:R-:W-:Y:S02]  /*2660*/  ISETP.LT.OR P3, PT, R67, 0x2, P3 ;  /* 0x000000024300780c */ /* 0x000fe40001f61670 */
[----:B------:R-:W-:Y:S02]  /*2670*/  @P4 LOP3.LUT R19, R19, 0x2, RZ, 0xfc, !PT ;  /* 0x0000000213134812 */ /* 0x000fe400078efcff */
[----:B------:R-:W-:Y:S02]  /*2680*/  FSEL R71, R21, -INF , !P3 ;  /* 0xff80000015477808 */ /* 0x000fe40005800000 */
[----:B------:R-:W-:Y:S02]  /*2690*/  LOP3.LUT R19, R19, 0xfffffffb, RZ, 0xc0, !PT ;  /* 0xfffffffb13137812 */ /* 0x000fe400078ec0ff */
[----:B------:R-:W-:Y:S02]  /*26a0*/  ISETP.GT.AND P4, PT, R70, 0x8, !P4 ;  /* 0x000000084600780c */ /* 0x000fe40006784270 */
[----:B------:R-:W-:-:S02]  /*26b0*/  @P5 LOP3.LUT R19, R19, 0x4, RZ, 0xfc, !PT ;  /* 0x0000000413135812 */ /* 0x000fc400078efcff */
[----:B------:R-:W-:Y:S02]  /*26c0*/  ISETP.GT.AND P3, PT, R70, 0x9, !P5 ;  /* 0x000000094600780c */ /* 0x000fe40006f64270 */
[----:B------:R-:W-:Y:S02]  /*26d0*/  ISETP.GE.AND P5, PT, R83, 0x11, PT ;  /* 0x000000115300780c */ /* 0x000fe40003fa6270 */
[C---:B------:R-:W-:Y:S02]  /*26e0*/  ISETP.LT.OR P4, PT, R67.reuse, 0x9, P4 ;  /* 0x000000094300780c */ /* 0x040fe40002781670 */
[----:B------:R-:W-:Y:S02]  /*26f0*/  ISETP.LT.OR P3, PT, R67, 0xa, P3 ;  /* 0x0000000a4300780c */ /* 0x000fe40001f61670 */
[----:B-1----:R-:W-:Y:S02]  /*2700*/  FSEL R73, R25, -INF , !P4 ;  /* 0xff80000019497808 */ /* 0x002fe40006000000 */
[----:B------:R-:W-:-:S02]  /*2710*/  ISETP.GE.AND P4, PT, R83, 0x12, PT ;  /* 0x000000125300780c */ /* 0x000fc40003f86270 */
[----:B------:R-:W-:Y:S02]  /*2720*/  LOP3.LUT R19, R19, 0xfffffff7, RZ, 0xc0, !PT ;  /* 0xfffffff713137812 */ /* 0x000fe400078ec0ff */
[----:B------:R-:W-:Y:S02]  /*2730*/  FSEL R76, R27, -INF , !P3 ;  /* 0xff8000001b4c7808 */ /* 0x000fe40005800000 */
[----:B------:R-:W-:Y:S02]  /*2740*/  ISETP.GT.AND P3, PT, R70, 0x10, !P5 ;  /* 0x000000104600780c */ /* 0x000fe40006f64270 */
[----:B------:R-:W-:Y:S02]  /*2750*/  @P5 LOP3.LUT R19, R19, 0x8, RZ, 0xfc, !PT ;  /* 0x0000000813135812 */ /* 0x000fe400078efcff */
[----:B------:R-:W-:Y:S02]  /*2760*/  ISETP.LT.OR P3, PT, R67, 0x11, P3 ;  /* 0x000000114300780c */ /* 0x000fe40001f61670 */
[----:B------:R-:W-:-:S02]  /*2770*/  LOP3.LUT R19, R19, 0xfdffffff, RZ, 0xc0, !PT ;  /* 0xfdffffff13137812 */ /* 0x000fc400078ec0ff */
[----:B------:R-:W-:Y:S02]  /*2780*/  FSEL R75, R29, -INF , !P3 ;  /* 0xff8000001d4b7808 */ /* 0x000fe40005800000 */
[----:B------:R-:W-:Y:S02]  /*2790*/  @P4 LOP3.LUT R19, R19, 0x2000000, RZ, 0xfc, !PT ;  /* 0x0200000013134812 */ /* 0x000fe400078efcff */
[----:B------:R-:W-:Y:S02]  /*27a0*/  ISETP.GT.AND P3, PT, R70, 0x11, !P4 ;  /* 0x000000114600780c */ /* 0x000fe40006764270 */
[----:B------:R-:W-:Y:S02]  /*27b0*/  ISETP.GE.AND P4, PT, R83, 0x19, PT ;  /* 0x000000195300780c */ /* 0x000fe40003f86270 */
[----:B------:R-:W-:Y:S02]  /*27c0*/  ISETP.LT.OR P3, PT, R67, 0x12, P3 ;  /* 0x000000124300780c */ /* 0x000fe40001f61670 */
[----:B------:R-:W-:-:S02]  /*27d0*/  LOP3.LUT R19, R19, 0xfeffffff, RZ, 0xc0, !PT ;  /* 0xfeffffff13137812 */ /* 0x000fc400078ec0ff */
[----:B------:R-:W-:Y:S02]  /*27e0*/  FSEL R74, R31, -INF , !P3 ;  /* 0xff8000001f4a7808 */ /* 0x000fe40005800000 */
[----:B------:R-:W-:-:S04]  /*27f0*/  ISETP.GT.AND P3, PT, R70, 0x18, !P4 ;  /* 0x000000184600780c */ /* 0x000fc80006764270 */
[----:B------:R-:W-:Y:S02]  /*2800*/  ISETP.LT.OR P3, PT, R67, 0x19, P3 ;  /* 0x000000194300780c */ /* 0x000fe40001f61670 */
[----:B------:R-:W-:Y:S02]  /*2810*/  @P4 LOP3.LUT R19, R19, 0x1000000, RZ, 0xfc, !PT ;  /* 0x0100000013134812 */ /* 0x000fe400078efcff */
[----:B------:R-:W-:Y:S02]  /*2820*/  ISETP.GE.AND P4, PT, R83, 0x1a, PT ;  /* 0x0000001a5300780c */ /* 0x000fe40003f86270 */
[----:B------:R-:W-:Y:S02]  /*2830*/  LOP3.LUT R19, R19, 0xff7fffff, RZ, 0xc0, !PT ;  /* 0xff7fffff13137812 */ /* 0x000fe400078ec0ff */
[----:B------:R-:W-:Y:S02]  /*2840*/  FSEL R72, R33, -INF , !P3 ;  /* 0xff80000021487808 */ /* 0x000fe40005800000 */
[----:B------:R-:W-:-:S04]  /*2850*/  ISETP.GT.AND P3, PT, R70, 0x19, !P4 ;  /* 0x000000194600780c */ /* 0x000fc80006764270 */
[----:B------:R-:W-:-:S03]  /*2860*/  ISETP.LT.OR P3, PT, R67, 0x1a, P3 ;  /* 0x0000001a4300780c */ /* 0x000fc60001f61670 */
        /* <DEDUP_REMOVED lines=110> */
[----:B------:R-:W-:Y:S02]  /*2f50*/  FSEL R39, R97, -INF , !P3 ;  /* 0xff80000061277808 */ /* 0x000fe40005800000 */
[----:B------:R-:W-:Y:S02]  /*2f60*/  LOP3.LUT R19, R19, 0xffffffef, RZ, 0xc0, !PT ;  /* 0xffffffef13137812 */ /* 0x000fe400078ec0ff */
[----:B------:R-:W-:-:S04]  /*2f70*/  ISETP.GT.AND P3, PT, R70, 0x68, !P4 ;  /* 0x000000684600780c */ /* 0x000fc80006764270 */
[----:B------:R-:W-:-:S03]  /*2f80*/  ISETP.LT.OR P3, PT, R67, 0x69, P3 ;  /* 0x000000694300780c */ /* 0x000fc60001f61670 */
[----:B------:R-:W-:Y:S02]  /*2f90*/  @P4 LOP3.LUT R19, R19, 0x10, RZ, 0xfc, !PT ;  /* 0x0000001013134812 */ /* 0x000fe400078efcff */
[----:B------:R-:W-:Y:S02]  /*2fa0*/  ISETP.GE.AND P4, PT, R83, 0x6a, PT ;  /* 0x0000006a5300780c */ /* 0x000fe40003f86270 */
[----:B------:R-:W-:Y:S02]  /*2fb0*/  FSEL R33, R98, -INF , !P3 ;  /* 0xff80000062217808 */ /* 0x000fe40005800000 */
[----:B------:R-:W-:Y:S02]  /*2fc0*/  ISETP.GT.AND P3, PT, R70, 0x69, !P4 ;  /* 0x000000694600780c */ /* 0x000fe40006764270 */
[----:B------:R-:W-:Y:S02]  /*2fd0*/  LOP3.LUT R19, R19, 0xfbffffff, RZ, 0xc0, !PT ;  /* 0xfbffffff13137812 */ /* 0x000fe400078ec0ff */
[----:B------:R-:W-:-:S04]  /*2fe0*/  ISETP.LT.OR P3, PT, R67, 0x6a, P3 ;  /* 0x0000006a4300780c */ /* 0x000fc80001f61670 */
[----:B------:R-:W-:Y:S02]  /*2ff0*/  FSEL R31, R77, -INF , !P3 ;  /* 0xff8000004d1f7808 */ /* 0x000fe40005800000 */
[----:B------:R-:W-:Y:S02]  /*3000*/  ISETP.GE.AND P3, PT, R83, 0x71, PT ;  /* 0x000000715300780c */ /* 0x000fe40003f66270 */
[----:B------:R-:W-:Y:S02]  /*3010*/  @P4 LOP3.LUT R19, R19, 0x4000000, RZ, 0xfc, !PT ;  /* 0x0400000013134812 */ /* 0x000fe400078efcff */
[----:B------:R-:W-:Y:S02]  /*3020*/  ISETP.GT.AND P4, PT, R70, 0x70, !P3 ;  /* 0x000000704600780c */ /* 0x000fe40005f84270 */
[----:B------:R-:W-:Y:S02]  /*3030*/  LOP3.LUT R19, R19, 0xfffffffe, RZ, 0xc0, !PT ;  /* 0xfffffffe13137812 */ /* 0x000fe400078ec0ff */
[----:B------:R-:W-:-:S04]  /*3040*/  ISETP.LT.OR P4, PT, R67, 0x71, P4 ;  /* 0x000000714300780c */ /* 0x000fc80002781670 */
[----:B------:R-:W-:Y:S02]  /*3050*/  FSEL R29, R80, -INF , !P4 ;  /* 0xff800000501d7808 */ /* 0x000fe40006000000 */
[----:B------:R-:W-:-:S04]  /*3060*/  ISETP.GE.AND P4, PT, R83, 0x72, PT ;  /* 0x000000725300780c */ /* 0x000fc80003f86270 */
[----:B------:R-:W-:-:S04]  /*3070*/  ISETP.GT.AND P5, PT, R70, 0x71, !P4 ;  /* 0x000000714600780c */ /* 0x000fc800067a4270 */
[----:B------:R-:W-:-:S04]  /*3080*/  ISETP.LT.OR P5, PT, R67, 0x72, P5 ;  /* 0x000000724300780c */ /* 0x000fc80002fa1670 */
[----:B------:R-:W-:Y:S02]  /*3090*/  FSEL R27, R81, -INF , !P5 ;  /* 0xff800000511b7808 */ /* 0x000fe40006800000 */
[----:B------:R-:W-:-:S04]  /*30a0*/  ISETP.GE.AND P5, PT, R83, 0x79, PT ;  /* 0x000000795300780c */ /* 0x000fc80003fa6270 */
[----:B------:R-:W-:-:S04]  /*30b0*/  ISETP.GT.AND P6, PT, R70, 0x78, !P5 ;  /* 0x000000784600780c */ /* 0x000fc80006fc4270 */
[----:B------:R-:W-:-:S04]  /*30c0*/  ISETP.LT.OR P6, PT, R67, 0x79, P6 ;  /* 0x000000794300780c */ /* 0x000fc800037c1670 */
[----:B------:R-:W-:Y:S02]  /*30d0*/  FSEL R21, R84, -INF , !P6 ;  /* 0xff80000054157808 */ /* 0x000fe40007000000 */
[----:B------:R-:W-:-:S13]  /*30e0*/  ISETP.GE.AND P6, PT, R83, 0x1, PT ;  /* 0x000000015300780c */ /* 0x000fda0003fc6270 */
[----:B------:R-:W-:Y:S02]  /*30f0*/  @P6 LOP3.LUT R19, R19, 0x1, RZ, 0xfc, !PT ;  /* 0x0000000113136812 */ /* 0x000fe400078efcff */
[----:B------:R-:W-:Y:S02]  /*3100*/  ISETP.GT.AND P6, PT, R70, RZ, !P6 ;  /* 0x000000ff4600720c */ /* 0x000fe400077c4270 */
[----:B------:R-:W-:Y:S02]  /*3110*/  LOP3.LUT R19, R19, 0xf7ffffff, RZ, 0xc0, !PT ;  /* 0xf7ffffff13137812 */ /* 0x000fe400078ec0ff */
[----:B------:R-:W-:-:S04]  /*3120*/  ISETP.LT.OR P6, PT, R67, 0x1, P6 ;  /* 0x000000014300780c */ /* 0x000fc800037c1670 */
[----:B------:R-:W-:Y:S01]  /*3130*/  FSEL R81, R0, -INF , !P6 ;  /* 0xff80000000517808 */ /* 0x000fe20007000000 */
[----:B------:R-:W-:Y:S01]  /*3140*/  VIADD R0, R3, 0x8 ;  /* 0x0000000803007836 */ /* 0x000fe20000000000 */
[----:B------:R-:W-:-:S13]  /*3150*/  ISETP.GE.AND P6, PT, R83, 0x7a, PT ;  /* 0x0000007a5300780c */ /* 0x000fda0003fc6270 */
[----:B------:R-:W-:Y:S02]  /*3160*/  @P6 LOP3.LUT R19, R19, 0x8000000, RZ, 0xfc, !PT ;  /* 0x0800000013136812 */ /* 0x000fe400078efcff */
[----:B------:R-:W-:Y:S01]  /*3170*/  ISETP.GT.AND P6, PT, R70, 0x79, !P6 ;  /* 0x000000794600780c */ /* 0x000fe200077c4270 */
[----:B------:R-:W-:-:S03]  /*3180*/  IMAD.IADD R70, R82, 0x1, R0 ;  /* 0x0000000152467824 */ /* 0x000fc600078e0200 */
[----:B------:R-:W-:Y:S02]  /*3190*/  ISETP.LT.OR P6, PT, R67, 0x7a, P6 ;  /* 0x0000007a4300780c */ /* 0x000fe400037c1670 */
[----:B------:R-:W-:Y:S02]  /*31a0*/  VIADDMNMX R67, R0, R87, R78, PT ;  /* 0x0000005700437246 */ /* 0x000fe4000380014e */
[----:B------:R-:W-:Y:S02]  /*31b0*/  FSEL R25, R85, -INF , !P6 ;  /* 0xff80000055197808 */ /* 0x000fe40007000000 */
[----:B------:R-:W-:-:S13]  /*31c0*/  PLOP3.LUT P6, PT, PT, PT, UP0, 0x40, 0x0 ;  /* 0x000000000000781c */ /* 0x000fda0003fce808 */
[----:B------:R-:W-:Y:S05]  /*31d0*/  @P6 BRA `(.L_x_670) ;  /* 0x0000000000646947 */ /* 0x000fea0003800000 */
        /* <DEDUP_REMOVED lines=9> */
[----:B------:R-:W-:Y:S01]  /*3270*/  @P6 IMAD.HI.U32 R35, R78, UR10, RZ ;  /* 0x0000000a4e236c27 */ /* 0x000fe2000f8e00ff */
[----:B------:R-:W-:-:S13]  /*3280*/  PLOP3.LUT P6, PT, PT, PT, UP1, 0x80, 0x0 ;  /* 0x000000000000781c */ /* 0x000fda0003fcf018 */
[----:B------:R-:W-:-:S04]  /*3290*/  @P6 SHF.R.U32.HI R78, RZ, UR11, R35 ;  /* 0x0000000bff4e6c19 */ /* 0x000fc80008011623 */
[----:B------:R-:W-:Y:S01]  /*32a0*/  LOP3.LUT R78, RZ, R78, RZ, 0x33, !PT ;  /* 0x0000004eff4e7212 */ /* 0x000fe200078e33ff */
[----:B------:R-:W-:Y:S06]  /*32b0*/  BRA `(.L_x_673) ;  /* 0x0000000000187947 */ /* 0x000fec0003800000 */
.L_x_672:
[----:B------:R-:W-:-:S06]  /*32c0*/  UISETP.NE.AND UP1, UPT, UR7, 0x1, UPT ;  /* 0x000000010700788c */ /* 0x000fcc000bf25270 */
[----:B------:R-:W-:-:S05]  /*32d0*/  PLOP3.LUT P6, PT, PT, PT, UP1, 0x80, 0x0 ;  /* 0x000000000000781c */ /* 0x000fca0003fcf018 */
[----:B------:R-:W-:-:S08]  /*32e0*/  @UP1 ULDC.64 UR10, c[0x0][0x9e8] ;  /* 0x00027a00000a1ab9 */ /* 0x000fd00000000a00 */
[----:B------:R-:W-:Y:S01]  /*32f0*/  @P6 IMAD.HI.U32 R35, R78, UR10, RZ ;  /* 0x0000000a4e236c27 */ /* 0x000fe2000f8e00ff */
[----:B------:R-:W-:-:S13]  /*3300*/  PLOP3.LUT P6, PT, PT, PT, UP1, 0x80, 0x0 ;  /* 0x000000000000781c */ /* 0x000fda0003fcf018 */
[----:B------:R-:W-:-:S07]  /*3310*/  @P6 SHF.R.U32.HI R78, RZ, UR11, R35 ;  /* 0x0000000bff4e6c19 */ /* 0x000fce0008011623 */
.L_x_673:
[----:B------:R-:W-:Y:S05]  /*3320*/  BSYNC B0 ;  /* 0x0000000000007941 */ /* 0x000fea0003800000 */
.L_x_671:
[----:B------:R-:W-:-:S04]  /*3330*/  IMAD R78, R78, UR7, -R79 ;  /* 0x000000074e4e7c24 */ /* 0x000fc8000f8e0a4f */
[----:B------:R-:W-:-:S05]  /*3340*/  IMAD R78, R17, -0x2, R78 ;  /* 0xfffffffe114e7824 */ /* 0x000fca00078e024e */
[----:B------:R-:W-:Y:S02]  /*3350*/  VIMNMX R70, R70, R78, !PT ;  /* 0x0000004e46467248 */ /* 0x000fe40007fe0100 */
[----:B------:R-:W-:-:S07]  /*3360*/  VIADDMNMX R67, R78, UR7, R67, PT ;  /* 0x000000074e437c46 */ /* 0x000fce000b800143 */
.L_x_670:
[----:B------:R-:W-:Y:S01]  /*3370*/  ISETP.GT.AND P2, PT, R70, 0x1, !P2 ;  /* 0x000000014600780c */ /* 0x000fe20005744270 */
[----:B------:R-:W-:Y:S01]  /*3380*/  ULDC UR22, c[0x0][0x988] ;  /* 0x0002620000167ab9 */ /* 0x000fe20000000800 */
[----:B------:R-:W-:Y:S01]  /*3390*/  LOP3.LUT P6, RZ, R19, 0x8, RZ, 0xc0, !PT ;  /* 0x0000000813ff7812 */ /* 0x000fe200078cc0ff */
[----:B------:R-:W-:Y:S01]  /*33a0*/  IMAD R6, R6, UR47, -R5 ;  /* 0x0000002f06067c24 */ /* 0x000fe2000f8e0a05 */
[----:B------:R-:W-:Y:S02]  /*33b0*/  ISETP.LT.OR P2, PT, R67, 0x2, P2 ;  /* 0x000000024300780c */ /* 0x000fe40001741670 */
[----:B------:R-:W-:Y:S02]  /*33c0*/  ISETP.GT.AND P3, PT, R70, 0x70, !P3 ;  /* 0x000000704600780c */ /* 0x000fe40005f64270 */
[----:B------:R-:W-:Y:S02]  /*33d0*/  FSEL R37, R7, -INF , !P2 ;  /* 0xff80000007257808 */ /* 0x000fe40005000000 */
[----:B------:R-:W-:-:S02]  /*33e0*/  LOP3.LUT P2, RZ, R19, 0x2, RZ, 0xc0, !PT ;  /* 0x0000000213ff7812 */ /* 0x000fc4000784c0ff */
[C---:B------:R-:W-:Y:S02]  /*33f0*/  ISETP.GT.AND P4, PT, R70.reuse, 0x71, !P4 ;  /* 0x000000714600780c */ /* 0x040fe40006784270 */
[C---:B------:R-:W-:Y:S02]  /*3400*/  ISETP.GT.AND P2, PT, R70.reuse, 0x8, !P2 ;  /* 0x000000084600780c */ /* 0x040fe40005744270 */
[C---:B------:R-:W-:Y:S02]  /*3410*/  ISETP.LT.OR P3, PT, R67.reuse, 0x71, P3 ;  /* 0x000000714300780c */ /* 0x040fe40001f61670 */
[----:B------:R-:W-:Y:S02]  /*3420*/  ISETP.LT.OR P2, PT, R67, 0x9, P2 ;  /* 0x000000094300780c */ /* 0x000fe40001741670 */
[----:B------:R-:W-:Y:S02]  /*3430*/  ISETP.GT.AND P5, PT, R70, 0x78, !P5 ;  /* 0x000000784600780c */ /* 0x000fe40006fa4270 */
[----:B------:R-:W-:-:S02]  /*3440*/  FSEL R9, R9, -INF , !P2 ;  /* 0xff80000009097808 */ /* 0x000fc40005000000 */
[----:B------:R-:W-:Y:S02]  /*3450*/  LOP3.LUT P2, RZ, R19, 0x4, RZ, 0xc0, !PT ;  /* 0x0000000413ff7812 */ /* 0x000fe4000784c0ff */
[C---:B------:R-:W-:Y:S02]  /*3460*/  ISETP.LT.OR P4, PT, R67.reuse, 0x72, P4 ;  /* 0x000000724300780c */ /* 0x040fe40002781670 */
[----:B------:R-:W-:Y:S02]  /*3470*/  ISETP.GT.AND P2, PT, R70, 0x9, !P2 ;  /* 0x000000094600780c */ /* 0x000fe40005744270 */
[----:B------:R-:W-:Y:S02]  /*3480*/  FSEL R46, R46, -INF , !P3 ;  /* 0xff8000002e2e7808 */ /* 0x000fe40005800000 */
[C---:B------:R-:W-:Y:S02]  /*3490*/  ISETP.LT.OR P2, PT, R67.reuse, 0xa, P2 ;  /* 0x0000000a4300780c */ /* 0x040fe40001741670 */
[----:B------:R-:W-:-:S02]  /*34a0*/  ISETP.LT.OR P5, PT, R67, 0x79, P5 ;  /* 0x000000794300780c */ /* 0x000fc40002fa1670 */
[----:B------:R-:W-:Y:S02]  /*34b0*/  FSEL R35, R8, -INF , !P2 ;  /* 0xff80000008237808 */ /* 0x000fe40005000000 */
[----:B------:R-:W-:Y:S02]  /*34c0*/  ISETP.GT.AND P2, PT, R70, 0x10, !P6 ;  /* 0x000000104600780c */ /* 0x000fe40007744270 */
[----:B------:R-:W-:Y:S02]  /*34d0*/  FMNMX.FTZ R8, R81, R71, !PT ;  /* 0x0000004751087209 */ /* 0x000fe40007810000 */
[----:B------:R-:W-:Y:S02]  /*34e0*/  ISETP.LT.OR P2, PT, R67, 0x11, P2 ;  /* 0x000000114300780c */ /* 0x000fe40001741670 */
[----:B------:R-:W-:Y:S02]  /*34f0*/  FMNMX.FTZ R77, R73, R8, !PT ;  /* 0x00000008494d7209 */ /* 0x000fe40007810000 */
[----:B------:R-:W-:-:S02]  /*3500*/  FSEL R7, R10, -INF , !P2 ;  /* 0xff8000000a077808 */ /* 0x000fc40005000000 */
[----:B------:R-:W-:Y:S02]  /*3510*/  LOP3.LUT P2, RZ, R19, 0x2000000, RZ, 0xc0, !PT ;  /* 0x0200000013ff7812 */ /* 0x000fe4000784c0ff */
[----:B------:R-:W-:Y:S02]  /*3520*/  FMNMX.FTZ R8, R76, R77, !PT ;  /* 0x0000004d4c087209 */ /* 0x000fe40007810000 */
[----:B------:R-:W-:Y:S02]  /*3530*/  ISETP.GT.AND P2, PT, R70, 0x11, !P2 ;  /* 0x000000114600780c */ /* 0x000fe40005744270 */
[----:B------:R-:W-:Y:S02]  /*3540*/  FMNMX.FTZ R77, R75, R8, !PT ;  /* 0x000000084b4d7209 */ /* 0x000fe40007810000 */
[----:B------:R-:W-:Y:S02]  /*3550*/  ISETP.LT.OR P2, PT, R67, 0x12, P2 ;  /* 0x000000124300780c */ /* 0x000fe40001741670 */
[----:B------:R-:W-:-:S02]  /*3560*/  FMNMX.FTZ R77, R74, R77, !PT ;  /* 0x0000004d4a4d7209 */ /* 0x000fc40007810000 */
[----:B------:R-:W-:Y:S02]  /*3570*/  FSEL R11, R11, -INF , !P2 ;  /* 0xff8000000b0b7808 */ /* 0x000fe40005000000 */
[----:B------:R-:W-:Y:S02]  /*3580*/  LOP3.LUT P2, RZ, R19, 0x1000000, RZ, 0xc0, !PT ;  /* 0x0100000013ff7812 */ /* 0x000fe4000784c0ff */
[----:B------:R-:W-:Y:S02]  /*3590*/  FMNMX.FTZ R8, R72, R77, !PT ;  /* 0x0000004d48087209 */ /* 0x000fe40007810000 */
[----:B------:R-:W-:Y:S02]  /*35a0*/  ISETP.GT.AND P2, PT, R70, 0x18, !P2 ;  /* 0x000000184600780c */ /* 0x000fe40005744270 */
[----:B------:R-:W-:Y:S02]  /*35b0*/  FMNMX.FTZ R77, R69, R8, !PT ;  /* 0x00000008454d7209 */ /* 0x000fe40007810000 */
[----:B------:R-:W-:-:S02]  /*35c0*/  ISETP.LT.OR P2, PT, R67, 0x19, P2 ;  /* 0x000000194300780c */ /* 0x000fc40001741670 */
[----:B------:R-:W-:Y:S02]  /*35d0*/  FMNMX.FTZ R77, R68, R77, !PT ;  /* 0x0000004d444d7209 */ /* 0x000fe40007810000 */
[----:B------:R-:W-:Y:S02]  /*35e0*/  FSEL R12, R12, -INF , !P2 ;  /* 0xff8000000c0c7808 */ /* 0x000fe40005000000 */
[C---:B------:R-:W-:Y:S02]  /*35f0*/  LOP3.LUT P2, RZ, R19.reuse, 0x800000, RZ, 0xc0, !PT ;  /* 0x0080000013ff7812 */ /* 0x040fe4000784c0ff */
[----:B------:R-:W-:Y:S02]  /*3600*/  LOP3.LUT P6, RZ, R19, 0x8000, RZ, 0xc0, !PT ;  /* 0x0000800013ff7812 */ /* 0x000fe400078cc0ff */
[----:B------:R-:W-:Y:S02]  /*3610*/  ISETP.GT.AND P2, PT, R70, 0x19, !P2 ;  /* 0x000000194600780c */ /* 0x000fe40005744270 */
[----:B------:R-:W-:-:S02]  /*3620*/  FMNMX.FTZ R77, R64, R77, !PT ;  /* 0x0000004d404d7209 */ /* 0x000fc40007810000 */
[----:B------:R-:W-:Y:S02]  /*3630*/  ISETP.LT.OR P2, PT, R67, 0x1a, P2 ;  /* 0x0000001a4300780c */ /* 0x000fe40001741670 */
[----:B------:R-:W-:Y:S02]  /*3640*/  FMNMX.FTZ R77, R66, R77, !PT ;  /* 0x0000004d424d7209 */ /* 0x000fe40007810000 */
[----:B------:R-:W-:Y:S02]  /*3650*/  FSEL R13, R13, -INF , !P2 ;  /* 0xff8000000d0d7808 */ /* 0x000fe40005000000 */
[----:B------:R-:W-:Y:S02]  /*3660*/  LOP3.LUT P2, RZ, R19, 0x400000, RZ, 0xc0, !PT ;  /* 0x0040000013ff7812 */ /* 0x000fe4000784c0ff */
[----:B------:R-:W-:Y:S02]  /*3670*/  FMNMX.FTZ R8, R62, R77, !PT ;  /* 0x0000004d3e087209 */ /* 0x000fe40007810000 */
[----:B------:R-:W-:-:S02]  /*3680*/  ISETP.GT.AND P2, PT, R70, 0x20, !P2 ;  /* 0x000000204600780c */ /* 0x000fc40005744270 */
[----:B------:R-:W-:Y:S02]  /*3690*/  FMNMX.FTZ R8, R65, R8, !PT ;  /* 0x0000000841087209 */ /* 0x000fe40007810000 */
[----:B------:R-:W-:Y:S02]  /*36a0*/  ISETP.LT.OR P2, PT, R67, 0x21, P2 ;  /* 0x000000214300780c */ /* 0x000fe40001741670 */
[----:B------:R-:W-:Y:S02]  /*36b0*/  FMNMX.FTZ R77, R89, R8, !PT ;  /* 0x00000008594d7209 */ /* 0x000fe40007810000 */
[----:B------:R-:W-:Y:S02]  /*36c0*/  FSEL R14, R14, -INF , !P2 ;  /* 0xff8000000e0e7808 */ /* 0x000fe40005000000 */
[----:B------:R-:W-:Y:S02]  /*36d0*/  LOP3.LUT P2, RZ, R19, 0x200000, RZ, 0xc0, !PT ;  /* 0x0020000013ff7812 */ /* 0x000fe4000784c0ff */
[----:B------:R-:W-:-:S02]  /*36e0*/  FMNMX.FTZ R8, R90, R77, !PT ;  /* 0x0000004d5a087209 */ /* 0x000fc40007810000 */
[----:B------:R-:W-:Y:S02]  /*36f0*/  ISETP.GT.AND P2, PT, R70, 0x21, !P2 ;  /* 0x000000214600780c */ /* 0x000fe40005744270 */
[----:B------:R-:W-:Y:S02]  /*3700*/  FMNMX.FTZ R8, R63, R8, !PT ;  /* 0x000000083f087209 */ /* 0x000fe40007810000 */
[----:B------:R-:W-:Y:S02]  /*3710*/  ISETP.LT.OR P2, PT, R67, 0x22, P2 ;  /* 0x000000224300780c */ /* 0x000fe40001741670 */
[----:B------:R-:W-:Y:S02]  /*3720*/  FMNMX.FTZ R77, R61, R8, !PT ;  /* 0x000000083d4d7209 */ /* 0x000fe40007810000 */
[----:B------:R-:W-:Y:S02]  /*3730*/  FSEL R15, R15, -INF , !P2 ;  /* 0xff8000000f0f7808 */ /* 0x000fe40005000000 */
[----:B------:R-:W-:-:S02]  /*3740*/  LOP3.LUT P2, RZ, R19, 0x100000, RZ, 0xc0, !PT ;  /* 0x0010000013ff7812 */ /* 0x000fc4000784c0ff */
[----:B------:R-:W-:Y:S02]  /*3750*/  FMNMX.FTZ R77, R60, R77, !PT ;  /* 0x0000004d3c4d7209 */ /* 0x000fe40007810000 */
        /* <DEDUP_REMOVED lines=19> */
[----:B------:R-:W-:Y:S02]  /*3890*/  LOP3.LUT P2, RZ, R19, 0x20000, RZ, 0xc0, !PT ;  /* 0x0002000013ff7812 */ /* 0x000fe4000784c0ff */
[----:B------:R-:W-:Y:S02]  /*38a0*/  FMNMX.FTZ R8, R33, R8, !PT ;  /* 0x0000000821087209 */ /* 0x000fe40007810000 */
        /* <DEDUP_REMOVED lines=12> */
[----:B------:R-:W-:Y:S01]  /*3970*/  ISETP.GT.AND P2, PT, R70, 0x39, !P6 ;  /* 0x000000394600780c */ /* 0x000fe20007744270 */
[----:B------:R-:W1:Y:S01]  /*3980*/  SHFL.BFLY PT, R77, R10, 0x2, 0x1f ;  /* 0x0c401f000a4d7f89 */ /* 0x000e6200000e0000 */
[----:B------:R-:W-:-:S02]  /*3990*/  LOP3.LUT P6, RZ, R19, 0x10, RZ, 0xc0, !PT ;  /* 0x0000001013ff7812 */ /* 0x000fc400078cc0ff */
[----:B------:R-:W-:Y:S02]  /*39a0*/  ISETP.LT.OR P2, PT, R67, 0x3a, P2 ;  /* 0x0000003a4300780c */ /* 0x000fe40001741670 */
[----:B------:R-:W-:Y:S02]  /*39b0*/  R2UR UR10, R6 ;  /* 0x00000000060a72ca */ /* 0x000fe400000e0000 */
[----:B------:R-:W-:Y:S02]  /*39c0*/  FSEL R32, R32, -INF , !P2 ;  /* 0xff80000020207808 */ /* 0x000fe40005000000 */
[----:B------:R-:W-:-:S04]  /*39d0*/  LOP3.LUT P2, RZ, R19, 0x4000, RZ, 0xc0, !PT ;  /* 0x0000400013ff7812 */ /* 0x000fc8000784c0ff */
[----:B------:R-:W-:-:S04]  /*39e0*/  ISETP.GT.AND P2, PT, R70, 0x40, !P2 ;  /* 0x000000404600780c */ /* 0x000fc80005744270 */
[----:B------:R-:W-:Y:S01]  /*39f0*/  ISETP.LT.OR P2, PT, R67, 0x41, P2 ;  /* 0x000000414300780c */ /* 0x000fe20001741670 */
[----:B------:R-:W-:-:S03]  /*3a00*/  UIADD3 UR10, UR42, UR10, URZ ;  /* 0x0000000a2a0a7290 */ /* 0x000fc6000fffe03f */
[----:B------:R-:W-:Y:S01]  /*3a10*/  FSEL R34, R34, -INF , !P2 ;  /* 0xff80000022227808 */ /* 0x000fe20005000000 */
[----:B------:R-:W-:Y:S01]  /*3a20*/  UIADD3 UR6, UR10, UR6, URZ ;  /* 0x000000060a067290 */ /* 0x000fe2000fffe03f */
[----:B------:R-:W-:Y:S02]  /*3a30*/  LOP3.LUT P2, RZ, R19, 0x2000, RZ, 0xc0, !PT ;  /* 0x0000200013ff7812 */ /* 0x000fe4000784c0ff */
[----:B-1----:R-:W-:Y:S02]  /*3a40*/  FMNMX.FTZ R77, R10, R77, !PT ;  /* 0x0000004d0a4d7209 */ /* 0x002fe40007810000 */
[----:B------:R-:W-:-:S03]  /*3a50*/  ISETP.GT.AND P2, PT, R70, 0x41, !P2 ;  /* 0x000000414600780c */ /* 0x000fc60005744270 */
[----:B------:R-:W1:Y:S01]  /*3a60*/  SHFL.BFLY PT, R8, R77, 0x1, 0x1f ;  /* 0x0c201f004d087f89 */ /* 0x000e6200000e0000 */
[----:B------:R-:W-:-:S04]  /*3a70*/  ISETP.LT.OR P2, PT, R67, 0x42, P2 ;  /* 0x000000424300780c */ /* 0x000fc80001741670 */
[----:B------:R-:W-:Y:S02]  /*3a80*/  FSEL R36, R36, -INF , !P2 ;  /* 0xff80000024247808 */ /* 0x000fe40005000000 */
[----:B------:R-:W-:-:S04]  /*3a90*/  LOP3.LUT P2, RZ, R19, 0x1000, RZ, 0xc0, !PT ;  /* 0x0000100013ff7812 */ /* 0x000fc8000784c0ff */
[----:B------:R-:W-:-:S04]  /*3aa0*/  ISETP.GT.AND P2, PT, R70, 0x48, !P2 ;  /* 0x000000484600780c */ /* 0x000fc80005744270 */
[----:B------:R-:W-:-:S04]  /*3ab0*/  ISETP.LT.OR P2, PT, R67, 0x49, P2 ;  /* 0x000000494300780c */ /* 0x000fc80001741670 */
[----:B------:R-:W-:Y:S02]  /*3ac0*/  FSEL R38, R38, -INF , !P2 ;  /* 0xff80000026267808 */ /* 0x000fe40005000000 */
[----:B------:R-:W-:Y:S02]  /*3ad0*/  LOP3.LUT P2, RZ, R19, 0x800, RZ, 0xc0, !PT ;  /* 0x0000080013ff7812 */ /* 0x000fe4000784c0ff */
[----:B-1----:R-:W-:Y:S02]  /*3ae0*/  FMNMX.FTZ R8, R77, R8, !PT ;  /* 0x000000084d087209 */ /* 0x002fe40007810000 */
[----:B------:R-:W-:-:S03]  /*3af0*/  ISETP.GT.AND P2, PT, R70, 0x49, !P2 ;  /* 0x000000494600780c */ /* 0x000fc60005744270 */
[----:B------:R-:W-:Y:S01]  /*3b00*/  FMUL.FTZ R78, R8, UR22 ;  /* 0x00000016084e7c20 */ /* 0x000fe20008410000 */
[----:B------:R-:W-:-:S04]  /*3b10*/  ISETP.LT.OR P2, PT, R67, 0x4a, P2 ;  /* 0x0000004a4300780c */ /* 0x000fc80001741670 */
[----:B------:R-:W-:Y:S02]  /*3b20*/  FSEL R40, R40, -INF , !P2 ;  /* 0xff80000028287808 */ /* 0x000fe40005000000 */
[----:B------:R-:W-:-:S04]  /*3b30*/  LOP3.LUT P2, RZ, R19, 0x400, RZ, 0xc0, !PT ;  /* 0x0000040013ff7812 */ /* 0x000fc8000784c0ff */
[----:B------:R-:W-:-:S04]  /*3b40*/  ISETP.GT.AND P2, PT, R70, 0x50, !P2 ;  /* 0x000000504600780c */ /* 0x000fc80005744270 */
        /* <DEDUP_REMOVED lines=22> */
[----:B------:R-:W-:Y:S02]  /*3cb0*/  ISETP.GT.AND P2, PT, R70, 0x68, !P6 ;  /* 0x000000684600780c */ /* 0x000fe40007744270 */
[----:B------:R-:W-:Y:S02]  /*3cc0*/  LOP3.LUT P6, RZ, R19, 0x1, RZ, 0xc0, !PT ;  /* 0x0000000113ff7812 */ /* 0x000fe400078cc0ff */
[----:B------:R-:W-:-:S04]  /*3cd0*/  ISETP.LT.OR P2, PT, R67, 0x69, P2 ;  /* 0x000000694300780c */ /* 0x000fc80001741670 */
[----:B------:R-:W-:Y:S02]  /*3ce0*/  FSEL R56, R56, -INF , !P2 ;  /* 0xff80000038387808 */ /* 0x000fe40005000000 */
[----:B------:R-:W-:-:S04]  /*3cf0*/  FSETP.NEU.FTZ.AND P2, PT, R8, -INF , PT ;  /* 0xff8000000800780b */ /* 0x000fc80003f5d000 */
[----:B------:R-:W-:Y:S02]  /*3d00*/  FSEL R78, R78, RZ, P2 ;  /* 0x000000ff4e4e7208 */ /* 0x000fe40001000000 */
[C---:B------:R-:W-:Y:S02]  /*3d10*/  ISETP.GT.AND P2, PT, R70.reuse, RZ, !P6 ;  /* 0x000000ff4600720c */ /* 0x040fe40007744270 */
[----:B------:R-:W-:Y:S01]  /*3d20*/  LOP3.LUT P6, RZ, R19, 0x8000000, RZ, 0xc0, !PT ;  /* 0x0800000013ff7812 */ /* 0x000fe200078cc0ff */
[--C-:B------:R-:W-:Y:S01]  /*3d30*/  FFMA.FTZ R148, R81, UR22, -R78.reuse ;  /* 0x0000001651947c23 */ /* 0x100fe2000801084e */
[----:B------:R-:W-:Y:S01]  /*3d40*/  ISETP.LT.OR P2, PT, R67, 0x1, P2 ;  /* 0x000000014300780c */ /* 0x000fe20001741670 */
[--C-:B------:R-:W-:Y:S01]  /*3d50*/  FFMA.FTZ R132, R61, UR22, -R78.reuse ;  /* 0x000000163d847c23 */ /* 0x100fe2000801084e */
[----:B------:R-:W-:Y:S01]  /*3d60*/  ISETP.GT.AND P6, PT, R70, 0x79, !P6 ;  /* 0x000000794600780c */ /* 0x000fe200077c4270 */
[--C-:B------:R-:W-:Y:S01]  /*3d70*/  FFMA.FTZ R71, R71, UR22, -R78.reuse ;  /* 0x0000001647477c23 */ /* 0x100fe2000801084e */
[----:B------:R-:W-:Y:S01]  /*3d80*/  FSEL R4, R4, -INF , !P2 ;  /* 0xff80000004047808 */ /* 0x000fe20005000000 */
[--C-:B------:R-:W-:Y:S01]  /*3d90*/  FFMA.FTZ R150, R73, UR22, -R78.reuse ;  /* 0x0000001649967c23 */ /* 0x100fe2000801084e */
[----:B------:R-:W-:Y:S01]  /*3da0*/  LOP3.LUT P2, RZ, R19, 0x4000000, RZ, 0xc0, !PT ;  /* 0x0400000013ff7812 */ /* 0x000fe2000784c0ff */
[----:B------:R-:W-:Y:S01]  /*3db0*/  MUFU.EX2 R148, R148 ;  /* 0x0000009400947308 */ /* 0x000fe20000000800 */
[----:B------:R-:W-:Y:S01]  /*3dc0*/  FMNMX.FTZ R10, R4, R37, !PT ;  /* 0x00000025040a7209 */ /* 0x000fe20007810000 */
[--C-:B------:R-:W-:Y:S01]  /*3dd0*/  FFMA.FTZ R73, R76, UR22, -R78.reuse ;  /* 0x000000164c497c23 */ /* 0x100fe2000801084e */
[----:B------:R-:W-:Y:S01]  /*3de0*/  ISETP.GT.AND P2, PT, R70, 0x69, !P2 ;  /* 0x000000694600780c */ /* 0x000fe20005744270 */
[--C-:B------:R-:W-:Y:S01]  /*3df0*/  FFMA.FTZ R120, R29, UR22, -R78.reuse ;  /* 0x000000161d787c23 */ /* 0x100fe2000801084e */
[----:B------:R-:W-:Y:S01]  /*3e00*/  FMNMX.FTZ R10, R9, R10, !PT ;  /* 0x0000000a090a7209 */ /* 0x000fe20007810000 */
[--C-:B------:R-:W-:Y:S01]  /*3e10*/  FFMA.FTZ R144, R75, UR22, -R78.reuse ;  /* 0x000000164b907c23 */ /* 0x100fe2000801084e */
[----:B------:R-:W-:Y:S01]  /*3e20*/  ISETP.LT.OR P2, PT, R67, 0x6a, P2 ;  /* 0x0000006a4300780c */ /* 0x000fe20001741670 */
[----:B------:R-:W1:Y:S01]  /*3e30*/  MUFU.EX2 R71, R71 ;  /* 0x0000004700477308 */ /* 0x000e620000000800 */
[----:B------:R-:W-:Y:S01]  /*3e40*/  FMNMX.FTZ R10, R35, R10, !PT ;  /* 0x0000000a230a7209 */ /* 0x000fe20007810000 */
[--C-:B------:R-:W-:Y:S01]  /*3e50*/  FFMA.FTZ R122, R21, UR22, -R78.reuse ;  /* 0x00000016157a7c23 */ /* 0x100fe2000801084e */
[----:B------:R-:W-:Y:S01]  /*3e60*/  FSEL R43, R43, -INF , !P2 ;  /* 0xff8000002b2b7808 */ /* 0x000fe20005000000 */
[--C-:B------:R-:W-:Y:S01]  /*3e70*/  FFMA.FTZ R75, R74, UR22, -R78.reuse ;  /* 0x000000164a4b7c23 */ /* 0x100fe2000801084e */
[----:B------:R-:W-:Y:S01]  /*3e80*/  FMNMX.FTZ R10, R7, R10, !PT ;  /* 0x0000000a070a7209 */ /* 0x000fe20007810000 */
[--C-:B------:R-:W-:Y:S01]  /*3e90*/  FFMA.FTZ R21, R25, UR22, -R78.reuse ;  /* 0x0000001619157c23 */ /* 0x100fe2000801084e */
[----:B------:R-:W-:Y:S01]  /*3ea0*/  FSEL R61, R47, -INF , !P4 ;  /* 0xff8000002f3d7808 */ /* 0x000fe20006000000 */
[--C-:B------:R-:W-:Y:S01]  /*3eb0*/  FFMA.FTZ R47, R60, UR22, -R78.reuse ;  /* 0x000000163c2f7c23 */ /* 0x100fe2000801084e */
[----:B------:R-:W-:Y:S01]  /*3ec0*/  FMNMX.FTZ R77, R11, R10, !PT ;  /* 0x0000000a0b4d7209 */ /* 0x000fe20007810000 */
[----:B------:R-:W2:Y:S01]  /*3ed0*/  MUFU.EX2 R150, R150 ;  /* 0x0000009600967308 */ /* 0x000ea20000000800 */
[----:B------:R-:W-:Y:S01]  /*3ee0*/  FSEL R60, R51, -INF , !P5 ;  /* 0xff800000333c7808 */ /* 0x000fe20006800000 */
[--C-:B------:R-:W-:Y:S01]  /*3ef0*/  FFMA.FTZ R146, R72, UR22, -R78.reuse ;  /* 0x0000001648927c23 */ /* 0x100fe2000801084e */
[----:B------:R-:W-:Y:S01]  /*3f00*/  FMNMX.FTZ R10, R12, R77, !PT ;  /* 0x0000004d0c0a7209 */ /* 0x000fe20007810000 */
[--C-:B------:R-:W-:Y:S01]  /*3f10*/  FFMA.FTZ R69, R69, UR22, -R78.reuse ;  /* 0x0000001645457c23 */ /* 0x100fe2000801084e */
[----:B------:R-:W-:Y:S01]  /*3f20*/  ISETP.LT.OR P6, PT, R67, 0x7a, P6 ;  /* 0x0000007a4300780c */ /* 0x000fe200037c1670 */
[--C-:B------:R-:W-:Y:S01]  /*3f30*/  FFMA.FTZ R140, R68, UR22, -R78.reuse ;  /* 0x00000016448c7c23 */ /* 0x100fe2000801084e */
[----:B------:R-:W-:Y:S01]  /*3f40*/  FMNMX.FTZ R77, R13, R10, !PT ;  /* 0x0000000a0d4d7209 */ /* 0x000fe20007810000 */
[----:B------:R-:W3:Y:S01]  /*3f50*/  MUFU.EX2 R73, R73 ;  /* 0x0000004900497308 */ /* 0x000ee20000000800 */
[----:B------:R-:W-:Y:S01]  /*3f60*/  FSEL R55, R55, -INF , !P6 ;  /* 0xff80000037377808 */ /* 0x000fe20007000000 */
[--C-:B------:R-:W-:Y:S01]  /*3f70*/  FFMA.FTZ R64, R64, UR22, -R78.reuse ;  /* 0x0000001640407c23 */ /* 0x100fe2000801084e */
[----:B------:R-:W-:Y:S01]  /*3f80*/  FMNMX.FTZ R10, R14, R77, !PT ;  /* 0x0000004d0e0a7209 */ /* 0x000fe20007810000 */
[--C-:B------:R-:W-:Y:S01]  /*3f90*/  FFMA.FTZ R128, R57, UR22, -R78.reuse ;  /* 0x0000001639807c23 */ /* 0x100fe2000801084e */
[--C-:B------:R-:W-:Y:S01]  /*3fa0*/  FFMA.FTZ R142, R66, UR22, -R78.reuse ;  /* 0x00000016428e7c23 */ /* 0x100fe2000801084e */
[--C-:B------:R-:W-:Y:S01]  /*3fb0*/  FFMA.FTZ R57, R44, UR22, -R78.reuse ;  /* 0x000000162c397c23 */ /* 0x100fe2000801084e */
[----:B------:R-:W-:Y:S01]  /*3fc0*/  FMNMX.FTZ R77, R15, R10, !PT ;  /* 0x0000000a0f4d7209 */ /* 0x000fe20007810000 */
[----:B------:R-:W4:Y:S01]  /*3fd0*/  MUFU.EX2 R144, R144 ;  /* 0x0000009000907308 */ /* 0x000f220000000800 */
[--C-:B------:R-:W-:Y:S01]  /*3fe0*/  FFMA.FTZ R62, R62, UR22, -R78.reuse ;  /* 0x000000163e3e7c23 */ /* 0x100fe2000801084e */
[--C-:B------:R-:W-:Y:S01]  /*3ff0*/  FFMA.FTZ R136, R65, UR22, -R78.reuse ;  /* 0x0000001641887c23 */ /* 0x100fe2000801084e */
[----:B------:R-:W-:Y:S01]  /*4000*/  FMNMX.FTZ R77, R20, R77, !PT ;  /* 0x0000004d144d7209 */ /* 0x000fe20007810000 */
[--C-:B------:R-:W-:Y:S01]  /*4010*/  FFMA.FTZ R130, R48, UR22, -R78.reuse ;  /* 0x0000001630827c23 */ /* 0x100fe2000801084e */
[--C-:B------:R-:W-:Y:S01]  /*4020*/  FFMA.FTZ R65, R89, UR22, -R78.reuse ;  /* 0x0000001659417c23 */ /* 0x100fe2000801084e */
[--C-:B------:R-:W-:Y:S01]  /*4030*/  FFMA.FTZ R138, R90, UR22, -R78.reuse ;  /* 0x000000165a8a7c23 */ /* 0x100fe2000801084e */
[----:B------:R-:W-:Y:S01]  /*4040*/  FMNMX.FTZ R77, R24, R77, !PT ;  /* 0x0000004d184d7209 */ /* 0x000fe20007810000 */
[----:B------:R-:W5:Y:S01]  /*4050*/  MUFU.EX2 R75, R75 ;  /* 0x0000004b004b7308 */ /* 0x000f620000000800 */
        /* <DEDUP_REMOVED lines=9> */
[----:B------:R-:W-:Y:S01]  /*40f0*/  FFMA.FTZ R27, R27, UR22, -R78 ;  /* 0x000000161b1b7c23 */ /* 0x000fe2000801084e */
[----:B------:R-:W-:-:S04]  /*4100*/  FMNMX.FTZ R79, R30, R79, !PT ;  /* 0x0000004f1e4f7209 */ /* 0x000fc80007810000 */
[----:B------:R-:W-:Y:S01]  /*4110*/  FMNMX.FTZ R79, R32, R79, !PT ;  /* 0x0000004f204f7209 */ /* 0x000fe20007810000 */
[----:B------:R-:W5:Y:S03]  /*4120*/  MUFU.EX2 R69, R69 ;  /* 0x0000004500457308 */ /* 0x000f660000000800 */
        /* <DEDUP_REMOVED lines=21> */
[----:B------:R-:W-:Y:S01]  /*4280*/  FMNMX.FTZ R10, R60, R51, !PT ;  /* 0x000000333c0a7209 */ /* 0x000fe20007810000 */
[--C-:B------:R-:W-:Y:S01]  /*4290*/  FFMA.FTZ R51, R53, UR22, -R78.reuse ;  /* 0x0000001635337c23 */ /* 0x100fe2000801084e */
[----:B------:R-:W-:Y:S02]  /*42a0*/  FFMA.FTZ R53, R59, UR22, -R78 ;  /* 0x000000163b357c23 */ /* 0x000fe4000801084e */
[----:B------:R-:W-:Y:S01]  /*42b0*/  FMNMX.FTZ R10, R55, R10, !PT ;  /* 0x0000000a370a7209 */ /* 0x000fe20007810000 */
[----:B------:R-:W-:Y:S04]  /*42c0*/  MUFU.EX2 R63, R63 ;  /* 0x0000003f003f7308 */ /* 0x000fe80000000800 */
[----:B------:R-:W1:Y:S04]  /*42d0*/  SHFL.BFLY PT, R67, R10, 0x2, 0x1f ;  /* 0x0c401f000a437f89 */ /* 0x000e6800000e0000 */
[----:B------:R-:W-:Y:S08]  /*42e0*/  MUFU.EX2 R132, R132 ;  /* 0x0000008400847308 */ /* 0x000ff00000000800 */
[----:B------:R-:W-:Y:S08]  /*42f0*/  MUFU.EX2 R47, R47 ;  /* 0x0000002f002f7308 */ /* 0x000ff00000000800 */
[----:B------:R-:W-:Y:S01]  /*4300*/  MUFU.EX2 R134, R134 ;  /* 0x0000008600867308 */ /* 0x000fe20000000800 */
[----:B-1----:R-:W-:-:S07]  /*4310*/  FMNMX.FTZ R67, R10, R67, !PT ;  /* 0x000000430a437209 */ /* 0x002fce0007810000 */
[----:B------:R-:W-:Y:S01]  /*4320*/  MUFU.EX2 R51, R51 ;  /* 0x0000003300337308 */ /* 0x000fe20000000800 */
[----:B------:R-:W1:Y:S07]  /*4330*/  SHFL.BFLY PT, R10, R67, 0x1, 0x1f ;  /* 0x0c201f00430a7f89 */ /* 0x000e6e00000e0000 */
[----:B------:R-:W-:Y:S08]  /*4340*/  MUFU.EX2 R128, R128 ;  /* 0x0000008000807308 */ /* 0x000ff00000000800 */
[----:B------:R-:W-:Y:S08]  /*4350*/  MUFU.EX2 R53, R53 ;  /* 0x0000003500357308 */ /* 0x000ff00000000800 */
[----:B------:R-:W-:Y:S01]  /*4360*/  MUFU.EX2 R130, R130 ;  /* 0x0000008200827308 */ /* 0x000fe20000000800 */
[----:B-1----:R-:W-:-:S04]  /*4370*/  FMNMX.FTZ R10, R67, R10, !PT ;  /* 0x0000000a430a7209 */ /* 0x002fc80007810000 */
[C---:B------:R-:W-:Y:S01]  /*4380*/  FSETP.NEU.FTZ.AND P2, PT, R10.reuse, -INF , PT ;  /* 0xff8000000a00780b */ /* 0x040fe20003f5d000 */
[----:B------:R-:W-:Y:S02]  /*4390*/  FMUL.FTZ R29, R10, UR22 ;  /* 0x000000160a1d7c20 */ /* 0x000fe40008410000 */
[----:B------:R-:W-:Y:S03]  /*43a0*/  MUFU.EX2 R57, R57 ;  /* 0x0000003900397308 */ /* 0x000fe60000000800 */
[----:B------:R-:W-:Y:S02]  /*43b0*/  FSEL R25, R29, RZ, P2 ;  /* 0x000000ff1d197208 */ /* 0x000fe40001000000 */
[----:B------:R-:W-:-:S03]  /*43c0*/  PLOP3.LUT P2, PT, PT, PT, UP0, 0x40, 0x0 ;  /* 0x000000000000781c */ /* 0x000fc60003f4e808 */
[----:B------:R-:W-:Y:S01]  /*43d0*/  FFMA.FTZ R145, R7, UR22, -R25 ;  /* 0x0000001607917c23 */ /* 0x000fe20008010819 */
[----:B------:R-:W-:Y:S01]  /*43e0*/  FADD.FTZ R7, R148, R71 ;  /* 0x0000004794077221 */ /* 0x000fe20000010000 */
[--C-:B------:R-:W-:Y:S01]  /*43f0*/  FFMA.FTZ R143, R20, UR22, -R25.reuse ;  /* 0x00000016148f7c23 */ /* 0x100fe20008010819 */
[--C-:B------:R-:W-:Y:S01]  /*4400*/  FFMA.FTZ R20, R24, UR22, -R25.reuse ;  /* 0x0000001618147c23 */ /* 0x100fe20008010819 */
[----:B------:R-:W-:Y:S01]  /*4410*/  FFMA.FTZ R24, R28, UR22, -R25 ;  /* 0x000000161c187c23 */ /* 0x000fe20008010819 */
[----:B--2---:R-:W-:Y:S01]  /*4420*/  FADD.FTZ R28, R150, R7 ;  /* 0x00000007961c7221 */ /* 0x004fe20000010000 */
[--C-:B------:R-:W-:Y:S01]  /*4430*/  FFMA.FTZ R149, R4, UR22, -R25.reuse ;  /* 0x0000001604957c23 */ /* 0x100fe20008010819 */
[--C-:B------:R-:W-:Y:S01]  /*4440*/  FFMA.FTZ R4, R37, UR22, -R25.reuse ;  /* 0x0000001625047c23 */ /* 0x100fe20008010819 */
[--C-:B------:R-:W-:Y:S01]  /*4450*/  FFMA.FTZ R151, R9, UR22, -R25.reuse ;  /* 0x0000001609977c23 */ /* 0x100fe20008010819 */
[----:B---3--:R-:W-:Y:S01]  /*4460*/  FADD.FTZ R7, R73, R28 ;  /* 0x0000001c49077221 */ /* 0x008fe20000010000 */
[--C-:B------:R-:W-:Y:S01]  /*4470*/  FFMA.FTZ R44, R35, UR22, -R25.reuse ;  /* 0x00000016232c7c23 */ /* 0x100fe20008010819 */
[----:B------:R-:W-:Y:S01]  /*4480*/  FFMA.FTZ R139, R30, UR22, -R25 ;  /* 0x000000161e8b7c23 */ /* 0x000fe20008010819 */
[----:B------:R-:W-:Y:S01]  /*4490*/  MUFU.EX2 R149, R149 ;  /* 0x0000009500957308 */ /* 0x000fe20000000800 */
[----:B----4-:R-:W-:Y:S01]  /*44a0*/  FADD.FTZ R28, R144, R7 ;  /* 0x00000007901c7221 */ /* 0x010fe20000010000 */
[--C-:B------:R-:W-:Y:S01]  /*44b0*/  FFMA.FTZ R48, R11, UR22, -R25.reuse ;  /* 0x000000160b307c23 */ /* 0x100fe20008010819 */
[--C-:B------:R-:W-:Y:S01]  /*44c0*/  FFMA.FTZ R147, R12, UR22, -R25.reuse ;  /* 0x000000160c937c23 */ /* 0x100fe20008010819 */
[--C-:B------:R-:W-:Y:S01]  /*44d0*/  FFMA.FTZ R137, R26, UR22, -R25.reuse ;  /* 0x000000161a897c23 */ /* 0x100fe20008010819 */
[----:B-----5:R-:W-:Y:S01]  /*44e0*/  FADD.FTZ R7, R75, R28 ;  /* 0x0000001c4b077221 */ /* 0x020fe20000010000 */
[--C-:B------:R-:W-:Y:S01]  /*44f0*/  FFMA.FTZ R26, R32, UR22, -R25.reuse ;  /* 0x00000016201a7c23 */ /* 0x100fe20008010819 */
[----:B------:R-:W-:Y:S01]  /*4500*/  FFMA.FTZ R12, R13, UR22, -R25 ;  /* 0x000000160d0c7c23 */ /* 0x000fe20008010819 */
[----:B------:R-:W1:Y:S01]  /*4510*/  MUFU.EX2 R4, R4 ;  /* 0x0000000400047308 */ /* 0x000e620000000800 */
[----:B------:R-:W-:Y:S01]  /*4520*/  FADD.FTZ R30, R146, R7 ;  /* 0x00000007921e7221 */ /* 0x000fe20000010000 */
[--C-:B------:R-:W-:Y:S01]  /*4530*/  FFMA.FTZ R141, R14, UR22, -R25.reuse ;  /* 0x000000160e8d7c23 */ /* 0x100fe20008010819 */
[--C-:B------:R-:W-:Y:S01]  /*4540*/  FFMA.FTZ R133, R34, UR22, -R25.reuse ;  /* 0x0000001622857c23 */ /* 0x100fe20008010819 */
[--C-:B------:R-:W-:Y:S01]  /*4550*/  FFMA.FTZ R14, R15, UR22, -R25.reuse ;  /* 0x000000160f0e7c23 */ /* 0x100fe20008010819 */
[----:B------:R-:W-:Y:S01]  /*4560*/  FADD.FTZ R7, R69, R30 ;  /* 0x0000001e45077221 */ /* 0x000fe20000010000 */
[--C-:B------:R-:W-:Y:S01]  /*4570*/  FFMA.FTZ R28, R36, UR22, -R25.reuse ;  /* 0x00000016241c7c23 */ /* 0x100fe20008010819 */
[----:B------:R-:W-:Y:S01]  /*4580*/  FFMA.FTZ R135, R38, UR22, -R25 ;  /* 0x0000001626877c23 */ /* 0x000fe20008010819 */
[----:B------:R-:W2:Y:S01]  /*4590*/  MUFU.EX2 R151, R151 ;  /* 0x0000009700977308 */ /* 0x000ea20000000800 */
[----:B------:R-:W-:Y:S01]  /*45a0*/  FADD.FTZ R30, R140, R7 ;  /* 0x000000078c1e7221 */ /* 0x000fe20000010000 */
[--C-:B------:R-:W-:Y:S01]  /*45b0*/  FFMA.FTZ R129, R42, UR22, -R25.reuse ;  /* 0x000000162a817c23 */ /* 0x100fe20008010819 */
[--C-:B------:R-:W-:Y:S01]  /*45c0*/  FFMA.FTZ R131, R49, UR22, -R25.reuse ;  /* 0x0000001631837c23 */ /* 0x100fe20008010819 */
[--C-:B------:R-:W-:Y:S01]  /*45d0*/  FFMA.FTZ R50, R50, UR22, -R25.reuse ;  /* 0x0000001632327c23 */ /* 0x100fe20008010819 */
[----:B------:R-:W-:Y:S01]  /*45e0*/  FADD.FTZ R9, R77, R30 ;  /* 0x0000001e4d097221 */ /* 0x000fe20000010000 */
[--C-:B------:R-:W-:Y:S01]  /*45f0*/  FFMA.FTZ R30, R40, UR22, -R25.reuse ;  /* 0x00000016281e7c23 */ /* 0x100fe20008010819 */
[----:B------:R-:W-:Y:S01]  /*4600*/  FFMA.FTZ R52, R52, UR22, -R25 ;  /* 0x0000001634347c23 */ /* 0x000fe20008010819 */
[----:B------:R-:W3:Y:S01]  /*4610*/  MUFU.EX2 R44, R44 ;  /* 0x0000002c002c7308 */ /* 0x000ee20000000800 */
[----:B-1----:R-:W-:Y:S01]  /*4620*/  FADD.FTZ R32, R149, R4 ;  /* 0x0000000495207221 */ /* 0x002fe20000010000 */
[----:B------:R-:W-:Y:S01]  /*4630*/  FADD.FTZ R34, R142, R9 ;  /* 0x000000098e227221 */ /* 0x000fe20000010000 */
[--C-:B------:R-:W-:Y:S01]  /*4640*/  FFMA.FTZ R54, R54, UR22, -R25.reuse ;  /* 0x0000001636367c23 */ /* 0x100fe20008010819 */
[--C-:B------:R-:W-:Y:S01]  /*4650*/  FFMA.FTZ R56, R56, UR22, -R25.reuse ;  /* 0x0000001638387c23 */ /* 0x100fe20008010819 */
[--C-:B------:R-:W-:Y:S01]  /*4660*/  FFMA.FTZ R43, R43, UR22, -R25.reuse ;  /* 0x000000162b2b7c23 */ /* 0x100fe20008010819 */
[----:B------:R-:W-:Y:S01]  /*4670*/  FADD.FTZ R9, R79, R34 ;  /* 0x000000224f097221 */ /* 0x000fe20000010000 */
[--C-:B------:R-:W-:Y:S01]  /*4680*/  FFMA.FTZ R46, R46, UR22, -R25.reuse ;  /* 0x000000162e2e7c23 */ /* 0x100fe20008010819 */
[----:B------:R-:W1:Y:S01]  /*4690*/  MUFU.EX2 R145, R145 ;  /* 0x0000009100917308 */ /* 0x000e620000000800 */
[----:B--2---:R-:W-:Y:S01]  /*46a0*/  FADD.FTZ R7, R151, R32 ;  /* 0x0000002097077221 */ /* 0x004fe20000010000 */
[--C-:B------:R-:W-:Y:S01]  /*46b0*/  FFMA.FTZ R61, R61, UR22, -R25.reuse ;  /* 0x000000163d3d7c23 */ /* 0x100fe20008010819 */
[----:B------:R-:W-:Y:S01]  /*46c0*/  FFMA.FTZ R60, R60, UR22, -R25 ;  /* 0x000000163c3c7c23 */ /* 0x000fe20008010819 */
[----:B------:R-:W-:-:S02]  /*46d0*/  F2FP.F16.F32.PACK_AB R149, R4, R149 ;  /* 0x000000950495723e */ /* 0x000fc400000000ff */
[----:B------:R-:W-:Y:S02]  /*46e0*/  F2FP.F16.F32.PACK_AB R148, R71, R148 ;  /* 0x000000944794723e */ /* 0x000fe400000000ff */
[----:B------:R-:W2:Y:S01]  /*46f0*/  MUFU.EX2 R48, R48 ;  /* 0x0000003000307308 */ /* 0x000ea20000000800 */
[----:B---3--:R-:W-:Y:S01]  /*4700*/  FADD.FTZ R32, R44, R7 ;  /* 0x000000072c207221 */ /* 0x008fe20000010000 */
[----:B------:R-:W-:Y:S02]  /*4710*/  F2FP.F16.F32.PACK_AB R150, R73, R150 ;  /* 0x000000964996723e */ /* 0x000fe400000000ff */
[----:B------:R-:W-:Y:S02]  /*4720*/  F2FP.F16.F32.PACK_AB R144, R75, R144 ;  /* 0x000000904b90723e */ /* 0x000fe400000000ff */
[----:B------:R-:W-:Y:S02]  /*4730*/  F2FP.F16.F32.PACK_AB R146, R69, R146 ;  /* 0x000000924592723e */ /* 0x000fe400000000ff */
[----:B------:R-:W3:Y:S01]  /*4740*/  MUFU.EX2 R147, R147 ;  /* 0x0000009300937308 */ /* 0x000ee20000000800 */
[----:B-1----:R-:W-:Y:S01]  /*4750*/  FADD.FTZ R7, R145, R32 ;  /* 0x0000002091077221 */ /* 0x002fe20000010000 */
[----:B------:R-:W-:Y:S01]  /*4760*/  FADD.FTZ R32, R136, R9 ;  /* 0x0000000988207221 */ /* 0x000fe20000010000 */
[----:B------:R-:W-:-:S02]  /*4770*/  F2FP.F16.F32.PACK_AB R140, R77, R140 ;  /* 0x0000008c4d8c723e */ /* 0x000fc400000000ff */
[----:B------:R-:W-:Y:S01]  /*4780*/  F2FP.F16.F32.PACK_AB R142, R79, R142 ;  /* 0x0000008e4f8e723e */ /* 0x000fe200000000ff */
[----:B------:R-:W-:Y:S01]  /*4790*/  FADD.FTZ R9, R65, R32 ;  /* 0x0000002041097221 */ /* 0x000fe20000010000 */
[----:B------:R-:W-:Y:S01]  /*47a0*/  FFMA.FTZ R32, R45, UR22, -R25 ;  /* 0x000000162d207c23 */ /* 0x000fe20008010819 */
[----:B------:R-:W1:Y:S01]  /*47b0*/  MUFU.EX2 R12, R12 ;  /* 0x0000000c000c7308 */ /* 0x000e620000000800 */
[----:B--2---:R-:W-:Y:S01]  /*47c0*/  FADD.FTZ R34, R48, R7 ;  /* 0x0000000730227221 */ /* 0x004fe20000010000 */
[----:B------:R-:W-:Y:S01]  /*47d0*/  FADD.FTZ R36, R138, R9 ;  /* 0x000000098a247221 */ /* 0x000fe20000010000 */
[----:B------:R-:W-:Y:S01]  /*47e0*/  FFMA.FTZ R25, R55, UR22, -R25 ;  /* 0x0000001637197c23 */ /* 0x000fe20008010819 */
[----:B------:R-:W-:Y:S02]  /*47f0*/  F2FP.F16.F32.PACK_AB R136, R65, R136 ;  /* 0x000000884188723e */ /* 0x000fe400000000ff */
[----:B------:R-:W-:Y:S02]  /*4800*/  F2FP.F16.F32.PACK_AB R138, R63, R138 ;  /* 0x0000008a3f8a723e */ /* 0x000fe400000000ff */
[----:B------:R-:W2:Y:S01]  /*4810*/  MUFU.EX2 R141, R141 ;  /* 0x0000008d008d7308 */ /* 0x000ea20000000800 */
[----:B---3--:R-:W-:Y:S01]  /*4820*/  FADD.FTZ R7, R147, R34 ;  /* 0x0000002293077221 */ /* 0x008fe20000010000 */
[----:B------:R-:W-:-:S02]  /*4830*/  F2FP.F16.F32.PACK_AB R151, R44, R151 ;  /* 0x000000972c97723e */ /* 0x000fc400000000ff */
[----:B------:R-:W-:-:S04]  /*4840*/  F2FP.F16.F32.PACK_AB R145, R48, R145 ;  /* 0x000000913091723e */ /* 0x000fc800000000ff */
[----:B------:R-:W3:Y:S01]  /*4850*/  MUFU.EX2 R14, R14 ;  /* 0x0000000e000e7308 */ /* 0x000ee20000000800 */
[C---:B-1----:R-:W-:Y:S01]  /*4860*/  FADD.FTZ R34, R12.reuse, R7 ;  /* 0x000000070c227221 */ /* 0x042fe20000010000 */
[----:B------:R-:W-:Y:S01]  /*4870*/  FADD.FTZ R7, R63, R36 ;  /* 0x000000243f077221 */ /* 0x000fe20000010000 */
[----:B------:R-:W-:-:S03]  /*4880*/  F2FP.F16.F32.PACK_AB R147, R12, R147 ;  /* 0x000000930c93723e */ /* 0x000fc600000000ff */
[----:B------:R-:W-:Y:S01]  /*4890*/  FADD.FTZ R36, R132, R7 ;  /* 0x0000000784247221 */ /* 0x000fe20000010000 */
[----:B------:R-:W-:Y:S01]  /*48a0*/  F2FP.F16.F32.PACK_AB R132, R47, R132 ;  /* 0x000000842f84723e */ /* 0x000fe200000000ff */
[----:B------:R-:W1:Y:S01]  /*48b0*/  MUFU.EX2 R143, R143 ;  /* 0x0000008f008f7308 */ /* 0x000e620000000800 */
[----:B--2---:R-:W-:Y:S01]  /*48c0*/  FADD.FTZ R5, R141, R34 ;  /* 0x000000228d057221 */ /* 0x004fe20000010000 */
[----:B------:R-:W-:-:S04]  /*48d0*/  FADD.FTZ R7, R47, R36 ;  /* 0x000000242f077221 */ /* 0x000fc80000010000 */
[----:B------:R-:W-:Y:S01]  /*48e0*/  FADD.FTZ R36, R134, R7 ;  /* 0x0000000786247221 */ /* 0x000fe20000010000 */
[C---:B------:R-:W-:Y:S01]  /*48f0*/  F2FP.F16.F32.PACK_AB R134, R51.reuse, R134 ;  /* 0x000000863386723e */ /* 0x040fe200000000ff */
[----:B------:R-:W2:Y:S01]  /*4900*/  MUFU.EX2 R20, R20 ;  /* 0x0000001400147308 */ /* 0x000ea20000000800 */
[C---:B---3--:R-:W-:Y:S01]  /*4910*/  FADD.FTZ R34, R14.reuse, R5 ;  /* 0x000000050e227221 */ /* 0x048fe20000010000 */
[----:B------:R-:W-:Y:S01]  /*4920*/  FADD.FTZ R7, R51, R36 ;  /* 0x0000002433077221 */ /* 0x000fe20000010000 */
[----:B------:R-:W-:-:S03]  /*4930*/  F2FP.F16.F32.PACK_AB R141, R14, R141 ;  /* 0x0000008d0e8d723e */ /* 0x000fc600000000ff */
[----:B------:R-:W-:Y:S01]  /*4940*/  FADD.FTZ R36, R128, R7 ;  /* 0x0000000780247221 */ /* 0x000fe20000010000 */
[----:B------:R-:W-:Y:S01]  /*4950*/  F2FP.F16.F32.PACK_AB R128, R53, R128 ;  /* 0x000000803580723e */ /* 0x000fe200000000ff */
[----:B------:R-:W3:Y:S01]  /*4960*/  MUFU.EX2 R137, R137 ;  /* 0x0000008900897308 */ /* 0x000ee20000000800 */
[----:B-1----:R-:W-:Y:S01]  /*4970*/  FADD.FTZ R5, R143, R34 ;  /* 0x000000228f057221 */ /* 0x002fe20000010000 */
[----:B------:R-:W-:-:S04]  /*4980*/  FADD.FTZ R7, R53, R36 ;  /* 0x0000002435077221 */ /* 0x000fc80000010000 */
[----:B------:R-:W-:Y:S01]  /*4990*/  FADD.FTZ R36, R130, R7 ;  /* 0x0000000782247221 */ /* 0x000fe20000010000 */
[C---:B------:R-:W-:Y:S01]  /*49a0*/  F2FP.F16.F32.PACK_AB R130, R57.reuse, R130 ;  /* 0x000000823982723e */ /* 0x040fe200000000ff */
[----:B------:R-:W1:Y:S01]  /*49b0*/  MUFU.EX2 R24, R24 ;  /* 0x0000001800187308 */ /* 0x000e620000000800 */
[C---:B--2---:R-:W-:Y:S01]  /*49c0*/  FADD.FTZ R34, R20.reuse, R5 ;  /* 0x0000000514227221 */ /* 0x044fe20000010000 */
[----:B------:R-:W-:Y:S01]  /*49d0*/  FADD.FTZ R7, R57, R36 ;  /* 0x0000002439077221 */ /* 0x000fe20000010000 */
[----:B------:R-:W-:-:S05]  /*49e0*/  F2FP.F16.F32.PACK_AB R143, R20, R143 ;  /* 0x0000008f148f723e */ /* 0x000fca00000000ff */
[----:B------:R-:W2:Y:S01]  /*49f0*/  MUFU.EX2 R139, R139 ;  /* 0x0000008b008b7308 */ /* 0x000ea20000000800 */
[----:B---3--:R-:W-:-:S07]  /*4a00*/  FADD.FTZ R5, R137, R34 ;  /* 0x0000002289057221 */ /* 0x008fce0000010000 */
[----:B------:R-:W3:Y:S01]  /*4a10*/  MUFU.EX2 R26, R26 ;  /* 0x0000001a001a7308 */ /* 0x000ee20000000800 */
[C---:B-1----:R-:W-:Y:S01]  /*4a20*/  FADD.FTZ R34, R24.reuse, R5 ;  /* 0x0000000518227221 */ /* 0x042fe20000010000 */
[----:B------:R-:W-:-:S06]  /*4a30*/  F2FP.F16.F32.PACK_AB R137, R24, R137 ;  /* 0x000000891889723e */ /* 0x000fcc00000000ff */
[----:B------:R-:W1:Y:S01]  /*4a40*/  MUFU.EX2 R133, R133 ;  /* 0x0000008500857308 */ /* 0x000e620000000800 */
[----:B--2---:R-:W-:-:S07]  /*4a50*/  FADD.FTZ R5, R139, R34 ;  /* 0x000000228b057221 */ /* 0x004fce0000010000 */
[----:B------:R-:W2:Y:S01]  /*4a60*/  MUFU.EX2 R124, R124 ;  /* 0x0000007c007c7308 */ /* 0x000ea20000000800 */
[C---:B---3--:R-:W-:Y:S01]  /*4a70*/  FADD.FTZ R34, R26.reuse, R5 ;  /* 0x000000051a227221 */ /* 0x048fe20000010000 */
[----:B------:R-:W-:-:S06]  /*4a80*/  F2FP.F16.F32.PACK_AB R139, R26, R139 ;  /* 0x0000008b1a8b723e */ /* 0x000fcc00000000ff */
[----:B------:R-:W3:Y:S01]  /*4a90*/  MUFU.EX2 R28, R28 ;  /* 0x0000001c001c7308 */ /* 0x000ee20000000800 */
[----:B-1----:R-:W-:-:S07]  /*4aa0*/  FADD.FTZ R5, R133, R34 ;  /* 0x0000002285057221 */ /* 0x002fce0000010000 */
[----:B------:R-:W1:Y:S01]  /*4ab0*/  MUFU.EX2 R39, R39 ;  /* 0x0000002700277308 */ /* 0x000e620000000800 */
[----:B--2---:R-:W-:-:S07]  /*4ac0*/  FADD.FTZ R36, R124, R7 ;  /* 0x000000077c247221 */ /* 0x004fce0000010000 */
[----:B------:R-:W2:Y:S01]  /*4ad0*/  MUFU.EX2 R135, R135 ;  /* 0x0000008700877308 */ /* 0x000ea20000000800 */
[C---:B---3--:R-:W-:Y:S01]  /*4ae0*/  FADD.FTZ R34, R28.reuse, R5 ;  /* 0x000000051c227221 */ /* 0x048fe20000010000 */
[----:B------:R-:W-:-:S06]  /*4af0*/  F2FP.F16.F32.PACK_AB R133, R28, R133 ;  /* 0x000000851c85723e */ /* 0x000fcc00000000ff */
[----:B------:R-:W3:Y:S01]  /*4b00*/  MUFU.EX2 R126, R126 ;  /* 0x0000007e007e7308 */ /* 0x000ee20000000800 */
[C---:B-1----:R-:W-:Y:S01]  /*4b10*/  FADD.FTZ R7, R39.reuse, R36 ;  /* 0x0000002427077221 */ /* 0x042fe20000010000 */
[----:B------:R-:W-:-:S06]  /*4b20*/  F2FP.F16.F32.PACK_AB R124, R39, R124 ;  /* 0x0000007c277c723e */ /* 0x000fcc00000000ff */
[----:B------:R-:W1:Y:S01]  /*4b30*/  MUFU.EX2 R30, R30 ;  /* 0x0000001e001e7308 */ /* 0x000e620000000800 */
[----:B--2---:R-:W-:-:S07]  /*4b40*/  FADD.FTZ R5, R135, R34 ;  /* 0x0000002287057221 */ /* 0x004fce0000010000 */
[----:B------:R-:W2:Y:S01]  /*4b50*/  MUFU.EX2 R31, R31 ;  /* 0x0000001f001f7308 */ /* 0x000ea20000000800 */
[----:B---3--:R-:W-:-:S07]  /*4b60*/  FADD.FTZ R36, R126, R7 ;  /* 0x000000077e247221 */ /* 0x008fce0000010000 */
[----:B------:R-:W3:Y:S01]  /*4b70*/  MUFU.EX2 R129, R129 ;  /* 0x0000008100817308 */ /* 0x000ee20000000800 */
[C---:B-1----:R-:W-:Y:S01]  /*4b80*/  FADD.FTZ R34, R30.reuse, R5 ;  /* 0x000000051e227221 */ /* 0x042fe20000010000 */
[----:B------:R-:W-:-:S06]  /*4b90*/  F2FP.F16.F32.PACK_AB R135, R30, R135 ;  /* 0x000000871e87723e */ /* 0x000fcc00000000ff */
[----:B------:R-:W1:Y:S01]  /*4ba0*/  MUFU.EX2 R120, R120 ;  /* 0x0000007800787308 */ /* 0x000e620000000800 */
[C---:B--2---:R-:W-:Y:S01]  /*4bb0*/  FADD.FTZ R7, R31.reuse, R36 ;  /* 0x000000241f077221 */ /* 0x044fe20000010000 */
[----:B------:R-:W-:-:S06]  /*4bc0*/  F2FP.F16.F32.PACK_AB R126, R31, R126 ;  /* 0x0000007e1f7e723e */ /* 0x000fcc00000000ff */
[----:B------:R-:W2:Y:S01]  /*4bd0*/  MUFU.EX2 R32, R32 ;  /* 0x0000002000207308 */ /* 0x000ea20000000800 */
[----:B---3--:R-:W-:-:S07]  /*4be0*/  FADD.FTZ R5, R129, R34 ;  /* 0x0000002281057221 */ /* 0x008fce0000010000 */
[----:B------:R-:W3:Y:S01]  /*4bf0*/  MUFU.EX2 R27, R27 ;  /* 0x0000001b001b7308 */ /* 0x000ee20000000800 */
[----:B-1----:R-:W-:-:S07]  /*4c00*/  FADD.FTZ R36, R120, R7 ;  /* 0x0000000778247221 */ /* 0x002fce0000010000 */
[----:B------:R-:W1:Y:S01]  /*4c10*/  MUFU.EX2 R131, R131 ;  /* 0x0000008300837308 */ /* 0x000e620000000800 */
[C---:B--2---:R-:W-:Y:S01]  /*4c20*/  FADD.FTZ R34, R32.reuse, R5 ;  /* 0x0000000520227221 */ /* 0x044fe20000010000 */
[----:B------:R-:W-:-:S06]  /*4c30*/  F2FP.F16.F32.PACK_AB R129, R32, R129 ;  /* 0x000000812081723e */ /* 0x000fcc00000000ff */
        /* <DEDUP_REMOVED lines=21> */
[C---:B--2---:R-:W-:Y:S01]  /*4d90*/  FADD.FTZ R7, R43.reuse, R4 ;  /* 0x000000042b077221 */ /* 0x044fe20000010000 */
[----:B------:R-:W-:-:S06]  /*4da0*/  F2FP.F16.F32.PACK_AB R127, R43, R56 ;  /* 0x000000382b7f723e */ /* 0x000fcc00000000ff */
[----:B------:R-:W2:Y:S01]  /*4db0*/  MUFU.EX2 R60, R60 ;  /* 0x0000003c003c7308 */ /* 0x000ea20000000800 */
[----:B---3--:R-:W-:-:S07]  /*4dc0*/  FADD.FTZ R4, R46, R7 ;  /* 0x000000072e047221 */ /* 0x008fce0000010000 */
[----:B------:R-:W3:Y:S01]  /*4dd0*/  MUFU.EX2 R25, R25 ;  /* 0x0000001900197308 */ /* 0x000ee20000000800 */
[C---:B-1----:R-:W-:Y:S01]  /*4de0*/  FADD.FTZ R7, R61.reuse, R4 ;  /* 0x000000043d077221 */ /* 0x042fe20000010000 */
[----:B------:R-:W-:-:S03]  /*4df0*/  F2FP.F16.F32.PACK_AB R121, R61, R46 ;  /* 0x0000002e3d79723e */ /* 0x000fc600000000ff */
[----:B--2---:R-:W-:Y:S01]  /*4e00*/  FADD.FTZ R4, R60, R7 ;  /* 0x000000073c047221 */ /* 0x004fe20000010000 */
[----:B------:R-:W-:-:S03]  /*4e10*/  VIADD R7, R88, 0xfffffffe ;  /* 0xfffffffe58077836 */ /* 0x000fc60000000000 */
[C---:B---3--:R-:W-:Y:S01]  /*4e20*/  FADD.FTZ R4, R25.reuse, R4 ;  /* 0x0000000419047221 */ /* 0x048fe20000010000 */
[----:B------:R-:W-:Y:S01]  /*4e30*/  F2FP.F16.F32.PACK_AB R123, R25, R60 ;  /* 0x0000003c197b723e */ /* 0x000fe200000000ff */
[----:B------:R-:W-:Y:S06]  /*4e40*/  @P2 BRA `(.L_x_674) ;  /* 0x0000000000442947 */ /* 0x000fec0003800000 */
        /* <DEDUP_REMOVED lines=10> */
.L_x_675:
[----:B------:R-:W-:-:S11]  /*4ef0*/  UISETP.NE.AND UP1, UPT, UR7, 0x1, UPT ;  /* 0x000000010700788c */ /* 0x000fd6000bf25270 */
[----:B------:R-:W-:Y:S02]  /*4f00*/  @UP1 ULDC.64 UR18, c[0x0][0x9e8] ;  /* 0x00027a0000121ab9 */ /* 0x000fe40000000a00 */
[----:B------:R-:W-:-:S04]  /*4f10*/  UIMAD.WIDE.U32 UR10, UR14, UR18, URZ ;  /* 0x000000120e0a72a5 */ /* 0x000fc8000f8e003f */
[----:B------:R-:W-:-:S12]  /*4f20*/  @UP1 USHF.R.U32.HI UR14, URZ, UR19, UR11 ;  /* 0x000000133f0e1299 */ /* 0x000fd8000801160b */
.L_x_676:
[----:B------:R-:W-:-:S04]  /*4f30*/  UIMAD UR7, UR14, UR7, UR7 ;  /* 0x000000070e0772a4 */ /* 0x000fc8000f8e0207 */
[----:B------:R-:W-:-:S04]  /*4f40*/  UISETP.LT.AND UP1, UPT, UR6, UR7, UPT ;  /* 0x000000070600728c */ /* 0x000fc8000bf21270 */
[----:B------:R-:W-:-:S12]  /*4f50*/  USEL UR6, UR6, UR7, UP1 ;  /* 0x0000000706067287 */ /* 0x000fd80008800000 */
.L_x_674:
[----:B------:R-:W-:Y:S01]  /*4f60*/  USHF.R.S32.HI UR7, URZ, 0x1f, UR6 ;  /* 0x0000001f3f077899 */ /* 0x000fe20008011406 */
[----:B------:R-:W-:Y:S02]  /*4f70*/  CS2R R118, SRZ ;  /* 0x0000000000767805 */ /* 0x000fe4000001ff00 */
[----:B------:R-:W-:Y:S02]  /*4f80*/  CS2R R116, SRZ ;  /* 0x0000000000747805 */ /* 0x000fe4000001ff00 */
[----:B------:R-:W-:Y:S01]  /*4f90*/  CS2R R114, SRZ ;  /* 0x0000000000727805 */ /* 0x000fe2000001ff00 */
[----:B------:R-:W-:Y:S01]  /*4fa0*/  ULEA.HI UR7, UR7, UR6, URZ, 0x7 ;  /* 0x0000000607077291 */ /* 0x000fe2000f8f383f */
[----:B------:R-:W-:Y:S02]  /*4fb0*/  CS2R R112, SRZ ;  /* 0x0000000000707805 */ /* 0x000fe4000001ff00 */
[----:B------:R-:W-:Y:S02]  /*4fc0*/  CS2R R110, SRZ ;  /* 0x00000000006e7805 */ /* 0x000fe4000001ff00 */
[----:B------:R-:W-:Y:S01]  /*4fd0*/  CS2R R108, SRZ ;  /* 0x00000000006c7805 */ /* 0x000fe2000001ff00 */
[----:B------:R-:W-:Y:S01]  /*4fe0*/  USHF.R.S32.HI UR7, URZ, 0x7, UR7 ;  /* 0x000000073f077899 */ /* 0x000fe20008011407 */
[----:B------:R-:W-:-:S02]  /*4ff0*/  CS2R R106, SRZ ;  /* 0x00000000006a7805 */ /* 0x000fc4000001ff00 */
[----:B------:R-:W-:Y:S02]  /*5000*/  CS2R R104, SRZ ;  /* 0x0000000000687805 */ /* 0x000fe4000001ff00 */
[----:B------:R-:W-:Y:S01]  /*5010*/  CS2R R102, SRZ ;  /* 0x0000000000667805 */ /* 0x000fe2000001ff00 */
[----:B------:R-:W-:Y:S01]  /*5020*/  UISETP.LT.AND UP1, UPT, UR45, UR7, UPT ;  /* 0x000000072d00728c */ /* 0x000fe2000bf21270 */
[----:B------:R-:W-:Y:S02]  /*5030*/  CS2R R100, SRZ ;  /* 0x0000000000647805 */ /* 0x000fe4000001ff00 */
[----:B------:R-:W-:Y:S02]  /*5040*/  CS2R R98, SRZ ;  /* 0x0000000000627805 */ /* 0x000fe4000001ff00 */
[----:B------:R-:W-:Y:S01]  /*5050*/  CS2R R96, SRZ ;  /* 0x0000000000607805 */ /* 0x000fe2000001ff00 */
[----:B------:R-:W-:Y:S01]  /*5060*/  USEL UR29, UR45, UR7, !UP1 ;  /* 0x000000072d1d7287 */ /* 0x000fe2000c800000 */
[----:B------:R-:W-:-:S02]  /*5070*/  CS2R R94, SRZ ;  /* 0x00000000005e7805 */ /* 0x000fc4000001ff00 */
[----:B------:R-:W-:Y:S02]  /*5080*/  CS2R R92, SRZ ;  /* 0x00000000005c7805 */ /* 0x000fe4000001ff00 */
[----:B------:R-:W-:Y:S02]  /*5090*/  CS2R R90, SRZ ;  /* 0x00000000005a7805 */ /* 0x000fe4000001ff00 */
[----:B------:R-:W-:Y:S02]  /*50a0*/  CS2R R88, SRZ ;  /* 0x0000000000587805 */ /* 0x000fe4000001ff00 */
[----:B------:R-:W-:-:S13]  /*50b0*/  ISETP.GE.AND P2, PT, R7, UR29, PT ;  /* 0x0000001d07007c0c */ /* 0x000fda000bf46270 */
[----:B------:R-:W-:Y:S05]  /*50c0*/  @!P2 BRA `(.L_x_677) ;  /* 0x000000340050a947 */ /* 0x000fea0003800000 */
[----:B------:R-:W-:Y:S01]  /*50d0*/  IMAD.IADD R9, R3, 0x1, R6 ;  /* 0x0000000103097824 */ /* 0x000fe200078e0206 */
[----:B------:R-:W-:Y:S01]  /*50e0*/  ULDC UR23, c[0x0][0x9e4] ;  /* 0x0002790000177ab9 */ /* 0x000fe20000000800 */
[----:B------:R-:W-:Y:S01]  /*50f0*/  IMAD.MOV.U32 R119, RZ, RZ, RZ ;  /* 0x000000ffff777224 */ /* 0x000fe200078e00ff */
[----:B------:R-:W-:Y:S01]  /*5100*/  ULDC UR25, c[0x0][0x288] ;  /* 0x0000a20000197ab9 */ /* 0x000fe20000000800 */
[----:B------:R-:W-:Y:S01]  /*5110*/  ULDC UR22, c[0x0][0x988] ;  /* 0x0002620000167ab9 */ /* 0x000fe20000000800 */
[----:B------:R-:W-:Y:S01]  /*5120*/  ULDC UR26, c[0x0][0x9d8] ;  /* 0x00027600001a7ab9 */ /* 0x000fe20000000800 */
[----:B------:R-:W-:-:S05]  /*5130*/  ULDC UR24, c[0x0][0x9e0] ;  /* 0x0002780000187ab9 */ /* 0x000fca0000000800 */
.L_x_694:
        /* <DEDUP_REMOVED lines=9> */
.L_x_679:
[----:B------:R-:W-:Y:S01]  /*51d0*/  ULEA UR6, UR28, UR40, 0x3 ;  /* 0x000000281c067291 */ /* 0x000fe2000f8e183f */
[----:B------:R-:W-:-:S05]  /*51e0*/  IMAD.U32 R11, RZ, RZ, UR27 ;  /* 0x0000001bff0b7e24 */ /* 0x000fca000f8e00ff */
[----:B------:R-:W-:-:S04]  /*51f0*/  SHF.L.U32 R11, R11, 0x1f, RZ ;  /* 0x0000001f0b0b7819 */ /* 0x000fc800000006ff */
[----:B------:R1:W2:Y:S01]  /*5200*/  SYNCS.PHASECHK.TRANS64.TRYWAIT P2, [UR6+0x16830], R11 ;  /* 0x0168300bff0075a7 */ /* 0x0002a20008040146 */
[----:B------:R-:W-:Y:S05]  /*5210*/  @!P0 BRA `(.L_x_680) ;  /* 0x0000000000048947 */ /* 0x000fea0003800000 */
[----:B------:R-:W-:Y:S01]  /*5220*/  BPT.TRAP 0x1 ;  /* 0x000000040000795c */ /* 0x000fe20000300000 */
.L_x_680:
[----:B--2---:R-:W-:Y:S05]  /*5230*/  @P2 BRA `(.L_x_678) ;  /* 0x0000000000082947 */ /* 0x004fea0003800000 */
[----:B------:R-:W2:Y:S02]  /*5240*/  SYNCS.PHASECHK.TRANS64.TRYWAIT P2, [UR6+0x16830], R11 ;  /* 0x0168300bff0075a7 */ /* 0x000ea40008040146 */
[----:B--2---:R-:W-:Y:S05]  /*5250*/  @!P2 BRA `(.L_x_681) ;  /* 0x000000d000d8a947 */ /* 0x004fea0003800000 */
.L_x_678:
[----:B-12---:R-:W-:Y:S01]  /*5260*/  VIADD R11, R16, 0x8 ;  /* 0x00000008100b7836 */ /* 0x006fe20000000000 */
[----:B------:R-:W-:Y:S01]  /*5270*/  ULEA UR18, UR28, UR20, 0xa ;  /* 0x000000141c127291 */ /* 0x000fe2000f8e503f */
[----:B------:R-:W-:Y:S01]  /*5280*/  UMOV UR19, 0x40000040 ;  /* 0x4000004000137882 */ /* 0x000fe20000000000 */
[----:B------:R-:W-:Y:S02]  /*5290*/  UMOV UR7, 0x40000040 ;  /* 0x4000004000077882 */ /* 0x000fe40000000000 */
[----:B------:R1:W-:Y:S01]  /*52a0*/  BAR.SYNC.DEFER_BLOCKING R11, 0x100 ;  /* 0x0004000b0000751d */ /* 0x0003e20000010000 */
[----:B------:R-:W-:Y:S02]  /*52b0*/  UIADD3 UR6, UR18, 0x2, URZ ;  /* 0x0000000212067890 */ /* 0x000fe4000fffe03f */
[----:B------:R-:W-:Y:S02]  /*52c0*/  UIADD3 UR10, UR18, 0x4, URZ ;  /* 0x00000004120a7890 */ /* 0x000fe4000fffe03f */
[----:B------:R-:W-:Y:S01]  /*52d0*/  UIADD3 UR14, UR18, 0x6, URZ ;  /* 0x00000006120e7890 */ /* 0x000fe2000fffe03f */
[----:B------:R-:W-:Y:S01]  /*52e0*/  UMOV UR11, 0x40000040 ;  /* 0x40000040000b7882 */ /* 0x000fe20000000000 */
[----:B------:R-:W-:Y:S01]  /*52f0*/  UMOV UR15, 0x40000040 ;  /* 0x40000040000f7882 */ /* 0x000fe20000000000 */
[----:B------:R-:W-:-:S06]  /*5300*/  WARPGROUP.ARRIVE ;  /* 0x00000000000079c5 */ /* 0x000fcc0000000000 */
[----:B------:R-:W-:Y:S03]  /*5310*/  HGMMA.64x128x16.F32 R24, gdesc[UR16], RZ, !UPT, gsb0 ;  /* 0x01e00000101879f0 */ /* 0x000fe6000c0008ff */
[----:B------:R-:W-:Y:S02]  /*5320*/  WARPGROUP.DEPBAR.LE gsb0, 0x0 ;  /* 0x00008000000079c5 */ /* 0x000fe40000010000 */
[----:B------:R-:W-:-:S07]  /*5330*/  WARPGROUP.ARRIVE ;  /* 0x00000000000079c5 */ /* 0x000fce0000000000 */
[----:B------:R-:W-:Y:S03]  /*5340*/  HGMMA.64x128x16.F32 R24, gdesc[UR4], R24, gsb0 ;  /* 0x01e00000041879f0 */ /* 0x000fe60008000818 */
[----:B------:R-:W-:Y:S02]  /*5350*/  WARPGROUP.DEPBAR.LE gsb0, 0x0 ;  /* 0x00008000000079c5 */ /* 0x000fe40000010000 */
[----:B------:R-:W-:-:S07]  /*5360*/  WARPGROUP.ARRIVE ;  /* 0x00000000000079c5 */ /* 0x000fce0000000000 */
[----:B------:R-:W-:Y:S03]  /*5370*/  HGMMA.64x128x16.F32 R24, gdesc[UR8], R24, gsb0 ;  /* 0x01e00000081879f0 */ /* 0x000fe60008000818 */
[----:B------:R-:W-:Y:S02]  /*5380*/  WARPGROUP.DEPBAR.LE gsb0, 0x0 ;  /* 0x00008000000079c5 */ /* 0x000fe40000010000 */
[----:B------:R-:W-:-:S07]  /*5390*/  WARPGROUP.ARRIVE ;  /* 0x00000000000079c5 */ /* 0x000fce0000000000 */
[----:B------:R-:W-:Y:S03]  /*53a0*/  HGMMA.64x128x16.F32 R24, gdesc[UR12], R24, gsb0 ;  /* 0x01e000000c1879f0 */ /* 0x000fe60008000818 */
[----:B------:R-:W-:Y:S02]  /*53b0*/  WARPGROUP.DEPBAR.LE gsb0, 0x0 ;  /* 0x00008000000079c5 */ /* 0x000fe40000010000 */
[----:B-1----:R-:W-:Y:S05]  /*53c0*/  @P3 BRA `(.L_x_682) ;  /* 0x00000000002c3947 */ /* 0x002fea0003800000 */
[----:B------:R-:W-:Y:S05]  /*53d0*/  @!P0 BRA `(.L_x_683) ;  /* 0x0000000000048947 */ /* 0x000fea0003800000 */
[----:B------:R-:W-:Y:S01]  /*53e0*/  BPT.TRAP 0x1 ;  /* 0x000000040000795c */ /* 0x000fe20000300000 */
.L_x_683:
[----:B------:R-:W-:Y:S01]  /*53f0*/  ULEA UR6, UR39, UR40, 0x3 ;  /* 0x0000002827067291 */ /* 0x000fe2000f8e183f */
[----:B------:R-:W-:-:S05]  /*5400*/  IMAD.U32 R11, RZ, RZ, UR37 ;  /* 0x00000025ff0b7e24 */ /* 0x000fca000f8e00ff */
[----:B------:R-:W-:-:S04]  /*5410*/  SHF.L.U32 R11, R11, 0x1f, RZ ;  /* 0x0000001f0b0b7819 */ /* 0x000fc800000006ff */
[----:B------:R1:W2:Y:S01]  /*5420*/  SYNCS.PHASECHK.TRANS64.TRYWAIT P2, [UR6+0x16850], R11 ;  /* 0x0168500bff0075a7 */ /* 0x0002a20008040146 */
[----:B------:R-:W-:Y:S05]  /*5430*/  @!P0 BRA `(.L_x_684) ;  /* 0x0000000000048947 */ /* 0x000fea0003800000 */
[----:B------:R-:W-:Y:S01]  /*5440*/  BPT.TRAP 0x1 ;  /* 0x000000040000795c */ /* 0x000fe20000300000 */
.L_x_684:
[----:B--2---:R-:W-:Y:S05]  /*5450*/  @P2 BRA `(.L_x_682) ;  /* 0x0000000000082947 */ /* 0x004fea0003800000 */
[----:B------:R-:W2:Y:S02]  /*5460*/  SYNCS.PHASECHK.TRANS64.TRYWAIT P2, [UR6+0x16850], R11 ;  /* 0x0168500bff0075a7 */ /* 0x000ea40008040146 */
[----:B--2---:R-:W-:Y:S05]  /*5470*/  @!P2 BRA `(.L_x_685) ;  /* 0x000000d00068a947 */ /* 0x004fea0003800000 */
.L_x_682:
[----:B------:R-:W-:Y:S01]  /*5480*/  UIADD3 UR6, UR40, 0x400, URZ ;  /* 0x0000040028067890 */ /* 0x000fe2000fffe03f */
[----:B------:R-:W-:Y:S01]  /*5490*/  WARPGROUP.ARRIVE ;  /* 0x00000000000079c5 */ /* 0x000fe20000000000 */
[----:B------:R-:W-:Y:S01]  /*54a0*/  UMOV UR7, 0x40000040 ;  /* 0x4000004000077882 */ /* 0x000fe20000000000 */
[----:B------:R-:W-:Y:S01]  /*54b0*/  FMUL.FTZ R13, R26, UR26 ;  /* 0x0000001a1a0d7c20 */ /* 0x000fe20008410000 */
[----:B------:R-:W-:Y:S01]  /*54c0*/  USHF.R.U32.HI UR6, URZ, 0x4, UR6 ;  /* 0x000000043f067899 */ /* 0x000fe20008011606 */
[----:B------:R-:W-:Y:S01]  /*54d0*/  FMUL.FTZ R26, R33, UR26 ;  /* 0x0000001a211a7c20 */ /* 0x000fe20008410000 */
[----:B------:R-:W-:Y:S01]  /*54e0*/  FMUL.FTZ R33, R42, UR26 ;  /* 0x0000001a2a217c20 */ /* 0x000fe20008410000 */
[----:B------:R-:W-:Y:S01]  /*54f0*/  FMUL.FTZ R42, R51, UR26 ;  /* 0x0000001a332a7c20 */ /* 0x000fe20008410000 */
[----:B------:R-:W-:Y:S01]  /*5500*/  ULOP3.LUT UR6, UR6, 0x3fff, URZ, 0xc0, !UPT ;  /* 0x00003fff06067892 */ /* 0x000fe2000f8ec03f */
[----:B------:R-:W-:Y:S01]  /*5510*/  FMUL.FTZ R51, R52, UR26 ;  /* 0x0000001a34337c20 */ /* 0x000fe20008410000 */
[----:B------:R-:W-:Y:S01]  /*5520*/  FMUL.FTZ R52, R62, UR26 ;  /* 0x0000001a3e347c20 */ /* 0x000fe20008410000 */
[----:B------:R-:W-:Y:S01]  /*5530*/  FMUL.FTZ R62, R78, UR26 ;  /* 0x0000001a4e3e7c20 */ /* 0x000fe20008410000 */
[----:B------:R-:W-:Y:S01]  /*5540*/  ULEA UR10, UR39, UR6, 0xa ;  /* 0x00000006270a7291 */ /* 0x000fe2000f8e503f */
[----:B------:R-:W3:Y:S01]  /*5550*/  LDC R78, c[0x0][0x2e0] ;  /* 0x0000b800ff4e7b82 */ /* 0x000ee20000000800 */
[----:B--2---:R-:W-:Y:S01]  /*5560*/  FMUL.FTZ R12, R25, UR26 ;  /* 0x0000001a190c7c20 */ /* 0x004fe20008410000 */
[----:B------:R-:W-:Y:S01]  /*5570*/  FMUL.FTZ R25, R32, UR26 ;  /* 0x0000001a20197c20 */ /* 0x000fe20008410000 */
[----:B------:R-:W-:Y:S01]  /*5580*/  FMUL.FTZ R32, R37, UR26 ;  /* 0x0000001a25207c20 */ /* 0x000fe20008410000 */
[----:B------:R-:W-:Y:S01]  /*5590*/  FMUL.FTZ R37, R46, UR26 ;  /* 0x0000001a2e257c20 */ /* 0x000fe20008410000 */
[----:B------:R-:W-:Y:S01]  /*55a0*/  FMUL.FTZ R46, R49, UR26 ;  /* 0x0000001a312e7c20 */ /* 0x000fe20008410000 */
[----:B------:R-:W-:Y:S01]  /*55b0*/  UMOV UR6, UR10 ;  /* 0x0000000a00067c82 */ /* 0x000fe20008000000 */
[----:B------:R-:W-:Y:S01]  /*55c0*/  FMUL.FTZ R49, R59, UR26 ;  /* 0x0000001a3b317c20 */ /* 0x000fe20008410000 */
[----:B------:R-:W-:Y:S01]  /*55d0*/  HGMMA.64x64x16.F32 R88, R148, gdesc[UR4].tnspB, R88, gsb0 ;  /* 0x40e0000494587df0 */ /* 0x000fe20008000858 */
[----:B------:R-:W-:Y:S01]  /*55e0*/  UIADD3 UR6, UR10, 0x80, URZ ;  /* 0x000000800a067890 */ /* 0x000fe2000fffe03f */
[----:B------:R-:W-:Y:S01]  /*55f0*/  FMUL.FTZ R59, R71, UR26 ;  /* 0x0000001a473b7c20 */ /* 0x000fe20008410000 */
[----:B------:R-:W-:Y:S01]  /*5600*/  UMOV UR7, 0x40000040 ;  /* 0x4000004000077882 */ /* 0x000fe20000000000 */
[----:B------:R-:W-:Y:S01]  /*5610*/  FMUL.FTZ R71, R72, UR26 ;  /* 0x0000001a48477c20 */ /* 0x000fe20008410000 */
[----:B------:R-:W-:Y:S01]  /*5620*/  FMUL.FTZ R14, R27, UR26 ;  /* 0x0000001a1b0e7c20 */ /* 0x000fe20008410000 */
[----:B------:R-:W-:Y:S01]  /*5630*/  FMUL.FTZ R72, R77, UR26 ;  /* 0x0000001a4d487c20 */ /* 0x000fe20008410000 */
[----:B------:R-:W-:Y:S01]  /*5640*/  FMUL.FTZ R27, R34, UR26 ;  /* 0x0000001a221b7c20 */ /* 0x000fe20008410000 */
[----:B------:R-:W-:-:S02]  /*5650*/  IMAD.SHL.U32 R77, R7, 0x80, RZ ;  /* 0x00000080074d7824 */ /* 0x000fc400078e00ff */
[----:B------:R-:W-:Y:S01]  /*5660*/  FMUL.FTZ R34, R43, UR26 ;  /* 0x0000001a2b227c20 */ /* 0x000fe20008410000 */
[----:B------:R-:W-:Y:S01]  /*5670*/  FMUL.FTZ R15, R28, UR26 ;  /* 0x0000001a1c0f7c20 */ /* 0x000fe20008410000 */
[----:B------:R-:W-:Y:S01]  /*5680*/  FMUL.FTZ R43, R54, UR26 ;  /* 0x0000001a362b7c20 */ /* 0x000fe20008410000 */
[----:B-1----:R-:W-:Y:S01]  /*5690*/  FMUL.FTZ R11, R24, UR26 ;  /* 0x0000001a180b7c20 */ /* 0x002fe20008410000 */
        /* <DEDUP_REMOVED lines=9> */
[----:B------:R-:W-:Y:S01]  /*5730*/  IADD3 R67, -R77, 0x1, RZ ;  /* 0x000000014d437810 */ /* 0x000fe20007ffe1ff */
[----:B------:R-:W-:Y:S01]  /*5740*/  FMUL.FTZ R20, R29, UR26 ;  /* 0x0000001a1d147c20 */ /* 0x000fe20008410000 */
[----:B------:R-:W-:Y:S01]  /*5750*/  FMUL.FTZ R30, R39, UR26 ;  /* 0x0000001a271e7c20 */ /* 0x000fe20008410000 */
[----:B------:R-:W-:Y:S01]  /*5760*/  FMUL.FTZ R36, R41, UR26 ;  /* 0x0000001a29247c20 */ /* 0x000fe20008410000 */
[----:B------:R-:W-:Y:S01]  /*5770*/  FMUL.FTZ R47, R48, UR26 ;  /* 0x0000001a302f7c20 */ /* 0x000fe20008410000 */
[----:B------:R-:W-:Y:S01]  /*5780*/  FMUL.FTZ R29, R38, UR26 ;  /* 0x0000001a261d7c20 */ /* 0x000fe20008410000 */
[----:B------:R-:W-:Y:S01]  /*5790*/  FMUL.FTZ R41, R50, UR26 ;  /* 0x0000001a32297c20 */ /* 0x000fe20008410000 */
[----:B------:R-:W-:Y:S01]  /*57a0*/  FMUL.FTZ R48, R58, UR26 ;  /* 0x0000001a3a307c20 */ /* 0x000fe20008410000 */
[----:B------:R-:W-:-:S02]  /*57b0*/  IMAD.U32 R39, RZ, RZ, UR28 ;  /* 0x0000001cff277e24 */ /* 0x000fc4000f8e00ff */
[----:B------:R-:W-:Y:S01]  /*57c0*/  FMUL.FTZ R50, R53, UR26 ;  /* 0x0000001a35327c20 */ /* 0x000fe20008410000 */
[----:B------:R-:W-:Y:S01]  /*57d0*/  FMUL.FTZ R58, R70, UR26 ;  /* 0x0000001a463a7c20 */ /* 0x000fe20008410000 */
[----:B------:R-:W-:Y:S02]  /*57e0*/  VIADD R38, R16, 0x9 ;  /* 0x0000000910267836 */ /* 0x000fe40000000000 */
[----:B------:R-:W-:Y:S01]  /*57f0*/  FMUL.FTZ R53, R63, UR26 ;  /* 0x0000001a3f357c20 */ /* 0x000fe20008410000 */
[----:B------:R-:W-:Y:S01]  /*5800*/  FMUL.FTZ R70, R73, UR26 ;  /* 0x0000001a49467c20 */ /* 0x000fe20008410000 */
[----:B------:R-:W-:Y:S01]  /*5810*/  ISETP.GE.U32.AND P2, PT, R2, 0x180, PT ;  /* 0x000001800200780c */ /* 0x000fe20003f46070 */
[----:B------:R-:W-:Y:S01]  /*5820*/  FMUL.FTZ R73, R76, UR26 ;  /* 0x0000001a4c497c20 */ /* 0x000fe20008410000 */
[----:B------:R-:W-:Y:S01]  /*5830*/  FMUL.FTZ R63, R79, UR26 ;  /* 0x0000001a4f3f7c20 */ /* 0x000fe20008410000 */
[----:B---3--:R-:W-:Y:S02]  /*5840*/  IMAD R78, R78, UR47, R67 ;  /* 0x0000002f4e4e7c24 */ /* 0x008fe4000f8e0243 */
[----:B------:R-:W-:Y:S01]  /*5850*/  FMUL.FTZ R45, R45, UR26 ;  /* 0x0000001a2d2d7c20 */ /* 0x000fe20008410000 */
[----:B------:R-:W-:Y:S01]  /*5860*/  FMUL.FTZ R57, R57, UR26 ;  /* 0x0000001a39397c20 */ /* 0x000fe20008410000 */
[----:B------:R-:W-:Y:S01]  /*5870*/  FMUL.FTZ R68, R68, UR26 ;  /* 0x0000001a44447c20 */ /* 0x000fe20008410000 */
[----:B------:R-:W-:Y:S01]  /*5880*/  FMUL.FTZ R69, R69, UR26 ;  /* 0x0000001a45457c20 */ /* 0x000fe20008410000 */
[----:B------:R-:W-:Y:S01]  /*5890*/  FMUL.FTZ R76, R81, UR26 ;  /* 0x0000001a514c7c20 */ /* 0x000fe20008410000 */
[----:B------:R-:W-:Y:S01]  /*58a0*/  FMUL.FTZ R79, R85, UR26 ;  /* 0x0000001a554f7c20 */ /* 0x000fe20008410000 */
[----:B------:R-:W-:Y:S01]  /*58b0*/  FMUL.FTZ R67, R87, UR26 ;  /* 0x0000001a57437c20 */ /* 0x000fe20008410000 */
[----:B------:R-:W-:Y:S01]  /*58c0*/  @!P1 LEA R39, R39, UR40, 0x3 ;  /* 0x0000002827279c11 */ /* 0x000fe2000f8e18ff */
[----:B------:R-:W1:Y:S01]  /*58d0*/  MUFU.TANH R11, R11 ;  /* 0x0000000b000b7308 */ /* 0x000e620000002400 */
[----:B------:R-:W-:Y:S01]  /*58e0*/  SEL R38, R38, 0x9, !P2 ;  /* 0x0000000926267807 */ /* 0x000fe20005000000 */
[----:B------:R-:W-:Y:S01]  /*58f0*/  VIADD R78, R78, -UR25 ;  /* 0x800000194e4e7c36 */ /* 0x000fe20008000000 */
[----:B------:R-:W-:Y:S01]  /*5900*/  PLOP3.LUT P2, PT, PT, PT, UP0, 0x40, 0x0 ;  /* 0x000000000000781c */ /* 0x000fe20003f4e808 */
[----:B------:R-:W-:-:S02]  /*5910*/  @!P1 VIADD R39, R39, 0x16840 ;  /* 0x0001684027279836 */ /* 0x000fc40000000000 */
[----:B------:R-:W-:Y:S02]  /*5920*/  IMAD R78, R17, -0x2, R78 ;  /* 0xfffffffe114e7824 */ /* 0x000fe400078e024e */
[----:B------:R-:W2:Y:S01]  /*5930*/  MUFU.TANH R12, R12 ;  /* 0x0000000c000c7308 */ /* 0x000ea20000002400 */
[----:B------:R-:W-:Y:S01]  /*5940*/  @!P1 PRMT R39, RZ, 0x654, R39 ;  /* 0x00000654ff279816 */ /* 0x000fe20000000027 */
[----:B------:R-:W-:-:S04]  /*5950*/  VIADD R81, R78, UR24 ;  /* 0x000000184e517c36 */ /* 0x000fc80008000000 */
[----:B------:R-:W-:Y:S02]  /*5960*/  IMAD.IADD R85, R3, 0x1, R81 ;  /* 0x0000000103557824 */ /* 0x000fe400078e0251 */
[----:B------:R-:W3:Y:S08]  /*5970*/  MUFU.TANH R13, R13 ;  /* 0x0000000d000d7308 */ /* 0x000ef00000002400 */
[----:B------:R-:W4:Y:S01]  /*5980*/  MUFU.TANH R14, R14 ;  /* 0x0000000e000e7308 */ /* 0x000f220000002400 */
[----:B------:R-:W-:-:S02]  /*5990*/  WARPGROUP.DEPBAR.LE gsb0, 0x0 ;  /* 0x00008000000079c5 */ /* 0x000fc40000010000 */
[----:B------:R-:W-:-:S05]  /*59a0*/  WARPGROUP.ARRIVE ;  /* 0x00000000000079c5 */ /* 0x000fca0000000000 */
[----:B------:R-:W1:Y:S01]  /*59b0*/  MUFU.TANH R15, R15 ;  /* 0x0000000f000f7308 */ /* 0x000e620000002400 */
[----:B------:R-:W-:Y:S01]  /*59c0*/  HGMMA.64x64x16.F32 R88, R144, gdesc[UR4].tnspB, R88, gsb0 ;  /* 0x40e0000490587df0 */ /* 0x000fe20008000858 */
[----:B------:R-:W-:Y:S01]  /*59d0*/  UIADD3 UR6, UR10, 0x100, URZ ;  /* 0x000001000a067890 */ /* 0x000fe2000fffe03f */
[----:B------:R-:W-:-:S05]  /*59e0*/  UMOV UR7, 0x40000040 ;  /* 0x4000004000077882 */ /* 0x000fca0000000000 */
        /* <DEDUP_REMOVED lines=58> */
[----:B------:R5:W1:Y:S01]  /*5d90*/  MUFU.TANH R132, R44 ;  /* 0x0000002c00847308 */ /* 0x000a620000002400 */
[----:B------:R-:W-:Y:S01]  /*5da0*/  HGMMA.64x64x16.F32 R88, R128, gdesc[UR4].tnspB, R88, gsb0 ;  /* 0x40e0000480587df0 */ /* 0x000fe20008000858 */
[----:B------:R-:W-:Y:S01]  /*5db0*/  UIADD3 UR6, UR10, 0x300, URZ ;  /* 0x000003000a067890 */ /* 0x000fe2000fffe03f */
[----:B------:R-:W-:Y:S01]  /*5dc0*/  UMOV UR7, 0x40000040 ;  /* 0x4000004000077882 */ /* 0x000fe20000000000 */
[----:B-----5:R-:W-:Y:S01]  /*5dd0*/  FMUL.FTZ R44, R55, UR26 ;  /* 0x0000001a372c7c20 */ /* 0x020fe20008410000 */
[----:B------:R-:W-:Y:S01]  /*5de0*/  FMUL.FTZ R55, R66, UR26 ;  /* 0x0000001a42377c20 */ /* 0x000fe20008410000 */
[----:B------:R-:W-:Y:S02]  /*5df0*/  FMUL.FTZ R66, R86, UR26 ;  /* 0x0000001a56427c20 */ /* 0x000fe40008410000 */
        /* <DEDUP_REMOVED lines=8> */
[----:B------:R-:W-:Y:S01]  /*5e80*/  WARPGROUP.ARRIVE ;  /* 0x00000000000079c5 */ /* 0x000fe20000000000 */
[----:B------:R-:W-:Y:S01]  /*5e90*/  FMUL.FTZ R129, R60, UR26 ;  /* 0x0000001a3c817c20 */ /* 0x000fe20008410000 */
[----:B------:R-:W-:Y:S01]  /*5ea0*/  FMUL.FTZ R128, R61, UR26 ;  /* 0x0000001a3d807c20 */ /* 0x000fe20008410000 */
[----:B------:R-:W-:Y:S01]  /*5eb0*/  FMUL.FTZ R131, R64, UR26 ;  /* 0x0000001a40837c20 */ /* 0x000fe20008410000 */
[----:B------:R-:W-:Y:S01]  /*5ec0*/  FMUL.FTZ R130, R65, UR26 ;  /* 0x0000001a41827c20 */ /* 0x000fe20008410000 */
        /* <DEDUP_REMOVED lines=9> */
[----:B------:R-:W1:Y:S01]  /*5f60*/  MUFU.TANH R129, R129 ;  /* 0x0000008100817308 */ /* 0x000e620000002400 */
[----:B------:R-:W-:-:S04]  /*5f70*/  VIADD R83, R78, UR21 ;  /* 0x000000154e537c36 */ /* 0x000fc80008000000 */
[----:B------:R-:W-:-:S03]  /*5f80*/  IMAD.IADD R86, R3, 0x1, R83 ;  /* 0x0000000103567824 */ /* 0x000fc600078e0253 */
        /* <DEDUP_REMOVED lines=11> */
[----:B------:R-:W-:Y:S03]  /*6040*/  HGMMA.64x64x16.F32 R88, R120, gdesc[UR4].tnspB, R88, gsb0 ;  /* 0x40e0000478587df0 */ /* 0x000fe60008000858 */
[----:B------:R-:W-:Y:S02]  /*6050*/  WARPGROUP.DEPBAR.LE gsb0, 0x0 ;  /* 0x00008000000079c5 */ /* 0x000fe40000010000 */
[----:B------:R1:W-:Y:S06]  /*6060*/  BAR.ARV R38, 0x100 ;  /* 0x000400260000751d */ /* 0x0003ec0000002000 */
[----:B------:R1:W-:Y:S01]  /*6070*/  @!P1 SYNCS.ARRIVE.TRANS64.RED.A1T0 RZ, [R39+URZ], RZ ;  /* 0x000000ff27ff99a7 */ /* 0x0003e2000810043f */
[----:B--234-:R-:W-:Y:S05]  /*6080*/  @P2 BRA `(.L_x_686) ;  /* 0x00000000005c2947 */ /* 0x01cfea0003800000 */
[----:B------:R-:W-:Y:S01]  /*6090*/  ISETP.GT.AND P2, PT, R9, -0x1, PT ;  /* 0xffffffff0900780c */ /* 0x000fe20003f44270 */
[----:B------:R-:W-:-:S12]  /*60a0*/  BSSY B0, `(.L_x_687) ;  /* 0x0000011000007945 */ /* 0x000fd80003800000 */
[----:B------:R-:W-:Y:S05]  /*60b0*/  @P2 BRA `(.L_x_688) ;  /* 0x0000000000202947 */ /* 0x000fea0003800000 */
[----:B------:R-:W-:Y:S01]  /*60c0*/  IMAD.U32 R80, RZ, RZ, UR23 ;  /* 0x00000017ff507e24 */ /* 0x000fe2000f8e00ff */
[----:B------:R-:W-:-:S04]  /*60d0*/  LOP3.LUT R87, RZ, R9, RZ, 0x33, !PT ;  /* 0x00000009ff577212 */ /* 0x000fc800078e33ff */
[----:B------:R-:W-:-:S13]  /*60e0*/  ISETP.NE.AND P2, PT, R80, 0x1, PT ;  /* 0x000000015000780c */ /* 0x000fda0003f45270 */
[----:B-1----:R-:W1:Y:S02]  /*60f0*/  @P2 LDC.64 R38, c[0x0][0x9e8] ;  /* 0x00027a00ff262b82 */ /* 0x002e640000000a00 */
[----:B-1----:R-:W-:-:S05]  /*6100*/  @P2 IMAD.HI.U32 R38, R87, R38, RZ ;  /* 0x0000002657262227 */ /* 0x002fca00078e00ff */
[----:B------:R-:W-:-:S04]  /*6110*/  @P2 SHF.R.U32.HI R87, RZ, R39, R38 ;  /* 0x00000027ff572219 */ /* 0x000fc80000011626 */
[----:B------:R-:W-:Y:S01]  /*6120*/  LOP3.LUT R38, RZ, R87, RZ, 0x33, !PT ;  /* 0x00000057ff267212 */ /* 0x000fe200078e33ff */
[----:B------:R-:W-:Y:S06]  /*6130*/  BRA `(.L_x_689) ;  /* 0x00000000001c7947 */ /* 0x000fec0003800000 */
.L_x_688:
[----:B------:R-:W-:-:S05]  /*6140*/  IMAD.U32 R80, RZ, RZ, UR23 ;  /* 0x00000017ff507e24 */ /* 0x000fca000f8e00ff */
[----:B------:R-:W-:-:S13]  /*6150*/  ISETP.NE.AND P2, PT, R80, 0x1, PT ;  /* 0x000000015000780c */ /* 0x000fda0003f45270 */
[----:B-1----:R-:W1:Y:S01]  /*6160*/  @P2 LDC.64 R38, c[0x0][0x9e8] ;  /* 0x00027a00ff262b82 */ /* 0x002e620000000a00 */
[----:B------:R-:W-:-:S04]  /*6170*/  @P2 IMAD.IADD R87, R3, 0x1, R6 ;  /* 0x0000000103572824 */ /* 0x000fc800078e0206 */
[----:B-1----:R-:W-:-:S04]  /*6180*/  @P2 IMAD.HI.U32 R78, R87, R38, RZ ;  /* 0x00000026574e2227 */ /* 0x002fc800078e00ff */
[----:B------:R-:W-:Y:S01]  /*6190*/  IMAD.MOV.U32 R38, RZ, RZ, R9 ;  /* 0x000000ffff267224 */ /* 0x000fe200078e0009 */
[----:B------:R-:W-:-:S07]  /*61a0*/  @P2 SHF.R.U32.HI R38, RZ, R39, R78 ;  /* 0x00000027ff262219 */ /* 0x000fce000001164e */
.L_x_689:
[----:B------:R-:W-:Y:S05]  /*61b0*/  BSYNC B0 ;  /* 0x0000000000007941 */ /* 0x000fea0003800000 */
.L_x_687:
[----:B------:R-:W-:-:S04]  /*61c0*/  IMAD R38, R38, R80, -R77 ;  /* 0x0000005026267224 */ /* 0x000fc800078e0a4d */
[----:B------:R-:W-:-:S05]  /*61d0*/  IMAD R38, R17, -0x2, R38 ;  /* 0xfffffffe11267824 */ /* 0x000fca00078e0226 */
[----:B------:R-:W-:Y:S02]  /*61e0*/  VIADDMNMX R85, R38, R80, R85, PT ;  /* 0x0000005026557246 */ /* 0x000fe40003800155 */
[----:B------:R-:W-:-:S07]  /*61f0*/  VIMNMX R86, R86, R38, !PT ;  /* 0x0000002656567248 */ /* 0x000fce0007fe0100 */
.L_x_686:
[----:B------:R-:W-:-:S04]  /*6200*/  ISETP.GT.AND P2, PT, R7, -0x1, PT ;  /* 0xffffffff0700780c */ /* 0x000fc80003f44270 */
[C---:B------:R-:W-:Y:S02]  /*6210*/  ISETP.GT.AND P5, PT, R86.reuse, RZ, P2 ;  /* 0x000000ff5600720c */ /* 0x040fe400017a4270 */
[C---:B------:R-:W-:Y:S02]  /*6220*/  ISETP.GT.AND P4, PT, R86.reuse, 0x1, P2 ;  /* 0x000000015600780c */ /* 0x040fe40001784270 */
[----:B------:R-:W-:Y:S02]  /*6230*/  ISETP.LT.OR P5, PT, R85, 0x1, P5 ;  /* 0x000000015500780c */ /* 0x000fe40002fa1670 */
[C---:B------:R-:W-:Y:S02]  /*6240*/  ISETP.GT.AND P3, PT, R86.reuse, 0x9, P2 ;  /* 0x000000095600780c */ /* 0x040fe40001764270 */
[----:B-1----:R-:W-:Y:S02]  /*6250*/  FSEL R84, R11, -INF , !P5 ;  /* 0xff8000000b547808 */ /* 0x002fe40006800000 */
[----:B------:R-:W-:-:S02]  /*6260*/  ISETP.GT.AND P5, PT, R86, 0x10, P2 ;  /* 0x000000105600780c */ /* 0x000fc400017a4270 */
[C---:B------:R-:W-:Y:S02]  /*6270*/  ISETP.LT.OR P4, PT, R85.reuse, 0x2, P4 ;  /* 0x000000025500780c */ /* 0x040fe40002781670 */
[C---:B------:R-:W-:Y:S02]  /*6280*/  ISETP.LT.OR P3, PT, R85.reuse, 0xa, P3 ;  /* 0x0000000a5500780c */ /* 0x040fe40001f61670 */
[----:B------:R-:W-:Y:S02]  /*6290*/  ISETP.LT.OR P5, PT, R85, 0x11, P5 ;  /* 0x000000115500780c */ /* 0x000fe40002fa1670 */
[----:B------:R-:W-:Y:S02]  /*62a0*/  ISETP.GT.AND P6, PT, R86, 0x8, P2 ;  /* 0x000000085600780c */ /* 0x000fe400017c4270 */
[----:B------:R-:W-:Y:S02]  /*62b0*/  FSEL R82, R12, -INF , !P4 ;  /* 0xff8000000c527808 */ /* 0x000fe40006000000 */
[----:B------:R-:W-:-:S02]  /*62c0*/  ISETP.GT.AND P4, PT, R86, 0x11, P2 ;  /* 0x000000115600780c */ /* 0x000fc40001784270 */
[----:B------:R-:W-:Y:S02]  /*62d0*/  FSEL R78, R20, -INF , !P3 ;  /* 0xff800000144e7808 */ /* 0x000fe40005800000 */
[C---:B------:R-:W-:Y:S02]  /*62e0*/  ISETP.GT.AND P3, PT, R86.reuse, 0x19, P2 ;  /* 0x000000195600780c */ /* 0x040fe40001764270 */
[----:B------:R-:W-:Y:S02]  /*62f0*/  FSEL R25, R25, -INF , !P5 ;  /* 0xff80000019197808 */ /* 0x000fe40006800000 */
[----:B------:R-:W-:Y:S02]  /*6300*/  ISETP.GT.AND P5, PT, R86, 0x20, P2 ;  /* 0x000000205600780c */ /* 0x000fe400017a4270 */
[C---:B------:R-:W-:Y:S02]  /*6310*/  ISETP.LT.OR P6, PT, R85.reuse, 0x9, P6 ;  /* 0x000000095500780c */ /* 0x040fe400037c1670 */
[----:B------:R-:W-:-:S02]  /*6320*/  ISETP.LT.OR P4, PT, R85, 0x12, P4 ;  /* 0x000000125500780c */ /* 0x000fc40002781670 */
[C---:B------:R-:W-:Y:S02]  /*6330*/  ISETP.LT.OR P3, PT, R85.reuse, 0x1a, P3 ;  /* 0x0000001a5500780c */ /* 0x040fe40001f61670 */
[----:B------:R-:W-:Y:S02]  /*6340*/  ISETP.LT.OR P5, PT, R85, 0x21, P5 ;  /* 0x000000215500780c */ /* 0x000fe40002fa1670 */
[----:B------:R-:W-:Y:S02]  /*6350*/  FSEL R80, R15, -INF , !P6 ;  /* 0xff8000000f507808 */ /* 0x000fe40007000000 */
        /* <DEDUP_REMOVED lines=28> */
[----:B------:R-:W-:Y:S02]  /*6520*/  ISETP.GT.AND P3, PT, R86, 0x49, P2 ;  /* 0x000000495600780c */ /* 0x000fe40001764270 */
[----:B------:R-:W-:Y:S02]  /*6530*/  FSEL R54, R54, -INF , !P5 ;  /* 0xff80000036367808 */ /* 0x000fe40006800000 */
[----:B------:R-:W-:Y:S02]  /*6540*/  ISETP.GT.AND P5, PT, R86, 0x50, P2 ;  /* 0x000000505600780c */ /* 0x000fe400017a4270 */
[C---:B------:R-:W-:Y:S02]  /*6550*/  ISETP.LT.OR P6, PT, R85.reuse, 0x39, P6 ;  /* 0x000000395500780c */ /* 0x040fe400037c1670 */
[----:B------:R-:W-:-:S02]  /*6560*/  ISETP.LT.OR P4, PT, R85, 0x42, P4 ;  /* 0x000000425500780c */ /* 0x000fc40002781670 */
[C---:B------:R-:W-:Y:S02]  /*6570*/  ISETP.LT.OR P3, PT, R85.reuse, 0x4a, P3 ;  /* 0x0000004a5500780c */ /* 0x040fe40001f61670 */
[----:B------:R-:W-:Y:S02]  /*6580*/  ISETP.LT.OR P5, PT, R85, 0x51, P5 ;  /* 0x000000515500780c */ /* 0x000fe40002fa1670 */
[----:B------:R-:W-:Y:S02]  /*6590*/  FSEL R51, R51, -INF , !P6 ;  /* 0xff80000033337808 */ /* 0x000fe40007000000 */
[C---:B------:R-:W-:Y:S02]  /*65a0*/  ISETP.GT.AND P6, PT, R86.reuse, 0x48, P2 ;  /* 0x000000485600780c */ /* 0x040fe400017c4270 */
        /* <DEDUP_REMOVED lines=16> */
[----:B------:R-:W-:Y:S01]  /*66b0*/  FSEL R15, R71, -INF , !P5 ;  /* 0xff800000470f7808 */ /* 0x000fe20006800000 */
[----:B------:R-:W-:Y:S01]  /*66c0*/  IMAD.IADD R71, R0, 0x1, R83 ;  /* 0x0000000100477824 */ /* 0x000fe200078e0253 */
        /* <DEDUP_REMOVED lines=8> */
[----:B------:R-:W-:-:S02]  /*6750*/  FSEL R70, R72, -INF , !P3 ;  /* 0xff80000048467808 */ /* 0x000fc40005800000 */
[----:B------:R-:W-:Y:S02]  /*6760*/  FSEL R72, R74, -INF , !P5 ;  /* 0xff8000004a487808 */ /* 0x000fe40006800000 */
[----:B------:R-:W-:Y:S02]  /*6770*/  PLOP3.LUT P5, PT, PT, PT, UP0, 0x40, 0x0 ;  /* 0x000000000000781c */ /* 0x000fe40003fae808 */
[----:B------:R-:W-:Y:S02]  /*6780*/  ISETP.LT.OR P6, PT, R85, 0x69, P6 ;  /* 0x000000695500780c */ /* 0x000fe400037c1670 */
[----:B------:R-:W-:Y:S02]  /*6790*/  ISETP.GT.AND P4, PT, R86, 0x71, P2 ;  /* 0x000000715600780c */ /* 0x000fe40001784270 */
[----:B------:R-:W-:Y:S01]  /*67a0*/  FSEL R69, R73, -INF , !P6 ;  /* 0xff80000049457808 */ /* 0x000fe20007000000 */
[----:B------:R-:W-:Y:S01]  /*67b0*/  IMAD.IADD R73, R0, 0x1, R81 ;  /* 0x0000000100497824 */ /* 0x000fe200078e0251 */
[----:B------:R-:W-:-:S02]  /*67c0*/  ISETP.GT.AND P6, PT, R86, 0x78, P2 ;  /* 0x000000785600780c */ /* 0x000fc400017c4270 */
[----:B------:R-:W-:Y:S02]  /*67d0*/  ISETP.GT.AND P3, PT, R86, 0x79, P2 ;  /* 0x000000795600780c */ /* 0x000fe40001764270 */
[C---:B------:R-:W-:Y:S02]  /*67e0*/  ISETP.LT.OR P6, PT, R85.reuse, 0x79, P6 ;  /* 0x000000795500780c */ /* 0x040fe400037c1670 */
[C---:B------:R-:W-:Y:S02]  /*67f0*/  ISETP.LT.OR P4, PT, R85.reuse, 0x72, P4 ;  /* 0x000000725500780c */ /* 0x040fe40002781670 */
[----:B------:R-:W-:Y:S02]  /*6800*/  ISETP.LT.OR P3, PT, R85, 0x7a, P3 ;  /* 0x0000007a5500780c */ /* 0x000fe40001f61670 */
[----:B------:R-:W-:Y:S02]  /*6810*/  FSEL R74, R75, -INF , !P6 ;  /* 0xff8000004b4a7808 */ /* 0x000fe40007000000 */
[----:B------:R-:W-:-:S02]  /*6820*/  FSEL R76, R76, -INF , !P4 ;  /* 0xff8000004c4c7808 */ /* 0x000fc40006000000 */
[----:B------:R-:W-:Y:S01]  /*6830*/  FSEL R75, R79, -INF , !P3 ;  /* 0xff8000004f4b7808 */ /* 0x000fe20005800000 */
[----:B------:R-:W-:Y:S06]  /*6840*/  @P5 BRA `(.L_x_690) ;  /* 0x0000000000585947 */ /* 0x000fec0003800000 */
[----:B------:R-:W-:Y:S01]  /*6850*/  IMAD.IADD R11, R0, 0x1, R6 ;  /* 0x00000001000b7824 */ /* 0x000fe200078e0206 */
[----:B------:R-:W-:Y:S04]  /*6860*/  BSSY B0, `(.L_x_691) ;  /* 0x0000010000007945 */ /* 0x000fe80003800000 */
[----:B------:R-:W-:-:S13]  /*6870*/  ISETP.GT.AND P3, PT, R11, -0x1, PT ;  /* 0xffffffff0b00780c */ /* 0x000fda0003f64270 */
[----:B------:R-:W-:Y:S05]  /*6880*/  @P3 BRA `(.L_x_692) ;  /* 0x0000000000203947 */ /* 0x000fea0003800000 */
[----:B------:R-:W-:Y:S01]  /*6890*/  IMAD.U32 R86, RZ, RZ, UR23 ;  /* 0x00000017ff567e24 */ /* 0x000fe2000f8e00ff */
[----:B------:R-:W-:-:S04]  /*68a0*/  LOP3.LUT R11, RZ, R11, RZ, 0x33, !PT ;  /* 0x0000000bff0b7212 */ /* 0x000fc800078e33ff */
[----:B------:R-:W-:-:S13]  /*68b0*/  ISETP.NE.AND P3, PT, R86, 0x1, PT ;  /* 0x000000015600780c */ /* 0x000fda0003f65270 */
[----:B------:R-:W1:Y:S02]  /*68c0*/  @P3 LDC.64 R38, c[0x0][0x9e8] ;  /* 0x00027a00ff263b82 */ /* 0x000e640000000a00 */
[----:B-1----:R-:W-:-:S05]  /*68d0*/  @P3 IMAD.HI.U32 R38, R11, R38, RZ ;  /* 0x000000260b263227 */ /* 0x002fca00078e00ff */
[----:B------:R-:W-:-:S04]  /*68e0*/  @P3 SHF.R.U32.HI R11, RZ, R39, R38 ;  /* 0x00000027ff0b3219 */ /* 0x000fc80000011626 */
[----:B------:R-:W-:Y:S01]  /*68f0*/  LOP3.LUT R11, RZ, R11, RZ, 0x33, !PT ;  /* 0x0000000bff0b7212 */ /* 0x000fe200078e33ff */
[----:B------:R-:W-:Y:S06]  /*6900*/  BRA `(.L_x_693) ;  /* 0x0000000000147947 */ /* 0x000fec0003800000 */
.L_x_692:
[----:B------:R-:W-:-:S05]  /*6910*/  IMAD.U32 R86, RZ, RZ, UR23 ;  /* 0x00000017ff567e24 */ /* 0x000fca000f8e00ff */
[----:B------:R-:W-:-:S13]  /*6920*/  ISETP.NE.AND P3, PT, R86, 0x1, PT ;  /* 0x000000015600780c */ /* 0x000fda0003f65270 */
[----:B------:R-:W1:Y:S02]  /*6930*/  @P3 LDC.64 R38, c[0x0][0x9e8] ;  /* 0x00027a00ff263b82 */ /* 0x000e640000000a00 */
[----:B-1----:R-:W-:-:S05]  /*6940*/  @P3 IMAD.HI.U32 R38, R11, R38, RZ ;  /* 0x000000260b263227 */ /* 0x002fca00078e00ff */
[----:B------:R-:W-:-:S07]  /*6950*/  @P3 SHF.R.U32.HI R11, RZ, R39, R38 ;  /* 0x00000027ff0b3219 */ /* 0x000fce0000011626 */
.L_x_693:
[----:B------:R-:W-:Y:S05]  /*6960*/  BSYNC B0 ;  /* 0x0000000000007941 */ /* 0x000fea0003800000 */
.L_x_691:
[----:B------:R-:W-:-:S04]  /*6970*/  IMAD R38, R11, R86, -R77 ;  /* 0x000000560b267224 */ /* 0x000fc800078e0a4d */
[----:B------:R-:W-:-:S05]  /*6980*/  IMAD R38, R17, -0x2, R38 ;  /* 0xfffffffe11267824 */ /* 0x000fca00078e0226 */
[----:B------:R-:W-:Y:S02]  /*6990*/  VIADDMNMX R73, R38, R86, R73, PT ;  /* 0x0000005626497246 */ /* 0x000fe40003800149 */
[----:B------:R-:W-:-:S07]  /*69a0*/  VIMNMX R71, R71, R38, !PT ;  /* 0x0000002647477248 */ /* 0x000fce0007fe0100 */
.L_x_690:
[----:B------:R-:W-:Y:S01]  /*69b0*/  FMNMX.FTZ R11, R84, R8, !PT ;  /* 0x00000008540b7209 */ /* 0x000fe20007810000 */
[----:B------:R-:W-:Y:S01]  /*69c0*/  UMOV UR37, UR27 ;  /* 0x0000001b00257c82 */ /* 0x000fe20008000000 */
[----:B------:R-:W-:Y:S02]  /*69d0*/  ISETP.GT.AND P5, PT, R71, 0x8, P2 ;  /* 0x000000084700780c */ /* 0x000fe400017a4270 */
[----:B------:R-:W-:Y:S02]  /*69e0*/  FMNMX.FTZ R11, R82, R11, !PT ;  /* 0x0000000b520b7209 */ /* 0x000fe40007810000 */
[----:B------:R-:W-:Y:S02]  /*69f0*/  ISETP.LT.OR P5, PT, R73, 0x9, P5 ;  /* 0x000000094900780c */ /* 0x000fe40002fa1670 */
[----:B------:R-:W-:Y:S02]  /*6a00*/  FMNMX.FTZ R11, R80, R11, !PT ;  /* 0x0000000b500b7209 */ /* 0x000fe40007810000 */
[----:B------:R-:W-:-:S02]  /*6a10*/  FSEL R21, R21, -INF , !P5 ;  /* 0xff80000015157808 */ /* 0x000fc40006800000 */
[----:B------:R-:W-:Y:S02]  /*6a20*/  FMNMX.FTZ R38, R78, R11, !PT ;  /* 0x0000000b4e267209 */ /* 0x000fe40007810000 */
        /* <DEDUP_REMOVED lines=12> */
[C---:B------:R-:W-:Y:S02]  /*6af0*/  ISETP.GT.AND P5, PT, R71.reuse, RZ, P2 ;  /* 0x000000ff4700720c */ /* 0x040fe400017a4270 */
[----:B------:R-:W-:Y:S02]  /*6b00*/  FMNMX.FTZ R38, R132, R11, !PT ;  /* 0x0000000b84267209 */ /* 0x000fe40007810000 */
[----:B------:R-:W-:Y:S02]  /*6b10*/  ISETP.GT.AND P4, PT, R71, 0x1, P2 ;  /* 0x000000014700780c */ /* 0x000fe40001784270 */
[----:B------:R-:W-:Y:S02]  /*6b20*/  FMNMX.FTZ R38, R45, R38, !PT ;  /* 0x000000262d267209 */ /* 0x000fe40007810000 */
[----:B------:R-:W-:-:S02]  /*6b30*/  ISETP.LT.OR P5, PT, R73, 0x1, P5 ;  /* 0x000000014900780c */ /* 0x000fc40002fa1670 */
[----:B------:R-:W-:Y:S02]  /*6b40*/  FMNMX.FTZ R11, R47, R38, !PT ;  /* 0x000000262f0b7209 */ /* 0x000fe40007810000 */
[----:B------:R-:W-:Y:S02]  /*6b50*/  ISETP.LT.OR P4, PT, R73, 0x2, P4 ;  /* 0x000000024900780c */ /* 0x000fe40002781670 */
[----:B------:R-:W-:Y:S02]  /*6b60*/  FMNMX.FTZ R38, R46, R11, !PT ;  /* 0x0000000b2e267209 */ /* 0x000fe40007810000 */
[----:B------:R-:W-:Y:S02]  /*6b70*/  ISETP.GT.AND P3, PT, R71, 0x9, P2 ;  /* 0x000000094700780c */ /* 0x000fe40001764270 */
[----:B------:R-:W-:Y:S02]  /*6b80*/  FMNMX.FTZ R11, R51, R38, !PT ;  /* 0x00000026330b7209 */ /* 0x000fe40007810000 */
[----:B------:R-:W-:-:S02]  /*6b90*/  FSEL R14, R14, -INF , !P4 ;  /* 0xff8000000e0e7808 */ /* 0x000fc40006000000 */
[----:B------:R-:W-:Y:S02]  /*6ba0*/  FMNMX.FTZ R11, R50, R11, !PT ;  /* 0x0000000b320b7209 */ /* 0x000fe40007810000 */
[----:B------:R-:W-:Y:S02]  /*6bb0*/  ISETP.GT.AND P4, PT, R71, 0x10, P2 ;  /* 0x000000104700780c */ /* 0x000fe40001784270 */
[----:B------:R-:W-:Y:S02]  /*6bc0*/  FMNMX.FTZ R38, R54, R11, !PT ;  /* 0x0000000b36267209 */ /* 0x000fe40007810000 */
[----:B------:R-:W-:Y:S02]  /*6bd0*/  ISETP.LT.OR P3, PT, R73, 0xa, P3 ;  /* 0x0000000a4900780c */ /* 0x000fe40001f61670 */
[----:B------:R-:W-:Y:S02]  /*6be0*/  FMNMX.FTZ R38, R57, R38, !PT ;  /* 0x0000002639267209 */ /* 0x000fe40007810000 */
[----:B------:R-:W-:-:S02]  /*6bf0*/  ISETP.LT.OR P4, PT, R73, 0x11, P4 ;  /* 0x000000114900780c */ /* 0x000fc40002781670 */
[----:B------:R-:W-:Y:S02]  /*6c00*/  FMNMX.FTZ R11, R129, R38, !PT ;  /* 0x00000026810b7209 */ /* 0x000fe40007810000 */
[----:B------:R-:W-:Y:S02]  /*6c10*/  FSEL R24, R24, -INF , !P3 ;  /* 0xff80000018187808 */ /* 0x000fe40005800000 */
[----:B------:R-:W-:Y:S02]  /*6c20*/  FMNMX.FTZ R38, R128, R11, !PT ;  /* 0x0000000b80267209 */ /* 0x000fe40007810000 */
[----:B------:R-:W-:Y:S02]  /*6c30*/  ISETP.GT.AND P3, PT, R71, 0x18, P2 ;  /* 0x000000184700780c */ /* 0x000fe40001764270 */
[----:B------:R-:W-:Y:S02]  /*6c40*/  FMNMX.FTZ R11, R131, R38, !PT ;  /* 0x00000026830b7209 */ /* 0x000fe40007810000 */
[----:B------:R-:W-:-:S02]  /*6c50*/  FSEL R27, R27, -INF , !P4 ;  /* 0xff8000001b1b7808 */ /* 0x000fc40006000000 */
[----:B------:R-:W-:Y:S02]  /*6c60*/  FMNMX.FTZ R11, R130, R11, !PT ;  /* 0x0000000b820b7209 */ /* 0x000fe40007810000 */
[----:B------:R-:W-:Y:S02]  /*6c70*/  ISETP.GT.AND P4, PT, R71, 0x19, P2 ;  /* 0x000000194700780c */ /* 0x000fe40001784270 */
[----:B------:R-:W-:Y:S02]  /*6c80*/  FMNMX.FTZ R11, R68, R11, !PT ;  /* 0x0000000b440b7209 */ /* 0x000fe40007810000 */
[C---:B------:R-:W-:Y:S02]  /*6c90*/  ISETP.LT.OR P3, PT, R73.reuse, 0x19, P3 ;  /* 0x000000194900780c */ /* 0x040fe40001f61670 */
        /* <DEDUP_REMOVED lines=18> */
[----:B------:R-:W-:Y:S01]  /*6dc0*/  FSEL R37, R37, -INF , !P4 ;  /* 0xff80000025257808 */ /* 0x000fe20006000000 */
[----:B------:R-:W1:Y:S01]  /*6dd0*/  SHFL.BFLY PT, R11, R38, 0x2, 0x1f ;  /* 0x0c401f00260b7f89 */ /* 0x000e6200000e0000 */
[----:B------:R-:W-:-:S04]  /*6de0*/  ISETP.GT.AND P4, PT, R71, 0x30, P2 ;  /* 0x000000304700780c */ /* 0x000fc80001784270 */
[----:B------:R-:W-:-:S04]  /*6df0*/  ISETP.LT.OR P4, PT, R73, 0x31, P4 ;  /* 0x000000314900780c */ /* 0x000fc80002781670 */
[----:B------:R-:W-:Y:S02]  /*6e00*/  FSEL R41, R41, -INF , !P4 ;  /* 0xff80000029297808 */ /* 0x000fe40006000000 */
[----:B------:R-:W-:-:S04]  /*6e10*/  ISETP.GT.AND P4, PT, R71, 0x39, P2 ;  /* 0x000000394700780c */ /* 0x000fc80001784270 */
[----:B------:R-:W-:-:S04]  /*6e20*/  ISETP.LT.OR P4, PT, R73, 0x3a, P4 ;  /* 0x0000003a4900780c */ /* 0x000fc80002781670 */
[----:B------:R-:W-:Y:S02]  /*6e30*/  FSEL R44, R44, -INF , !P4 ;  /* 0xff8000002c2c7808 */ /* 0x000fe40006000000 */
[----:B------:R-:W-:Y:S02]  /*6e40*/  ISETP.GT.AND P4, PT, R71, 0x48, P2 ;  /* 0x000000484700780c */ /* 0x000fe40001784270 */
[----:B-1----:R-:W-:Y:S02]  /*6e50*/  FMNMX.FTZ R39, R38, R11, !PT ;  /* 0x0000000b26277209 */ /* 0x002fe40007810000 */
[----:B------:R-:W-:-:S03]  /*6e60*/  ISETP.LT.OR P4, PT, R73, 0x49, P4 ;  /* 0x000000494900780c */ /* 0x000fc60002781670 */
[----:B------:R-:W1:Y:S01]  /*6e70*/  SHFL.BFLY PT, R86, R39, 0x1, 0x1f ;  /* 0x0c201f0027567f89 */ /* 0x000e6200000e0000 */
[----:B------:R-:W-:Y:S02]  /*6e80*/  FSEL R52, R52, -INF , !P4 ;  /* 0xff80000034347808 */ /* 0x000fe40006000000 */
        /* <DEDUP_REMOVED lines=8> */
[----:B------:R-:W-:Y:S02]  /*6f10*/  ISETP.LT.OR P4, PT, R73, 0x6a, P4 ;  /* 0x0000006a4900780c */ /* 0x000fe40002781670 */
[C---:B------:R-:W-:Y:S01]  /*6f20*/  FSETP.NEU.FTZ.AND P6, PT, R11.reuse, -INF , PT ;  /* 0xff8000000b00780b */ /* 0x040fe20003fdd000 */
[----:B------:R-:W-:Y:S01]  /*6f30*/  FMUL.FTZ R77, R11, UR22 ;  /* 0x000000160b4d7c20 */ /* 0x000fe20008410000 */
[----:B------:R-:W-:-:S02]  /*6f40*/  FSEL R63, R63, -INF , !P4 ;  /* 0xff8000003f3f7808 */ /* 0x000fc40006000000 */
[----:B------:R-:W-:Y:S02]  /*6f50*/  ISETP.GT.AND P4, PT, R71, 0x78, P2 ;  /* 0x000000784700780c */ /* 0x000fe40001784270 */
[----:B------:R-:W-:Y:S02]  /*6f60*/  FSEL R39, R77, RZ, P6 ;  /* 0x000000ff4d277208 */ /* 0x000fe40003000000 */
[----:B------:R-:W-:Y:S02]  /*6f70*/  ISETP.LT.OR P4, PT, R73, 0x79, P4 ;  /* 0x000000794900780c */ /* 0x000fe40002781670 */
[----:B------:R-:W-:Y:S01]  /*6f80*/  FSEL R83, R11, RZ, P6 ;  /* 0x000000ff0b537208 */ /* 0x000fe20003000000 */
[--C-:B------:R-:W-:Y:S01]  /*6f90*/  FFMA.FTZ R144, R25, UR22, -R39.reuse ;  /* 0x0000001619907c23 */ /* 0x100fe20008010827 */
[----:B------:R-:W-:Y:S01]  /*6fa0*/  FSEL R25, R13, -INF , !P5 ;  /* 0xff8000000d197808 */ /* 0x000fe20006800000 */
[--C-:B------:R-:W-:Y:S01]  /*6fb0*/  FFMA.FTZ R38, R26, UR22, -R39.reuse ;  /* 0x000000161a267c23 */ /* 0x100fe20008010827 */
[--C-:B------:R-:W-:Y:S01]  /*6fc0*/  FFMA.FTZ R146, R31, UR22, -R39.reuse ;  /* 0x000000161f927c23 */ /* 0x100fe20008010827 */
[--C-:B------:R-:W-:Y:S01]  /*6fd0*/  FFMA.FTZ R140, R35, UR22, -R39.reuse ;  /* 0x00000016238c7c23 */ /* 0x100fe20008010827 */
[----:B------:R-:W-:Y:S01]  /*6fe0*/  FMNMX.FTZ R13, R25, R10, !PT ;  /* 0x0000000a190d7209 */ /* 0x000fe20007810000 */
[--C-:B------:R-:W-:Y:S01]  /*6ff0*/  FFMA.FTZ R138, R51, UR22, -R39.reuse ;  /* 0x00000016338a7c23 */ /* 0x100fe20008010827 */
[----:B------:R-:W-:Y:S01]  /*7000*/  ISETP.LT.OR P5, PT, R73, 0x2a, P3 ;  /* 0x0000002a4900780c */ /* 0x000fe20001fa1670 */
[--C-:B------:R-:W-:Y:S01]  /*7010*/  FFMA.FTZ R32, R32, UR22, -R39.reuse ;  /* 0x0000001620207c23 */ /* 0x100fe20008010827 */
[----:B------:R-:W-:Y:S01]  /*7020*/  FMNMX.FTZ R26, R14, R13, !PT ;  /* 0x0000000d0e1a7209 */ /* 0x000fe20007810000 */
[--C-:B------:R-:W-:Y:S01]  /*7030*/  FFMA.FTZ R36, R36, UR22, -R39.reuse ;  /* 0x0000001624247c23 */ /* 0x100fe20008010827 */
[----:B------:R-:W-:Y:S01]  /*7040*/  ISETP.GT.AND P3, PT, R71, 0x31, P2 ;  /* 0x000000314700780c */ /* 0x000fe20001764270 */
[----:B------:R-:W-:Y:S01]  /*7050*/  FADD.FTZ R83, -R83, R8 ;  /* 0x0000000853537221 */ /* 0x000fe20000010100 */
[----:B------:R-:W-:Y:S01]  /*7060*/  FMNMX.FTZ R81, R21, R26, !PT ;  /* 0x0000001a15517209 */ /* 0x000fe20007810000 */
[--C-:B------:R-:W-:Y:S01]  /*7070*/  FFMA.FTZ R142, R132, UR22, -R39.reuse ;  /* 0x00000016848e7c23 */ /* 0x100fe20008010827 */
[----:B------:R-:W-:Y:S01]  /*7080*/  FSEL R40, R40, -INF , !P5 ;  /* 0xff80000028287808 */ /* 0x000fe20006800000 */
[--C-:B------:R-:W-:Y:S01]  /*7090*/  FFMA.FTZ R136, R47, UR22, -R39.reuse ;  /* 0x000000162f887c23 */ /* 0x100fe20008010827 */
[----:B------:R-:W-:Y:S01]  /*70a0*/  FMNMX.FTZ R26, R24, R81, !PT ;  /* 0x00000051181a7209 */ /* 0x000fe20007810000 */
[--C-:B------:R-:W-:Y:S01]  /*70b0*/  FFMA.FTZ R124, R15, UR22, -R39.reuse ;  /* 0x000000160f7c7c23 */ /* 0x100fe20008010827 */
[----:B------:R-:W-:Y:S01]  /*70c0*/  ISETP.GT.AND P5, PT, R71, 0x38, P2 ;  /* 0x000000384700780c */ /* 0x000fe200017a4270 */
[--C-:B------:R-:W-:Y:S01]  /*70d0*/  FFMA.FTZ R126, R69, UR22, -R39.reuse ;  /* 0x00000016457e7c23 */ /* 0x100fe20008010827 */
[----:B------:R-:W-:Y:S01]  /*70e0*/  FMNMX.FTZ R31, R27, R26, !PT ;  /* 0x0000001a1b1f7209 */ /* 0x000fe20007810000 */
[--C-:B------:R-:W-:Y:S01]  /*70f0*/  FFMA.FTZ R148, R84, UR22, -R39.reuse ;  /* 0x0000001654947c23 */ /* 0x100fe20008010827 */
[----:B------:R-:W-:Y:S01]  /*7100*/  ISETP.LT.OR P3, PT, R73, 0x32, P3 ;  /* 0x000000324900780c */ /* 0x000fe20001f61670 */
[--C-:B------:R-:W-:Y:S01]  /*7110*/  FFMA.FTZ R77, R82, UR22, -R39.reuse ;  /* 0x00000016524d7c23 */ /* 0x100fe20008010827 */
[----:B------:R-:W-:Y:S01]  /*7120*/  FMNMX.FTZ R26, R28, R31, !PT ;  /* 0x0000001f1c1a7209 */ /* 0x000fe20007810000 */
[--C-:B------:R-:W-:Y:S01]  /*7130*/  FFMA.FTZ R150, R80, UR22, -R39.reuse ;  /* 0x0000001650967c23 */ /* 0x100fe20008010827 */
[----:B------:R-:W-:Y:S01]  /*7140*/  FSEL R42, R42, -INF , !P3 ;  /* 0xff8000002a2a7808 */ /* 0x000fe20005800000 */
[----:B------:R1:W-:Y:S01]  /*7150*/  MUFU.EX2 R31, R32 ;  /* 0x00000020001f7308 */ /* 0x0003e20000000800 */
[----:B------:R-:W-:Y:S01]  /*7160*/  FMNMX.FTZ R81, R29, R26, !PT ;  /* 0x0000001a1d517209 */ /* 0x000fe20007810000 */
[--C-:B------:R-:W-:Y:S01]  /*7170*/  FFMA.FTZ R79, R78, UR22, -R39.reuse ;  /* 0x000000164e4f7c23 */ /* 0x100fe20008010827 */
[----:B------:R-:W-:Y:S01]  /*7180*/  ISETP.LT.OR P5, PT, R73, 0x39, P5 ;  /* 0x000000394900780c */ /* 0x000fe20002fa1670 */
[--C-:B------:R-:W-:Y:S01]  /*7190*/  FFMA.FTZ R45, R45, UR22, -R39.reuse ;  /* 0x000000162d2d7c23 */ /* 0x100fe20008010827 */
[----:B------:R-:W-:Y:S01]  /*71a0*/  FMNMX.FTZ R26, R30, R81, !PT ;  /* 0x000000511e1a7209 */ /* 0x000fe20007810000 */
[--C-:B------:R-:W-:Y:S01]  /*71b0*/  FFMA.FTZ R47, R46, UR22, -R39.reuse ;  /* 0x000000162e2f7c23 */ /* 0x100fe20008010827 */
[----:B------:R-:W-:Y:S01]  /*71c0*/  ISETP.GT.AND P3, PT, R71, 0x40, P2 ;  /* 0x000000404700780c */ /* 0x000fe20001764270 */
[--C-:B------:R-:W-:Y:S01]  /*71d0*/  FFMA.FTZ R50, R50, UR22, -R39.reuse ;  /* 0x0000001632327c23 */ /* 0x100fe20008010827 */
[----:B------:R-:W-:Y:S01]  /*71e0*/  FMNMX.FTZ R35, R33, R26, !PT ;  /* 0x0000001a21237209 */ /* 0x000fe20007810000 */
[--C-:B------:R-:W-:Y:S01]  /*71f0*/  FFMA.FTZ R132, R54, UR22, -R39.reuse ;  /* 0x0000001636847c23 */ /* 0x100fe20008010827 */
[----:B------:R-:W-:Y:S01]  /*7200*/  FSEL R43, R43, -INF , !P5 ;  /* 0xff8000002b2b7808 */ /* 0x000fe20006800000 */
[--C-:B------:R-:W-:Y:S01]  /*7210*/  FFMA.FTZ R57, R57, UR22, -R39.reuse ;  /* 0x0000001639397c23 */ /* 0x100fe20008010827 */
[----:B------:R-:W-:Y:S01]  /*7220*/  FMNMX.FTZ R26, R34, R35, !PT ;  /* 0x00000023221a7209 */ /* 0x000fe20007810000 */
[--C-:B------:R-:W-:Y:S01]  /*7230*/  FFMA.FTZ R134, R129, UR22, -R39.reuse ;  /* 0x0000001681867c23 */ /* 0x100fe20008010827 */
[----:B------:R-:W-:Y:S01]  /*7240*/  ISETP.GT.AND P5, PT, R71, 0x41, P2 ;  /* 0x000000414700780c */ /* 0x000fe200017a4270 */
[----:B------:R2:W-:Y:S01]  /*7250*/  MUFU.EX2 R35, R36 ;  /* 0x0000002400237308 */ /* 0x0005e20000000800 */
[----:B------:R-:W-:Y:S01]  /*7260*/  FMNMX.FTZ R81, R37, R26, !PT ;  /* 0x0000001a25517209 */ /* 0x000fe20007810000 */
[--C-:B------:R-:W-:Y:S01]  /*7270*/  FFMA.FTZ R15, R20, UR22, -R39.reuse ;  /* 0x00000016140f7c23 */ /* 0x100fe20008010827 */
[C---:B------:R-:W-:Y:S01]  /*7280*/  ISETP.LT.OR P3, PT, R73.reuse, 0x41, P3 ;  /* 0x000000414900780c */ /* 0x040fe20001f61670 */
[--C-:B------:R-:W-:Y:S01]  /*7290*/  FFMA.FTZ R69, R70, UR22, -R39.reuse ;  /* 0x0000001646457c23 */ /* 0x100fe20008010827 */
[----:B------:R-:W-:Y:S01]  /*72a0*/  FMNMX.FTZ R26, R40, R81, !PT ;  /* 0x00000051281a7209 */ /* 0x000fe20007810000 */
[--C-:B------:R-:W-:Y:S01]  /*72b0*/  FFMA.FTZ R120, R72, UR22, -R39.reuse ;  /* 0x0000001648787c23 */ /* 0x100fe20008010827 */
[----:B------:R-:W-:Y:S01]  /*72c0*/  ISETP.LT.OR P5, PT, R73, 0x42, P5 ;  /* 0x000000424900780c */ /* 0x000fe20002fa1670 */
[--C-:B------:R-:W-:Y:S01]  /*72d0*/  FFMA.FTZ R122, R74, UR22, -R39.reuse ;  /* 0x000000164a7a7c23 */ /* 0x100fe20008010827 */
[----:B------:R-:W-:Y:S01]  /*72e0*/  FMNMX.FTZ R81, R41, R26, !PT ;  /* 0x0000001a29517209 */ /* 0x000fe20007810000 */
[----:B------:R-:W-:Y:S01]  /*72f0*/  FFMA.FTZ R75, R75, UR22, -R39 ;  /* 0x000000164b4b7c23 */ /* 0x000fe20008010827 */
[----:B------:R-:W-:Y:S01]  /*7300*/  FSEL R48, R48, -INF , !P3 ;  /* 0xff80000030307808 */ /* 0x000fe20005800000 */
[----:B------:R-:W-:Y:S01]  /*7310*/  MUFU.EX2 R148, R148 ;  /* 0x0000009400947308 */ /* 0x000fe20000000800 */
[----:B------:R-:W-:-:S02]  /*7320*/  FMNMX.FTZ R26, R42, R81, !PT ;  /* 0x000000512a1a7209 */ /* 0x000fc40007810000 */
[----:B------:R-:W-:Y:S02]  /*7330*/  ISETP.GT.AND P3, PT, R71, 0x49, P2 ;  /* 0x000000494700780c */ /* 0x000fe40001764270 */
[----:B------:R-:W-:Y:S02]  /*7340*/  FMNMX.FTZ R81, R43, R26, !PT ;  /* 0x0000001a2b517209 */ /* 0x000fe40007810000 */
[----:B------:R-:W-:Y:S01]  /*7350*/  FSEL R49, R49, -INF , !P5 ;  /* 0xff80000031317808 */ /* 0x000fe20006800000 */
[----:B------:R-:W-:Y:S01]  /*7360*/  MUFU.EX2 R77, R77 ;  /* 0x0000004d004d7308 */ /* 0x000fe20000000800 */
[----:B------:R-:W-:Y:S02]  /*7370*/  FMNMX.FTZ R81, R44, R81, !PT ;  /* 0x000000512c517209 */ /* 0x000fe40007810000 */
[----:B------:R-:W-:Y:S02]  /*7380*/  ISETP.GT.AND P5, PT, R71, 0x50, P2 ;  /* 0x000000504700780c */ /* 0x000fe400017a4270 */
[----:B------:R-:W-:-:S02]  /*7390*/  FMNMX.FTZ R26, R48, R81, !PT ;  /* 0x00000051301a7209 */ /* 0x000fc40007810000 */
[----:B------:R-:W-:Y:S01]  /*73a0*/  ISETP.LT.OR P3, PT, R73, 0x4a, P3 ;  /* 0x0000004a4900780c */ /* 0x000fe20001f61670 */
[----:B------:R-:W-:Y:S01]  /*73b0*/  MUFU.EX2 R150, R150 ;  /* 0x0000009600967308 */ /* 0x000fe20000000800 */
[----:B------:R-:W-:Y:S02]  /*73c0*/  FMNMX.FTZ R81, R49, R26, !PT ;  /* 0x0000001a31517209 */ /* 0x000fe40007810000 */
[----:B------:R-:W-:Y:S02]  /*73d0*/  FSEL R53, R53, -INF , !P3 ;  /* 0xff80000035357808 */ /* 0x000fe40005800000 */
[----:B------:R-:W-:Y:S02]  /*73e0*/  ISETP.LT.OR P5, PT, R73, 0x51, P5 ;  /* 0x000000514900780c */ /* 0x000fe40002fa1670 */
[----:B------:R-:W-:Y:S01]  /*73f0*/  FMNMX.FTZ R26, R52, R81, !PT ;  /* 0x00000051341a7209 */ /* 0x000fe20007810000 */
[----:B------:R-:W-:Y:S01]  /*7400*/  MUFU.EX2 R79, R79 ;  /* 0x0000004f004f7308 */ /* 0x000fe20000000800 */
[----:B------:R-:W-:-:S02]  /*7410*/  ISETP.GT.AND P3, PT, R71, 0x58, P2 ;  /* 0x000000584700780c */ /* 0x000fc40001764270 */
[----:B------:R-:W-:Y:S02]  /*7420*/  FSEL R55, R55, -INF , !P5 ;  /* 0xff80000037377808 */ /* 0x000fe40006800000 */
[----:B------:R-:W-:Y:S02]  /*7430*/  FMNMX.FTZ R26, R53, R26, !PT ;  /* 0x0000001a351a7209 */ /* 0x000fe40007810000 */
[----:B------:R-:W-:Y:S01]  /*7440*/  ISETP.GT.AND P5, PT, R71, 0x59, P2 ;  /* 0x000000594700780c */ /* 0x000fe200017a4270 */
[----:B------:R-:W-:Y:S01]  /*7450*/  MUFU.EX2 R144, R144 ;  /* 0x0000009000907308 */ /* 0x000fe20000000800 */
[----:B------:R-:W-:Y:S02]  /*7460*/  ISETP.LT.OR P3, PT, R73, 0x59, P3 ;  /* 0x000000594900780c */ /* 0x000fe40001f61670 */
[----:B------:R-:W-:Y:S02]  /*7470*/  FMNMX.FTZ R51, R55, R26, !PT ;  /* 0x0000001a37337209 */ /* 0x000fe40007810000 */
[----:B------:R-:W-:-:S02]  /*7480*/  ISETP.LT.OR P5, PT, R73, 0x5a, P5 ;  /* 0x0000005a4900780c */ /* 0x000fc40002fa1670 */
[----:B------:R-:W-:Y:S01]  /*7490*/  FSEL R58, R58, -INF , !P3 ;  /* 0xff8000003a3a7808 */ /* 0x000fe20005800000 */
[----:B------:R-:W-:Y:S01]  /*74a0*/  MUFU.EX2 R13, R38 ;  /* 0x00000026000d7308 */ /* 0x000fe20000000800 */
[----:B------:R-:W-:Y:S02]  /*74b0*/  FMNMX.FTZ R81, R56, R51, !PT ;  /* 0x0000003338517209 */ /* 0x000fe40007810000 */
[----:B------:R-:W-:Y:S02]  /*74c0*/  ISETP.GT.AND P3, PT, R71, 0x61, P2 ;  /* 0x000000614700780c */ /* 0x000fe40001764270 */
[----:B------:R-:W-:Y:S02]  /*74d0*/  FSEL R59, R59, -INF , !P5 ;  /* 0xff8000003b3b7808 */ /* 0x000fe40006800000 */
[----:B------:R-:W-:Y:S01]  /*74e0*/  FMNMX.FTZ R26, R58, R81, !PT ;  /* 0x000000513a1a7209 */ /* 0x000fe20007810000 */
[----:B------:R-:W-:Y:S01]  /*74f0*/  MUFU.EX2 R146, R146 ;  /* 0x0000009200927308 */ /* 0x000fe20000000800 */
[----:B------:R-:W-:-:S02]  /*7500*/  ISETP.GT.AND P5, PT, R71, 0x68, P2 ;  /* 0x000000684700780c */ /* 0x000fc400017a4270 */
[----:B------:R-:W-:Y:S02]  /*7510*/  ISETP.LT.OR P3, PT, R73, 0x62, P3 ;  /* 0x000000624900780c */ /* 0x000fe40001f61670 */
[----:B------:R-:W-:Y:S02]  /*7520*/  FMNMX.FTZ R81, R59, R26, !PT ;  /* 0x0000001a3b517209 */ /* 0x000fe40007810000 */
[----:B------:R-:W-:Y:S01]  /*7530*/  FSEL R61, R61, -INF , !P3 ;  /* 0xff8000003d3d7808 */ /* 0x000fe20005800000 */
[----:B------:R-:W-:Y:S01]  /*7540*/  MUFU.EX2 R140, R140 ;  /* 0x0000008c008c7308 */ /* 0x000fe20000000800 */
[----:B------:R-:W-:Y:S02]  /*7550*/  ISETP.LT.OR P5, PT, R73, 0x69, P5 ;  /* 0x000000694900780c */ /* 0x000fe40002fa1670 */
[----:B------:R-:W-:Y:S02]  /*7560*/  FMNMX.FTZ R26, R60, R81, !PT ;  /* 0x000000513c1a7209 */ /* 0x000fe40007810000 */
[----:B------:R-:W-:-:S02]  /*7570*/  ISETP.GT.AND P3, PT, R71, 0x70, P2 ;  /* 0x000000704700780c */ /* 0x000fc40001764270 */
[----:B------:R-:W-:Y:S01]  /*7580*/  FSEL R62, R62, -INF , !P5 ;  /* 0xff8000003e3e7808 */ /* 0x000fe20006800000 */
[----:B------:R-:W-:Y:S01]  /*7590*/  MUFU.EX2 R142, R142 ;  /* 0x0000008e008e7308 */ /* 0x000fe20000000800 */
[----:B------:R-:W-:Y:S02]  /*75a0*/  FMNMX.FTZ R81, R61, R26, !PT ;  /* 0x0000001a3d517209 */ /* 0x000fe40007810000 */
[----:B------:R-:W-:Y:S02]  /*75b0*/  ISETP.GT.AND P5, PT, R71, 0x71, P2 ;  /* 0x000000714700780c */ /* 0x000fe400017a4270 */
[----:B------:R-:W-:Y:S02]  /*75c0*/  ISETP.LT.OR P3, PT, R73, 0x71, P3 ;  /* 0x000000714900780c */ /* 0x000fe40001f61670 */
[----:B------:R-:W-:Y:S01]  /*75d0*/  FMNMX.FTZ R26, R62, R81, !PT ;  /* 0x000000513e1a7209 */ /* 0x000fe20007810000 */
[----:B------:R-:W-:Y:S01]  /*75e0*/  MUFU.EX2 R45, R45 ;  /* 0x0000002d002d7308 */ /* 0x000fe20000000800 */
[----:B------:R-:W-:-:S02]  /*75f0*/  ISETP.GT.AND P2, PT, R71, 0x79, P2 ;  /* 0x000000794700780c */ /* 0x000fc40001744270 */
[----:B------:R-:W-:Y:S02]  /*7600*/  ISETP.LT.OR P5, PT, R73, 0x72, P5 ;  /* 0x000000724900780c */ /* 0x000fe40002fa1670 */
[----:B------:R-:W-:Y:S02]  /*7610*/  FSEL R64, R64, -INF , !P3 ;  /* 0xff80000040407808 */ /* 0x000fe40005800000 */
[----:B------:R-:W-:Y:S01]  /*7620*/  FMNMX.FTZ R71, R63, R26, !PT ;  /* 0x0000001a3f477209 */ /* 0x000fe20007810000 */
[----:B------:R-:W-:Y:S01]  /*7630*/  MUFU.EX2 R136, R136 ;  /* 0x0000008800887308 */ /* 0x000fe20000000800 */
[----:B------:R-:W-:Y:S01]  /*7640*/  FSEL R26, R65, -INF , !P5 ;  /* 0xff800000411a7808 */ /* 0x000fe20006800000 */
[--C-:B------:R-:W-:Y:S01]  /*7650*/  FFMA.FTZ R65, R128, UR22, -R39.reuse ;  /* 0x0000001680417c23 */ /* 0x100fe20008010827 */
[----:B------:R-:W-:Y:S01]  /*7660*/  FMNMX.FTZ R71, R64, R71, !PT ;  /* 0x0000004740477209 */ /* 0x000fe20007810000 */
[----:B------:R-:W-:Y:S01]  /*7670*/  FFMA.FTZ R128, R131, UR22, -R39 ;  /* 0x0000001683807c23 */ /* 0x000fe20008010827 */
[----:B------:R-:W-:-:S02]  /*7680*/  ISETP.LT.OR P2, PT, R73, 0x7a, P2 ;  /* 0x0000007a4900780c */ /* 0x000fc40001741670 */
[----:B------:R-:W-:Y:S01]  /*7690*/  FSEL R66, R66, -INF , !P4 ;  /* 0xff80000042427808 */ /* 0x000fe20006000000 */
[----:B------:R-:W-:Y:S01]  /*76a0*/  MUFU.EX2 R47, R47 ;  /* 0x0000002f002f7308 */ /* 0x000fe20000000800 */
[----:B------:R-:W-:Y:S02]  /*76b0*/  FMNMX.FTZ R71, R26, R71, !PT ;  /* 0x000000471a477209 */ /* 0x000fe40007810000 */
[----:B-1----:R-:W-:Y:S01]  /*76c0*/  FSEL R32, R67, -INF , !P2 ;  /* 0xff80000043207808 */ /* 0x002fe20005000000 */
[--C-:B------:R-:W-:Y:S01]  /*76d0*/  FFMA.FTZ R67, R130, UR22, -R39.reuse ;  /* 0x0000001682437c23 */ /* 0x100fe20008010827 */
[----:B------:R-:W-:Y:S01]  /*76e0*/  FMNMX.FTZ R71, R66, R71, !PT ;  /* 0x0000004742477209 */ /* 0x000fe20007810000 */
[--C-:B------:R-:W-:Y:S02]  /*76f0*/  FFMA.FTZ R130, R68, UR22, -R39.reuse ;  /* 0x0000001644827c23 */ /* 0x100fe40008010827 */
[----:B------:R-:W-:Y:S01]  /*7700*/  MUFU.EX2 R138, R138 ;  /* 0x0000008a008a7308 */ /* 0x000fe20000000800 */
[----:B--2---:R-:W-:Y:S01]  /*7710*/  FMNMX.FTZ R36, R32, R71, !PT ;  /* 0x0000004720247209 */ /* 0x004fe20007810000 */
[----:B------:R-:W-:-:S04]  /*7720*/  FFMA.FTZ R71, R12, UR22, -R39 ;  /* 0x000000160c477c23 */ /* 0x000fc80008010827 */
[----:B------:R-:W1:Y:S02]  /*7730*/  SHFL.BFLY PT, R73, R36, 0x2, 0x1f ;  /* 0x0c401f0024497f89 */ /* 0x000e6400000e0000 */
[----:B------:R-:W-:Y:S08]  /*7740*/  MUFU.EX2 R51, R50 ;  /* 0x0000003200337308 */ /* 0x000ff00000000800 */
[----:B------:R-:W-:Y:S08]  /*7750*/  MUFU.EX2 R132, R132 ;  /* 0x0000008400847308 */ /* 0x000ff00000000800 */
[----:B------:R-:W-:Y:S01]  /*7760*/  MUFU.EX2 R57, R57 ;  /* 0x0000003900397308 */ /* 0x000fe20000000800 */
[----:B-1----:R-:W-:Y:S01]  /*7770*/  FMNMX.FTZ R12, R36, R73, !PT ;  /* 0x00000049240c7209 */ /* 0x002fe20007810000 */
[----:B------:R-:W-:Y:S01]  /*7780*/  FFMA.FTZ R73, R76, UR22, -R39 ;  /* 0x000000164c497c23 */ /* 0x000fe20008010827 */
[----:B------:R-:W-:-:S05]  /*7790*/  FMUL.FTZ R39, R83, UR22 ;  /* 0x0000001653277c20 */ /* 0x000fca0008410000 */
[----:B------:R-:W-:Y:S01]  /*77a0*/  MUFU.EX2 R134, R134 ;  /* 0x0000008600867308 */ /* 0x000fe20000000800 */
[----:B------:R-:W1:Y:S07]  /*77b0*/  SHFL.BFLY PT, R81, R12, 0x1, 0x1f ;  /* 0x0c201f000c517f89 */ /* 0x000e6e00000e0000 */
[----:B------:R-:W2:Y:S08]  /*77c0*/  MUFU.EX2 R39, R39 ;  /* 0x0000002700277308 */ /* 0x000eb00000000800 */
[----:B------:R-:W-:Y:S08]  /*77d0*/  MUFU.EX2 R65, R65 ;  /* 0x0000004100417308 */ /* 0x000ff00000000800 */
[----:B------:R-:W-:Y:S01]  /*77e0*/  MUFU.EX2 R128, R128 ;  /* 0x0000008000807308 */ /* 0x000fe20000000800 */
[----:B--2---:R-:W-:Y:S01]  /*77f0*/  FFMA.FTZ R36, R39, R5, R148 ;  /* 0x0000000527247223 */ /* 0x004fe20000010094 */
[----:B-1----:R-:W-:Y:S01]  /*7800*/  FMNMX.FTZ R12, R12, R81, !PT ;  /* 0x000000510c0c7209 */ /* 0x002fe20007810000 */
[-C--:B------:R-:W-:Y:S01]  /*7810*/  FMUL.FTZ R88, R88, R39.reuse ;  /* 0x0000002758587220 */ /* 0x080fe20000410000 */
[C---:B------:R-:W-:Y:S01]  /*7820*/  F2FP.F16.F32.PACK_AB R148, R77.reuse, R148 ;  /* 0x000000944d94723e */ /* 0x040fe200000000ff */
[----:B------:R-:W-:Y:S01]  /*7830*/  FADD.FTZ R5, R77, R36 ;  /* 0x000000244d057221 */ /* 0x000fe20000010000 */
[C---:B------:R-:W-:Y:S01]  /*7840*/  FSETP.NEU.FTZ.AND P2, PT, R12.reuse, -INF , PT ;  /* 0xff8000000c00780b */ /* 0x040fe20003f5d000 */
[----:B------:R-:W-:Y:S01]  /*7850*/  FMUL.FTZ R81, R12, UR22 ;  /* 0x000000160c517c20 */ /* 0x000fe20008410000 */
[----:B------:R-:W-:Y:S01]  /*7860*/  MUFU.EX2 R67, R67 ;  /* 0x0000004300437308 */ /* 0x000fe20000000800 */
[----:B------:R-:W-:Y:S01]  /*7870*/  FADD.FTZ R36, R150, R5 ;  /* 0x0000000596247221 */ /* 0x000fe20000010000 */
[----:B------:R-:W-:Y:S01]  /*7880*/  FSEL R5, R12, RZ, P2 ;  /* 0x000000ff0c057208 */ /* 0x000fe20001000000 */
[-C--:B------:R-:W-:Y:S01]  /*7890*/  FMUL.FTZ R89, R89, R39.reuse ;  /* 0x0000002759597220 */ /* 0x080fe20000410000 */
[----:B------:R-:W-:Y:S01]  /*78a0*/  FSEL R81, R81, RZ, P2 ;  /* 0x000000ff51517208 */ /* 0x000fe20001000000 */
[-C--:B------:R-:W-:Y:S01]  /*78b0*/  FMUL.FTZ R92, R92, R39.reuse ;  /* 0x000000275c5c7220 */ /* 0x080fe20000410000 */
[----:B------:R-:W-:Y:S01]  /*78c0*/  ISETP.GT.AND P2, PT, R7, UR29, PT ;  /* 0x0000001d07007c0c */ /* 0x000fe2000bf44270 */
[----:B------:R-:W-:Y:S01]  /*78d0*/  FADD.FTZ R5, -R5, R10 ;  /* 0x0000000a05057221 */ /* 0x000fe20000010100 */
[----:B------:R-:W-:Y:S01]  /*78e0*/  MUFU.EX2 R130, R130 ;  /* 0x0000008200827308 */ /* 0x000fe20000000800 */
[--C-:B------:R-:W-:Y:S01]  /*78f0*/  FFMA.FTZ R151, R21, UR22, -R81.reuse ;  /* 0x0000001615977c23 */ /* 0x100fe20008010851 */
[----:B------:R-:W-:Y:S01]  /*7900*/  FADD.FTZ R21, R79, R36 ;  /* 0x000000244f157221 */ /* 0x000fe20000010000 */
[--C-:B------:R-:W-:Y:S01]  /*7910*/  FFMA.FTZ R8, R25, UR22, -R81.reuse ;  /* 0x0000001619087c23 */ /* 0x100fe20008010851 */
[----:B------:R-:W-:Y:S01]  /*7920*/  FMUL.FTZ R5, R5, UR22 ;  /* 0x0000001605057c20 */ /* 0x000fe20008410000 */
[----:B------:R-:W-:Y:S01]  /*7930*/  FFMA.FTZ R149, R14, UR22, -R81 ;  /* 0x000000160e957c23 */ /* 0x000fe20008010851 */
[----:B------:R-:W-:Y:S01]  /*7940*/  FADD.FTZ R36, R144, R21 ;  /* 0x0000001590247221 */ /* 0x000fe20000010000 */
[--C-:B------:R-:W-:Y:S01]  /*7950*/  FFMA.FTZ R14, R24, UR22, -R81.reuse ;  /* 0x00000016180e7c23 */ /* 0x100fe20008010851 */
[----:B------:R-:W-:Y:S01]  /*7960*/  MUFU.EX2 R151, R151 ;  /* 0x0000009700977308 */ /* 0x000fe20000000800 */
[--C-:B------:R-:W-:Y:S01]  /*7970*/  FFMA.FTZ R145, R27, UR22, -R81.reuse ;  /* 0x000000161b917c23 */ /* 0x100fe20008010851 */
[----:B------:R-:W-:Y:S01]  /*7980*/  FADD.FTZ R21, R13, R36 ;  /* 0x000000240d157221 */ /* 0x000fe20000010000 */
[--C-:B------:R-:W-:Y:S01]  /*7990*/  FFMA.FTZ R20, R28, UR22, -R81.reuse ;  /* 0x000000161c147c23 */ /* 0x100fe20008010851 */
[--C-:B------:R-:W-:Y:S01]  /*79a0*/  FFMA.FTZ R147, R29, UR22, -R81.reuse ;  /* 0x000000161d937c23 */ /* 0x100fe20008010851 */
        /* <DEDUP_REMOVED lines=11> */
[----:B------:R1:W2:Y:S01]  /*7a60*/  MUFU.EX2 R21, R5 ;  /* 0x0000000500157308 */ /* 0x0002a20000000800 */
[--C-:B------:R-:W-:Y:S01]  /*7a70*/  FFMA.FTZ R137, R41, UR22, -R81.reuse ;  /* 0x0000001629897c23 */ /* 0x100fe20008010851 */
[----:B------:R-:W-:Y:S01]  /*7a80*/  FADD.FTZ R25, R35, R36 ;  /* 0x0000002423197221 */ /* 0x000fe20000010000 */
[--C-:B------:R-:W-:Y:S01]  /*7a90*/  FFMA.FTZ R139, R43, UR22, -R81.reuse ;  /* 0x000000162b8b7c23 */ /* 0x100fe20008010851 */
[--C-:B------:R-:W-:Y:S01]  /*7aa0*/  FFMA.FTZ R133, R48, UR22, -R81.reuse ;  /* 0x0000001630857c23 */ /* 0x100fe20008010851 */
[----:B------:R-:W-:Y:S01]  /*7ab0*/  FFMA.FTZ R36, R49, UR22, -R81 ;  /* 0x0000001631247c23 */ /* 0x000fe20008010851 */
[----:B------:R-:W-:Y:S01]  /*7ac0*/  FADD.FTZ R38, R142, R25 ;  /* 0x000000198e267221 */ /* 0x000fe20000010000 */
[--C-:B------:R-:W-:Y:S01]  /*7ad0*/  FFMA.FTZ R135, R52, UR22, -R81.reuse ;  /* 0x0000001634877c23 */ /* 0x100fe20008010851 */
[----:B------:R-:W3:Y:S01]  /*7ae0*/  MUFU.EX2 R149, R149 ;  /* 0x0000009500957308 */ /* 0x000ee20000000800 */
[----:B------:R-:W-:Y:S01]  /*7af0*/  F2FP.F16.F32.PACK_AB R144, R13, R144 ;  /* 0x000000900d90723e */ /* 0x000fe200000000ff */
[----:B-1----:R-:W-:Y:S01]  /*7b00*/  FADD.FTZ R5, R45, R38 ;  /* 0x000000262d057221 */ /* 0x002fe20000010000 */
[--C-:B------:R-:W-:Y:S01]  /*7b10*/  FFMA.FTZ R129, R55, UR22, -R81.reuse ;  /* 0x0000001637817c23 */ /* 0x100fe20008010851 */
[--C-:B------:R-:W-:Y:S01]  /*7b20*/  FFMA.FTZ R131, R58, UR22, -R81.reuse ;  /* 0x000000163a837c23 */ /* 0x100fe20008010851 */
[----:B------:R-:W-:Y:S01]  /*7b30*/  FFMA.FTZ R125, R60, UR22, -R81 ;  /* 0x000000163c7d7c23 */ /* 0x000fe20008010851 */
[----:B------:R-:W-:Y:S01]  /*7b40*/  FADD.FTZ R42, R136, R5 ;  /* 0x00000005882a7221 */ /* 0x000fe20000010000 */
[--C-:B------:R-:W-:Y:S01]  /*7b50*/  FFMA.FTZ R61, R61, UR22, -R81.reuse ;  /* 0x000000163d3d7c23 */ /* 0x100fe20008010851 */
[----:B------:R-:W1:Y:S01]  /*7b60*/  MUFU.EX2 R14, R14 ;  /* 0x0000000e000e7308 */ /* 0x000e620000000800 */
[----:B--2---:R-:W-:Y:S01]  /*7b70*/  FFMA.FTZ R38, R21, R4, R8 ;  /* 0x0000000415267223 */ /* 0x004fe20000010008 */
[----:B------:R-:W-:Y:S01]  /*7b80*/  FADD.FTZ R25, R47, R42 ;  /* 0x0000002a2f197221 */ /* 0x000fe20000010000 */
[--C-:B------:R-:W-:Y:S01]  /*7b90*/  FFMA.FTZ R4, R53, UR22, -R81.reuse ;  /* 0x0000001635047c23 */ /* 0x100fe20008010851 */
[--C-:B------:R-:W-:Y:S01]  /*7ba0*/  FFMA.FTZ R62, R62, UR22, -R81.reuse ;  /* 0x000000163e3e7c23 */ /* 0x100fe20008010851 */
[--C-:B------:R-:W-:Y:S01]  /*7bb0*/  FFMA.FTZ R63, R63, UR22, -R81.reuse ;  /* 0x000000163f3f7c23 */ /* 0x100fe20008010851 */
[--C-:B------:R-:W-:Y:S01]  /*7bc0*/  FFMA.FTZ R64, R64, UR22, -R81.reuse ;  /* 0x0000001640407c23 */ /* 0x100fe20008010851 */
[--C-:B------:R-:W-:Y:S01]  /*7bd0*/  FFMA.FTZ R26, R26, UR22, -R81.reuse ;  /* 0x000000161a1a7c23 */ /* 0x100fe20008010851 */
[----:B------:R-:W2:Y:S01]  /*7be0*/  MUFU.EX2 R145, R145 ;  /* 0x0000009100917308 */ /* 0x000ea20000000800 */
[----:B---3--:R-:W-:Y:S01]  /*7bf0*/  FADD.FTZ R40, R149, R38 ;  /* 0x0000002695287221 */ /* 0x008fe20000010000 */
[--C-:B------:R-:W-:Y:S01]  /*7c00*/  FFMA.FTZ R38, R56, UR22, -R81.reuse ;  /* 0x0000001638267c23 */ /* 0x100fe20008010851 */
[--C-:B------:R-:W-:Y:S01]  /*7c10*/  FFMA.FTZ R66, R66, UR22, -R81.reuse ;  /* 0x0000001642427c23 */ /* 0x100fe20008010851 */
[----:B------:R-:W-:Y:S01]  /*7c20*/  FFMA.FTZ R32, R32, UR22, -R81 ;  /* 0x0000001620207c23 */ /* 0x000fe20008010851 */
[----:B------:R-:W-:Y:S01]  /*7c30*/  FADD.FTZ R5, R151, R40 ;  /* 0x0000002897057221 */ /* 0x000fe20000010000 */
[----:B------:R-:W-:Y:S01]  /*7c40*/  FADD.FTZ R40, R138, R25 ;  /* 0x000000198a287221 */ /* 0x000fe20000010000 */
[----:B------:R-:W-:Y:S01]  /*7c50*/  IMAD.U32 R27, RZ, RZ, UR39 ;  /* 0x00000027ff1b7e24 */ /* 0x000fe2000f8e00ff */
[----:B------:R-:W3:Y:S01]  /*7c60*/  MUFU.EX2 R20, R20 ;  /* 0x0000001400147308 */ /* 0x000ee20000000800 */
[----:B-1----:R-:W-:Y:S01]  /*7c70*/  FADD.FTZ R42, R14, R5 ;  /* 0x000000050e2a7221 */ /* 0x002fe20000010000 */
[----:B------:R-:W-:Y:S01]  /*7c80*/  FADD.FTZ R25, R51, R40 ;  /* 0x0000002833197221 */ /* 0x000fe20000010000 */
[----:B------:R-:W-:Y:S01]  /*7c90*/  FFMA.FTZ R40, R59, UR22, -R81 ;  /* 0x000000163b287c23 */ /* 0x000fe20008010851 */
[----:B------:R-:W-:Y:S01]  /*7ca0*/  @!P1 LEA R27, R27, UR40, 0x3 ;  /* 0x000000281b1b9c11 */ /* 0x000fe2000f8e18ff */
[----:B------:R-:W-:Y:S01]  /*7cb0*/  UMOV UR39, UR28 ;  /* 0x0000001c00277c82 */ /* 0x000fe20008000000 */
[----:B------:R-:W-:Y:S01]  /*7cc0*/  F2FP.F16.F32.PACK_AB R149, R149, R8 ;  /* 0x000000089595723e */ /* 0x000fe200000000ff */
[-C--:B------:R-:W-:Y:S01]  /*7cd0*/  FMUL.FTZ R93, R93, R39.reuse ;  /* 0x000000275d5d7220 */ /* 0x080fe20000410000 */
[----:B------:R-:W1:Y:S01]  /*7ce0*/  MUFU.EX2 R147, R147 ;  /* 0x0000009300937308 */ /* 0x000e620000000800 */
[----:B--2---:R-:W-:Y:S01]  /*7cf0*/  FADD.FTZ R5, R145, R42 ;  /* 0x0000002a91057221 */ /* 0x004fe20000010000 */
[----:B------:R-:W-:Y:S01]  /*7d00*/  @!P1 VIADD R27, R27, 0x16860 ;  /* 0x000168601b1b9836 */ /* 0x000fe20000000000 */
[----:B------:R-:W-:Y:S01]  /*7d10*/  F2FP.F16.F32.PACK_AB R150, R79, R150 ;  /* 0x000000964f96723e */ /* 0x000fe200000000ff */
[-C--:B------:R-:W-:Y:S01]  /*7d20*/  FMUL.FTZ R96, R96, R39.reuse ;  /* 0x0000002760607220 */ /* 0x080fe20000410000 */
[----:B------:R-:W-:Y:S01]  /*7d30*/  F2FP.F16.F32.PACK_AB R146, R31, R146 ;  /* 0x000000921f92723e */ /* 0x000fe200000000ff */
[-C--:B------:R-:W-:Y:S01]  /*7d40*/  FMUL.FTZ R97, R97, R39.reuse ;  /* 0x0000002761617220 */ /* 0x080fe20000410000 */
[----:B------:R-:W-:Y:S01]  /*7d50*/  @!P1 PRMT R27, RZ, 0x654, R27 ;  /* 0x00000654ff1b9816 */ /* 0x000fe2000000001b */
[----:B------:R-:W2:Y:S01]  /*7d60*/  MUFU.EX2 R24, R24 ;  /* 0x0000001800187308 */ /* 0x000ea20000000800 */
[----:B---3--:R-:W-:Y:S01]  /*7d70*/  FADD.FTZ R42, R20, R5 ;  /* 0x00000005142a7221 */ /* 0x008fe20000010000 */
[----:B------:R-:W-:Y:S01]  /*7d80*/  F2FP.F16.F32.PACK_AB R140, R35, R140 ;  /* 0x0000008c238c723e */ /* 0x000fe200000000ff */
[----:B------:R3:W-:Y:S01]  /*7d90*/  @!P1 SYNCS.ARRIVE.TRANS64.RED.A1T0 RZ, [R27+URZ], RZ ;  /* 0x000000ff1bff99a7 */ /* 0x0007e2000810043f */
[----:B------:R-:W-:Y:S01]  /*7da0*/  F2FP.F16.F32.PACK_AB R142, R45, R142 ;  /* 0x0000008e2d8e723e */ /* 0x000fe200000000ff */
[-C--:B------:R-:W-:Y:S01]  /*7db0*/  FMUL.FTZ R100, R100, R39.reuse ;  /* 0x0000002764647220 */ /* 0x080fe20000410000 */
[----:B------:R-:W-:Y:S01]  /*7dc0*/  F2FP.F16.F32.PACK_AB R136, R47, R136 ;  /* 0x000000882f88723e */ /* 0x000fe200000000ff */
[-C--:B------:R-:W-:Y:S01]  /*7dd0*/  FMUL.FTZ R101, R101, R39.reuse ;  /* 0x0000002765657220 */ /* 0x080fe20000410000 */
[----:B------:R-:W4:Y:S01]  /*7de0*/  MUFU.EX2 R141, R141 ;  /* 0x0000008d008d7308 */ /* 0x000f220000000800 */
[----:B-1----:R-:W-:Y:S01]  /*7df0*/  FADD.FTZ R5, R147, R42 ;  /* 0x0000002a93057221 */ /* 0x002fe20000010000 */
[----:B------:R-:W-:Y:S01]  /*7e00*/  F2FP.F16.F32.PACK_AB R138, R51, R138 ;  /* 0x0000008a338a723e */ /* 0x000fe200000000ff */
[-C--:B------:R-:W-:Y:S01]  /*7e10*/  FMUL.FTZ R104, R104, R39.reuse ;  /* 0x0000002768687220 */ /* 0x080fe20000410000 */
[-C--:B------:R-:W-:Y:S01]  /*7e20*/  FMUL.FTZ R105, R105, R39.reuse ;  /* 0x0000002769697220 */ /* 0x080fe20000410000 */
[-C--:B------:R-:W-:Y:S01]  /*7e30*/  FMUL.FTZ R108, R108, R39.reuse ;  /* 0x000000276c6c7220 */ /* 0x080fe20000410000 */
[-C--:B------:R-:W-:Y:S01]  /*7e40*/  FMUL.FTZ R109, R109, R39.reuse ;  /* 0x000000276d6d7220 */ /* 0x080fe20000410000 */
[-C--:B------:R-:W-:Y:S01]  /*7e50*/  FMUL.FTZ R112, R112, R39.reuse ;  /* 0x0000002770707220 */ /* 0x080fe20000410000 */
[----:B------:R-:W1:Y:S01]  /*7e60*/  MUFU.EX2 R28, R28 ;  /* 0x0000001c001c7308 */ /* 0x000e620000000800 */
[----:B--2---:R-:W-:Y:S01]  /*7e70*/  FADD.FTZ R42, R24, R5 ;  /* 0x00000005182a7221 */ /* 0x004fe20000010000 */
[-C--:B------:R-:W-:Y:S01]  /*7e80*/  FMUL.FTZ R113, R113, R39.reuse ;  /* 0x0000002771717220 */ /* 0x080fe20000410000 */
[-C--:B------:R-:W-:Y:S01]  /*7e90*/  FMUL.FTZ R116, R116, R39.reuse ;  /* 0x0000002774747220 */ /* 0x080fe20000410000 */
[----:B------:R-:W-:Y:S01]  /*7ea0*/  FMUL.FTZ R117, R117, R39 ;  /* 0x0000002775757220 */ /* 0x000fe20000410000 */
[----:B------:R-:W-:Y:S01]  /*7eb0*/  F2FP.F16.F32.PACK_AB R151, R14, R151 ;  /* 0x000000970e97723e */ /* 0x000fe200000000ff */
[----:B------:R-:W-:Y:S01]  /*7ec0*/  VIADD R7, R7, 0xffffffff ;  /* 0xffffffff07077836 */ /* 0x000fe20000000000 */
[----:B------:R-:W-:Y:S01]  /*7ed0*/  F2FP.F16.F32.PACK_AB R145, R20, R145 ;  /* 0x000000911491723e */ /* 0x000fe200000000ff */
[----:B------:R2:W-:Y:S01]  /*7ee0*/  MUFU.EX2 R10, R44 ;  /* 0x0000002c000a7308 */ /* 0x0005e20000000800 */
[----:B----4-:R-:W-:Y:S01]  /*7ef0*/  FADD.FTZ R5, R141, R42 ;  /* 0x0000002a8d057221 */ /* 0x010fe20000010000 */
[----:B------:R-:W-:Y:S01]  /*7f00*/  F2FP.F16.F32.PACK_AB R147, R24, R147 ;  /* 0x000000931893723e */ /* 0x000fe200000000ff */
[-C--:B------:R-:W-:Y:S01]  /*7f10*/  FMUL.FTZ R90, R90, R21.reuse ;  /* 0x000000155a5a7220 */ /* 0x080fe20000410000 */
[-C--:B------:R-:W-:Y:S01]  /*7f20*/  FMUL.FTZ R91, R91, R21.reuse ;  /* 0x000000155b5b7220 */ /* 0x080fe20000410000 */
[-C--:B------:R-:W-:Y:S01]  /*7f30*/  FMUL.FTZ R94, R94, R21.reuse ;  /* 0x000000155e5e7220 */ /* 0x080fe20000410000 */
[-C--:B------:R-:W-:Y:S01]  /*7f40*/  FMUL.FTZ R95, R95, R21.reuse ;  /* 0x000000155f5f7220 */ /* 0x080fe20000410000 */
[-C--:B------:R-:W-:Y:S01]  /*7f50*/  FMUL.FTZ R98, R98, R21.reuse ;  /* 0x0000001562627220 */ /* 0x080fe20000410000 */
[----:B------:R-:W4:Y:S01]  /*7f60*/  MUFU.EX2 R143, R143 ;  /* 0x0000008f008f7308 */ /* 0x000f220000000800 */
[----:B--2---:R-:W-:Y:S01]  /*7f70*/  FADD.FTZ R44, R132, R25 ;  /* 0x00000019842c7221 */ /* 0x004fe20000010000 */
[C---:B-1----:R-:W-:Y:S01]  /*7f80*/  FADD.FTZ R42, R28.reuse, R5 ;  /* 0x000000051c2a7221 */ /* 0x042fe20000010000 */
[----:B------:R-:W-:Y:S01]  /*7f90*/  F2FP.F16.F32.PACK_AB R132, R57, R132 ;  /* 0x000000843984723e */ /* 0x000fe200000000ff */
[----:B------:R-:W-:Y:S01]  /*7fa0*/  FMUL.FTZ R99, R99, R21 ;  /* 0x0000001563637220 */ /* 0x000fe20000410000 */
[----:B------:R-:W-:Y:S01]  /*7fb0*/  FADD.FTZ R25, R57, R44 ;  /* 0x0000002c39197221 */ /* 0x000fe20000010000 */
[----:B------:R-:W-:Y:S01]  /*7fc0*/  F2FP.F16.F32.PACK_AB R141, R28, R141 ;  /* 0x0000008d1c8d723e */ /* 0x000fe200000000ff */
[-C--:B------:R-:W-:Y:S01]  /*7fd0*/  FMUL.FTZ R102, R102, R21.reuse ;  /* 0x0000001566667220 */ /* 0x080fe20000410000 */
[----:B------:R-:W1:Y:S01]  /*7fe0*/  MUFU.EX2 R30, R30 ;  /* 0x0000001e001e7308 */ /* 0x000e620000000800 */
[----:B------:R-:W-:Y:S01]  /*7ff0*/  FADD.FTZ R44, R134, R25 ;  /* 0x00000019862c7221 */ /* 0x000fe20000010000 */
[----:B------:R-:W-:Y:S01]  /*8000*/  F2FP.F16.F32.PACK_AB R134, R65, R134 ;  /* 0x000000864186723e */ /* 0x000fe200000000ff */
[-C--:B------:R-:W-:Y:S01]  /*8010*/  FMUL.FTZ R103, R103, R21.reuse ;  /* 0x0000001567677220 */ /* 0x080fe20000410000 */
[-C--:B------:R-:W-:Y:S01]  /*8020*/  FMUL.FTZ R106, R106, R21.reuse ;  /* 0x000000156a6a7220 */ /* 0x080fe20000410000 */
[----:B------:R-:W-:Y:S01]  /*8030*/  FADD.FTZ R25, R65, R44 ;  /* 0x0000002c41197221 */ /* 0x000fe20000010000 */
[-C--:B------:R-:W-:Y:S01]  /*8040*/  FMUL.FTZ R107, R107, R21.reuse ;  /* 0x000000156b6b7220 */ /* 0x080fe20000410000 */
[-C--:B------:R-:W-:Y:S01]  /*8050*/  FMUL.FTZ R110, R110, R21.reuse ;  /* 0x000000156e6e7220 */ /* 0x080fe20000410000 */
[----:B------:R-:W2:Y:S01]  /*8060*/  MUFU.EX2 R137, R137 ;  /* 0x0000008900897308 */ /* 0x000ea20000000800 */
[----:B------:R-:W-:Y:S01]  /*8070*/  FADD.FTZ R44, R128, R25 ;  /* 0x00000019802c7221 */ /* 0x000fe20000010000 */
[----:B----4-:R-:W-:Y:S01]  /*8080*/  FADD.FTZ R5, R143, R42 ;  /* 0x0000002a8f057221 */ /* 0x010fe20000010000 */
[----:B------:R-:W-:Y:S01]  /*8090*/  F2FP.F16.F32.PACK_AB R128, R67, R128 ;  /* 0x000000804380723e */ /* 0x000fe200000000ff */
[-C--:B------:R-:W-:Y:S01]  /*80a0*/  FMUL.FTZ R111, R111, R21.reuse ;  /* 0x000000156f6f7220 */ /* 0x080fe20000410000 */
[----:B------:R-:W-:Y:S01]  /*80b0*/  FADD.FTZ R25, R67, R44 ;  /* 0x0000002c43197221 */ /* 0x000fe20000010000 */
[-C--:B------:R-:W-:Y:S01]  /*80c0*/  FMUL.FTZ R114, R114, R21.reuse ;  /* 0x0000001572727220 */ /* 0x080fe20000410000 */
[----:B------:R-:W-:Y:S01]  /*80d0*/  FMUL.FTZ R115, R115, R21 ;  /* 0x0000001573737220 */ /* 0x000fe20000410000 */
[----:B------:R-:W4:Y:S01]  /*80e0*/  MUFU.EX2 R71, R71 ;  /* 0x0000004700477308 */ /* 0x000f220000000800 */
[----:B-1----:R-:W-:Y:S01]  /*80f0*/  FADD.FTZ R42, R30, R5 ;  /* 0x000000051e2a7221 */ /* 0x002fe20000010000 */
[----:B------:R-:W-:Y:S01]  /*8100*/  FADD.FTZ R44, R130, R25 ;  /* 0x00000019822c7221 */ /* 0x000fe20000010000 */
[----:B------:R-:W-:Y:S01]  /*8110*/  F2FP.F16.F32.PACK_AB R143, R30, R143 ;  /* 0x0000008f1e8f723e */ /* 0x000fe200000000ff */
[-C--:B------:R-:W-:Y:S01]  /*8120*/  FMUL.FTZ R118, R118, R21.reuse ;  /* 0x0000001576767220 */ /* 0x080fe20000410000 */
[----:B------:R-:W-:Y:S01]  /*8130*/  FMUL.FTZ R119, R119, R21 ;  /* 0x0000001577777220 */ /* 0x000fe20000410000 */
[----:B------:R-:W-:-:S02]  /*8140*/  IMAD.MOV.U32 R8, RZ, RZ, R11 ;  /* 0x000000ffff087224 */ /* 0x000fc400078e000b */
[----:B------:R-:W1:Y:S01]  /*8150*/  MUFU.EX2 R34, R34 ;  /* 0x0000002200227308 */ /* 0x000e620000000800 */
[----:B--2---:R-:W-:-:S07]  /*8160*/  FADD.FTZ R5, R137, R42 ;  /* 0x0000002a89057221 */ /* 0x004fce0000010000 */
[----:B------:R-:W2:Y:S01]  /*8170*/  MUFU.EX2 R124, R124 ;  /* 0x0000007c007c7308 */ /* 0x000ea20000000800 */
[C---:B----4-:R-:W-:Y:S01]  /*8180*/  FADD.FTZ R13, R71.reuse, R44 ;  /* 0x0000002c470d7221 */ /* 0x050fe20000010000 */
[----:B------:R-:W-:-:S06]  /*8190*/  F2FP.F16.F32.PACK_AB R130, R71, R130 ;  /* 0x000000824782723e */ /* 0x000fcc00000000ff */
[----:B------:R-:W4:Y:S01]  /*81a0*/  MUFU.EX2 R139, R139 ;  /* 0x0000008b008b7308 */ /* 0x000f220000000800 */
[C---:B-1----:R-:W-:Y:S01]  /*81b0*/  FADD.FTZ R42, R34.reuse, R5 ;  /* 0x00000005222a7221 */ /* 0x042fe20000010000 */
[----:B------:R-:W-:-:S06]  /*81c0*/  F2FP.F16.F32.PACK_AB R137, R34, R137 ;  /* 0x000000892289723e */ /* 0x000fcc00000000ff */
[----:B------:R-:W1:Y:S01]  /*81d0*/  MUFU.EX2 R15, R15 ;  /* 0x0000000f000f7308 */ /* 0x000e620000000800 */
[----:B--2---:R-:W-:-:S07]  /*81e0*/  FADD.FTZ R44, R124, R13 ;  /* 0x0000000d7c2c7221 */ /* 0x004fce0000010000 */
[----:B------:R-:W2:Y:S01]  /*81f0*/  MUFU.EX2 R126, R126 ;  /* 0x0000007e007e7308 */ /* 0x000ea20000000800 */
[----:B----4-:R-:W-:Y:S01]  /*8200*/  FADD.FTZ R5, R139, R42 ;  /* 0x0000002a8b057221 */ /* 0x010fe20000010000 */
[----:B------:R-:W-:-:S03]  /*8210*/  F2FP.F16.F32.PACK_AB R139, R10, R139 ;  /* 0x0000008b0a8b723e */ /* 0x000fc600000000ff */
[----:B------:R-:W-:Y:S01]  /*8220*/  FADD.FTZ R42, R10, R5 ;  /* 0x000000050a2a7221 */ /* 0x000fe20000010000 */
[----:B------:R-:W-:Y:S02]  /*8230*/  IMAD.MOV.U32 R10, RZ, RZ, R12 ;  /* 0x000000ffff0a7224 */ /* 0x000fe400078e000c */
[----:B------:R-:W4:Y:S01]  /*8240*/  MUFU.EX2 R133, R133 ;  /* 0x0000008500857308 */ /* 0x000f220000000800 */
[C---:B-1----:R-:W-:Y:S01]  /*8250*/  FADD.FTZ R13, R15.reuse, R44 ;  /* 0x0000002c0f0d7221 */ /* 0x042fe20000010000 */
[----:B------:R-:W-:-:S06]  /*8260*/  F2FP.F16.F32.PACK_AB R124, R15, R124 ;  /* 0x0000007c0f7c723e */ /* 0x000fcc00000000ff */
[----:B------:R-:W1:Y:S01]  /*8270*/  MUFU.EX2 R69, R69 ;  /* 0x0000004500457308 */ /* 0x000e620000000800 */
[----:B--2---:R-:W-:-:S07]  /*8280*/  FADD.FTZ R44, R126, R13 ;  /* 0x0000000d7e2c7221 */ /* 0x004fce0000010000 */
[----:B------:R-:W2:Y:S01]  /*8290*/  MUFU.EX2 R36, R36 ;  /* 0x0000002400247308 */ /* 0x000ea20000000800 */
[----:B----4-:R-:W-:-:S07]  /*82a0*/  FADD.FTZ R5, R133, R42 ;  /* 0x0000002a85057221 */ /* 0x010fce0000010000 */
        /* <DEDUP_REMOVED lines=22> */
[----:B------:R-:W-:-:S06]  /*8410*/  F2FP.F16.F32.PACK_AB R129, R38, R129 ;  /* 0x000000812681723e */ /* 0x000fcc00000000ff */
[----:B------:R-:W4:Y:S01]  /*8420*/  MUFU.EX2 R125, R125 ;  /* 0x0000007d007d7308 */ /* 0x000f220000000800 */
[----:B-1----:R-:W-:-:S07]  /*8430*/  FADD.FTZ R13, R131, R42 ;  /* 0x0000002a830d7221 */ /* 0x002fce0000010000 */
[----:B------:R-:W1:Y:S01]  /*8440*/  MUFU.EX2 R61, R61 ;  /* 0x0000003d003d7308 */ /* 0x000e620000000800 */
[C---:B--2---:R-:W-:Y:S01]  /*8450*/  FADD.FTZ R42, R40.reuse, R13 ;  /* 0x0000000d282a7221 */ /* 0x044fe20000010000 */
[----:B------:R-:W-:-:S06]  /*8460*/  F2FP.F16.F32.PACK_AB R131, R40, R131 ;  /* 0x000000832883723e */ /* 0x000fcc00000000ff */
[----:B------:R-:W2:Y:S01]  /*8470*/  MUFU.EX2 R127, R62 ;  /* 0x0000003e007f7308 */ /* 0x000ea20000000800 */
[----:B----4-:R-:W-:-:S07]  /*8480*/  FADD.FTZ R42, R125, R42 ;  /* 0x0000002a7d2a7221 */ /* 0x010fce0000010000 */
[----:B------:R-:W4:Y:S01]  /*8490*/  MUFU.EX2 R63, R63 ;  /* 0x0000003f003f7308 */ /* 0x000f220000000800 */
[C---:B-1----:R-:W-:Y:S01]  /*84a0*/  FADD.FTZ R42, R61.reuse, R42 ;  /* 0x0000002a3d2a7221 */ /* 0x042fe20000010000 */
[----:B------:R-:W-:-:S06]  /*84b0*/  F2FP.F16.F32.PACK_AB R125, R61, R125 ;  /* 0x0000007d3d7d723e */ /* 0x000fcc00000000ff */
        /* <DEDUP_REMOVED lines=11> */
[----:B----4-:R-:W-:Y:S01]  /*8570*/  FADD.FTZ R42, R123, R42 ;  /* 0x0000002a7b2a7221 */ /* 0x010fe20000010000 */
[C---:B-1----:R-:W-:Y:S01]  /*8580*/  FADD.FTZ R5, R75.reuse, R44 ;  /* 0x0000002c4b057221 */ /* 0x042fe20000010000 */
[----:B------:R-:W-:Y:S02]  /*8590*/  F2FP.F16.F32.PACK_AB R122, R75, R122 ;  /* 0x0000007a4b7a723e */ /* 0x000fe400000000ff */
[C---:B--2---:R-:W-:Y:S01]  /*85a0*/  FADD.FTZ R4, R32.reuse, R42 ;  /* 0x0000002a20047221 */ /* 0x044fe20000010000 */
[----:B------:R-:W-:Y:S01]  /*85b0*/  F2FP.F16.F32.PACK_AB R123, R32, R123 ;  /* 0x0000007b207b723e */ /* 0x000fe200000000ff */
[----:B---3--:R-:W-:Y:S06]  /*85c0*/  @P2 BRA `(.L_x_694) ;  /* 0xffffffc800dc2947 */ /* 0x008fec000383ffff */
[----:B------:R-:W-:Y:S01]  /*85d0*/  IMAD.MOV.U32 R10, RZ, RZ, R12 ;  /* 0x000000ffff0a7224 */ /* 0x000fe200078e000c */
[----:B------:R-:W-:Y:S01]  /*85e0*/  UMOV UR39, UR28 ;  /* 0x0000001c00277c82 */ /* 0x000fe20008000000 */
[----:B------:R-:W-:Y:S01]  /*85f0*/  IMAD.MOV.U32 R8, RZ, RZ, R11 ;  /* 0x000000ffff087224 */ /* 0x000fe200078e000b */
[----:B------:R-:W-:-:S06]  /*8600*/  UMOV UR37, UR27 ;  /* 0x0000001b00257c82 */ /* 0x000fcc0008000000 */
.L_x_677:
[----:B------:R-:W-:Y:S01]  /*8610*/  ULDC UR11, c[0x0][0x9e4] ;  /* 0x00027900000b7ab9 */ /* 0x000fe20000000800 */
[----:B------:R-:W-:Y:S01]  /*8620*/  ULDC UR10, c[0x0][0x9dc] ;  /* 0x00027700000a7ab9 */ /* 0x000fe20000000800 */
[----:B------:R-:W-:Y:S02]  /*8630*/  UISETP.GE.AND UP0, UPT, UR11, 0x1, UPT ;  /* 0x000000010b00788c */ /* 0x000fe4000bf06270 */
[----:B------:R-:W-:-:S04]  /*8640*/  UIADD3 UR10, UR49, -UR10, URZ ;  /* 0x8000000a310a7290 */ /* 0x000fc8000fffe03f */
[----:B------:R-:W-:-:S13]  /*8650*/  PLOP3.LUT P5, PT, PT, PT, UP0, 0x80, 0x0 ;  /* 0x000000000000781c */ /* 0x000fda0003faf008 */
[----:B------:R-:W-:Y:S05]  /*8660*/  @!P5 BRA `(.L_x_695) ;  /* 0x000000000044d947 */ /* 0x000fea0003800000 */
        /* <DEDUP_REMOVED lines=10> */
.L_x_696:
[----:B------:R-:W-:-:S11]  /*8710*/  UISETP.NE.AND UP0, UPT, UR11, 0x1, UPT ;  /* 0x000000010b00788c */ /* 0x000fd6000bf05270 */
[----:B------:R-:W-:Y:S02]  /*8720*/  @UP0 ULDC.64 UR14, c[0x0][0x9e8] ;  /* 0x00027a00000e0ab9 */ /* 0x000fe40000000a00 */
[----:B------:R-:W-:-:S04]  /*8730*/  UIMAD.WIDE.U32 UR6, UR49, UR14, URZ ;  /* 0x0000000e310672a5 */ /* 0x000fc8000f8e003f */
[----:B------:R-:W-:-:S12]  /*8740*/  @UP0 USHF.R.U32.HI UR49, URZ, UR15, UR7 ;  /* 0x0000000f3f310299 */ /* 0x000fd80008011607 */
.L_x_697:
[----:B------:R-:W-:-:S04]  /*8750*/  UIMAD UR49, UR49, UR11, URZ ;  /* 0x0000000b313172a4 */ /* 0x000fc8000f8e023f */
[----:B------:R-:W-:-:S04]  /*8760*/  UISETP.LT.AND UP0, UPT, UR10, UR49, UPT ;  /* 0x000000310a00728c */ /* 0x000fc8000bf01270 */
[----:B------:R-:W-:-:S12]  /*8770*/  USEL UR10, UR10, UR49, !UP0 ;  /* 0x000000310a0a7287 */ /* 0x000fd8000c000000 */
.L_x_695:
[----:B------:R-:W-:-:S04]  /*8780*/  UIADD3 UR10, UR10, 0x7f, URZ ;  /* 0x0000007f0a0a7890 */ /* 0x000fc8000fffe03f */
[----:B------:R-:W-:-:S04]  /*8790*/  USHF.R.S32.HI UR6, URZ, 0x1f, UR10 ;  /* 0x0000001f3f067899 */ /* 0x000fc8000801140a */
[----:B------:R-:W-:-:S04]  /*87a0*/  ULEA.HI UR6, UR6, UR10, URZ, 0x7 ;  /* 0x0000000a06067291 */ /* 0x000fc8000f8f383f */
[----:B------:R-:W-:-:S04]  /*87b0*/  USHF.R.S32.HI UR6, URZ, 0x7, UR6 ;  /* 0x000000073f067899 */ /* 0x000fc80008011406 */
[----:B------:R-:W-:-:S04]  /*87c0*/  UISETP.LT.AND UP0, UPT, UR45, UR6, UPT ;  /* 0x000000062d00728c */ /* 0x000fc8000bf01270 */
[----:B------:R-:W-:-:S06]  /*87d0*/  USEL UR24, UR45, UR6, !UP0 ;  /* 0x000000062d187287 */ /* 0x000fcc000c000000 */
[----:B------:R-:W-:-:S13]  /*87e0*/  ISETP.GE.AND P2, PT, R7, UR24, PT ;  /* 0x0000001807007c0c */ /* 0x000fda000bf46270 */
[----:B------:R-:W-:Y:S05]  /*87f0*/  @!P2 BRA `(.L_x_698) ;  /* 0x00000024002ca947 */ /* 0x000fea0003800000 */
[----:B------:R-:W-:Y:S01]  /*8800*/  IMAD.MOV.U32 R9, RZ, RZ, R10 ;  /* 0x000000ffff097224 */ /* 0x000fe200078e000a */
[----:B------:R-:W-:Y:S01]  /*8810*/  UMOV UR26, UR37 ;  /* 0x00000025001a7c82 */ /* 0x000fe20008000000 */
[----:B------:R-:W-:Y:S01]  /*8820*/  IMAD.MOV.U32 R11, RZ, RZ, R8 ;  /* 0x000000ffff0b7224 */ /* 0x000fe200078e0008 */
[----:B------:R-:W-:Y:S01]  /*8830*/  UMOV UR25, UR39 ;  /* 0x0000002700197c82 */ /* 0x000fe20008000000 */
[----:B------:R-:W-:Y:S01]  /*8840*/  ULDC UR22, c[0x0][0x988] ;  /* 0x0002620000167ab9 */ /* 0x000fe20000000800 */
[----:B------:R-:W-:-:S05]  /*8850*/  ULDC UR23, c[0x0][0x9d8] ;  /* 0x0002760000177ab9 */ /* 0x000fca0000000800 */
.L_x_707:
        /* <DEDUP_REMOVED lines=9> */
.L_x_700:
[----:B------:R-:W-:Y:S01]  /*88f0*/  ULEA UR6, UR39, UR40, 0x3 ;  /* 0x0000002827067291 */ /* 0x000fe2000f8e183f */
[----:B------:R-:W-:-:S05]  /*8900*/  IMAD.U32 R8, RZ, RZ, UR37 ;  /* 0x00000025ff087e24 */ /* 0x000fca000f8e00ff */
[----:B------:R-:W-:-:S04]  /*8910*/  SHF.L.U32 R8, R8, 0x1f, RZ ;  /* 0x0000001f08087819 */ /* 0x000fc800000006ff */
[----:B------:R1:W2:Y:S01]  /*8920*/  SYNCS.PHASECHK.TRANS64.TRYWAIT P2, [UR6+0x16830], R8 ;  /* 0x01683008ff0075a7 */ /* 0x0002a20008040146 */
[----:B------:R-:W-:Y:S05]  /*8930*/  @!P0 BRA `(.L_x_701) ;  /* 0x0000000000048947 */ /* 0x000fea0003800000 */
[----:B------:R-:W-:Y:S01]  /*8940*/  BPT.TRAP 0x1 ;  /* 0x000000040000795c */ /* 0x000fe20000300000 */
.L_x_701:
[----:B--2---:R-:W-:Y:S05]  /*8950*/  @P2 BRA `(.L_x_699) ;  /* 0x0000000000082947 */ /* 0x004fea0003800000 */
[----:B------:R-:W2:Y:S02]  /*8960*/  SYNCS.PHASECHK.TRANS64.TRYWAIT P2, [UR6+0x16830], R8 ;  /* 0x01683008ff0075a7 */ /* 0x000ea40008040146 */
[----:B--2---:R-:W-:Y:S05]  /*8970*/  @!P2 BRA `(.L_x_702) ;  /* 0x0000009c0040a947 */ /* 0x004fea0003800000 */
.L_x_699:
        /* <DEDUP_REMOVED lines=25> */
.L_x_704:
[----:B------:R-:W-:Y:S01]  /*8b10*/  ULEA UR6, UR25, UR40, 0x3 ;  /* 0x0000002819067291 */ /* 0x000fe2000f8e183f */
[----:B------:R-:W-:-:S05]  /*8b20*/  IMAD.U32 R8, RZ, RZ, UR26 ;  /* 0x0000001aff087e24 */ /* 0x000fca000f8e00ff */
[----:B------:R-:W-:-:S04]  /*8b30*/  SHF.L.U32 R8, R8, 0x1f, RZ ;  /* 0x0000001f08087819 */ /* 0x000fc800000006ff */
[----:B------:R1:W2:Y:S01]  /*8b40*/  SYNCS.PHASECHK.TRANS64.TRYWAIT P2, [UR6+0x16850], R8 ;  /* 0x01685008ff0075a7 */ /* 0x0002a20008040146 */
[----:B------:R-:W-:Y:S05]  /*8b50*/  @!P0 BRA `(.L_x_705) ;  /* 0x0000000000048947 */ /* 0x000fea0003800000 */
[----:B------:R-:W-:Y:S01]  /*8b60*/  BPT.TRAP 0x1 ;  /* 0x000000040000795c */ /* 0x000fe20000300000 */
.L_x_705:
[----:B--2---:R-:W-:Y:S05]  /*8b70*/  @P2 BRA `(.L_x_703) ;  /* 0x0000000000082947 */ /* 0x004fea0003800000 */
[----:B------:R-:W2:Y:S02]  /*8b80*/  SYNCS.PHASECHK.TRANS64.TRYWAIT P2, [UR6+0x16850], R8 ;  /* 0x01685008ff0075a7 */ /* 0x000ea40008040146 */
[----:B--2---:R-:W-:Y:S05]  /*8b90*/  @!P2 BRA `(.L_x_706) ;  /* 0x0000009800d0a947 */ /* 0x004fea0003800000 */
.L_x_703:
[----:B------:R-:W-:Y:S01]  /*8ba0*/  UIADD3 UR6, UR40, 0x400, URZ ;  /* 0x0000040028067890 */ /* 0x000fe2000fffe03f */
[----:B------:R-:W-:Y:S01]  /*8bb0*/  WARPGROUP.ARRIVE ;  /* 0x00000000000079c5 */ /* 0x000fe20000000000 */
[----:B------:R-:W-:Y:S01]  /*8bc0*/  UMOV UR7, 0x40000040 ;  /* 0x4000004000077882 */ /* 0x000fe20000000000 */
[----:B------:R-:W-:Y:S01]  /*8bd0*/  FMUL.FTZ R10, R24, UR23 ;  /* 0x00000017180a7c20 */ /* 0x000fe20008410000 */
[----:B------:R-:W-:Y:S01]  /*8be0*/  USHF.R.U32.HI UR6, URZ, 0x4, UR6 ;  /* 0x000000043f067899 */ /* 0x000fe20008011606 */
[----:B--2---:R-:W-:Y:S01]  /*8bf0*/  FMUL.FTZ R13, R25, UR23 ;  /* 0x00000017190d7c20 */ /* 0x004fe20008410000 */
[----:B------:R-:W-:Y:S01]  /*8c00*/  FMUL.FTZ R15, R28, UR23 ;  /* 0x000000171c0f7c20 */ /* 0x000fe20008410000 */
[----:B------:R-:W-:Y:S01]  /*8c10*/  FMUL.FTZ R21, R29, UR23 ;  /* 0x000000171d157c20 */ /* 0x000fe20008410000 */
[----:B------:R-:W-:Y:S01]  /*8c20*/  ULOP3.LUT UR6, UR6, 0x3fff, URZ, 0xc0, !UPT ;  /* 0x00003fff06067892 */ /* 0x000fe2000f8ec03f */
[----:B------:R-:W1:Y:S01]  /*8c30*/  MUFU.TANH R10, R10 ;  /* 0x0000000a000a7308 */ /* 0x000e620000002400 */
[----:B------:R-:W-:Y:S01]  /*8c40*/  FMUL.FTZ R25, R32, UR23 ;  /* 0x0000001720197c20 */ /* 0x000fe20008410000 */
[----:B------:R-:W-:Y:S01]  /*8c50*/  FMUL.FTZ R12, R26, UR23 ;  /* 0x000000171a0c7c20 */ /* 0x000fe20008410000 */
[----:B------:R-:W-:Y:S01]  /*8c60*/  ULEA UR10, UR25, UR6, 0xa ;  /* 0x00000006190a7291 */ /* 0x000fe2000f8e503f */
[----:B------:R-:W-:Y:S01]  /*8c70*/  FMUL.FTZ R26, R33, UR23 ;  /* 0x00000017211a7c20 */ /* 0x000fe20008410000 */
[----:B------:R-:W-:Y:S01]  /*8c80*/  FMUL.FTZ R29, R36, UR23 ;  /* 0x00000017241d7c20 */ /* 0x000fe20008410000 */
[----:B------:R-:W-:Y:S01]  /*8c90*/  FMUL.FTZ R24, R31, UR23 ;  /* 0x000000171f187c20 */ /* 0x000fe20008410000 */
[----:B------:R-:W-:Y:S01]  /*8ca0*/  FMUL.FTZ R31, R37, UR23 ;  /* 0x00000017251f7c20 */ /* 0x000fe20008410000 */
[----:B------:R-:W2:Y:S01]  /*8cb0*/  MUFU.TANH R13, R13 ;  /* 0x0000000d000d7308 */ /* 0x000ea20000002400 */
[----:B------:R-:W-:Y:S01]  /*8cc0*/  FMUL.FTZ R33, R40, UR23 ;  /* 0x0000001728217c20 */ /* 0x000fe20008410000 */
[----:B------:R-:W-:Y:S01]  /*8cd0*/  UMOV UR6, UR10 ;  /* 0x0000000a00067c82 */ /* 0x000fe20008000000 */
[----:B------:R-:W-:Y:S01]  /*8ce0*/  FMUL.FTZ R14, R27, UR23 ;  /* 0x000000171b0e7c20 */ /* 0x000fe20008410000 */
[----:B------:R-:W-:Y:S01]  /*8cf0*/  HGMMA.64x64x16.F32 R88, R148, gdesc[UR4].tnspB, R88, gsb0 ;  /* 0x40e0000494587df0 */ /* 0x000fe20008000858 */
[----:B------:R-:W-:Y:S01]  /*8d00*/  UIADD3 UR6, UR10, 0x80, URZ ;  /* 0x000000800a067890 */ /* 0x000fe2000fffe03f */
[----:B------:R-:W-:Y:S01]  /*8d10*/  FMUL.FTZ R27, R34, UR23 ;  /* 0x00000017221b7c20 */ /* 0x000fe20008410000 */
[----:B------:R-:W-:Y:S01]  /*8d20*/  UMOV UR7, 0x40000040 ;  /* 0x4000004000077882 */ /* 0x000fe20000000000 */
[----:B------:R-:W3:Y:S01]  /*8d30*/  MUFU.TANH R15, R15 ;  /* 0x0000000f000f7308 */ /* 0x000ee20000002400 */
        /* <DEDUP_REMOVED lines=59> */
[----:B------:R-:W-:Y:S01]  /*90f0*/  ISETP.GE.U32.AND P2, PT, R2, 0x180, PT ;  /* 0x000001800200780c */ /* 0x000fe20003f46070 */
[----:B------:R-:W-:-:S03]  /*9100*/  UMOV UR26, UR37 ;  /* 0x00000025001a7c82 */ /* 0x000fc60008000000 */
[----:B------:R-:W2:Y:S01]  /*9110*/  MUFU.TANH R37, R37 ;  /* 0x0000002500257308 */ /* 0x000ea20000002400 */
[----:B---3--:R-:W-:-:S07]  /*9120*/  FMNMX.FTZ R61, R33, R8, !PT ;  /* 0x00000008213d7209 */ /* 0x008fce0007810000 */
[----:B------:R-:W3:Y:S01]  /*9130*/  MUFU.TANH R39, R39 ;  /* 0x0000002700277308 */ /* 0x000ee20000002400 */
[----:B-1----:R-:W-:Y:S01]  /*9140*/  FMNMX.FTZ R8, R34, R61, !PT ;  /* 0x0000003d22087209 */ /* 0x002fe20007810000 */
[----:B------:R-:W-:Y:S02]  /*9150*/  WARPGROUP.DEPBAR.LE gsb0, 0x0 ;  /* 0x00008000000079c5 */ /* 0x000fe40000010000 */
[----:B------:R-:W-:Y:S01]  /*9160*/  WARPGROUP.ARRIVE ;  /* 0x00000000000079c5 */ /* 0x000fe20000000000 */
[----:B------:R-:W-:-:S03]  /*9170*/  FMUL.FTZ R61, R73, UR23 ;  /* 0x00000017493d7c20 */ /* 0x000fc60008410000 */
[----:B------:R-:W1:Y:S01]  /*9180*/  MUFU.TANH R41, R41 ;  /* 0x0000002900297308 */ /* 0x000e620000002400 */
[----:B--2---:R-:W-:Y:S01]  /*9190*/  FMNMX.FTZ R8, R37, R8, !PT ;  /* 0x0000000825087209 */ /* 0x004fe20007810000 */
[----:B------:R-:W-:Y:S01]  /*91a0*/  HGMMA.64x64x16.F32 R88, R144, gdesc[UR4].tnspB, R88, gsb0 ;  /* 0x40e0000490587df0 */ /* 0x000fe20008000858 */
[----:B------:R-:W-:Y:S01]  /*91b0*/  UIADD3 UR6, UR10, 0x100, URZ ;  /* 0x000001000a067890 */ /* 0x000fe2000fffe03f */
[----:B------:R-:W-:-:S04]  /*91c0*/  UMOV UR7, 0x40000040 ;  /* 0x4000004000077882 */ /* 0x000fc80000000000 */
        /* <DEDUP_REMOVED lines=15> */
[----:B------:R-:W-:-:S05]  /*92c0*/  FMUL.FTZ R80, R86, UR23 ;  /* 0x0000001756507c20 */ /* 0x000fca0008410000 */
        /* <DEDUP_REMOVED lines=8> */
[----:B------:R-:W-:Y:S01]  /*9350*/  HGMMA.64x64x16.F32 R88, R140, gdesc[UR4].tnspB, R88, gsb0 ;  /* 0x40e000048c587df0 */ /* 0x000fe20008000858 */
[----:B------:R-:W-:Y:S02]  /*9360*/  UIADD3 UR6, UR10, 0x180, URZ ;  /* 0x000001800a067890 */ /* 0x000fe4000fffe03f */
[----:B-1----:R-:W-:Y:S01]  /*9370*/  FMNMX.FTZ R69, R57, R8, !PT ;  /* 0x0000000839457209 */ /* 0x002fe20007810000 */
[----:B------:R-:W-:Y:S02]  /*9380*/  UMOV UR7, 0x40000040 ;  /* 0x4000004000077882 */ /* 0x000fe40000000000 */
[----:B------:R-:W1:Y:S08]  /*9390*/  MUFU.TANH R59, R59 ;  /* 0x0000003b003b7308 */ /* 0x000e700000002400 */
[----:B------:R-:W3:Y:S01]  /*93a0*/  MUFU.TANH R60, R60 ;  /* 0x0000003c003c7308 */ /* 0x000ee20000002400 */
[----:B--2---:R-:W-:Y:S01]  /*93b0*/  FMNMX.FTZ R8, R58, R69, !PT ;  /* 0x000000453a087209 */ /* 0x004fe20007810000 */
[----:B------:R-:W-:-:S06]  /*93c0*/  FMUL.FTZ R69, R84, UR23 ;  /* 0x0000001754457c20 */ /* 0x000fcc0008410000 */
[----:B------:R-:W2:Y:S01]  /*93d0*/  MUFU.TANH R61, R61 ;  /* 0x0000003d003d7308 */ /* 0x000ea20000002400 */
[----:B-1----:R-:W-:-:S07]  /*93e0*/  FMNMX.FTZ R73, R59, R8, !PT ;  /* 0x000000083b497209 */ /* 0x002fce0007810000 */
[----:B------:R-:W1:Y:S01]  /*93f0*/  MUFU.TANH R62, R62 ;  /* 0x0000003e003e7308 */ /* 0x000e620000002400 */
[----:B---3--:R-:W-:-:S07]  /*9400*/  FMNMX.FTZ R8, R60, R73, !PT ;  /* 0x000000493c087209 */ /* 0x008fce0007810000 */
[----:B------:R-:W3:Y:S01]  /*9410*/  MUFU.TANH R64, R64 ;  /* 0x0000004000407308 */ /* 0x000ee20000002400 */
[----:B--2---:R-:W-:-:S07]  /*9420*/  FMNMX.FTZ R73, R61, R8, !PT ;  /* 0x000000083d497209 */ /* 0x004fce0007810000 */
        /* <DEDUP_REMOVED lines=9> */
[----:B---3--:R-:W-:Y:S01]  /*94c0*/  FMNMX.FTZ R73, R69, R8, !PT ;  /* 0x0000000845497209 */ /* 0x008fe20007810000 */
[----:B------:R-:W-:Y:S02]  /*94d0*/  WARPGROUP.DEPBAR.LE gsb0, 0x0 ;  /* 0x00008000000079c5 */ /* 0x000fe40000010000 */
[----:B------:R-:W-:-:S04]  /*94e0*/  WARPGROUP.ARRIVE ;  /* 0x00000000000079c5 */ /* 0x000fc80000000000 */
[----:B------:R-:W3:Y:S01]  /*94f0*/  MUFU.TANH R14, R14 ;  /* 0x0000000e000e7308 */ /* 0x000ee20000002400 */
[----:B--2---:R-:W-:Y:S01]  /*9500*/  FMNMX.FTZ R8, R72, R73, !PT ;  /* 0x0000004948087209 */ /* 0x004fe20007810000 */
[----:B------:R-:W-:Y:S01]  /*9510*/  HGMMA.64x64x16.F32 R88, R136, gdesc[UR4].tnspB, R88, gsb0 ;  /* 0x40e0000488587df0 */ /* 0x000fe20008000858 */
[----:B------:R-:W-:Y:S01]  /*9520*/  UIADD3 UR6, UR10, 0x200, URZ ;  /* 0x000002000a067890 */ /* 0x000fe2000fffe03f */
[----:B------:R-:W-:Y:S01]  /*9530*/  FMUL.FTZ R73, R74, UR23 ;  /* 0x000000174a497c20 */ /* 0x000fe20008410000 */
[----:B------:R-:W-:Y:S01]  /*9540*/  UMOV UR7, 0x40000040 ;  /* 0x4000004000077882 */ /* 0x000fe20000000000 */
[----:B------:R-:W2:Y:S02]  /*9550*/  SHFL.BFLY PT, R77, R8, 0x2, 0x1f ;  /* 0x0c401f00084d7f89 */ /* 0x000ea400000e0000 */
[----:B------:R-:W4:Y:S08]  /*9560*/  MUFU.TANH R20, R20 ;  /* 0x0000001400147308 */ /* 0x000f300000002400 */
[----:B------:R-:W5:Y:S08]  /*9570*/  MUFU.TANH R24, R24 ;  /* 0x0000001800187308 */ /* 0x000f700000002400 */
[----:B------:R-:W5:Y:S01]  /*9580*/  MUFU.TANH R27, R27 ;  /* 0x0000001b001b7308 */ /* 0x000f620000002400 */
[----:B--2---:R-:W-:Y:S01]  /*9590*/  FMNMX.FTZ R74, R8, R77, !PT ;  /* 0x0000004d084a7209 */ /* 0x004fe20007810000 */
[----:B------:R-:W-:-:S06]  /*95a0*/  FMUL.FTZ R77, R79, UR23 ;  /* 0x000000174f4d7c20 */ /* 0x000fcc0008410000 */
[----:B------:R-:W2:Y:S01]  /*95b0*/  MUFU.TANH R28, R28 ;  /* 0x0000001c001c7308 */ /* 0x000ea20000002400 */
[----:B------:R-:W-:Y:S01]  /*95c0*/  FMUL.FTZ R79, R83, UR23 ;  /* 0x00000017534f7c20 */ /* 0x000fe20008410000 */
[----:B------:R-:W1:Y:S06]  /*95d0*/  SHFL.BFLY PT, R85, R74, 0x1, 0x1f ;  /* 0x0c201f004a557f89 */ /* 0x000e6c00000e0000 */
[----:B------:R-:W2:Y:S08]  /*95e0*/  MUFU.TANH R30, R30 ;  /* 0x0000001e001e7308 */ /* 0x000eb00000002400 */
[----:B------:R-:W2:Y:S08]  /*95f0*/  MUFU.TANH R32, R32 ;  /* 0x0000002000207308 */ /* 0x000eb00000002400 */
[----:B------:R-:W2:Y:S01]  /*9600*/  MUFU.TANH R35, R35 ;  /* 0x0000002300237308 */ /* 0x000ea20000002400 */
[----:B-1----:R-:W-:-:S05]  /*9610*/  FMNMX.FTZ R8, R74, R85, !PT ;  /* 0x000000554a087209 */ /* 0x002fca0007810000 */
[C---:B------:R-:W-:Y:S01]  /*9620*/  FMUL.FTZ R82, R8.reuse, UR22 ;  /* 0x0000001608527c20 */ /* 0x040fe20008410000 */
[----:B------:R-:W-:Y:S01]  /*9630*/  FADD.FTZ R11, -R8, R11 ;  /* 0x0000000b080b7221 */ /* 0x000fe20000010100 */
[----:B------:R-:W1:Y:S02]  /*9640*/  MUFU.TANH R36, R36 ;  /* 0x0000002400247308 */ /* 0x000e640000002400 */
[--C-:B------:R-:W-:Y:S01]  /*9650*/  FFMA.FTZ R148, R13, UR22, -R82.reuse ;  /* 0x000000160d947c23 */ /* 0x100fe20008010852 */
[----:B------:R-:W-:Y:S01]  /*9660*/  FMNMX.FTZ R13, R12, R9, !PT ;  /* 0x000000090c0d7209 */ /* 0x000fe20007810000 */
[--C-:B------:R-:W-:Y:S01]  /*9670*/  FFMA.FTZ R150, R15, UR22, -R82.reuse ;  /* 0x000000160f967c23 */ /* 0x100fe20008010852 */
[--C-:B------:R-:W-:Y:S01]  /*9680*/  FFMA.FTZ R15, R21, UR22, -R82.reuse ;  /* 0x00000016150f7c23 */ /* 0x100fe20008010852 */
[----:B------:R-:W-:Y:S01]  /*9690*/  FMUL.FTZ R74, R11, UR22 ;  /* 0x000000160b4a7c20 */ /* 0x000fe20008410000 */
[----:B---3--:R-:W-:Y:S01]  /*96a0*/  FMNMX.FTZ R13, R14, R13, !PT ;  /* 0x0000000d0e0d7209 */ /* 0x008fe20007810000 */
[--C-:B------:R-:W-:Y:S01]  /*96b0*/  FFMA.FTZ R11, R10, UR22, -R82.reuse ;  /* 0x000000160a0b7c23 */ /* 0x100fe20008010852 */
[----:B------:R-:W3:Y:S01]  /*96c0*/  MUFU.TANH R38, R38 ;  /* 0x0000002600267308 */ /* 0x000ee20000002400 */
[--C-:B------:R-:W-:Y:S01]  /*96d0*/  FFMA.FTZ R144, R25, UR22, -R82.reuse ;  /* 0x0000001619907c23 */ /* 0x100fe20008010852 */
[----:B----4-:R-:W-:Y:S01]  /*96e0*/  FMNMX.FTZ R21, R20, R13, !PT ;  /* 0x0000000d14157209 */ /* 0x010fe20007810000 */
[--C-:B------:R-:W-:Y:S01]  /*96f0*/  FFMA.FTZ R25, R31, UR22, -R82.reuse ;  /* 0x000000161f197c23 */ /* 0x100fe20008010852 */
[----:B------:R-:W-:Y:S01]  /*9700*/  FFMA.FTZ R140, R33, UR22, -R82 ;  /* 0x00000016218c7c23 */ /* 0x000fe20008010852 */
[----:B------:R-:W-:-:S02]  /*9710*/  WARPGROUP.DEPBAR.LE gsb0, 0x0 ;  /* 0x00008000000079c5 */ /* 0x000fc40000010000 */
[----:B------:R-:W-:Y:S01]  /*9720*/  WARPGROUP.ARRIVE ;  /* 0x00000000000079c5 */ /* 0x000fe20000000000 */
[----:B-----5:R-:W-:Y:S01]  /*9730*/  FMNMX.FTZ R10, R24, R21, !PT ;  /* 0x00000015180a7209 */ /* 0x020fe20007810000 */
[----:B------:R-:W4:Y:S01]  /*9740*/  MUFU.TANH R40, R40 ;  /* 0x0000002800287308 */ /* 0x000f220000002400 */
[--C-:B------:R-:W-:Y:S01]  /*9750*/  FFMA.FTZ R26, R26, UR22, -R82.reuse ;  /* 0x000000161a1a7c23 */ /* 0x100fe20008010852 */
[--C-:B------:R-:W-:Y:S01]  /*9760*/  FFMA.FTZ R136, R41, UR22, -R82.reuse ;  /* 0x0000001629887c23 */ /* 0x100fe20008010852 */
[----:B------:R-:W-:Y:S01]  /*9770*/  FMNMX.FTZ R21, R27, R10, !PT ;  /* 0x0000000a1b157209 */ /* 0x000fe20007810000 */
[----:B------:R-:W-:Y:S01]  /*9780*/  HGMMA.64x64x16.F32 R88, R132, gdesc[UR4].tnspB, R88, gsb0 ;  /* 0x40e0000484587df0 */ /* 0x000fe20008000858 */
[----:B------:R-:W-:Y:S01]  /*9790*/  UIADD3 UR6, UR10, 0x280, URZ ;  /* 0x000002800a067890 */ /* 0x000fe2000fffe03f */
[--C-:B------:R-:W-:Y:S01]  /*97a0*/  FFMA.FTZ R41, R57, UR22, -R82.reuse ;  /* 0x0000001639297c23 */ /* 0x100fe20008010852 */
[----:B------:R-:W-:Y:S01]  /*97b0*/  UMOV UR7, 0x40000040 ;  /* 0x4000004000077882 */ /* 0x000fe20000000000 */
[----:B--2---:R-:W-:Y:S01]  /*97c0*/  FMNMX.FTZ R21, R28, R21, !PT ;  /* 0x000000151c157209 */ /* 0x004fe20007810000 */
[----:B------:R-:W2:Y:S01]  /*97d0*/  MUFU.TANH R42, R42 ;  /* 0x0000002a002a7308 */ /* 0x000ea20000002400 */
[--C-:B------:R-:W-:Y:S01]  /*97e0*/  FFMA.FTZ R146, R29, UR22, -R82.reuse ;  /* 0x000000161d927c23 */ /* 0x100fe20008010852 */
[--C-:B------:R-:W-:Y:S01]  /*97f0*/  FFMA.FTZ R29, R34, UR22, -R82.reuse ;  /* 0x00000016221d7c23 */ /* 0x100fe20008010852 */
[----:B------:R-:W-:Y:S01]  /*9800*/  FMNMX.FTZ R21, R30, R21, !PT ;  /* 0x000000151e157209 */ /* 0x000fe20007810000 */
[--C-:B------:R-:W-:Y:S01]  /*9810*/  FFMA.FTZ R142, R37, UR22, -R82.reuse ;  /* 0x00000016258e7c23 */ /* 0x100fe20008010852 */
[--C-:B------:R-:W-:Y:S01]  /*9820*/  FFMA.FTZ R138, R45, UR22, -R82.reuse ;  /* 0x000000162d8a7c23 */ /* 0x100fe20008010852 */
[--C-:B------:R-:W-:Y:S01]  /*9830*/  FFMA.FTZ R37, R46, UR22, -R82.reuse ;  /* 0x000000162e257c23 */ /* 0x100fe20008010852 */
[----:B------:R-:W-:Y:S01]  /*9840*/  FMNMX.FTZ R10, R32, R21, !PT ;  /* 0x00000015200a7209 */ /* 0x000fe20007810000 */
[----:B------:R-:W5:Y:S01]  /*9850*/  MUFU.TANH R44, R44 ;  /* 0x0000002c002c7308 */ /* 0x000f620000002400 */
[--C-:B------:R-:W-:Y:S01]  /*9860*/  FFMA.FTZ R50, R50, UR22, -R82.reuse ;  /* 0x0000001632327c23 */ /* 0x100fe20008010852 */
[--C-:B------:R-:W-:Y:S01]  /*9870*/  FFMA.FTZ R54, R54, UR22, -R82.reuse ;  /* 0x0000001636367c23 */ /* 0x100fe20008010852 */
[----:B------:R-:W-:Y:S01]  /*9880*/  FMNMX.FTZ R21, R35, R10, !PT ;  /* 0x0000000a23157209 */ /* 0x000fe20007810000 */
[--C-:B------:R-:W-:Y:S01]  /*9890*/  FFMA.FTZ R34, R58, UR22, -R82.reuse ;  /* 0x000000163a227c23 */ /* 0x100fe20008010852 */
[--C-:B------:R-:W-:Y:S01]  /*98a0*/  FFMA.FTZ R45, R60, UR22, -R82.reuse ;  /* 0x000000163c2d7c23 */ /* 0x100fe20008010852 */
[--C-:B------:R-:W-:Y:S01]  /*98b0*/  FFMA.FTZ R46, R61, UR22, -R82.reuse ;  /* 0x000000163d2e7c23 */ /* 0x100fe20008010852 */
[----:B-1----:R-:W-:Y:S01]  /*98c0*/  FMNMX.FTZ R21, R36, R21, !PT ;  /* 0x0000001524157209 */ /* 0x002fe20007810000 */
[----:B------:R-:W1:Y:S01]  /*98d0*/  MUFU.TANH R47, R47 ;  /* 0x0000002f002f7308 */ /* 0x000e620000002400 */
[--C-:B------:R-:W-:Y:S01]  /*98e0*/  FFMA.FTZ R69, R69, UR22, -R82.reuse ;  /* 0x0000001645457c23 */ /* 0x100fe20008010852 */
[----:B------:R-:W-:Y:S01]  /*98f0*/  FFMA.FTZ R72, R72, UR22, -R82 ;  /* 0x0000001648487c23 */ /* 0x000fe20008010852 */
[----:B---3--:R-:W-:-:S04]  /*9900*/  FMNMX.FTZ R21, R38, R21, !PT ;  /* 0x0000001526157209 */ /* 0x008fc80007810000 */
[----:B----4-:R-:W-:Y:S01]  /*9910*/  FMNMX.FTZ R21, R40, R21, !PT ;  /* 0x0000001528157209 */ /* 0x010fe20007810000 */
[----:B------:R-:W3:Y:S03]  /*9920*/  MUFU.TANH R48, R48 ;  /* 0x0000003000307308 */ /* 0x000ee60000002400 */
[----:B--2---:R-:W-:-:S04]  /*9930*/  FMNMX.FTZ R21, R42, R21, !PT ;  /* 0x000000152a157209 */ /* 0x004fc80007810000 */
[----:B-----5:R-:W-:Y:S01]  /*9940*/  FMNMX.FTZ R10, R44, R21, !PT ;  /* 0x000000152c0a7209 */ /* 0x020fe20007810000 */
[----:B------:R-:W2:Y:S01]  /*9950*/  MUFU.TANH R51, R51 ;  /* 0x0000003300337308 */ /* 0x000ea20000002400 */
[----:B------:R-:W-:Y:S02]  /*9960*/  FFMA.FTZ R21, R39, UR22, -R82 ;  /* 0x0000001627157c23 */ /* 0x000fe40008010852 */
[----:B-1----:R-:W-:-:S05]  /*9970*/  FMNMX.FTZ R31, R47, R10, !PT ;  /* 0x0000000a2f1f7209 */ /* 0x002fca0007810000 */
[----:B------:R-:W1:Y:S01]  /*9980*/  MUFU.TANH R52, R52 ;  /* 0x0000003400347308 */ /* 0x000e620000002400 */
[----:B---3--:R-:W-:-:S07]  /*9990*/  FMNMX.FTZ R10, R48, R31, !PT ;  /* 0x0000001f300a7209 */ /* 0x008fce0007810000 */
[----:B------:R-:W3:Y:S01]  /*99a0*/  MUFU.TANH R55, R55 ;  /* 0x0000003700377308 */ /* 0x000ee20000002400 */
[----:B--2---:R-:W-:-:S07]  /*99b0*/  FMNMX.FTZ R31, R51, R10, !PT ;  /* 0x0000000a331f7209 */ /* 0x004fce0007810000 */
[----:B------:R-:W2:Y:S01]  /*99c0*/  MUFU.TANH R63, R63 ;  /* 0x0000003f003f7308 */ /* 0x000ea20000002400 */
[----:B-1----:R-:W-:Y:S01]  /*99d0*/  FMNMX.FTZ R10, R52, R31, !PT ;  /* 0x0000001f340a7209 */ /* 0x002fe20007810000 */
[--C-:B------:R-:W-:Y:S01]  /*99e0*/  FFMA.FTZ R31, R43, UR22, -R82.reuse ;  /* 0x000000162b1f7c23 */ /* 0x100fe20008010852 */
[----:B------:R-:W-:-:S05]  /*99f0*/  FFMA.FTZ R43, R59, UR22, -R82 ;  /* 0x000000163b2b7c23 */ /* 0x000fca0008010852 */
[----:B------:R-:W1:Y:S01]  /*9a00*/  MUFU.TANH R66, R66 ;  /* 0x0000004200427308 */ /* 0x000e620000002400 */
[----:B---3--:R-:W-:-:S07]  /*9a10*/  FMNMX.FTZ R10, R55, R10, !PT ;  /* 0x0000000a370a7209 */ /* 0x008fce0007810000 */
[----:B------:R-:W3:Y:S01]  /*9a20*/  MUFU.TANH R67, R67 ;  /* 0x0000004300437308 */ /* 0x000ee20000002400 */
[----:B------:R-:W-:Y:S02]  /*9a30*/  WARPGROUP.DEPBAR.LE gsb0, 0x0 ;  /* 0x00008000000079c5 */ /* 0x000fe40000010000 */
[----:B------:R-:W-:Y:S01]  /*9a40*/  WARPGROUP.ARRIVE ;  /* 0x00000000000079c5 */ /* 0x000fe20000000000 */
[----:B--2---:R-:W-:Y:S01]  /*9a50*/  FMNMX.FTZ R33, R63, R10, !PT ;  /* 0x0000000a3f217209 */ /* 0x004fe20007810000 */
[--C-:B------:R-:W-:Y:S01]  /*9a60*/  FFMA.FTZ R132, R49, UR22, -R82.reuse ;  /* 0x0000001631847c23 */ /* 0x100fe20008010852 */
[--C-:B------:R-:W-:Y:S01]  /*9a70*/  FFMA.FTZ R134, R53, UR22, -R82.reuse ;  /* 0x0000001635867c23 */ /* 0x100fe20008010852 */
[----:B------:R-:W-:Y:S01]  /*9a80*/  FFMA.FTZ R53, R65, UR22, -R82 ;  /* 0x0000001641357c23 */ /* 0x000fe20008010852 */
[----:B------:R-:W2:Y:S01]  /*9a90*/  MUFU.TANH R70, R70 ;  /* 0x0000004600467308 */ /* 0x000ea20000002400 */
[----:B------:R-:W-:Y:S01]  /*9aa0*/  HGMMA.64x64x16.F32 R88, R128, gdesc[UR4].tnspB, R88, gsb0 ;  /* 0x40e0000480587df0 */ /* 0x000fe20008000858 */
[----:B------:R-:W-:Y:S01]  /*9ab0*/  UIADD3 UR6, UR10, 0x300, URZ ;  /* 0x000003000a067890 */ /* 0x000fe2000fffe03f */
[----:B-1----:R-:W-:Y:S01]  /*9ac0*/  FMNMX.FTZ R10, R66, R33, !PT ;  /* 0x00000021420a7209 */ /* 0x002fe20007810000 */
[----:B------:R-:W-:-:S04]  /*9ad0*/  UMOV UR7, 0x40000040 ;  /* 0x4000004000077882 */ /* 0x000fc80000000000 */
        /* <DEDUP_REMOVED lines=17> */
[----:B-1----:R-:W-:Y:S01]  /*9bf0*/  FMNMX.FTZ R39, R79, R10, !PT ;  /* 0x0000000a4f277209 */ /* 0x002fe20007810000 */
[----:B------:R-:W-:Y:S02]  /*9c00*/  WARPGROUP.DEPBAR.LE gsb0, 0x0 ;  /* 0x00008000000079c5 */ /* 0x000fe40000010000 */
[----:B------:R-:W-:Y:S01]  /*9c10*/  WARPGROUP.ARRIVE ;  /* 0x00000000000079c5 */ /* 0x000fe20000000000 */
[----:B---3--:R-:W-:-:S03]  /*9c20*/  FMNMX.FTZ R10, R80, R39, !PT ;  /* 0x00000027500a7209 */ /* 0x008fc60007810000 */
[----:B------:R1:W-:Y:S02]  /*9c30*/  MUFU.EX2 R13, R26 ;  /* 0x0000001a000d7308 */ /* 0x0003e40000000800 */
[----:B------:R-:W-:Y:S01]  /*9c40*/  HGMMA.64x64x16.F32 R88, R124, gdesc[UR4].tnspB, R88, gsb0 ;  /* 0x40e000047c587df0 */ /* 0x000fe20008000858 */
[----:B------:R-:W-:Y:S01]  /*9c50*/  UIADD3 UR6, UR10, 0x380, URZ ;  /* 0x000003800a067890 */ /* 0x000fe2000fffe03f */
[----:B--2---:R-:W-:Y:S01]  /*9c60*/  FMNMX.FTZ R10, R81, R10, !PT ;  /* 0x0000000a510a7209 */ /* 0x004fe20007810000 */
[----:B------:R-:W-:-:S03]  /*9c70*/  UMOV UR7, 0x40000040 ;  /* 0x4000004000077882 */ /* 0x000fc60000000000 */
[----:B------:R-:W-:Y:S01]  /*9c80*/  MUFU.EX2 R74, R74 ;  /* 0x0000004a004a7308 */ /* 0x000fe20000000800 */
[--C-:B-1----:R-:W-:Y:S01]  /*9c90*/  FFMA.FTZ R26, R56, UR22, -R82.reuse ;  /* 0x00000016381a7c23 */ /* 0x102fe20008010852 */
[----:B------:R-:W1:Y:S06]  /*9ca0*/  SHFL.BFLY PT, R49, R10, 0x2, 0x1f ;  /* 0x0c401f000a317f89 */ /* 0x000e6c00000e0000 */
[----:B------:R-:W2:Y:S08]  /*9cb0*/  MUFU.EX2 R11, R11 ;  /* 0x0000000b000b7308 */ /* 0x000eb00000000800 */
[----:B------:R-:W3:Y:S08]  /*9cc0*/  MUFU.EX2 R148, R148 ;  /* 0x0000009400947308 */ /* 0x000ef00000000800 */
[----:B------:R-:W4:Y:S01]  /*9cd0*/  MUFU.EX2 R150, R150 ;  /* 0x0000009600967308 */ /* 0x000f220000000800 */
[----:B--2---:R-:W-:Y:S01]  /*9ce0*/  FFMA.FTZ R5, R74, R5, R11 ;  /* 0x000000054a057223 */ /* 0x004fe2000001000b */
[----:B-1----:R-:W-:Y:S01]  /*9cf0*/  FMNMX.FTZ R56, R10, R49, !PT ;  /* 0x000000310a387209 */ /* 0x002fe20007810000 */
[----:B------:R-:W-:-:S04]  /*9d00*/  FFMA.FTZ R49, R62, UR22, -R82 ;  /* 0x000000163e317c23 */ /* 0x000fc80008010852 */
[----:B------:R-:W1:Y:S01]  /*9d10*/  SHFL.BFLY PT, R57, R56, 0x1, 0x1f ;  /* 0x0c201f0038397f89 */ /* 0x000e6200000e0000 */
[----:B------:R-:W-:Y:S01]  /*9d20*/  MUFU.EX2 R15, R15 ;  /* 0x0000000f000f7308 */ /* 0x000fe20000000800 */
[C---:B---3--:R-:W-:Y:S01]  /*9d30*/  FADD.FTZ R5, R148.reuse, R5 ;  /* 0x0000000594057221 */ /* 0x048fe20000010000 */
[----:B------:R-:W-:-:S06]  /*9d40*/  F2FP.F16.F32.PACK_AB R148, R148, R11 ;  /* 0x0000000b9494723e */ /* 0x000fcc00000000ff */
[----:B------:R-:W-:Y:S08]  /*9d50*/  MUFU.EX2 R144, R144 ;  /* 0x0000009000907308 */ /* 0x000ff00000000800 */
[----:B------:R-:W-:Y:S01]  /*9d60*/  MUFU.EX2 R146, R146 ;  /* 0x0000009200927308 */ /* 0x000fe20000000800 */
[----:B-1----:R-:W-:-:S07]  /*9d70*/  FMNMX.FTZ R10, R56, R57, !PT ;  /* 0x00000039380a7209 */ /* 0x002fce0007810000 */
[----:B------:R-:W-:Y:S01]  /*9d80*/  MUFU.EX2 R25, R25 ;  /* 0x0000001900197308 */ /* 0x000fe20000000800 */
[C---:B------:R-:W-:Y:S01]  /*9d90*/  FMUL.FTZ R59, R10.reuse, UR22 ;  /* 0x000000160a3b7c20 */ /* 0x040fe20008410000 */
[----:B------:R-:W-:-:S03]  /*9da0*/  FADD.FTZ R57, -R10, R9 ;  /* 0x000000090a397221 */ /* 0x000fc60000010100 */
[--C-:B------:R-:W-:Y:S01]  /*9db0*/  FFMA.FTZ R145, R27, UR22, -R59.reuse ;  /* 0x000000161b917c23 */ /* 0x100fe2000801083b */
[----:B------:R-:W-:Y:S02]  /*9dc0*/  IMAD.U32 R27, RZ, RZ, UR39 ;  /* 0x00000027ff1b7e24 */ /* 0x000fe4000f8e00ff */
[----:B------:R-:W-:Y:S01]  /*9dd0*/  FMUL.FTZ R57, R57, UR22 ;  /* 0x0000001639397c20 */ /* 0x000fe20008410000 */
[--C-:B------:R-:W-:Y:S01]  /*9de0*/  FFMA.FTZ R12, R12, UR22, -R59.reuse ;  /* 0x000000160c0c7c23 */ /* 0x100fe2000801083b */
[--C-:B------:R-:W-:Y:S01]  /*9df0*/  FFMA.FTZ R149, R14, UR22, -R59.reuse ;  /* 0x000000160e957c23 */ /* 0x100fe2000801083b */
[----:B------:R-:W-:Y:S01]  /*9e00*/  FFMA.FTZ R141, R35, UR22, -R59 ;  /* 0x00000016238d7c23 */ /* 0x000fe2000801083b */
[----:B------:R-:W-:Y:S01]  /*9e10*/  @!P1 LEA R27, R27, UR40, 0x3 ;  /* 0x000000281b1b9c11 */ /* 0x000fe2000f8e18ff */
[----:B------:R-:W-:Y:S01]  /*9e20*/  VIADD R35, R16, 0x9 ;  /* 0x0000000910237836 */ /* 0x000fe20000000000 */
[----:B------:R-:W-:Y:S01]  /*9e30*/  MUFU.EX2 R57, R57 ;  /* 0x0000003900397308 */ /* 0x000fe20000000800 */
[----:B------:R-:W-:-:S02]  /*9e40*/  WARPGROUP.DEPBAR.LE gsb0, 0x0 ;  /* 0x00008000000079c5 */ /* 0x000fc40000010000 */
[----:B------:R-:W-:Y:S01]  /*9e50*/  WARPGROUP.ARRIVE ;  /* 0x00000000000079c5 */ /* 0x000fe20000000000 */
[--C-:B------:R-:W-:Y:S01]  /*9e60*/  FFMA.FTZ R151, R20, UR22, -R59.reuse ;  /* 0x0000001614977c23 */ /* 0x100fe2000801083b */
[----:B------:R-:W-:Y:S01]  /*9e70*/  @!P1 VIADD R27, R27, 0x16840 ;  /* 0x000168401b1b9836 */ /* 0x000fe20000000000 */
[----:B------:R-:W-:Y:S01]  /*9e80*/  SEL R35, R35, 0x9, !P2 ;  /* 0x0000000923237807 */ /* 0x000fe20005000000 */
[----:B------:R-:W-:Y:S01]  /*9e90*/  FFMA.FTZ R14, R24, UR22, -R59 ;  /* 0x00000016180e7c23 */ /* 0x000fe2000801083b */
[----:B------:R-:W1:Y:S01]  /*9ea0*/  MUFU.EX2 R12, R12 ;  /* 0x0000000c000c7308 */ /* 0x000e620000000800 */
[----:B------:R-:W-:Y:S01]  /*9eb0*/  HGMMA.64x64x16.F32 R88, R120, gdesc[UR4].tnspB, R88, gsb0 ;  /* 0x40e0000478587df0 */ /* 0x000fe20008000858 */
[----:B------:R-:W-:Y:S01]  /*9ec0*/  @!P1 PRMT R27, RZ, 0x654, R27 ;  /* 0x00000654ff1b9816 */ /* 0x000fe2000000001b */
[--C-:B------:R-:W-:Y:S01]  /*9ed0*/  FFMA.FTZ R20, R28, UR22, -R59.reuse ;  /* 0x000000161c147c23 */ /* 0x100fe2000801083b */
[--C-:B------:R-:W-:Y:S01]  /*9ee0*/  FFMA.FTZ R147, R30, UR22, -R59.reuse ;  /* 0x000000161e937c23 */ /* 0x100fe2000801083b */
[--C-:B------:R-:W-:Y:S01]  /*9ef0*/  FFMA.FTZ R30, R40, UR22, -R59.reuse ;  /* 0x00000016281e7c23 */ /* 0x100fe2000801083b */
[--C-:B------:R-:W-:Y:S01]  /*9f00*/  FFMA.FTZ R24, R32, UR22, -R59.reuse ;  /* 0x0000001620187c23 */ /* 0x100fe2000801083b */
[----:B------:R-:W-:Y:S01]  /*9f10*/  FFMA.FTZ R137, R42, UR22, -R59 ;  /* 0x000000162a897c23 */ /* 0x000fe2000801083b */
[----:B------:R-:W2:Y:S01]  /*9f20*/  MUFU.EX2 R149, R149 ;  /* 0x0000009500957308 */ /* 0x000ea20000000800 */
[----:B----4-:R-:W-:Y:S01]  /*9f30*/  FADD.FTZ R42, R150, R5 ;  /* 0x00000005962a7221 */ /* 0x010fe20000010000 */
[--C-:B------:R-:W-:Y:S01]  /*9f40*/  FFMA.FTZ R28, R36, UR22, -R59.reuse ;  /* 0x00000016241c7c23 */ /* 0x100fe2000801083b */
[--C-:B------:R-:W-:Y:S01]  /*9f50*/  FFMA.FTZ R143, R38, UR22, -R59.reuse ;  /* 0x00000016268f7c23 */ /* 0x100fe2000801083b */
[--C-:B------:R-:W-:Y:S01]  /*9f60*/  FFMA.FTZ R32, R44, UR22, -R59.reuse ;  /* 0x000000162c207c23 */ /* 0x100fe2000801083b */
[--C-:B------:R-:W-:Y:S01]  /*9f70*/  FFMA.FTZ R36, R48, UR22, -R59.reuse ;  /* 0x0000001630247c23 */ /* 0x100fe2000801083b */
[--C-:B------:R-:W-:Y:S01]  /*9f80*/  FFMA.FTZ R139, R47, UR22, -R59.reuse ;  /* 0x000000162f8b7c23 */ /* 0x100fe2000801083b */
[--C-:B------:R-:W-:Y:S01]  /*9f90*/  FFMA.FTZ R133, R51, UR22, -R59.reuse ;  /* 0x0000001633857c23 */ /* 0x100fe2000801083b */
[----:B------:R-:W3:Y:S01]  /*9fa0*/  MUFU.EX2 R151, R151 ;  /* 0x0000009700977308 */ /* 0x000ee20000000800 */
[----:B-1----:R-:W-:Y:S01]  /*9fb0*/  FFMA.FTZ R4, R57, R4, R12 ;  /* 0x0000000439047223 */ /* 0x002fe2000001000c */
[--C-:B------:R-:W-:Y:S01]  /*9fc0*/  FFMA.FTZ R38, R52, UR22, -R59.reuse ;  /* 0x0000001634267c23 */ /* 0x100fe2000801083b */
[--C-:B------:R-:W-:Y:S01]  /*9fd0*/  FFMA.FTZ R135, R55, UR22, -R59.reuse ;  /* 0x0000001637877c23 */ /* 0x100fe2000801083b */
[--C-:B------:R-:W-:Y:S01]  /*9fe0*/  FFMA.FTZ R129, R66, UR22, -R59.reuse ;  /* 0x0000001642817c23 */ /* 0x100fe2000801083b */
[--C-:B------:R-:W-:Y:S01]  /*9ff0*/  FFMA.FTZ R131, R70, UR22, -R59.reuse ;  /* 0x0000001646837c23 */ /* 0x100fe2000801083b */
[--C-:B------:R-:W-:Y:S01]  /*a000*/  FFMA.FTZ R125, R73, UR22, -R59.reuse ;  /* 0x00000016497d7c23 */ /* 0x100fe2000801083b */
[--C-:B------:R-:W-:Y:S01]  /*a010*/  FFMA.FTZ R75, R75, UR22, -R59.reuse ;  /* 0x000000164b4b7c23 */ /* 0x100fe2000801083b */
[----:B------:R-:W1:Y:S01]  /*a020*/  MUFU.EX2 R14, R14 ;  /* 0x0000000e000e7308 */ /* 0x000e620000000800 */
[----:B--2---:R-:W-:Y:S01]  /*a030*/  FADD.FTZ R40, R149, R4 ;  /* 0x0000000495287221 */ /* 0x004fe20000010000 */
[--C-:B------:R-:W-:Y:S01]  /*a040*/  FFMA.FTZ R4, R63, UR22, -R59.reuse ;  /* 0x000000163f047c23 */ /* 0x100fe2000801083b */
[----:B------:R-:W-:Y:S01]  /*a050*/  F2FP.F16.F32.PACK_AB R149, R149, R12 ;  /* 0x0000000c9595723e */ /* 0x000fe200000000ff */
[--C-:B------:R-:W-:Y:S01]  /*a060*/  FFMA.FTZ R76, R76, UR22, -R59.reuse ;  /* 0x000000164c4c7c23 */ /* 0x100fe2000801083b */
[--C-:B------:R-:W-:Y:S01]  /*a070*/  FFMA.FTZ R77, R77, UR22, -R59.reuse ;  /* 0x000000164d4d7c23 */ /* 0x100fe2000801083b */
[--C-:B------:R-:W-:Y:S01]  /*a080*/  FFMA.FTZ R78, R78, UR22, -R59.reuse ;  /* 0x000000164e4e7c23 */ /* 0x100fe2000801083b */
[--C-:B------:R-:W-:Y:S01]  /*a090*/  FFMA.FTZ R79, R79, UR22, -R59.reuse ;  /* 0x000000164f4f7c23 */ /* 0x100fe2000801083b */
[----:B------:R-:W2:Y:S01]  /*a0a0*/  MUFU.EX2 R145, R145 ;  /* 0x0000009100917308 */ /* 0x000ea20000000800 */
[----:B---3--:R-:W-:Y:S01]  /*a0b0*/  FADD.FTZ R5, R151, R40 ;  /* 0x0000002897057221 */ /* 0x008fe20000010000 */
[----:B------:R-:W-:Y:S01]  /*a0c0*/  FFMA.FTZ R80, R80, UR22, -R59 ;  /* 0x0000001650507c23 */ /* 0x000fe2000801083b */
[C---:B------:R-:W-:Y:S01]  /*a0d0*/  ISETP.GT.AND P2, PT, R7.reuse, UR24, PT ;  /* 0x0000001807007c0c */ /* 0x040fe2000bf44270 */
[----:B------:R-:W-:Y:S01]  /*a0e0*/  VIADD R7, R7, 0xffffffff ;  /* 0xffffffff07077836 */ /* 0x000fe20000000000 */
[----:B------:R-:W-:-:S03]  /*a0f0*/  F2FP.F16.F32.PACK_AB R150, R15, R150 ;  /* 0x000000960f96723e */ /* 0x000fc600000000ff */
[----:B------:R-:W3:Y:S01]  /*a100*/  MUFU.EX2 R20, R20 ;  /* 0x0000001400147308 */ /* 0x000ee20000000800 */
[C---:B-1----:R-:W-:Y:S01]  /*a110*/  FADD.FTZ R40, R14.reuse, R5 ;  /* 0x000000050e287221 */ /* 0x042fe20000010000 */
[----:B------:R-:W-:-:S06]  /*a120*/  F2FP.F16.F32.PACK_AB R151, R14, R151 ;  /* 0x000000970e97723e */ /* 0x000fcc00000000ff */
[----:B------:R-:W1:Y:S01]  /*a130*/  MUFU.EX2 R147, R147 ;  /* 0x0000009300937308 */ /* 0x000e620000000800 */
[----:B--2---:R-:W-:Y:S01]  /*a140*/  FADD.FTZ R5, R145, R40 ;  /* 0x0000002891057221 */ /* 0x004fe20000010000 */
[----:B------:R-:W-:-:S06]  /*a150*/  FFMA.FTZ R40, R67, UR22, -R59 ;  /* 0x0000001643287c23 */ /* 0x000fcc000801083b */
[----:B------:R-:W2:Y:S01]  /*a160*/  MUFU.EX2 R24, R24 ;  /* 0x0000001800187308 */ /* 0x000ea20000000800 */
[C---:B---3--:R-:W-:Y:S01]  /*a170*/  FADD.FTZ R44, R20.reuse, R5 ;  /* 0x00000005142c7221 */ /* 0x048fe20000010000 */
[----:B------:R-:W-:-:S06]  /*a180*/  F2FP.F16.F32.PACK_AB R145, R20, R145 ;  /* 0x000000911491723e */ /* 0x000fcc00000000ff */
[----:B------:R-:W-:Y:S01]  /*a190*/  MUFU.EX2 R140, R140 ;  /* 0x0000008c008c7308 */ /* 0x000fe20000000800 */
[----:B-1----:R-:W-:-:S07]  /*a1a0*/  FADD.FTZ R5, R147, R44 ;  /* 0x0000002c93057221 */ /* 0x002fce0000010000 */
[----:B------:R-:W1:Y:S01]  /*a1b0*/  MUFU.EX2 R141, R141 ;  /* 0x0000008d008d7308 */ /* 0x000e620000000800 */
[C---:B--2---:R-:W-:Y:S01]  /*a1c0*/  FADD.FTZ R44, R24.reuse, R5 ;  /* 0x00000005182c7221 */ /* 0x044fe20000010000 */
[----:B------:R-:W-:Y:S01]  /*a1d0*/  F2FP.F16.F32.PACK_AB R147, R24, R147 ;  /* 0x000000931893723e */ /* 0x000fe200000000ff */
[----:B------:R-:W-:Y:S02]  /*a1e0*/  WARPGROUP.DEPBAR.LE gsb0, 0x0 ;  /* 0x00008000000079c5 */ /* 0x000fe40000010000 */
[----:B------:R2:W-:Y:S06]  /*a1f0*/  BAR.ARV R35, 0x100 ;  /* 0x000400230000751d */ /* 0x0005ec0000002000 */
[----:B------:R3:W-:Y:S01]  /*a200*/  @!P1 SYNCS.ARRIVE.TRANS64.RED.A1T0 RZ, [R27+URZ], RZ ;  /* 0x000000ff1bff99a7 */ /* 0x0007e2000810043f */
[----:B------:R-:W-:Y:S01]  /*a210*/  MUFU.EX2 R29, R29 ;  /* 0x0000001d001d7308 */ /* 0x000fe20000000800 */
[----:B-1----:R-:W-:Y:S01]  /*a220*/  FADD.FTZ R5, R141, R44 ;  /* 0x0000002c8d057221 */ /* 0x002fe20000010000 */
[-C--:B------:R-:W-:Y:S01]  /*a230*/  FMUL.FTZ R88, R88, R74.reuse ;  /* 0x0000004a58587220 */ /* 0x080fe20000410000 */
[-C--:B------:R-:W-:Y:S01]  /*a240*/  FMUL.FTZ R89, R89, R74.reuse ;  /* 0x0000004a59597220 */ /* 0x080fe20000410000 */
[-C--:B------:R-:W-:Y:S01]  /*a250*/  FMUL.FTZ R92, R92, R74.reuse ;  /* 0x0000004a5c5c7220 */ /* 0x080fe20000410000 */
[-C--:B------:R-:W-:Y:S01]  /*a260*/  FMUL.FTZ R93, R93, R74.reuse ;  /* 0x0000004a5d5d7220 */ /* 0x080fe20000410000 */
[-C--:B------:R-:W-:Y:S01]  /*a270*/  FMUL.FTZ R96, R96, R74.reuse ;  /* 0x0000004a60607220 */ /* 0x080fe20000410000 */
[----:B---3--:R-:W-:Y:S01]  /*a280*/  IMAD.U32 R27, RZ, RZ, UR25 ;  /* 0x00000019ff1b7e24 */ /* 0x008fe2000f8e00ff */
[----:B------:R-:W1:Y:S01]  /*a290*/  MUFU.EX2 R28, R28 ;  /* 0x0000001c001c7308 */ /* 0x000e620000000800 */
[----:B------:R-:W-:Y:S01]  /*a2a0*/  UMOV UR25, UR39 ;  /* 0x0000002700197c82 */ /* 0x000fe20008000000 */
[-C--:B------:R-:W-:Y:S01]  /*a2b0*/  FMUL.FTZ R97, R97, R74.reuse ;  /* 0x0000004a61617220 */ /* 0x080fe20000410000 */
[-C--:B------:R-:W-:Y:S01]  /*a2c0*/  FMUL.FTZ R100, R100, R74.reuse ;  /* 0x0000004a64647220 */ /* 0x080fe20000410000 */
[----:B------:R-:W-:Y:S01]  /*a2d0*/  @!P1 LEA R27, R27, UR40, 0x3 ;  /* 0x000000281b1b9c11 */ /* 0x000fe2000f8e18ff */
[-C--:B------:R-:W-:Y:S01]  /*a2e0*/  FMUL.FTZ R101, R101, R74.reuse ;  /* 0x0000004a65657220 */ /* 0x080fe20000410000 */
[-C--:B------:R-:W-:Y:S01]  /*a2f0*/  FMUL.FTZ R104, R104, R74.reuse ;  /* 0x0000004a68687220 */ /* 0x080fe20000410000 */
[----:B------:R-:W-:Y:S01]  /*a300*/  FMUL.FTZ R105, R105, R74 ;  /* 0x0000004a69697220 */ /* 0x000fe20000410000 */
[----:B------:R-:W-:Y:S01]  /*a310*/  MUFU.EX2 R142, R142 ;  /* 0x0000008e008e7308 */ /* 0x000fe20000000800 */
[----:B------:R-:W-:-:S02]  /*a320*/  @!P1 VIADD R27, R27, 0x16860 ;  /* 0x000168601b1b9836 */ /* 0x000fc40000000000 */
[-C--:B------:R-:W-:Y:S01]  /*a330*/  FMUL.FTZ R108, R108, R74.reuse ;  /* 0x0000004a6c6c7220 */ /* 0x080fe20000410000 */
[-C--:B------:R-:W-:Y:S01]  /*a340*/  FMUL.FTZ R109, R109, R74.reuse ;  /* 0x0000004a6d6d7220 */ /* 0x080fe20000410000 */
[-C--:B------:R-:W-:Y:S01]  /*a350*/  FMUL.FTZ R112, R112, R74.reuse ;  /* 0x0000004a70707220 */ /* 0x080fe20000410000 */
[----:B------:R-:W-:Y:S01]  /*a360*/  FMUL.FTZ R113, R113, R74 ;  /* 0x0000004a71717220 */ /* 0x000fe20000410000 */
[----:B--2---:R-:W-:Y:S01]  /*a370*/  @!P1 PRMT R35, RZ, 0x654, R27 ;  /* 0x00000654ff239816 */ /* 0x004fe2000000001b */
[----:B------:R-:W-:Y:S01]  /*a380*/  FADD.FTZ R27, R15, R42 ;  /* 0x0000002a0f1b7221 */ /* 0x000fe20000010000 */
[----:B------:R-:W2:Y:S01]  /*a390*/  MUFU.EX2 R143, R143 ;  /* 0x0000008f008f7308 */ /* 0x000ea20000000800 */
[----:B-1----:R-:W-:Y:S01]  /*a3a0*/  FADD.FTZ R44, R28, R5 ;  /* 0x000000051c2c7221 */ /* 0x002fe20000010000 */
[----:B------:R1:W-:Y:S01]  /*a3b0*/  @!P1 SYNCS.ARRIVE.TRANS64.RED.A1T0 RZ, [R35+URZ], RZ ;  /* 0x000000ff23ff99a7 */ /* 0x0003e2000810043f */
[----:B------:R-:W-:Y:S01]  /*a3c0*/  FADD.FTZ R42, R144, R27 ;  /* 0x0000001b902a7221 */ /* 0x000fe20000010000 */
[C---:B------:R-:W-:Y:S01]  /*a3d0*/  F2FP.F16.F32.PACK_AB R144, R13.reuse, R144 ;  /* 0x000000900d90723e */ /* 0x040fe200000000ff */
[----:B------:R-:W-:Y:S01]  /*a3e0*/  FMUL.FTZ R116, R116, R74 ;  /* 0x0000004a74747220 */ /* 0x000fe20000410000 */
[----:B------:R-:W-:Y:S01]  /*a3f0*/  F2FP.F16.F32.PACK_AB R141, R28, R141 ;  /* 0x0000008d1c8d723e */ /* 0x000fe200000000ff */
[----:B------:R-:W-:Y:S01]  /*a400*/  FADD.FTZ R27, R13, R42 ;  /* 0x0000002a0d1b7221 */ /* 0x000fe20000010000 */
[----:B------:R-:W3:Y:S01]  /*a410*/  MUFU.EX2 R21, R21 ;  /* 0x0000001500157308 */ /* 0x000ee20000000800 */
[--C-:B------:R-:W-:Y:S01]  /*a420*/  FFMA.FTZ R42, R71, UR22, -R59.reuse ;  /* 0x00000016472a7c23 */ /* 0x100fe2000801083b */
[----:B------:R-:W-:Y:S01]  /*a430*/  FFMA.FTZ R59, R81, UR22, -R59 ;  /* 0x00000016513b7c23 */ /* 0x000fe2000801083b */
[----:B------:R-:W-:Y:S01]  /*a440*/  FADD.FTZ R48, R146, R27 ;  /* 0x0000001b92307221 */ /* 0x000fe20000010000 */
[----:B------:R-:W-:Y:S01]  /*a450*/  F2FP.F16.F32.PACK_AB R146, R25, R146 ;  /* 0x000000921992723e */ /* 0x000fe200000000ff */
[----:B------:R-:W-:Y:S01]  /*a460*/  FMUL.FTZ R117, R117, R74 ;  /* 0x0000004a75757220 */ /* 0x000fe20000410000 */
[-C--:B------:R-:W-:Y:S01]  /*a470*/  FMUL.FTZ R90, R90, R57.reuse ;  /* 0x000000395a5a7220 */ /* 0x080fe20000410000 */
[----:B------:R-:W-:Y:S01]  /*a480*/  FADD.FTZ R27, R25, R48 ;  /* 0x00000030191b7221 */ /* 0x000fe20000010000 */
[----:B------:R-:W4:Y:S01]  /*a490*/  MUFU.EX2 R30, R30 ;  /* 0x0000001e001e7308 */ /* 0x000f220000000800 */
[----:B--2---:R-:W-:Y:S01]  /*a4a0*/  FADD.FTZ R5, R143, R44 ;  /* 0x0000002c8f057221 */ /* 0x004fe20000010000 */
[-C--:B------:R-:W-:Y:S01]  /*a4b0*/  FMUL.FTZ R91, R91, R57.reuse ;  /* 0x000000395b5b7220 */ /* 0x080fe20000410000 */
[----:B------:R-:W-:Y:S01]  /*a4c0*/  FADD.FTZ R48, R140, R27 ;  /* 0x0000001b8c307221 */ /* 0x000fe20000010000 */
[----:B------:R-:W-:Y:S01]  /*a4d0*/  F2FP.F16.F32.PACK_AB R140, R29, R140 ;  /* 0x0000008c1d8c723e */ /* 0x000fe200000000ff */
[-C--:B------:R-:W-:Y:S01]  /*a4e0*/  FMUL.FTZ R94, R94, R57.reuse ;  /* 0x000000395e5e7220 */ /* 0x080fe20000410000 */
[-C--:B------:R-:W-:Y:S01]  /*a4f0*/  FMUL.FTZ R95, R95, R57.reuse ;  /* 0x000000395f5f7220 */ /* 0x080fe20000410000 */
[----:B------:R-:W-:Y:S01]  /*a500*/  FADD.FTZ R27, R29, R48 ;  /* 0x000000301d1b7221 */ /* 0x000fe20000010000 */
[----:B------:R-:W2:Y:S01]  /*a510*/  MUFU.EX2 R136, R136 ;  /* 0x0000008800887308 */ /* 0x000ea20000000800 */
[-C--:B------:R-:W-:Y:S01]  /*a520*/  FMUL.FTZ R98, R98, R57.reuse ;  /* 0x0000003962627220 */ /* 0x080fe20000410000 */
[-C--:B------:R-:W-:Y:S01]  /*a530*/  FMUL.FTZ R99, R99, R57.reuse ;  /* 0x0000003963637220 */ /* 0x080fe20000410000 */
[----:B------:R-:W-:Y:S01]  /*a540*/  FADD.FTZ R48, R142, R27 ;  /* 0x0000001b8e307221 */ /* 0x000fe20000010000 */
[----:B---3--:R-:W-:Y:S01]  /*a550*/  F2FP.F16.F32.PACK_AB R142, R21, R142 ;  /* 0x0000008e158e723e */ /* 0x008fe200000000ff */
[-C--:B------:R-:W-:Y:S01]  /*a560*/  FMUL.FTZ R102, R102, R57.reuse ;  /* 0x0000003966667220 */ /* 0x080fe20000410000 */
[----:B------:R-:W-:Y:S01]  /*a570*/  FMUL.FTZ R103, R103, R57 ;  /* 0x0000003967677220 */ /* 0x000fe20000410000 */
[----:B------:R-:W-:Y:S01]  /*a580*/  FADD.FTZ R27, R21, R48 ;  /* 0x00000030151b7221 */ /* 0x000fe20000010000 */
[----:B------:R-:W3:Y:S01]  /*a590*/  MUFU.EX2 R137, R137 ;  /* 0x0000008900897308 */ /* 0x000ee20000000800 */
[C---:B----4-:R-:W-:Y:S01]  /*a5a0*/  FADD.FTZ R44, R30.reuse, R5 ;  /* 0x000000051e2c7221 */ /* 0x050fe20000010000 */
        /* <DEDUP_REMOVED lines=8> */
[-C--:B------:R-:W-:Y:S01]  /*a630*/  FMUL.FTZ R115, R115, R57.reuse ;  /* 0x0000003973737220 */ /* 0x080fe20000410000 */
[-C--:B------:R-:W-:Y:S01]  /*a640*/  FMUL.FTZ R118, R118, R57.reuse ;  /* 0x0000003976767220 */ /* 0x080fe20000410000 */
[----:B------:R-:W-:-:S04]  /*a650*/  FMUL.FTZ R119, R119, R57 ;  /* 0x0000003977777220 */ /* 0x000fc80000410000 */
[----:B------:R-:W2:Y:S01]  /*a660*/  MUFU.EX2 R32, R32 ;  /* 0x0000002000207308 */ /* 0x000ea20000000800 */
[----:B---3--:R-:W-:-:S07]  /*a670*/  FADD.FTZ R5, R137, R44 ;  /* 0x0000002c89057221 */ /* 0x008fce0000010000 */
[----:B------:R-:W3:Y:S01]  /*a680*/  MUFU.EX2 R138, R138 ;  /* 0x0000008a008a7308 */ /* 0x000ee20000000800 */
[C---:B----4-:R-:W-:Y:S01]  /*a690*/  FADD.FTZ R11, R31.reuse, R48 ;  /* 0x000000301f0b7221 */ /* 0x050fe20000010000 */
[----:B------:R-:W-:-:S06]  /*a6a0*/  F2FP.F16.F32.PACK_AB R136, R31, R136 ;  /* 0x000000881f88723e */ /* 0x000fcc00000000ff */
[----:B------:R-:W4:Y:S01]  /*a6b0*/  MUFU.EX2 R139, R139 ;  /* 0x0000008b008b7308 */ /* 0x000f220000000800 */
[C---:B--2---:R-:W-:Y:S01]  /*a6c0*/  FADD.FTZ R44, R32.reuse, R5 ;  /* 0x00000005202c7221 */ /* 0x044fe20000010000 */
[----:B------:R-:W-:-:S06]  /*a6d0*/  F2FP.F16.F32.PACK_AB R137, R32, R137 ;  /* 0x000000892089723e */ /* 0x000fcc00000000ff */
        /* <DEDUP_REMOVED lines=9> */
[----:B------:R-:W-:-:S06]  /*a770*/  F2FP.F16.F32.PACK_AB R139, R36, R139 ;  /* 0x0000008b248b723e */ /* 0x000fcc00000000ff */
[----:B------:R3:W5:Y:S01]  /*a780*/  MUFU.EX2 R33, R50 ;  /* 0x0000003200217308 */ /* 0x0007620000000800 */
[----:B----4-:R-:W-:-:S07]  /*a790*/  FADD.FTZ R20, R132, R11 ;  /* 0x0000000b84147221 */ /* 0x010fce0000010000 */
[----:B------:R-:W4:Y:S01]  /*a7a0*/  MUFU.EX2 R38, R38 ;  /* 0x0000002600267308 */ /* 0x000f220000000800 */
[----:B--2---:R-:W-:Y:S01]  /*a7b0*/  FADD.FTZ R5, R133, R14 ;  /* 0x0000000e85057221 */ /* 0x004fe20000010000 */
[----:B---3--:R-:W-:-:S06]  /*a7c0*/  FFMA.FTZ R50, R64, UR22, -R82 ;  /* 0x0000001640327c23 */ /* 0x008fcc0008010852 */
[----:B------:R-:W2:Y:S01]  /*a7d0*/  MUFU.EX2 R134, R134 ;  /* 0x0000008600867308 */ /* 0x000ea20000000800 */
[C---:B-----5:R-:W-:Y:S01]  /*a7e0*/  FADD.FTZ R11, R33.reuse, R20 ;  /* 0x00000014210b7221 */ /* 0x060fe20000010000 */
[----:B------:R-:W-:-:S06]  /*a7f0*/  F2FP.F16.F32.PACK_AB R132, R33, R132 ;  /* 0x000000842184723e */ /* 0x000fcc00000000ff */
[----:B------:R-:W3:Y:S01]  /*a800*/  MUFU.EX2 R135, R135 ;  /* 0x0000008700877308 */ /* 0x000ee20000000800 */
[C---:B----4-:R-:W-:Y:S01]  /*a810*/  FADD.FTZ R14, R38.reuse, R5 ;  /* 0x00000005260e7221 */ /* 0x050fe20000010000 */
[----:B------:R-:W-:-:S06]  /*a820*/  F2FP.F16.F32.PACK_AB R133, R38, R133 ;  /* 0x000000852685723e */ /* 0x000fcc00000000ff */
[----:B------:R4:W5:Y:S01]  /*a830*/  MUFU.EX2 R39, R54 ;  /* 0x0000003600277308 */ /* 0x0009620000000800 */
[----:B--2---:R-:W-:-:S07]  /*a840*/  FADD.FTZ R20, R134, R11 ;  /* 0x0000000b86147221 */ /* 0x004fce0000010000 */
[----:B------:R-:W2:Y:S01]  /*a850*/  MUFU.EX2 R4, R4 ;  /* 0x0000000400047308 */ /* 0x000ea20000000800 */
[----:B---3--:R-:W-:Y:S01]  /*a860*/  FADD.FTZ R5, R135, R14 ;  /* 0x0000000e87057221 */ /* 0x008fe20000010000 */
[----:B----4-:R-:W-:-:S06]  /*a870*/  FFMA.FTZ R54, R68, UR22, -R82 ;  /* 0x0000001644367c23 */ /* 0x010fcc0008010852 */
[----:B------:R-:W3:Y:S01]  /*a880*/  MUFU.EX2 R26, R26 ;  /* 0x0000001a001a7308 */ /* 0x000ee20000000800 */
[C---:B-----5:R-:W-:Y:S01]  /*a890*/  FADD.FTZ R11, R39.reuse, R20 ;  /* 0x00000014270b7221 */ /* 0x060fe20000010000 */
        /* <DEDUP_REMOVED lines=14> */
[----:B------:R-:W3:Y:S01]  /*a980*/  MUFU.EX2 R43, R43 ;  /* 0x0000002b002b7308 */ /* 0x000ee20000000800 */
[----:B----4-:R-:W-:-:S07]  /*a990*/  FADD.FTZ R20, R34, R11 ;  /* 0x0000000b22147221 */ /* 0x010fce0000010000 */
[----:B------:R-:W4:Y:S01]  /*a9a0*/  MUFU.EX2 R42, R42 ;  /* 0x0000002a002a7308 */ /* 0x000f220000000800 */
[----:B--2---:R-:W-:-:S07]  /*a9b0*/  FADD.FTZ R5, R131, R14 ;  /* 0x0000000e83057221 */ /* 0x004fce0000010000 */
[----:B------:R-:W2:Y:S01]  /*a9c0*/  MUFU.EX2 R45, R45 ;  /* 0x0000002d002d7308 */ /* 0x000ea20000000800 */
[C---:B---3--:R-:W-:Y:S01]  /*a9d0*/  FADD.FTZ R20, R43.reuse, R20 ;  /* 0x000000142b147221 */ /* 0x048fe20000010000 */
[----:B------:R-:W-:-:S06]  /*a9e0*/  F2FP.F16.F32.PACK_AB R130, R43, R34 ;  /* 0x000000222b82723e */ /* 0x000fcc00000000ff */
[----:B------:R-:W3:Y:S01]  /*a9f0*/  MUFU.EX2 R125, R125 ;  /* 0x0000007d007d7308 */ /* 0x000ee20000000800 */
[C---:B----4-:R-:W-:Y:S01]  /*aa00*/  FADD.FTZ R14, R42.reuse, R5 ;  /* 0x000000052a0e7221 */ /* 0x050fe20000010000 */
[----:B------:R-:W-:-:S06]  /*aa10*/  F2FP.F16.F32.PACK_AB R131, R42, R131 ;  /* 0x000000832a83723e */ /* 0x000fcc00000000ff */
[----:B------:R-:W4:Y:S01]  /*aa20*/  MUFU.EX2 R46, R46 ;  /* 0x0000002e002e7308 */ /* 0x000f220000000800 */
[----:B--2---:R-:W-:-:S07]  /*aa30*/  FADD.FTZ R5, R45, R20 ;  /* 0x000000142d057221 */ /* 0x004fce0000010000 */
        /* <DEDUP_REMOVED lines=31> */
[----:B---3--:R-:W-:Y:S01]  /*ac30*/  FADD.FTZ R11, R80, R11 ;  /* 0x0000000b500b7221 */ /* 0x008fe20000010000 */
[C---:B----4-:R-:W-:Y:S01]  /*ac40*/  FADD.FTZ R5, R9.reuse, R4 ;  /* 0x0000000409057221 */ /* 0x050fe20000010000 */
[----:B------:R-:W-:Y:S01]  /*ac50*/  F2FP.F16.F32.PACK_AB R122, R9, R56 ;  /* 0x00000038097a723e */ /* 0x000fe200000000ff */
[----:B------:R-:W-:Y:S02]  /*ac60*/  IMAD.MOV.U32 R9, RZ, RZ, R10 ;  /* 0x000000ffff097224 */ /* 0x000fe400078e000a */
[C---:B--2---:R-:W-:Y:S01]  /*ac70*/  FADD.FTZ R4, R59.reuse, R11 ;  /* 0x0000000b3b047221 */ /* 0x044fe20000010000 */
[----:B------:R-:W-:Y:S01]  /*ac80*/  F2FP.F16.F32.PACK_AB R123, R59, R80 ;  /* 0x000000503b7b723e */ /* 0x000fe200000000ff */
[----:B------:R-:W-:Y:S01]  /*ac90*/  IMAD.MOV.U32 R11, RZ, RZ, R8 ;  /* 0x000000ffff0b7224 */ /* 0x000fe200078e0008 */
[----:B-1----:R-:W-:Y:S06]  /*aca0*/  @P2 BRA `(.L_x_707) ;  /* 0xffffffd800ec2947 */ /* 0x002fec000383ffff */
.L_x_698:
[----:B------:R-:W-:-:S13]  /*acb0*/  ISETP.GE.AND P2, PT, R7, UR45, PT ;  /* 0x0000002d07007c0c */ /* 0x000fda000bf46270 */
[----:B------:R-:W-:Y:S05]  /*acc0*/  @!P2 BRA `(.L_x_708) ;  /* 0x000000340044a947 */ /* 0x000fea0003800000 */
[----:B------:R-:W-:Y:S01]  /*acd0*/  IMAD.MOV.U32 R12, RZ, RZ, R10 ;  /* 0x000000ffff0c7224 */ /* 0x000fe200078e000a */
[----:B------:R-:W-:Y:S01]  /*ace0*/  UMOV UR28, UR37 ;  /* 0x00000025001c7c82 */ /* 0x000fe20008000000 */
[----:B------:R-:W-:Y:S01]  /*acf0*/  IMAD.MOV.U32 R11, RZ, RZ, R8 ;  /* 0x000000ffff0b7224 */ /* 0x000fe200078e0008 */
[----:B------:R-:W-:Y:S01]  /*ad00*/  UMOV UR27, UR39 ;  /* 0x00000027001b7c82 */ /* 0x000fe20008000000 */
[----:B------:R-:W-:Y:S01]  /*ad10*/  IMAD.IADD R9, R3, 0x1, R6 ;  /* 0x0000000103097824 */ /* 0x000fe200078e0206 */
[----:B------:R-:W-:Y:S01]  /*ad20*/  ULDC UR23, c[0x0][0x9e4] ;  /* 0x0002790000177ab9 */ /* 0x000fe20000000800 */
[----:B------:R-:W-:Y:S01]  /*ad30*/  ULDC UR25, c[0x0][0x288] ;  /* 0x0000a20000197ab9 */ /* 0x000fe20000000800 */
[----:B------:R-:W-:Y:S01]  /*ad40*/  ULDC UR22, c[0x0][0x988] ;  /* 0x0002620000167ab9 */ /* 0x000fe20000000800 */
[----:B------:R-:W-:Y:S01]  /*ad50*/  ULDC UR26, c[0x0][0x9d8] ;  /* 0x00027600001a7ab9 */ /* 0x000fe20000000800 */
[----:B------:R-:W-:-:S05]  /*ad60*/  ULDC UR24, c[0x0][0x9e0] ;  /* 0x0002780000187ab9 */ /* 0x000fca0000000800 */
.L_x_725:
        /* <DEDUP_REMOVED lines=9> */
.L_x_710:
[----:B------:R-:W-:Y:S01]  /*ae00*/  ULEA UR6, UR39, UR40, 0x3 ;  /* 0x0000002827067291 */ /* 0x000fe2000f8e183f */
[----:B------:R-:W-:-:S05]  /*ae10*/  IMAD.U32 R8, RZ, RZ, UR37 ;  /* 0x00000025ff087e24 */ /* 0x000fca000f8e00ff */
[----:B------:R-:W-:-:S04]  /*ae20*/  SHF.L.U32 R8, R8, 0x1f, RZ ;  /* 0x0000001f08087819 */ /* 0x000fc800000006ff */
[----:B------:R1:W2:Y:S01]  /*ae30*/  SYNCS.PHASECHK.TRANS64.TRYWAIT P2, [UR6+0x16830], R8 ;  /* 0x01683008ff0075a7 */ /* 0x0002a20008040146 */
[----:B------:R-:W-:Y:S05]  /*ae40*/  @!P0 BRA `(.L_x_711) ;  /* 0x0000000000048947 */ /* 0x000fea0003800000 */
[----:B------:R-:W-:Y:S01]  /*ae50*/  BPT.TRAP 0x1 ;  /* 0x000000040000795c */ /* 0x000fe20000300000 */
.L_x_711:
[----:B--2---:R-:W-:Y:S05]  /*ae60*/  @P2 BRA `(.L_x_709) ;  /* 0x0000000000082947 */ /* 0x004fea0003800000 */
[----:B------:R-:W2:Y:S02]  /*ae70*/  SYNCS.PHASECHK.TRANS64.TRYWAIT P2, [UR6+0x16830], R8 ;  /* 0x01683008ff0075a7 */ /* 0x000ea40008040146 */
[----:B--2---:R-:W-:Y:S05]  /*ae80*/  @!P2 BRA `(.L_x_712) ;  /* 0x00000078002ca947 */ /* 0x004fea0003800000 */
.L_x_709:
        /* <DEDUP_REMOVED lines=25> */
.L_x_714:
[----:B------:R-:W-:Y:S01]  /*b020*/  ULEA UR6, UR27, UR40, 0x3 ;  /* 0x000000281b067291 */ /* 0x000fe2000f8e183f */
[----:B------:R-:W-:-:S05]  /*b030*/  IMAD.U32 R8, RZ, RZ, UR28 ;  /* 0x0000001cff087e24 */ /* 0x000fca000f8e00ff */
[----:B------:R-:W-:-:S04]  /*b040*/  SHF.L.U32 R8, R8, 0x1f, RZ ;  /* 0x0000001f08087819 */ /* 0x000fc800000006ff */
[----:B------:R1:W2:Y:S01]  /*b050*/  SYNCS.PHASECHK.TRANS64.TRYWAIT P2, [UR6+0x16850], R8 ;  /* 0x01685008ff0075a7 */ /* 0x0002a20008040146 */
[----:B------:R-:W-:Y:S05]  /*b060*/  @!P0 BRA `(.L_x_715) ;  /* 0x0000000000048947 */ /* 0x000fea0003800000 */
[----:B------:R-:W-:Y:S01]  /*b070*/  BPT.TRAP 0x1 ;  /* 0x000000040000795c */ /* 0x000fe20000300000 */
.L_x_715:
[----:B--2---:R-:W-:Y:S05]  /*b080*/  @P2 BRA `(.L_x_713) ;  /* 0x0000000000082947 */ /* 0x004fea0003800000 */
[----:B------:R-:W2:Y:S02]  /*b090*/  SYNCS.PHASECHK.TRANS64.TRYWAIT P2, [UR6+0x16850], R8 ;  /* 0x01685008ff0075a7 */ /* 0x000ea40008040146 */
[----:B--2---:R-:W-:Y:S05]  /*b0a0*/  @!P2 BRA `(.L_x_716) ;  /* 0x0000007400bca947 */ /* 0x004fea0003800000 */
.L_x_713:
[----:B------:R-:W-:Y:S01]  /*b0b0*/  UIADD3 UR6, UR40, 0x400, URZ ;  /* 0x0000040028067890 */ /* 0x000fe2000fffe03f */
[----:B------:R-:W-:Y:S01]  /*b0c0*/  WARPGROUP.ARRIVE ;  /* 0x00000000000079c5 */ /* 0x000fe20000000000 */
[----:B------:R-:W-:Y:S01]  /*b0d0*/  UMOV UR7, 0x40000040 ;  /* 0x4000004000077882 */ /* 0x000fe20000000000 */
[----:B------:R-:W-:Y:S01]  /*b0e0*/  FMUL.FTZ R44, R44, UR26 ;  /* 0x0000001a2c2c7c20 */ /* 0x000fe20008410000 */
[----:B------:R-:W-:Y:S01]  /*b0f0*/  USHF.R.U32.HI UR6, URZ, 0x4, UR6 ;  /* 0x000000043f067899 */ /* 0x000fe20008011606 */
[----:B------:R-:W-:Y:S01]  /*b100*/  FMUL.FTZ R20, R30, UR26 ;  /* 0x0000001a1e147c20 */ /* 0x000fe20008410000 */
[----:B------:R-:W-:Y:S01]  /*b110*/  FMUL.FTZ R30, R39, UR26 ;  /* 0x0000001a271e7c20 */ /* 0x000fe20008410000 */
[----:B-12---:R-:W-:Y:S01]  /*b120*/  FMUL.FTZ R8, R24, UR26 ;  /* 0x0000001a18087c20 */ /* 0x006fe20008410000 */
[----:B------:R-:W-:Y:S01]  /*b130*/  ULOP3.LUT UR6, UR6, 0x3fff, URZ, 0xc0, !UPT ;  /* 0x00003fff06067892 */ /* 0x000fe2000f8ec03f */
[----:B------:R-:W-:Y:S02]  /*b140*/  VIADD R39, R16, 0x9 ;  /* 0x0000000910277836 */ /* 0x000fe40000000000 */
[----:B------:R-:W-:Y:S01]  /*b150*/  FMUL.FTZ R24, R31, UR26 ;  /* 0x0000001a1f187c20 */ /* 0x000fe20008410000 */
[----:B------:R-:W-:Y:S01]  /*b160*/  ISETP.GE.U32.AND P2, PT, R2, 0x180, PT ;  /* 0x000001800200780c */ /* 0x000fe20003f46070 */
[----:B------:R-:W-:Y:S01]  /*b170*/  ULEA UR10, UR27, UR6, 0xa ;  /* 0x000000061b0a7291 */ /* 0x000fe2000f8e503f */
[----:B------:R-:W-:Y:S01]  /*b180*/  FMUL.FTZ R31, R36, UR26 ;  /* 0x0000001a241f7c20 */ /* 0x000fe20008410000 */
[----:B------:R-:W-:Y:S01]  /*b190*/  FMUL.FTZ R36, R41, UR26 ;  /* 0x0000001a29247c20 */ /* 0x000fe20008410000 */
[----:B------:R-:W-:Y:S01]  /*b1a0*/  FMUL.FTZ R41, R50, UR26 ;  /* 0x0000001a32297c20 */ /* 0x000fe20008410000 */
[----:B------:R-:W-:Y:S01]  /*b1b0*/  FMUL.FTZ R14, R27, UR26 ;  /* 0x0000001a1b0e7c20 */ /* 0x000fe20008410000 */
[----:B------:R-:W-:Y:S01]  /*b1c0*/  FMUL.FTZ R15, R28, UR26 ;  /* 0x0000001a1c0f7c20 */ /* 0x000fe20008410000 */
[----:B------:R-:W-:Y:S01]  /*b1d0*/  FMUL.FTZ R50, R53, UR26 ;  /* 0x0000001a35327c20 */ /* 0x000fe20008410000 */
[----:B------:R-:W-:Y:S01]  /*b1e0*/  UMOV UR6, UR10 ;  /* 0x0000000a00067c82 */ /* 0x000fe20008000000 */
[----:B------:R-:W-:Y:S01]  /*b1f0*/  SEL R39, R39, 0x9, !P2 ;  /* 0x0000000927277807 */ /* 0x000fe20005000000 */
        /* <DEDUP_REMOVED lines=40> */
[----:B------:R-:W1:Y:S08]  /*b480*/  MUFU.TANH R8, R8 ;  /* 0x0000000800087308 */ /* 0x000e700000002400 */
[----:B------:R-:W2:Y:S08]  /*b490*/  MUFU.TANH R13, R13 ;  /* 0x0000000d000d7308 */ /* 0x000eb00000002400 */
[----:B------:R-:W3:Y:S08]  /*b4a0*/  MUFU.TANH R10, R10 ;  /* 0x0000000a000a7308 */ /* 0x000ef00000002400 */
[----:B------:R-:W4:Y:S08]  /*b4b0*/  MUFU.TANH R14, R14 ;  /* 0x0000000e000e7308 */ /* 0x000f300000002400 */
        /* <DEDUP_REMOVED lines=66> */
[----:B------:R-:W-:Y:S01]  /*b8e0*/  FMUL.FTZ R133, R64, UR26 ;  /* 0x0000001a40857c20 */ /* 0x000fe20008410000 */
[----:B------:R-:W-:Y:S01]  /*b8f0*/  FMUL.FTZ R64, R83, UR26 ;  /* 0x0000001a53407c20 */ /* 0x000fe20008410000 */
[----:B------:R-:W-:Y:S01]  /*b900*/  HGMMA.64x64x16.F32 R88, R128, gdesc[UR4].tnspB, R88, gsb0 ;  /* 0x40e0000480587df0 */ /* 0x000fe20008000858 */
[----:B------:R-:W-:Y:S01]  /*b910*/  UIADD3 UR6, UR10, 0x300, URZ ;  /* 0x000003000a067890 */ /* 0x000fe2000fffe03f */
[----:B------:R-:W-:Y:S01]  /*b920*/  UMOV UR7, 0x40000040 ;  /* 0x4000004000077882 */ /* 0x000fe20000000000 */
[----:B-----5:R-:W-:Y:S01]  /*b930*/  FMUL.FTZ R44, R55, UR26 ;  /* 0x0000001a372c7c20 */ /* 0x020fe20008410000 */
[----:B------:R-:W-:Y:S01]  /*b940*/  FMUL.FTZ R55, R66, UR26 ;  /* 0x0000001a42377c20 */ /* 0x000fe20008410000 */
[----:B------:R-:W-:Y:S01]  /*b950*/  IMAD.U32 R66, RZ, RZ, UR39 ;  /* 0x00000027ff427e24 */ /* 0x000fe2000f8e00ff */
[----:B------:R-:W1:Y:S04]  /*b960*/  MUFU.TANH R133, R133 ;  /* 0x0000008500857308 */ /* 0x000e680000002400 */
[----:B------:R-:W-:-:S04]  /*b970*/  @!P1 LEA R66, R66, UR40, 0x3 ;  /* 0x0000002842429c11 */ /* 0x000fc8000f8e18ff */
[----:B------:R-:W1:Y:S01]  /*b980*/  MUFU.TANH R44, R44 ;  /* 0x0000002c002c7308 */ /* 0x000e620000002400 */
[----:B------:R-:W-:-:S05]  /*b990*/  @!P1 VIADD R66, R66, 0x16840 ;  /* 0x0001684042429836 */ /* 0x000fca0000000000 */
[----:B------:R-:W-:Y:S02]  /*b9a0*/  @!P1 PRMT R66, RZ, 0x654, R66 ;  /* 0x00000654ff429816 */ /* 0x000fe40000000042 */
[----:B------:R-:W1:Y:S08]  /*b9b0*/  MUFU.TANH R55, R55 ;  /* 0x0000003700377308 */ /* 0x000e700000002400 */
[----:B------:R-:W1:Y:S01]  /*b9c0*/  MUFU.TANH R64, R64 ;  /* 0x0000004000407308 */ /* 0x000e620000002400 */
[----:B------:R-:W-:-:S02]  /*b9d0*/  WARPGROUP.DEPBAR.LE gsb0, 0x0 ;  /* 0x00008000000079c5 */ /* 0x000fc40000010000 */
[----:B------:R-:W-:Y:S01]  /*b9e0*/  WARPGROUP.ARRIVE ;  /* 0x00000000000079c5 */ /* 0x000fe20000000000 */
[----:B------:R-:W-:Y:S01]  /*b9f0*/  FMUL.FTZ R130, R60, UR26 ;  /* 0x0000001a3c827c20 */ /* 0x000fe20008410000 */
[----:B------:R-:W-:Y:S01]  /*ba00*/  FMUL.FTZ R60, R75, UR26 ;  /* 0x0000001a4b3c7c20 */ /* 0x000fe20008410000 */
[----:B------:R-:W-:Y:S01]  /*ba10*/  FMUL.FTZ R128, R57, UR26 ;  /* 0x0000001a39807c20 */ /* 0x000fe20008410000 */
[----:B------:R-:W5:Y:S01]  /*ba20*/  LDC R75, c[0x0][0x2e0] ;  /* 0x0000b800ff4b7b82 */ /* 0x000f620000000800 */
[----:B------:R-:W-:Y:S01]  /*ba30*/  FMUL.FTZ R57, R70, UR26 ;  /* 0x0000001a46397c20 */ /* 0x000fe20008410000 */
[----:B------:R-:W-:Y:S01]  /*ba40*/  HGMMA.64x64x16.F32 R88, R124, gdesc[UR4].tnspB, R88, gsb0 ;  /* 0x40e000047c587df0 */ /* 0x000fe20008000858 */
[----:B------:R-:W-:Y:S01]  /*ba50*/  UIADD3 UR6, UR10, 0x380, URZ ;  /* 0x000003800a067890 */ /* 0x000fe2000fffe03f */
[----:B------:R-:W-:Y:S01]  /*ba60*/  FMUL.FTZ R70, R72, UR26 ;  /* 0x0000001a48467c20 */ /* 0x000fe20008410000 */
[----:B------:R-:W-:Y:S01]  /*ba70*/  UMOV UR7, 0x40000040 ;  /* 0x4000004000077882 */ /* 0x000fe20000000000 */
[----:B------:R-:W-:Y:S01]  /*ba80*/  FMUL.FTZ R72, R76, UR26 ;  /* 0x0000001a4c487c20 */ /* 0x000fe20008410000 */
[----:B------:R-:W-:-:S02]  /*ba90*/  IMAD.SHL.U32 R76, R7, 0x80, RZ ;  /* 0x00000080074c7824 */ /* 0x000fc400078e00ff */
[----:B------:R-:W-:Y:S01]  /*baa0*/  FMUL.FTZ R129, R61, UR26 ;  /* 0x0000001a3d817c20 */ /* 0x000fe20008410000 */
[----:B------:R-:W-:Y:S01]  /*bab0*/  FMUL.FTZ R131, R65, UR26 ;  /* 0x0000001a41837c20 */ /* 0x000fe20008410000 */
[----:B------:R-:W-:Y:S01]  /*bac0*/  FMUL.FTZ R61, R78, UR26 ;  /* 0x0000001a4e3d7c20 */ /* 0x000fe20008410000 */
[----:B------:R-:W-:Y:S01]  /*bad0*/  FMUL.FTZ R78, R84, UR26 ;  /* 0x0000001a544e7c20 */ /* 0x000fe20008410000 */
[----:B------:R-:W-:Y:S01]  /*bae0*/  IADD3 R38, -R76, 0x1, RZ ;  /* 0x000000014c267810 */ /* 0x000fe20007ffe1ff */
[----:B------:R-:W-:Y:S01]  /*baf0*/  FMUL.FTZ R65, R86, UR26 ;  /* 0x0000001a56417c20 */ /* 0x000fe20008410000 */
[----:B------:R-:W1:Y:S08]  /*bb00*/  MUFU.TANH R128, R128 ;  /* 0x0000008000807308 */ /* 0x000e700000002400 */
[----:B------:R-:W1:Y:S01]  /*bb10*/  MUFU.TANH R130, R130 ;  /* 0x0000008200827308 */ /* 0x000e620000002400 */
[----:B-----5:R-:W-:-:S04]  /*bb20*/  IMAD R38, R75, UR47, R38 ;  /* 0x0000002f4b267c24 */ /* 0x020fc8000f8e0226 */
[----:B------:R-:W-:-:S03]  /*bb30*/  VIADD R38, R38, -UR25 ;  /* 0x8000001926267c36 */ /* 0x000fc60008000000 */
[----:B------:R-:W1:Y:S01]  /*bb40*/  MUFU.TANH R129, R129 ;  /* 0x0000008100817308 */ /* 0x000e620000002400 */
[----:B------:R-:W-:-:S04]  /*bb50*/  IMAD R38, R17, -0x2, R38 ;  /* 0xfffffffe11267824 */ /* 0x000fc800078e0226 */
[----:B------:R-:W-:-:S03]  /*bb60*/  VIADD R84, R38, UR24 ;  /* 0x0000001826547c36 */ /* 0x000fc60008000000 */
[----:B------:R-:W1:Y:S01]  /*bb70*/  MUFU.TANH R131, R131 ;  /* 0x0000008300837308 */ /* 0x000e620000002400 */
[----:B------:R-:W-:Y:S02]  /*bb80*/  VIADD R82, R38, UR21 ;  /* 0x0000001526527c36 */ /* 0x000fe40008000000 */
[C---:B------:R-:W-:Y:S02]  /*bb90*/  IMAD.IADD R85, R3.reuse, 0x1, R84 ;  /* 0x0000000103557824 */ /* 0x040fe400078e0254 */
[----:B------:R-:W-:-:S03]  /*bba0*/  IMAD.IADD R86, R3, 0x1, R82 ;  /* 0x0000000103567824 */ /* 0x000fc600078e0252 */
        /* <DEDUP_REMOVED lines=8> */
[----:B------:R-:W-:Y:S07]  /*bc30*/  HGMMA.64x64x16.F32 R88, R120, gdesc[UR4].tnspB, R88, gsb0 ;  /* 0x40e0000478587df0 */ /* 0x000fee0008000858 */
[----:B------:R-:W1:Y:S01]  /*bc40*/  MUFU.TANH R65, R65 ;  /* 0x0000004100417308 */ /* 0x000e620000002400 */
[----:B------:R-:W-:Y:S02]  /*bc50*/  WARPGROUP.DEPBAR.LE gsb0, 0x0 ;  /* 0x00008000000079c5 */ /* 0x000fe40000010000 */
[----:B------:R1:W-:Y:S06]  /*bc60*/  BAR.ARV R39, 0x100 ;  /* 0x000400270000751d */ /* 0x0003ec0000002000 */
[----:B------:R5:W-:Y:S02]  /*bc70*/  @!P1 SYNCS.ARRIVE.TRANS64.RED.A1T0 RZ, [R66+URZ], RZ ;  /* 0x000000ff42ff99a7 */ /* 0x000be4000810043f */
[----:B-----5:R-:W-:-:S06]  /*bc80*/  FMUL.FTZ R66, R87, UR26 ;  /* 0x0000001a57427c20 */ /* 0x020fcc0008410000 */
[----:B------:R-:W1:Y:S01]  /*bc90*/  MUFU.TANH R66, R66 ;  /* 0x0000004200427308 */ /* 0x000e620000002400 */
[----:B--234-:R-:W-:Y:S05]  /*bca0*/  @!P5 BRA `(.L_x_717) ;  /* 0x00000000005cd947 */ /* 0x01cfea0003800000 */
        /* <DEDUP_REMOVED lines=11> */
.L_x_719:
[----:B------:R-:W-:-:S05]  /*bd60*/  IMAD.U32 R77, RZ, RZ, UR23 ;  /* 0x00000017ff4d7e24 */ /* 0x000fca000f8e00ff */
[----:B------:R-:W-:-:S13]  /*bd70*/  ISETP.NE.AND P2, PT, R77, 0x1, PT ;  /* 0x000000014d00780c */ /* 0x000fda0003f45270 */
[----:B-1----:R-:W1:Y:S01]  /*bd80*/  @P2 LDC.64 R38, c[0x0][0x9e8] ;  /* 0x00027a00ff262b82 */ /* 0x002e620000000a00 */
[----:B------:R-:W-:-:S04]  /*bd90*/  @P2 IMAD.IADD R75, R3, 0x1, R6 ;  /* 0x00000001034b2824 */ /* 0x000fc800078e0206 */
[----:B-1----:R-:W-:-:S04]  /*bda0*/  @P2 IMAD.HI.U32 R38, R75, R38, RZ ;  /* 0x000000264b262227 */ /* 0x002fc800078e00ff */
[----:B------:R-:W-:Y:S01]  /*bdb0*/  IMAD.MOV.U32 R75, RZ, RZ, R9 ;  /* 0x000000ffff4b7224 */ /* 0x000fe200078e0009 */
[----:B------:R-:W-:-:S07]  /*bdc0*/  @P2 SHF.R.U32.HI R75, RZ, R39, R38 ;  /* 0x00000027ff4b2219 */ /* 0x000fce0000011626 */
.L_x_720:
[----:B------:R-:W-:Y:S05]  /*bdd0*/  BSYNC B0 ;  /* 0x0000000000007941 */ /* 0x000fea0003800000 */
.L_x_718:
[----:B------:R-:W-:-:S04]  /*bde0*/  IMAD R38, R75, R77, -R76 ;  /* 0x0000004d4b267224 */ /* 0x000fc800078e0a4c */
[----:B------:R-:W-:-:S05]  /*bdf0*/  IMAD R38, R17, -0x2, R38 ;  /* 0xfffffffe11267824 */ /* 0x000fca00078e0226 */
[----:B------:R-:W-:Y:S02]  /*be00*/  VIADDMNMX R85, R38, R77, R85, PT ;  /* 0x0000004d26557246 */ /* 0x000fe40003800155 */
[----:B------:R-:W-:-:S07]  /*be10*/  VIMNMX R86, R86, R38, !PT ;  /* 0x0000002656567248 */ /* 0x000fce0007fe0100 */
.L_x_717:
[----:B------:R-:W-:-:S04]  /*be20*/  ISETP.GT.AND P2, PT, R7, -0x1, PT ;  /* 0xffffffff0700780c */ /* 0x000fc80003f44270 */
[C---:B------:R-:W-:Y:S02]  /*be30*/  ISETP.GT.AND P4, PT, R86.reuse, RZ, P2 ;  /* 0x000000ff5600720c */ /* 0x040fe40001784270 */
[----:B------:R-:W-:Y:S02]  /*be40*/  ISETP.GT.AND P6, PT, R86, 0x1, P2 ;  /* 0x000000015600780c */ /* 0x000fe400017c4270 */
[C---:B------:R-:W-:Y:S02]  /*be50*/  ISETP.LT.OR P4, PT, R85.reuse, 0x1, P4 ;  /* 0x000000015500780c */ /* 0x040fe40002781670 */
[----:B------:R-:W-:Y:S02]  /*be60*/  ISETP.LT.OR P6, PT, R85, 0x2, P6 ;  /* 0x000000025500780c */ /* 0x000fe400037c1670 */
[----:B-1----:R-:W-:Y:S02]  /*be70*/  FSEL R83, R8, -INF , !P4 ;  /* 0xff80000008537808 */ /* 0x002fe40006000000 */
[----:B------:R-:W-:-:S02]  /*be80*/  FSEL R81, R13, -INF , !P6 ;  /* 0xff8000000d517808 */ /* 0x000fc40007000000 */
[C---:B------:R-:W-:Y:S02]  /*be90*/  ISETP.GT.AND P3, PT, R86.reuse, 0x8, P2 ;  /* 0x000000085600780c */ /* 0x040fe40001764270 */
[C---:B------:R-:W-:Y:S02]  /*bea0*/  ISETP.GT.AND P4, PT, R86.reuse, 0x9, P2 ;  /* 0x000000095600780c */ /* 0x040fe40001784270 */
[----:B------:R-:W-:Y:S02]  /*beb0*/  ISETP.GT.AND P6, PT, R86, 0x10, P2 ;  /* 0x000000105600780c */ /* 0x000fe400017c4270 */
[C---:B------:R-:W-:Y:S02]  /*bec0*/  ISETP.LT.OR P3, PT, R85.reuse, 0x9, P3 ;  /* 0x000000095500780c */ /* 0x040fe40001f61670 */
[C---:B------:R-:W-:Y:S02]  /*bed0*/  ISETP.LT.OR P4, PT, R85.reuse, 0xa, P4 ;  /* 0x0000000a5500780c */ /* 0x040fe40002781670 */
[----:B------:R-:W-:-:S02]  /*bee0*/  ISETP.LT.OR P6, PT, R85, 0x11, P6 ;  /* 0x000000115500780c */ /* 0x000fc400037c1670 */
[----:B------:R-:W-:Y:S02]  /*bef0*/  FSEL R77, R15, -INF , !P3 ;  /* 0xff8000000f4d7808 */ /* 0x000fe40005800000 */
[----:B------:R-:W-:Y:S02]  /*bf00*/  FSEL R75, R21, -INF , !P4 ;  /* 0xff800000154b7808 */ /* 0x000fe40006000000 */
[----:B------:R-:W-:Y:S02]  /*bf10*/  FSEL R79, R25, -INF , !P6 ;  /* 0xff800000194f7808 */ /* 0x000fe40007000000 */
[C---:B------:R-:W-:Y:S02]  /*bf20*/  ISETP.GT.AND P3, PT, R86.reuse, 0x11, P2 ;  /* 0x000000115600780c */ /* 0x040fe40001764270 */
[C---:B------:R-:W-:Y:S02]  /*bf30*/  ISETP.GT.AND P4, PT, R86.reuse, 0x18, P2 ;  /* 0x000000185600780c */ /* 0x040fe40001784270 */
[----:B------:R-:W-:-:S02]  /*bf40*/  ISETP.GT.AND P6, PT, R86, 0x19, P2 ;  /* 0x000000195600780c */ /* 0x000fc400017c4270 */
[C---:B------:R-:W-:Y:S02]  /*bf50*/  ISETP.LT.OR P3, PT, R85.reuse, 0x12, P3 ;  /* 0x000000125500780c */ /* 0x040fe40001f61670 */
[C---:B------:R-:W-:Y:S02]  /*bf60*/  ISETP.LT.OR P4, PT, R85.reuse, 0x19, P4 ;  /* 0x000000195500780c */ /* 0x040fe40002781670 */
[----:B------:R-:W-:Y:S02]  /*bf70*/  ISETP.LT.OR P6, PT, R85, 0x1a, P6 ;  /* 0x0000001a5500780c */ /* 0x000fe400037c1670 */
[----:B------:R-:W-:Y:S02]  /*bf80*/  FSEL R27, R27, -INF , !P3 ;  /* 0xff8000001b1b7808 */ /* 0x000fe40005800000 */
[----:B------:R-:W-:Y:S02]  /*bf90*/  FSEL R31, R31, -INF , !P4 ;  /* 0xff8000001f1f7808 */ /* 0x000fe40006000000 */
        /* <DEDUP_REMOVED lines=53> */
[----:B------:R-:W-:Y:S01]  /*c2f0*/  FSEL R15, R70, -INF , !P4 ;  /* 0xff800000460f7808 */ /* 0x000fe20006000000 */
[----:B------:R-:W-:Y:S01]  /*c300*/  IMAD.IADD R70, R0, 0x1, R84 ;  /* 0x0000000100467824 */ /* 0x000fe200078e0254 */
        /* <DEDUP_REMOVED lines=8> */
[----:B------:R-:W-:Y:S01]  /*c390*/  FSEL R68, R71, -INF , !P4 ;  /* 0xff80000047447808 */ /* 0x000fe20006000000 */
[----:B------:R-:W-:Y:S01]  /*c3a0*/  IMAD.IADD R71, R0, 0x1, R82 ;  /* 0x0000000100477824 */ /* 0x000fe200078e0252 */
        /* <DEDUP_REMOVED lines=9> */
[----:B------:R-:W-:Y:S01]  /*c440*/  FSEL R73, R80, -INF , !P6 ;  /* 0xff80000050497808 */ /* 0x000fe20007000000 */
[----:B------:R-:W-:Y:S06]  /*c450*/  @!P5 BRA `(.L_x_721) ;  /* 0x000000000058d947 */ /* 0x000fec0003800000 */
        /* <DEDUP_REMOVED lines=12> */
.L_x_723:
[----:B------:R-:W-:-:S05]  /*c520*/  IMAD.U32 R87, RZ, RZ, UR23 ;  /* 0x00000017ff577e24 */ /* 0x000fca000f8e00ff */
[----:B------:R-:W-:-:S13]  /*c530*/  ISETP.NE.AND P3, PT, R87, 0x1, PT ;  /* 0x000000015700780c */ /* 0x000fda0003f65270 */
[----:B------:R-:W1:Y:S02]  /*c540*/  @P3 LDC.64 R38, c[0x0][0x9e8] ;  /* 0x00027a00ff263b82 */ /* 0x000e640000000a00 */
[----:B-1----:R-:W-:-:S05]  /*c550*/  @P3 IMAD.HI.U32 R38, R85, R38, RZ ;  /* 0x0000002655263227 */ /* 0x002fca00078e00ff */
[----:B------:R-:W-:-:S07]  /*c560*/  @P3 SHF.R.U32.HI R85, RZ, R39, R38 ;  /* 0x00000027ff553219 */ /* 0x000fce0000011626 */
.L_x_724:
[----:B------:R-:W-:Y:S05]  /*c570*/  BSYNC B0 ;  /* 0x0000000000007941 */ /* 0x000fea0003800000 */
.L_x_722:
[----:B------:R-:W-:-:S04]  /*c580*/  IMAD R76, R85, R87, -R76 ;  /* 0x00000057554c7224 */ /* 0x000fc800078e0a4c */
[----:B------:R-:W-:-:S05]  /*c590*/  IMAD R76, R17, -0x2, R76 ;  /* 0xfffffffe114c7824 */ /* 0x000fca00078e024c */
[----:B------:R-:W-:Y:S02]  /*c5a0*/  VIADDMNMX R70, R76, R87, R70, PT ;  /* 0x000000574c467246 */ /* 0x000fe40003800146 */
[----:B------:R-:W-:-:S07]  /*c5b0*/  VIMNMX R71, R71, R76, !PT ;  /* 0x0000004c47477248 */ /* 0x000fce0007fe0100 */
.L_x_721:
        /* <DEDUP_REMOVED lines=18> */
[----:B------:R-:W-:-:S02]  /*c6e0*/  ISETP.GT.AND P6, PT, R71, 0x8, P2 ;  /* 0x000000084700780c */ /* 0x000fc400017c4270 */
[----:B------:R-:W-:Y:S02]  /*c6f0*/  FMNMX.FTZ R39, R36, R39, !PT ;  /* 0x0000002724277209 */ /* 0x000fe40007810000 */
[----:B------:R-:W-:Y:S02]  /*c700*/  ISETP.GT.AND P4, PT, R71, 0x1, P2 ;  /* 0x000000014700780c */ /* 0x000fe40001784270 */
[----:B------:R-:W-:Y:S02]  /*c710*/  FMNMX.FTZ R8, R132, R39, !PT ;  /* 0x0000002784087209 */ /* 0x000fe40007810000 */
[----:B------:R-:W-:Y:S02]  /*c720*/  FSEL R30, R30, -INF , !P3 ;  /* 0xff8000001e1e7808 */ /* 0x000fe40005800000 */
[----:B------:R-:W-:Y:S02]  /*c730*/  FMNMX.FTZ R8, R45, R8, !PT ;  /* 0x000000082d087209 */ /* 0x000fe40007810000 */
[----:B------:R-:W-:-:S02]  /*c740*/  ISETP.GT.AND P3, PT, R71, 0x21, P2 ;  /* 0x000000214700780c */ /* 0x000fc40001764270 */
[----:B------:R-:W-:Y:S02]  /*c750*/  FMNMX.FTZ R39, R47, R8, !PT ;  /* 0x000000082f277209 */ /* 0x000fe40007810000 */
[----:B------:R-:W-:Y:S02]  /*c760*/  ISETP.LT.OR P6, PT, R70, 0x9, P6 ;  /* 0x000000094600780c */ /* 0x000fe400037c1670 */
[----:B------:R-:W-:Y:S02]  /*c770*/  FMNMX.FTZ R8, R46, R39, !PT ;  /* 0x000000272e087209 */ /* 0x000fe40007810000 */
[C---:B------:R-:W-:Y:S02]  /*c780*/  ISETP.LT.OR P4, PT, R70.reuse, 0x2, P4 ;  /* 0x000000024600780c */ /* 0x040fe40002781670 */
[----:B------:R-:W-:Y:S02]  /*c790*/  FMNMX.FTZ R39, R51, R8, !PT ;  /* 0x0000000833277209 */ /* 0x000fe40007810000 */
[----:B------:R-:W-:-:S02]  /*c7a0*/  ISETP.LT.OR P3, PT, R70, 0x22, P3 ;  /* 0x000000224600780c */ /* 0x000fc40001f61670 */
[----:B------:R-:W-:Y:S02]  /*c7b0*/  FMNMX.FTZ R8, R50, R39, !PT ;  /* 0x0000002732087209 */ /* 0x000fe40007810000 */
[----:B------:R-:W-:Y:S02]  /*c7c0*/  FSEL R20, R20, -INF , !P6 ;  /* 0xff80000014147808 */ /* 0x000fe40007000000 */
[----:B------:R-:W-:Y:S02]  /*c7d0*/  FMNMX.FTZ R39, R53, R8, !PT ;  /* 0x0000000835277209 */ /* 0x000fe40007810000 */
[----:B------:R-:W-:Y:S02]  /*c7e0*/  FSEL R14, R14, -INF , !P4 ;  /* 0xff8000000e0e7808 */ /* 0x000fe40006000000 */
[----:B------:R-:W-:Y:S02]  /*c7f0*/  FMNMX.FTZ R39, R128, R39, !PT ;  /* 0x0000002780277209 */ /* 0x000fe40007810000 */
[----:B------:R-:W-:-:S02]  /*c800*/  ISETP.GT.AND P4, PT, R71, 0x10, P2 ;  /* 0x000000104700780c */ /* 0x000fc40001784270 */
[----:B------:R-:W-:Y:S02]  /*c810*/  FMNMX.FTZ R8, R130, R39, !PT ;  /* 0x0000002782087209 */ /* 0x000fe40007810000 */
[----:B------:R-:W-:Y:S02]  /*c820*/  FSEL R34, R34, -INF , !P3 ;  /* 0xff80000022227808 */ /* 0x000fe40005800000 */
[----:B------:R-:W-:Y:S02]  /*c830*/  FMNMX.FTZ R8, R129, R8, !PT ;  /* 0x0000000881087209 */ /* 0x000fe40007810000 */
[----:B------:R-:W-:Y:S02]  /*c840*/  ISETP.GT.AND P3, PT, R71, RZ, P2 ;  /* 0x000000ff4700720c */ /* 0x000fe40001764270 */
[----:B------:R-:W-:Y:S02]  /*c850*/  FMNMX.FTZ R8, R133, R8, !PT ;  /* 0x0000000885087209 */ /* 0x000fe40007810000 */
[----:B------:R-:W-:-:S02]  /*c860*/  ISETP.LT.OR P4, PT, R70, 0x11, P4 ;  /* 0x000000114600780c */ /* 0x000fc40002781670 */
[----:B------:R-:W-:Y:S02]  /*c870*/  FMNMX.FTZ R8, R131, R8, !PT ;  /* 0x0000000883087209 */ /* 0x000fe40007810000 */
[----:B------:R-:W-:Y:S02]  /*c880*/  ISETP.LT.OR P3, PT, R70, 0x1, P3 ;  /* 0x000000014600780c */ /* 0x000fe40001f61670 */
[----:B------:R-:W-:Y:S02]  /*c890*/  FMNMX.FTZ R8, R67, R8, !PT ;  /* 0x0000000843087209 */ /* 0x000fe40007810000 */
[----:B------:R-:W-:Y:S02]  /*c8a0*/  FSEL R26, R26, -INF , !P4 ;  /* 0xff8000001a1a7808 */ /* 0x000fe40006000000 */
[----:B------:R-:W-:Y:S02]  /*c8b0*/  FMNMX.FTZ R8, R13, R8, !PT ;  /* 0x000000080d087209 */ /* 0x000fe40007810000 */
[----:B------:R-:W-:-:S02]  /*c8c0*/  ISETP.GT.AND P4, PT, R71, 0x18, P2 ;  /* 0x000000184700780c */ /* 0x000fc40001784270 */
        /* <DEDUP_REMOVED lines=14> */
[----:B------:R-:W-:-:S05]  /*c9b0*/  FMNMX.FTZ R38, R73, R8, !PT ;  /* 0x0000000849267209 */ /* 0x000fca0007810000 */
[----:B------:R-:W1:Y:S02]  /*c9c0*/  SHFL.BFLY PT, R39, R38, 0x2, 0x1f ;  /* 0x0c401f0026277f89 */ /* 0x000e6400000e0000 */
[----:B-1----:R-:W-:-:S05]  /*c9d0*/  FMNMX.FTZ R39, R38, R39, !PT ;  /* 0x0000002726277209 */ /* 0x002fca0007810000 */
[----:B------:R-:W1:Y:S02]  /*c9e0*/  SHFL.BFLY PT, R8, R39, 0x1, 0x1f ;  /* 0x0c201f0027087f89 */ /* 0x000e6400000e0000 */
[----:B-1----:R-:W-:-:S04]  /*c9f0*/  FMNMX.FTZ R8, R39, R8, !PT ;  /* 0x0000000827087209 */ /* 0x002fc80007810000 */
[C---:B------:R-:W-:Y:S01]  /*ca00*/  FSETP.NEU.FTZ.AND P6, PT, R8.reuse, -INF , PT ;  /* 0xff8000000800780b */ /* 0x040fe20003fdd000 */
[----:B------:R-:W-:-:S05]  /*ca10*/  FMUL.FTZ R38, R8, UR22 ;  /* 0x0000001608267c20 */ /* 0x000fca0008410000 */
[----:B------:R-:W-:-:S05]  /*ca20*/  FSEL R38, R38, RZ, P6 ;  /* 0x000000ff26267208 */ /* 0x000fca0003000000 */
[--C-:B------:R-:W-:Y:S01]  /*ca30*/  FFMA.FTZ R150, R77, UR22, -R38.reuse ;  /* 0x000000164d967c23 */ /* 0x100fe20008010826 */
[----:B------:R-:W-:Y:S01]  /*ca40*/  FSEL R77, R10, -INF , !P3 ;  /* 0xff8000000a4d7808 */ /* 0x000fe20005800000 */
[--C-:B------:R-:W-:Y:S01]  /*ca50*/  FFMA.FTZ R144, R79, UR22, -R38.reuse ;  /* 0x000000164f907c23 */ /* 0x100fe20008010826 */
        /* <DEDUP_REMOVED lines=26> */
[----:B------:R-:W-:Y:S01]  /*cc00*/  MUFU.EX2 R148, R148 ;  /* 0x0000009400947308 */ /* 0x000fe20000000800 */
        /* <DEDUP_REMOVED lines=10> */
[----:B------:R-:W-:Y:S01]  /*ccb0*/  ISETP.LT.OR P4, PT, R70, 0x32, P4 ;  /* 0x000000324600780c */ /* 0x000fe20002781670 */
[--C-:B------:R-:W-:Y:S01]  /*ccc0*/  FFMA.FTZ R15, R21, UR22, -R38.reuse ;  /* 0x00000016150f7c23 */ /* 0x100fe20008010826 */
[----:B------:R-:W-:Y:S01]  /*ccd0*/  FMNMX.FTZ R10, R34, R33, !PT ;  /* 0x00000021220a7209 */ /* 0x000fe20007810000 */
[--C-:B------:R-:W-:Y:S01]  /*cce0*/  FFMA.FTZ R126, R25, UR22, -R38.reuse ;  /* 0x00000016197e7c23 */ /* 0x100fe20008010826 */
[----:B------:R-:W-:Y:S01]  /*ccf0*/  ISETP.LT.OR P3, PT, R70, 0x39, P3 ;  /* 0x000000394600780c */ /* 0x000fe20001f61670 */
[----:B------:R1:W-:Y:S01]  /*cd00*/  MUFU.EX2 R33, R36 ;  /* 0x0000002400217308 */ /* 0x0003e20000000800 */
[----:B------:R-:W-:Y:S01]  /*cd10*/  FSEL R42, R42, -INF , !P4 ;  /* 0xff8000002a2a7808 */ /* 0x000fe20006000000 */
[--C-:B------:R-:W-:Y:S01]  /*cd20*/  FFMA.FTZ R129, R129, UR22, -R38.reuse ;  /* 0x0000001681817c23 */ /* 0x100fe20008010826 */
[----:B------:R-:W-:Y:S01]  /*cd30*/  FMNMX.FTZ R35, R75, R10, !PT ;  /* 0x0000000a4b237209 */ /* 0x000fe20007810000 */
[--C-:B------:R-:W-:Y:S01]  /*cd40*/  FFMA.FTZ R13, R13, UR22, -R38.reuse ;  /* 0x000000160d0d7c23 */ /* 0x100fe20008010826 */
[----:B------:R-:W-:Y:S01]  /*cd50*/  ISETP.GT.AND P4, PT, R71, 0x39, P2 ;  /* 0x000000394700780c */ /* 0x000fe20001784270 */
[--C-:B------:R-:W-:Y:S01]  /*cd60*/  FFMA.FTZ R21, R68, UR22, -R38.reuse ;  /* 0x0000001644157c23 */ /* 0x100fe20008010826 */
[----:B------:R-:W-:Y:S01]  /*cd70*/  FSEL R43, R43, -INF , !P3 ;  /* 0xff8000002b2b7808 */ /* 0x000fe20005800000 */
[----:B------:R-:W-:Y:S01]  /*cd80*/  MUFU.EX2 R150, R150 ;  /* 0x0000009600967308 */ /* 0x000fe20000000800 */
[----:B------:R-:W-:Y:S01]  /*cd90*/  FMNMX.FTZ R10, R40, R35, !PT ;  /* 0x00000023280a7209 */ /* 0x000fe20007810000 */
[--C-:B-1----:R-:W-:Y:S01]  /*cda0*/  FFMA.FTZ R36, R45, UR22, -R38.reuse ;  /* 0x000000162d247c23 */ /* 0x102fe20008010826 */
[----:B------:R-:W-:Y:S01]  /*cdb0*/  ISETP.GT.AND P3, PT, R71, 0x40, P2 ;  /* 0x000000404700780c */ /* 0x000fe20001764270 */
[--C-:B------:R-:W-:Y:S01]  /*cdc0*/  FFMA.FTZ R120, R69, UR22, -R38.reuse ;  /* 0x0000001645787c23 */ /* 0x100fe20008010826 */
[----:B------:R-:W-:Y:S01]  /*cdd0*/  ISETP.LT.OR P4, PT, R70, 0x3a, P4 ;  /* 0x0000003a4600780c */ /* 0x000fe20002781670 */
[--C-:B------:R-:W-:Y:S01]  /*cde0*/  FFMA.FTZ R25, R74, UR22, -R38.reuse ;  /* 0x000000164a197c23 */ /* 0x100fe20008010826 */
[----:B------:R-:W-:Y:S01]  /*cdf0*/  FMNMX.FTZ R35, R41, R10, !PT ;  /* 0x0000000a29237209 */ /* 0x000fe20007810000 */
[----:B------:R-:W-:Y:S01]  /*ce00*/  MUFU.EX2 R37, R76 ;  /* 0x0000004c00257308 */ /* 0x000fe20000000800 */
[----:B------:R-:W-:Y:S01]  /*ce10*/  ISETP.LT.OR P3, PT, R70, 0x41, P3 ;  /* 0x000000414600780c */ /* 0x000fe20001f61670 */
[--C-:B------:R-:W-:Y:S01]  /*ce20*/  FFMA.FTZ R122, R72, UR22, -R38.reuse ;  /* 0x00000016487a7c23 */ /* 0x100fe20008010826 */
[----:B------:R-:W-:Y:S01]  /*ce30*/  FSEL R44, R44, -INF , !P4 ;  /* 0xff8000002c2c7808 */ /* 0x000fe20006000000 */
[----:B------:R-:W-:Y:S01]  /*ce40*/  FFMA.FTZ R73, R73, UR22, -R38 ;  /* 0x0000001649497c23 */ /* 0x000fe20008010826 */
[----:B------:R-:W-:-:S02]  /*ce50*/  ISETP.GT.AND P4, PT, R71, 0x41, P2 ;  /* 0x000000414700780c */ /* 0x000fc40001784270 */
[----:B------:R-:W-:Y:S01]  /*ce60*/  FMNMX.FTZ R10, R42, R35, !PT ;  /* 0x000000232a0a7209 */ /* 0x000fe20007810000 */
[----:B------:R-:W-:Y:S01]  /*ce70*/  MUFU.EX2 R144, R144 ;  /* 0x0000009000907308 */ /* 0x000fe20000000800 */
[----:B------:R-:W-:Y:S02]  /*ce80*/  FSEL R48, R48, -INF , !P3 ;  /* 0xff80000030307808 */ /* 0x000fe40005800000 */
[----:B------:R-:W-:Y:S02]  /*ce90*/  ISETP.GT.AND P3, PT, R71, 0x48, P2 ;  /* 0x000000484700780c */ /* 0x000fe40001764270 */
[C---:B------:R-:W-:Y:S02]  /*cea0*/  ISETP.LT.OR P4, PT, R70.reuse, 0x42, P4 ;  /* 0x000000424600780c */ /* 0x040fe40002781670 */
[----:B------:R-:W-:Y:S01]  /*ceb0*/  FMNMX.FTZ R45, R43, R10, !PT ;  /* 0x0000000a2b2d7209 */ /* 0x000fe20007810000 */
[----:B------:R1:W-:Y:S01]  /*cec0*/  MUFU.EX2 R35, R36 ;  /* 0x0000002400237308 */ /* 0x0003e20000000800 */
[----:B------:R-:W-:-:S02]  /*ced0*/  ISETP.LT.OR P3, PT, R70, 0x49, P3 ;  /* 0x000000494600780c */ /* 0x000fc40001f61670 */
[----:B------:R-:W-:Y:S02]  /*cee0*/  FSEL R49, R49, -INF , !P4 ;  /* 0xff80000031317808 */ /* 0x000fe40006000000 */
[C---:B------:R-:W-:Y:S02]  /*cef0*/  ISETP.GT.AND P4, PT, R71.reuse, 0x49, P2 ;  /* 0x000000494700780c */ /* 0x040fe40001784270 */
[----:B------:R-:W-:Y:S01]  /*cf00*/  FMNMX.FTZ R45, R44, R45, !PT ;  /* 0x0000002d2c2d7209 */ /* 0x000fe20007810000 */
[----:B------:R-:W-:Y:S01]  /*cf10*/  MUFU.EX2 R27, R27 ;  /* 0x0000001b001b7308 */ /* 0x000fe20000000800 */
[----:B------:R-:W-:Y:S02]  /*cf20*/  FSEL R52, R52, -INF , !P3 ;  /* 0xff80000034347808 */ /* 0x000fe40005800000 */
[----:B------:R-:W-:Y:S02]  /*cf30*/  ISETP.GT.AND P3, PT, R71, 0x50, P2 ;  /* 0x000000504700780c */ /* 0x000fe40001764270 */
[----:B------:R-:W-:-:S02]  /*cf40*/  ISETP.LT.OR P4, PT, R70, 0x4a, P4 ;  /* 0x0000004a4600780c */ /* 0x000fc40002781670 */
[----:B------:R-:W-:Y:S01]  /*cf50*/  FMNMX.FTZ R10, R48, R45, !PT ;  /* 0x0000002d300a7209 */ /* 0x000fe20007810000 */
[----:B------:R-:W-:Y:S01]  /*cf60*/  FFMA.FTZ R45, R46, UR22, -R38 ;  /* 0x000000162e2d7c23 */ /* 0x000fe20008010826 */
[----:B------:R-:W-:Y:S01]  /*cf70*/  ISETP.LT.OR P3, PT, R70, 0x51, P3 ;  /* 0x000000514600780c */ /* 0x000fe20001f61670 */
[----:B------:R-:W-:Y:S01]  /*cf80*/  MUFU.EX2 R146, R146 ;  /* 0x0000009200927308 */ /* 0x000fe20000000800 */
[----:B------:R-:W-:Y:S02]  /*cf90*/  FSEL R54, R54, -INF , !P4 ;  /* 0xff80000036367808 */ /* 0x000fe40006000000 */
[----:B------:R-:W-:Y:S02]  /*cfa0*/  ISETP.GT.AND P4, PT, R71, 0x51, P2 ;  /* 0x000000514700780c */ /* 0x000fe40001784270 */
[----:B------:R-:W-:Y:S02]  /*cfb0*/  FMNMX.FTZ R47, R49, R10, !PT ;  /* 0x0000000a312f7209 */ /* 0x000fe40007810000 */
[----:B------:R-:W-:Y:S01]  /*cfc0*/  FSEL R55, R55, -INF , !P3 ;  /* 0xff80000037377808 */ /* 0x000fe20005800000 */
[----:B------:R-:W-:Y:S01]  /*cfd0*/  MUFU.EX2 R31, R31 ;  /* 0x0000001f001f7308 */ /* 0x000fe20000000800 */
[----:B------:R-:W-:-:S02]  /*cfe0*/  ISETP.GT.AND P3, PT, R71, 0x58, P2 ;  /* 0x000000584700780c */ /* 0x000fc40001764270 */
[----:B------:R-:W-:Y:S02]  /*cff0*/  ISETP.LT.OR P4, PT, R70, 0x52, P4 ;  /* 0x000000524600780c */ /* 0x000fe40002781670 */
[----:B------:R-:W-:Y:S02]  /*d000*/  FMNMX.FTZ R47, R52, R47, !PT ;  /* 0x0000002f342f7209 */ /* 0x000fe40007810000 */
[----:B------:R-:W-:Y:S01]  /*d010*/  ISETP.LT.OR P3, PT, R70, 0x59, P3 ;  /* 0x000000594600780c */ /* 0x000fe20001f61670 */
[----:B------:R-:W-:Y:S01]  /*d020*/  MUFU.EX2 R140, R140 ;  /* 0x0000008c008c7308 */ /* 0x000fe20000000800 */
[----:B------:R-:W-:Y:S02]  /*d030*/  FSEL R56, R56, -INF , !P4 ;  /* 0xff80000038387808 */ /* 0x000fe40006000000 */
        /* <DEDUP_REMOVED lines=9> */
[----:B------:R-:W-:-:S02]  /*d0d0*/  ISETP.LT.OR P3, PT, R70, 0x61, P3 ;  /* 0x000000614600780c */ /* 0x000fc40001f61670 */
[----:B------:R-:W-:Y:S02]  /*d0e0*/  FSEL R58, R58, -INF , !P4 ;  /* 0xff8000003a3a7808 */ /* 0x000fe40006000000 */
[----:B------:R-:W-:Y:S02]  /*d0f0*/  ISETP.GT.AND P4, PT, R71, 0x61, P2 ;  /* 0x000000614700780c */ /* 0x000fe40001784270 */
[----:B------:R-:W-:Y:S01]  /*d100*/  FMNMX.FTZ R51, R57, R10, !PT ;  /* 0x0000000a39337209 */ /* 0x000fe20007810000 */
[----:B------:R-:W-:Y:S01]  /*d110*/  MUFU.EX2 R47, R50 ;  /* 0x00000032002f7308 */ /* 0x000fe20000000800 */
[----:B------:R-:W-:Y:S02]  /*d120*/  FSEL R59, R59, -INF , !P3 ;  /* 0xff8000003b3b7808 */ /* 0x000fe40005800000 */
[----:B------:R-:W-:Y:S02]  /*d130*/  ISETP.GT.AND P3, PT, R71, 0x68, P2 ;  /* 0x000000684700780c */ /* 0x000fe40001764270 */
[----:B------:R-:W-:-:S02]  /*d140*/  ISETP.LT.OR P4, PT, R70, 0x62, P4 ;  /* 0x000000624600780c */ /* 0x000fc40002781670 */
[----:B------:R-:W-:Y:S01]  /*d150*/  FMNMX.FTZ R10, R58, R51, !PT ;  /* 0x000000333a0a7209 */ /* 0x000fe20007810000 */
[----:B------:R-:W-:Y:S01]  /*d160*/  MUFU.EX2 R45, R45 ;  /* 0x0000002d002d7308 */ /* 0x000fe20000000800 */
[----:B------:R-:W-:Y:S02]  /*d170*/  ISETP.LT.OR P3, PT, R70, 0x69, P3 ;  /* 0x000000694600780c */ /* 0x000fe40001f61670 */
[----:B------:R-:W-:Y:S02]  /*d180*/  FSEL R60, R60, -INF , !P4 ;  /* 0xff8000003c3c7808 */ /* 0x000fe40006000000 */
[----:B------:R-:W-:Y:S02]  /*d190*/  ISETP.GT.AND P4, PT, R71, 0x69, P2 ;  /* 0x000000694700780c */ /* 0x000fe40001784270 */
[----:B------:R-:W-:Y:S01]  /*d1a0*/  FMNMX.FTZ R51, R59, R10, !PT ;  /* 0x0000000a3b337209 */ /* 0x000fe20007810000 */
[----:B------:R-:W-:Y:S01]  /*d1b0*/  MUFU.EX2 R138, R138 ;  /* 0x0000008a008a7308 */ /* 0x000fe20000000800 */
[----:B------:R-:W-:-:S02]  /*d1c0*/  FSEL R61, R61, -INF , !P3 ;  /* 0xff8000003d3d7808 */ /* 0x000fc40005800000 */
[C---:B------:R-:W-:Y:S02]  /*d1d0*/  ISETP.GT.AND P3, PT, R71.reuse, 0x70, P2 ;  /* 0x000000704700780c */ /* 0x040fe40001764270 */
[----:B------:R-:W-:Y:S02]  /*d1e0*/  ISETP.LT.OR P4, PT, R70, 0x6a, P4 ;  /* 0x0000006a4600780c */ /* 0x000fe40002781670 */
[----:B------:R-:W-:Y:S01]  /*d1f0*/  FMNMX.FTZ R10, R60, R51, !PT ;  /* 0x000000333c0a7209 */ /* 0x000fe20007810000 */
[----:B------:R-:W-:Y:S01]  /*d200*/  MUFU.EX2 R132, R132 ;  /* 0x0000008400847308 */ /* 0x000fe20000000800 */
[----:B------:R-:W-:Y:S02]  /*d210*/  ISETP.LT.OR P3, PT, R70, 0x71, P3 ;  /* 0x000000714600780c */ /* 0x000fe40001f61670 */
[----:B------:R-:W-:Y:S02]  /*d220*/  FSEL R62, R62, -INF , !P4 ;  /* 0xff8000003e3e7808 */ /* 0x000fe40006000000 */
[----:B------:R-:W-:-:S02]  /*d230*/  ISETP.GT.AND P4, PT, R71, 0x71, P2 ;  /* 0x000000714700780c */ /* 0x000fc40001784270 */
[----:B------:R-:W-:Y:S01]  /*d240*/  FMNMX.FTZ R53, R61, R10, !PT ;  /* 0x0000000a3d357209 */ /* 0x000fe20007810000 */
[----:B------:R2:W-:Y:S01]  /*d250*/  MUFU.EX2 R51, R128 ;  /* 0x0000008000337308 */ /* 0x0005e20000000800 */
[----:B-1----:R-:W-:Y:S02]  /*d260*/  FSEL R36, R63, -INF , !P3 ;  /* 0xff8000003f247808 */ /* 0x002fe40005800000 */
[C---:B------:R-:W-:Y:S02]  /*d270*/  ISETP.GT.AND P3, PT, R71.reuse, 0x78, P2 ;  /* 0x000000784700780c */ /* 0x040fe40001764270 */
[----:B------:R-:W-:Y:S02]  /*d280*/  ISETP.LT.OR P4, PT, R70, 0x72, P4 ;  /* 0x000000724600780c */ /* 0x000fe40002781670 */
[----:B------:R-:W-:Y:S01]  /*d290*/  FMNMX.FTZ R53, R62, R53, !PT ;  /* 0x000000353e357209 */ /* 0x000fe20007810000 */
[----:B------:R-:W-:Y:S01]  /*d2a0*/  MUFU.EX2 R134, R134 ;  /* 0x0000008600867308 */ /* 0x000fe20000000800 */
[----:B------:R-:W-:Y:S01]  /*d2b0*/  ISETP.GT.AND P2, PT, R71, 0x79, P2 ;  /* 0x000000794700780c */ /* 0x000fe20001744270 */
[----:B--2---:R-:W-:Y:S01]  /*d2c0*/  FFMA.FTZ R128, R133, UR22, -R38 ;  /* 0x0000001685807c23 */ /* 0x004fe20008010826 */
[----:B------:R-:W-:-:S02]  /*d2d0*/  ISETP.LT.OR P3, PT, R70, 0x79, P3 ;  /* 0x000000794600780c */ /* 0x000fc40001f61670 */
[----:B------:R-:W-:Y:S02]  /*d2e0*/  FSEL R64, R64, -INF , !P4 ;  /* 0xff80000040407808 */ /* 0x000fe40006000000 */
[----:B------:R-:W-:Y:S01]  /*d2f0*/  FMNMX.FTZ R53, R36, R53, !PT ;  /* 0x0000003524357209 */ /* 0x000fe20007810000 */
[----:B------:R-:W-:Y:S01]  /*d300*/  MUFU.EX2 R128, R128 ;  /* 0x0000008000807308 */ /* 0x000fe20000000800 */
[----:B------:R-:W-:Y:S02]  /*d310*/  ISETP.LT.OR P2, PT, R70, 0x7a, P2 ;  /* 0x0000007a4600780c */ /* 0x000fe40001741670 */
[----:B------:R-:W-:Y:S02]  /*d320*/  FSEL R46, R65, -INF , !P3 ;  /* 0xff800000412e7808 */ /* 0x000fe40005800000 */
[----:B------:R-:W-:Y:S02]  /*d330*/  FMNMX.FTZ R63, R64, R53, !PT ;  /* 0x00000035403f7209 */ /* 0x000fe40007810000 */
[----:B------:R-:W-:Y:S01]  /*d340*/  FSEL R66, R66, -INF , !P2 ;  /* 0xff80000042427808 */ /* 0x000fe20005000000 */
[----:B------:R-:W-:Y:S01]  /*d350*/  MUFU.EX2 R53, R129 ;  /* 0x0000008100357308 */ /* 0x000fe20000000800 */
[----:B------:R-:W-:-:S02]  /*d360*/  FMNMX.FTZ R63, R46, R63, !PT ;  /* 0x0000003f2e3f7209 */ /* 0x000fc40007810000 */
[----:B------:R-:W-:Y:S02]  /*d370*/  FSEL R50, R8, RZ, P6 ;  /* 0x000000ff08327208 */ /* 0x000fe40003000000 */
[----:B------:R-:W-:Y:S01]  /*d380*/  FMNMX.FTZ R10, R66, R63, !PT ;  /* 0x0000003f420a7209 */ /* 0x000fe20007810000 */
[----:B------:R-:W-:Y:S02]  /*d390*/  FFMA.FTZ R63, R131, UR22, -R38 ;  /* 0x00000016833f7c23 */ /* 0x000fe40008010826 */
[----:B------:R-:W-:Y:S01]  /*d3a0*/  FADD.FTZ R50, -R50, R11 ;  /* 0x0000000b32327221 */ /* 0x000fe20000010100 */
[----:B------:R-:W-:Y:S01]  /*d3b0*/  MUFU.EX2 R130, R130 ;  /* 0x0000008200827308 */ /* 0x000fe20000000800 */
[----:B------:R-:W1:Y:S02]  /*d3c0*/  SHFL.BFLY PT, R65, R10, 0x2, 0x1f ;  /* 0x0c401f000a417f89 */ /* 0x000e6400000e0000 */
[----:B------:R-:W-:-:S05]  /*d3d0*/  FMUL.FTZ R11, R50, UR22 ;  /* 0x00000016320b7c20 */ /* 0x000fca0008410000 */
[----:B------:R-:W-:Y:S08]  /*d3e0*/  MUFU.EX2 R63, R63 ;  /* 0x0000003f003f7308 */ /* 0x000ff00000000800 */
[----:B------:R-:W2:Y:S08]  /*d3f0*/  MUFU.EX2 R11, R11 ;  /* 0x0000000b000b7308 */ /* 0x000eb00000000800 */
[----:B------:R-:W-:Y:S01]  /*d400*/  MUFU.EX2 R13, R13 ;  /* 0x0000000d000d7308 */ /* 0x000fe20000000800 */
[----:B-1----:R-:W-:-:S05]  /*d410*/  FMNMX.FTZ R65, R10, R65, !PT ;  /* 0x000000410a417209 */ /* 0x002fca0007810000 */
[----:B------:R-:W1:Y:S02]  /*d420*/  SHFL.BFLY PT, R10, R65, 0x1, 0x1f ;  /* 0x0c201f00410a7f89 */ /* 0x000e6400000e0000 */
[----:B------:R-:W-:Y:S01]  /*d430*/  MUFU.EX2 R124, R124 ;  /* 0x0000007c007c7308 */ /* 0x000fe20000000800 */
[-C--:B--2---:R-:W-:Y:S01]  /*d440*/  FMUL.FTZ R88, R88, R11.reuse ;  /* 0x0000000b58587220 */ /* 0x084fe20000410000 */
[-C--:B------:R-:W-:Y:S01]  /*d450*/  FMUL.FTZ R89, R89, R11.reuse ;  /* 0x0000000b59597220 */ /* 0x080fe20000410000 */
[-C--:B------:R-:W-:Y:S01]  /*d460*/  FMUL.FTZ R92, R92, R11.reuse ;  /* 0x0000000b5c5c7220 */ /* 0x080fe20000410000 */
[-C--:B------:R-:W-:Y:S01]  /*d470*/  FMUL.FTZ R93, R93, R11.reuse ;  /* 0x0000000b5d5d7220 */ /* 0x080fe20000410000 */
[-C--:B------:R-:W-:Y:S01]  /*d480*/  FMUL.FTZ R96, R96, R11.reuse ;  /* 0x0000000b60607220 */ /* 0x080fe20000410000 */
[-C--:B------:R-:W-:Y:S01]  /*d490*/  FMUL.FTZ R97, R97, R11.reuse ;  /* 0x0000000b61617220 */ /* 0x080fe20000410000 */
[-C--:B------:R-:W-:Y:S01]  /*d4a0*/  FMUL.FTZ R100, R100, R11.reuse ;  /* 0x0000000b64647220 */ /* 0x080fe20000410000 */
[----:B------:R-:W-:Y:S01]  /*d4b0*/  MUFU.EX2 R15, R15 ;  /* 0x0000000f000f7308 */ /* 0x000fe20000000800 */
[-C--:B------:R-:W-:Y:S01]  /*d4c0*/  FMUL.FTZ R101, R101, R11.reuse ;  /* 0x0000000b65657220 */ /* 0x080fe20000410000 */
        /* <DEDUP_REMOVED lines=8> */
[----:B------:R-:W-:Y:S01]  /*d550*/  FMUL.FTZ R117, R117, R11 ;  /* 0x0000000b75757220 */ /* 0x000fe20000410000 */
[----:B-1----:R-:W-:-:S05]  /*d560*/  FMNMX.FTZ R10, R65, R10, !PT ;  /* 0x0000000a410a7209 */ /* 0x002fca0007810000 */
[----:B------:R-:W-:Y:S01]  /*d570*/  MUFU.EX2 R21, R21 ;  /* 0x0000001500157308 */ /* 0x000fe20000000800 */
[C---:B------:R-:W-:Y:S01]  /*d580*/  FSETP.NEU.FTZ.AND P2, PT, R10.reuse, -INF , PT ;  /* 0xff8000000a00780b */ /* 0x040fe20003f5d000 */
[----:B------:R-:W-:-:S05]  /*d590*/  FMUL.FTZ R67, R10, UR22 ;  /* 0x000000160a437c20 */ /* 0x000fca0008410000 */
[----:B------:R-:W-:Y:S01]  /*d5a0*/  FSEL R67, R67, RZ, P2 ;  /* 0x000000ff43437208 */ /* 0x000fe20001000000 */
[----:B------:R-:W-:Y:S04]  /*d5b0*/  MUFU.EX2 R120, R120 ;  /* 0x0000007800787308 */ /* 0x000fe80000000800 */
[--C-:B------:R-:W-:Y:S01]  /*d5c0*/  FFMA.FTZ R141, R32, UR22, -R67.reuse ;  /* 0x00000016208d7c23 */ /* 0x100fe20008010843 */
[----:B------:R-:W-:Y:S01]  /*d5d0*/  FFMA.FTZ R32, R11, R5, R148 ;  /* 0x000000050b207223 */ /* 0x000fe20000010094 */
[--C-:B------:R-:W-:Y:S01]  /*d5e0*/  FFMA.FTZ R147, R29, UR22, -R67.reuse ;  /* 0x000000161d937c23 */ /* 0x100fe20008010843 */
[--C-:B------:R-:W-:Y:S01]  /*d5f0*/  FFMA.FTZ R38, R77, UR22, -R67.reuse ;  /* 0x000000164d267c23 */ /* 0x100fe20008010843 */
[--C-:B------:R-:W-:Y:S01]  /*d600*/  FFMA.FTZ R149, R14, UR22, -R67.reuse ;  /* 0x000000160e957c23 */ /* 0x100fe20008010843 */
[----:B------:R-:W-:Y:S01]  /*d610*/  FADD.FTZ R5, R39, R32 ;  /* 0x0000002027057221 */ /* 0x000fe20000010000 */
[--C-:B------:R-:W-:Y:S01]  /*d620*/  FFMA.FTZ R151, R20, UR22, -R67.reuse ;  /* 0x0000001614977c23 */ /* 0x100fe20008010843 */
[--C-:B------:R-:W-:Y:S01]  /*d630*/  FFMA.FTZ R20, R28, UR22, -R67.reuse ;  /* 0x000000161c147c23 */ /* 0x100fe20008010843 */
[----:B------:R-:W-:Y:S01]  /*d640*/  FFMA.FTZ R137, R41, UR22, -R67 ;  /* 0x0000001629897c23 */ /* 0x000fe20008010843 */
[----:B------:R-:W-:Y:S01]  /*d650*/  FADD.FTZ R32, R150, R5 ;  /* 0x0000000596207221 */ /* 0x000fe20000010000 */
[----:B------:R-:W-:Y:S01]  /*d660*/  FSEL R5, R10, RZ, P2 ;  /* 0x000000ff0a057208 */ /* 0x000fe20001000000 */
[----:B------:R-:W-:Y:S01]  /*d670*/  MUFU.EX2 R38, R38 ;  /* 0x0000002600267308 */ /* 0x000fe20000000800 */
[----:B------:R-:W-:Y:S01]  /*d680*/  FFMA.FTZ R28, R40, UR22, -R67 ;  /* 0x00000016281c7c23 */ /* 0x000fe20008010843 */
[----:B------:R-:W-:Y:S01]  /*d690*/  FADD.FTZ R29, R37, R32 ;  /* 0x00000020251d7221 */ /* 0x000fe20000010000 */
[----:B------:R-:W-:-:S02]  /*d6a0*/  IMAD.U32 R40, RZ, RZ, UR27 ;  /* 0x0000001bff287e24 */ /* 0x000fc4000f8e00ff */
[----:B------:R-:W-:Y:S01]  /*d6b0*/  FADD.FTZ R5, -R5, R12 ;  /* 0x0000000c05057221 */ /* 0x000fe20000010100 */
[----:B------:R-:W-:Y:S01]  /*d6c0*/  FFMA.FTZ R14, R24, UR22, -R67 ;  /* 0x00000016180e7c23 */ /* 0x000fe20008010843 */
[----:B------:R-:W-:Y:S01]  /*d6d0*/  FADD.FTZ R32, R144, R29 ;  /* 0x0000001d90207221 */ /* 0x000fe20000010000 */
[--C-:B------:R-:W-:Y:S01]  /*d6e0*/  FFMA.FTZ R145, R26, UR22, -R67.reuse ;  /* 0x000000161a917c23 */ /* 0x100fe20008010843 */
[----:B------:R-:W-:Y:S01]  /*d6f0*/  FMUL.FTZ R5, R5, UR22 ;  /* 0x0000001605057c20 */ /* 0x000fe20008410000 */
[----:B------:R-:W-:Y:S01]  /*d700*/  MUFU.EX2 R149, R149 ;  /* 0x0000009500957308 */ /* 0x000fe20000000800 */
[----:B------:R-:W-:Y:S01]  /*d710*/  FADD.FTZ R29, R27, R32 ;  /* 0x000000201b1d7221 */ /* 0x000fe20000010000 */
[----:B------:R-:W-:Y:S01]  /*d720*/  @!P1 LEA R40, R40, UR40, 0x3 ;  /* 0x0000002828289c11 */ /* 0x000fe2000f8e18ff */
[--C-:B------:R-:W-:Y:S01]  /*d730*/  FFMA.FTZ R26, R34, UR22, -R67.reuse ;  /* 0x00000016221a7c23 */ /* 0x100fe20008010843 */
[----:B------:R-:W-:Y:S01]  /*d740*/  FFMA.FTZ R24, R30, UR22, -R67 ;  /* 0x000000161e187c23 */ /* 0x000fe20008010843 */
[----:B------:R-:W-:Y:S01]  /*d750*/  FADD.FTZ R32, R146, R29 ;  /* 0x0000001d92207221 */ /* 0x000fe20000010000 */
[--C-:B------:R-:W-:Y:S01]  /*d760*/  FFMA.FTZ R30, R42, UR22, -R67.reuse ;  /* 0x000000162a1e7c23 */ /* 0x100fe20008010843 */
[----:B------:R-:W-:Y:S01]  /*d770*/  @!P1 VIADD R40, R40, 0x16860 ;  /* 0x0001686028289836 */ /* 0x000fe20000000000 */
[----:B------:R1:W2:Y:S01]  /*d780*/  MUFU.EX2 R29, R5 ;  /* 0x00000005001d7308 */ /* 0x0002a20000000800 */
[----:B------:R-:W-:Y:S01]  /*d790*/  FADD.FTZ R41, R31, R32 ;  /* 0x000000201f297221 */ /* 0x000fe20000010000 */
[--C-:B------:R-:W-:Y:S01]  /*d7a0*/  FFMA.FTZ R143, R75, UR22, -R67.reuse ;  /* 0x000000164b8f7c23 */ /* 0x100fe20008010843 */
[----:B------:R-:W-:Y:S01]  /*d7b0*/  FFMA.FTZ R44, R44, UR22, -R67 ;  /* 0x000000162c2c7c23 */ /* 0x000fe20008010843 */
[----:B------:R-:W-:Y:S01]  /*d7c0*/  @!P1 PRMT R40, RZ, 0x654, R40 ;  /* 0x00000654ff289816 */ /* 0x000fe20000000028 */
[----:B------:R-:W-:Y:S01]  /*d7d0*/  FADD.FTZ R32, R140, R41 ;  /* 0x000000298c207221 */ /* 0x000fe20000010000 */
[--C-:B------:R-:W-:Y:S01]  /*d7e0*/  FFMA.FTZ R139, R43, UR22, -R67.reuse ;  /* 0x000000162b8b7c23 */ /* 0x100fe20008010843 */
[--C-:B------:R-:W-:Y:S01]  /*d7f0*/  FFMA.FTZ R133, R48, UR22, -R67.reuse ;  /* 0x0000001630857c23 */ /* 0x100fe20008010843 */
[----:B------:R-:W3:Y:S01]  /*d800*/  MUFU.EX2 R151, R151 ;  /* 0x0000009700977308 */ /* 0x000ee20000000800 */
[----:B------:R-:W-:Y:S01]  /*d810*/  FADD.FTZ R41, R33, R32 ;  /* 0x0000002021297221 */ /* 0x000fe20000010000 */
[----:B------:R4:W-:Y:S01]  /*d820*/  @!P1 SYNCS.ARRIVE.TRANS64.RED.A1T0 RZ, [R40+URZ], RZ ;  /* 0x000000ff28ff99a7 */ /* 0x0009e2000810043f */
[--C-:B------:R-:W-:Y:S01]  /*d830*/  FFMA.FTZ R32, R49, UR22, -R67.reuse ;  /* 0x0000001631207c23 */ /* 0x100fe20008010843 */
[----:B------:R-:W-:Y:S01]  /*d840*/  FFMA.FTZ R135, R52, UR22, -R67 ;  /* 0x0000001634877c23 */ /* 0x000fe20008010843 */
[----:B------:R-:W-:Y:S01]  /*d850*/  FADD.FTZ R34, R142, R41 ;  /* 0x000000298e227221 */ /* 0x000fe20000010000 */
[----:B------:R-:W-:Y:S01]  /*d860*/  F2FP.F16.F32.PACK_AB R144, R27, R144 ;  /* 0x000000901b90723e */ /* 0x000fe200000000ff */
[--C-:B------:R-:W-:Y:S01]  /*d870*/  FFMA.FTZ R129, R55, UR22, -R67.reuse ;  /* 0x0000001637817c23 */ /* 0x100fe20008010843 */
[----:B------:R-:W5:Y:S01]  /*d880*/  MUFU.EX2 R14, R14 ;  /* 0x0000000e000e7308 */ /* 0x000f620000000800 */
[----:B-1----:R-:W-:Y:S01]  /*d890*/  FADD.FTZ R5, R35, R34 ;  /* 0x0000002223057221 */ /* 0x002fe20000010000 */
[----:B--2---:R-:W-:Y:S01]  /*d8a0*/  FFMA.FTZ R34, R29, R4, R38 ;  /* 0x000000041d227223 */ /* 0x004fe20000010026 */
[--C-:B------:R-:W-:Y:S01]  /*d8b0*/  FFMA.FTZ R4, R54, UR22, -R67.reuse ;  /* 0x0000001636047c23 */ /* 0x100fe20008010843 */
[----:B------:R-:W-:Y:S01]  /*d8c0*/  FFMA.FTZ R131, R57, UR22, -R67 ;  /* 0x0000001639837c23 */ /* 0x000fe20008010843 */
[----:B------:R-:W-:Y:S01]  /*d8d0*/  FADD.FTZ R42, R136, R5 ;  /* 0x00000005882a7221 */ /* 0x000fe20000010000 */
[----:B----4-:R-:W-:Y:S01]  /*d8e0*/  FADD.FTZ R40, R149, R34 ;  /* 0x0000002295287221 */ /* 0x010fe20000010000 */
[--C-:B------:R-:W-:Y:S01]  /*d8f0*/  FFMA.FTZ R34, R56, UR22, -R67.reuse ;  /* 0x0000001638227c23 */ /* 0x100fe20008010843 */
[----:B------:R-:W1:Y:S01]  /*d900*/  MUFU.EX2 R145, R145 ;  /* 0x0000009100917308 */ /* 0x000e620000000800 */
[----:B------:R-:W-:Y:S01]  /*d910*/  FADD.FTZ R41, R45, R42 ;  /* 0x0000002a2d297221 */ /* 0x000fe20000010000 */
[----:B---3--:R-:W-:Y:S01]  /*d920*/  FADD.FTZ R5, R151, R40 ;  /* 0x0000002897057221 */ /* 0x008fe20000010000 */
[--C-:B------:R-:W-:Y:S01]  /*d930*/  FFMA.FTZ R125, R59, UR22, -R67.reuse ;  /* 0x000000163b7d7c23 */ /* 0x100fe20008010843 */
[----:B------:R-:W-:Y:S01]  /*d940*/  FFMA.FTZ R60, R60, UR22, -R67 ;  /* 0x000000163c3c7c23 */ /* 0x000fe20008010843 */
[----:B------:R-:W-:Y:S01]  /*d950*/  FADD.FTZ R40, R138, R41 ;  /* 0x000000298a287221 */ /* 0x000fe20000010000 */
[--C-:B------:R-:W-:Y:S01]  /*d960*/  FFMA.FTZ R61, R61, UR22, -R67.reuse ;  /* 0x000000163d3d7c23 */ /* 0x100fe20008010843 */
[----:B------:R-:W-:Y:S01]  /*d970*/  FFMA.FTZ R62, R62, UR22, -R67 ;  /* 0x000000163e3e7c23 */ /* 0x000fe20008010843 */
[----:B------:R-:W2:Y:S01]  /*d980*/  MUFU.EX2 R20, R20 ;  /* 0x0000001400147308 */ /* 0x000ea20000000800 */
[----:B-----5:R-:W-:Y:S01]  /*d990*/  FADD.FTZ R42, R14, R5 ;  /* 0x000000050e2a7221 */ /* 0x020fe20000010000 */
[----:B------:R-:W-:Y:S01]  /*d9a0*/  FADD.FTZ R41, R47, R40 ;  /* 0x000000282f297221 */ /* 0x000fe20000010000 */
[--C-:B------:R-:W-:Y:S01]  /*d9b0*/  FFMA.FTZ R40, R58, UR22, -R67.reuse ;  /* 0x000000163a287c23 */ /* 0x100fe20008010843 */
[--C-:B------:R-:W-:Y:S01]  /*d9c0*/  FFMA.FTZ R36, R36, UR22, -R67.reuse ;  /* 0x0000001624247c23 */ /* 0x100fe20008010843 */
[--C-:B------:R-:W-:Y:S01]  /*d9d0*/  FFMA.FTZ R64, R64, UR22, -R67.reuse ;  /* 0x0000001640407c23 */ /* 0x100fe20008010843 */
[--C-:B------:R-:W-:Y:S01]  /*d9e0*/  FFMA.FTZ R46, R46, UR22, -R67.reuse ;  /* 0x000000162e2e7c23 */ /* 0x100fe20008010843 */
[----:B------:R-:W-:Y:S01]  /*d9f0*/  FFMA.FTZ R66, R66, UR22, -R67 ;  /* 0x0000001642427c23 */ /* 0x000fe20008010843 */
[----:B------:R-:W3:Y:S01]  /*da00*/  MUFU.EX2 R147, R147 ;  /* 0x0000009300937308 */ /* 0x000ee20000000800 */
[----:B-1----:R-:W-:Y:S01]  /*da10*/  FADD.FTZ R5, R145, R42 ;  /* 0x0000002a91057221 */ /* 0x002fe20000010000 */
[----:B------:R-:W-:Y:S01]  /*da20*/  ISETP.GT.AND P2, PT, R7, UR45, PT ;  /* 0x0000002d07007c0c */ /* 0x000fe2000bf44270 */
[----:B------:R-:W-:Y:S01]  /*da30*/  UMOV UR27, UR39 ;  /* 0x00000027001b7c82 */ /* 0x000fe20008000000 */
[----:B------:R-:W-:Y:S01]  /*da40*/  F2FP.F16.F32.PACK_AB R148, R39, R148 ;  /* 0x000000942794723e */ /* 0x000fe200000000ff */
[----:B------:R-:W-:Y:S01]  /*da50*/  VIADD R7, R7, 0xffffffff ;  /* 0xffffffff07077836 */ /* 0x000fe20000000000 */
[----:B------:R-:W-:Y:S01]  /*da60*/  F2FP.F16.F32.PACK_AB R150, R37, R150 ;  /* 0x000000962596723e */ /* 0x000fe200000000ff */
[-C--:B------:R-:W-:Y:S01]  /*da70*/  FMUL.FTZ R90, R90, R29.reuse ;  /* 0x0000001d5a5a7220 */ /* 0x080fe20000410000 */
[----:B------:R-:W1:Y:S01]  /*da80*/  MUFU.EX2 R24, R24 ;  /* 0x0000001800187308 */ /* 0x000e620000000800 */
[----:B--2---:R-:W-:Y:S01]  /*da90*/  FADD.FTZ R42, R20, R5 ;  /* 0x00000005142a7221 */ /* 0x004fe20000010000 */
[----:B------:R-:W-:Y:S01]  /*daa0*/  F2FP.F16.F32.PACK_AB R146, R31, R146 ;  /* 0x000000921f92723e */ /* 0x000fe200000000ff */
[-C--:B------:R-:W-:Y:S01]  /*dab0*/  FMUL.FTZ R91, R91, R29.reuse ;  /* 0x0000001d5b5b7220 */ /* 0x080fe20000410000 */
[----:B------:R-:W-:Y:S01]  /*dac0*/  F2FP.F16.F32.PACK_AB R140, R33, R140 ;  /* 0x0000008c218c723e */ /* 0x000fe200000000ff */
[-C--:B------:R-:W-:Y:S01]  /*dad0*/  FMUL.FTZ R94, R94, R29.reuse ;  /* 0x0000001d5e5e7220 */ /* 0x080fe20000410000 */
[----:B------:R-:W-:Y:S01]  /*dae0*/  F2FP.F16.F32.PACK_AB R142, R35, R142 ;  /* 0x0000008e238e723e */ /* 0x000fe200000000ff */
[-C--:B------:R-:W-:Y:S01]  /*daf0*/  FMUL.FTZ R95, R95, R29.reuse ;  /* 0x0000001d5f5f7220 */ /* 0x080fe20000410000 */
[----:B------:R-:W2:Y:S01]  /*db00*/  MUFU.EX2 R141, R141 ;  /* 0x0000008d008d7308 */ /* 0x000ea20000000800 */
[----:B---3--:R-:W-:Y:S01]  /*db10*/  FADD.FTZ R5, R147, R42 ;  /* 0x0000002a93057221 */ /* 0x008fe20000010000 */
[----:B------:R-:W-:Y:S01]  /*db20*/  F2FP.F16.F32.PACK_AB R136, R45, R136 ;  /* 0x000000882d88723e */ /* 0x000fe200000000ff */
[-C--:B------:R-:W-:Y:S01]  /*db30*/  FMUL.FTZ R98, R98, R29.reuse ;  /* 0x0000001d62627220 */ /* 0x080fe20000410000 */
[----:B------:R-:W-:Y:S01]  /*db40*/  F2FP.F16.F32.PACK_AB R138, R47, R138 ;  /* 0x0000008a2f8a723e */ /* 0x000fe200000000ff */
[-C--:B------:R-:W-:Y:S01]  /*db50*/  FMUL.FTZ R99, R99, R29.reuse ;  /* 0x0000001d63637220 */ /* 0x080fe20000410000 */
[----:B------:R-:W-:Y:S01]  /*db60*/  F2FP.F16.F32.PACK_AB R149, R149, R38 ;  /* 0x000000269595723e */ /* 0x000fe200000000ff */
[----:B------:R-:W-:Y:S01]  /*db70*/  FMUL.FTZ R102, R102, R29 ;  /* 0x0000001d66667220 */ /* 0x000fe20000410000 */
[----:B------:R-:W3:Y:S01]  /*db80*/  MUFU.EX2 R26, R26 ;  /* 0x0000001a001a7308 */ /* 0x000ee20000000800 */
[----:B-1----:R-:W-:Y:S01]  /*db90*/  FADD.FTZ R42, R24, R5 ;  /* 0x00000005182a7221 */ /* 0x002fe20000010000 */
[----:B------:R-:W-:Y:S01]  /*dba0*/  F2FP.F16.F32.PACK_AB R151, R14, R151 ;  /* 0x000000970e97723e */ /* 0x000fe200000000ff */
[----:B------:R-:W-:Y:S01]  /*dbb0*/  FMUL.FTZ R103, R103, R29 ;  /* 0x0000001d67677220 */ /* 0x000fe20000410000 */
[----:B------:R-:W-:Y:S01]  /*dbc0*/  F2FP.F16.F32.PACK_AB R145, R20, R145 ;  /* 0x000000911491723e */ /* 0x000fe200000000ff */
[----:B------:R-:W-:Y:S01]  /*dbd0*/  FMUL.FTZ R106, R106, R29 ;  /* 0x0000001d6a6a7220 */ /* 0x000fe20000410000 */
[----:B------:R-:W-:Y:S01]  /*dbe0*/  F2FP.F16.F32.PACK_AB R147, R24, R147 ;  /* 0x000000931893723e */ /* 0x000fe200000000ff */
[-C--:B------:R-:W-:Y:S01]  /*dbf0*/  FMUL.FTZ R107, R107, R29.reuse ;  /* 0x0000001d6b6b7220 */ /* 0x080fe20000410000 */
[----:B------:R1:W-:Y:S01]  /*dc00*/  MUFU.EX2 R12, R44 ;  /* 0x0000002c000c7308 */ /* 0x0003e20000000800 */
[----:B--2---:R-:W-:Y:S01]  /*dc10*/  FADD.FTZ R5, R141, R42 ;  /* 0x0000002a8d057221 */ /* 0x004fe20000010000 */
[-C--:B------:R-:W-:Y:S01]  /*dc20*/  FMUL.FTZ R110, R110, R29.reuse ;  /* 0x0000001d6e6e7220 */ /* 0x080fe20000410000 */
[-C--:B------:R-:W-:Y:S01]  /*dc30*/  FMUL.FTZ R111, R111, R29.reuse ;  /* 0x0000001d6f6f7220 */ /* 0x080fe20000410000 */
[-C--:B------:R-:W-:Y:S01]  /*dc40*/  FMUL.FTZ R114, R114, R29.reuse ;  /* 0x0000001d72727220 */ /* 0x080fe20000410000 */
[-C--:B------:R-:W-:Y:S01]  /*dc50*/  FMUL.FTZ R115, R115, R29.reuse ;  /* 0x0000001d73737220 */ /* 0x080fe20000410000 */
[-C--:B------:R-:W-:Y:S01]  /*dc60*/  FMUL.FTZ R118, R118, R29.reuse ;  /* 0x0000001d76767220 */ /* 0x080fe20000410000 */
[----:B------:R-:W-:Y:S01]  /*dc70*/  FMUL.FTZ R119, R119, R29 ;  /* 0x0000001d77777220 */ /* 0x000fe20000410000 */
[----:B------:R-:W2:Y:S01]  /*dc80*/  MUFU.EX2 R143, R143 ;  /* 0x0000008f008f7308 */ /* 0x000ea20000000800 */
[----:B-1----:R-:W-:Y:S01]  /*dc90*/  FADD.FTZ R44, R132, R41 ;  /* 0x00000029842c7221 */ /* 0x002fe20000010000 */
[----:B---3--:R-:W-:Y:S01]  /*dca0*/  FADD.FTZ R42, R26, R5 ;  /* 0x000000051a2a7221 */ /* 0x008fe20000010000 */
[----:B------:R-:W-:Y:S01]  /*dcb0*/  F2FP.F16.F32.PACK_AB R132, R51, R132 ;  /* 0x000000843384723e */ /* 0x000fe200000000ff */
[----:B------:R-:W-:-:S02]  /*dcc0*/  IMAD.MOV.U32 R11, RZ, RZ, R8 ;  /* 0x000000ffff0b7224 */ /* 0x000fc400078e0008 */
[----:B------:R-:W-:Y:S01]  /*dcd0*/  FADD.FTZ R41, R51, R44 ;  /* 0x0000002c33297221 */ /* 0x000fe20000010000 */
[----:B------:R-:W-:Y:S01]  /*dce0*/  F2FP.F16.F32.PACK_AB R141, R26, R141 ;  /* 0x0000008d1a8d723e */ /* 0x000fe200000000ff */
[----:B------:R-:W1:Y:S02]  /*dcf0*/  MUFU.EX2 R28, R28 ;  /* 0x0000001c001c7308 */ /* 0x000e640000000800 */
[----:B------:R-:W-:Y:S01]  /*dd00*/  FADD.FTZ R44, R134, R41 ;  /* 0x00000029862c7221 */ /* 0x000fe20000010000 */
[----:B------:R-:W-:-:S03]  /*dd10*/  F2FP.F16.F32.PACK_AB R134, R53, R134 ;  /* 0x000000863586723e */ /* 0x000fc600000000ff */
[----:B------:R-:W-:Y:S02]  /*dd20*/  FADD.FTZ R41, R53, R44 ;  /* 0x0000002c35297221 */ /* 0x000fe40000010000 */
[----:B------:R-:W3:Y:S02]  /*dd30*/  MUFU.EX2 R137, R137 ;  /* 0x0000008900897308 */ /* 0x000ee40000000800 */
[----:B------:R-:W-:Y:S01]  /*dd40*/  FADD.FTZ R44, R128, R41 ;  /* 0x00000029802c7221 */ /* 0x000fe20000010000 */
[----:B--2---:R-:W-:Y:S01]  /*dd50*/  FADD.FTZ R5, R143, R42 ;  /* 0x0000002a8f057221 */ /* 0x004fe20000010000 */
[C---:B------:R-:W-:Y:S02]  /*dd60*/  F2FP.F16.F32.PACK_AB R128, R63.reuse, R128 ;  /* 0x000000803f80723e */ /* 0x040fe400000000ff */
[----:B------:R-:W-:Y:S02]  /*dd70*/  FADD.FTZ R41, R63, R44 ;  /* 0x0000002c3f297221 */ /* 0x000fe40000010000 */
[----:B------:R-:W2:Y:S01]  /*dd80*/  MUFU.EX2 R30, R30 ;  /* 0x0000001e001e7308 */ /* 0x000ea20000000800 */
[----:B-1----:R-:W-:Y:S01]  /*dd90*/  FADD.FTZ R42, R28, R5 ;  /* 0x000000051c2a7221 */ /* 0x002fe20000010000 */
[----:B------:R-:W-:Y:S01]  /*dda0*/  FADD.FTZ R44, R130, R41 ;  /* 0x00000029822c7221 */ /* 0x000fe20000010000 */
[----:B------:R-:W-:-:S02]  /*ddb0*/  F2FP.F16.F32.PACK_AB R130, R13, R130 ;  /* 0x000000820d82723e */ /* 0x000fc400000000ff */
[----:B------:R-:W-:Y:S01]  /*ddc0*/  F2FP.F16.F32.PACK_AB R143, R28, R143 ;  /* 0x0000008f1c8f723e */ /* 0x000fe200000000ff */
[----:B------:R-:W-:Y:S02]  /*ddd0*/  FADD.FTZ R27, R13, R44 ;  /* 0x0000002c0d1b7221 */ /* 0x000fe40000010000 */
[----:B------:R-:W1:Y:S01]  /*dde0*/  MUFU.EX2 R139, R139 ;  /* 0x0000008b008b7308 */ /* 0x000e620000000800 */
[----:B---3--:R-:W-:Y:S01]  /*ddf0*/  FADD.FTZ R5, R137, R42 ;  /* 0x0000002a89057221 */ /* 0x008fe20000010000 */
[----:B------:R-:W-:Y:S01]  /*de00*/  FADD.FTZ R44, R124, R27 ;  /* 0x0000001b7c2c7221 */ /* 0x000fe20000010000 */
[----:B------:R-:W-:-:S03]  /*de10*/  F2FP.F16.F32.PACK_AB R124, R15, R124 ;  /* 0x0000007c0f7c723e */ /* 0x000fc600000000ff */
[----:B------:R-:W-:Y:S02]  /*de20*/  FADD.FTZ R27, R15, R44 ;  /* 0x0000002c0f1b7221 */ /* 0x000fe40000010000 */
[----:B------:R-:W3:Y:S01]  /*de30*/  MUFU.EX2 R133, R133 ;  /* 0x0000008500857308 */ /* 0x000ee20000000800 */
[----:B--2---:R-:W-:Y:S01]  /*de40*/  FADD.FTZ R42, R30, R5 ;  /* 0x000000051e2a7221 */ /* 0x004fe20000010000 */
[----:B------:R-:W-:Y:S01]  /*de50*/  FADD.FTZ R44, R126, R27 ;  /* 0x0000001b7e2c7221 */ /* 0x000fe20000010000 */
[C---:B------:R-:W-:Y:S02]  /*de60*/  F2FP.F16.F32.PACK_AB R126, R21.reuse, R126 ;  /* 0x0000007e157e723e */ /* 0x040fe400000000ff */
[----:B------:R-:W-:Y:S01]  /*de70*/  F2FP.F16.F32.PACK_AB R137, R30, R137 ;  /* 0x000000891e89723e */ /* 0x000fe200000000ff */
[----:B------:R-:W-:Y:S02]  /*de80*/  FADD.FTZ R27, R21, R44 ;  /* 0x0000002c151b7221 */ /* 0x000fe40000010000 */
[----:B------:R-:W2:Y:S01]  /*de90*/  MUFU.EX2 R32, R32 ;  /* 0x0000002000207308 */ /* 0x000ea20000000800 */
[----:B-1----:R-:W-:Y:S01]  /*dea0*/  FADD.FTZ R5, R139, R42 ;  /* 0x0000002a8b057221 */ /* 0x002fe20000010000 */
[----:B------:R-:W-:Y:S01]  /*deb0*/  FADD.FTZ R44, R120, R27 ;  /* 0x0000001b782c7221 */ /* 0x000fe20000010000 */
[----:B------:R-:W-:-:S02]  /*dec0*/  F2FP.F16.F32.PACK_AB R139, R12, R139 ;  /* 0x0000008b0c8b723e */ /* 0x000fc400000000ff */
[----:B------:R-:W-:Y:S01]  /*ded0*/  FADD.FTZ R42, R12, R5 ;  /* 0x000000050c2a7221 */ /* 0x000fe20000010000 */
[----:B------:R-:W-:Y:S02]  /*dee0*/  IMAD.MOV.U32 R12, RZ, RZ, R10 ;  /* 0x000000ffff0c7224 */ /* 0x000fe400078e000a */
[----:B------:R-:W1:Y:S01]  /*def0*/  MUFU.EX2 R135, R135 ;  /* 0x0000008700877308 */ /* 0x000e620000000800 */
[----:B---3--:R-:W-:-:S07]  /*df00*/  FADD.FTZ R5, R133, R42 ;  /* 0x0000002a85057221 */ /* 0x008fce0000010000 */
[----:B------:R-:W3:Y:S01]  /*df10*/  MUFU.EX2 R25, R25 ;  /* 0x0000001900197308 */ /* 0x000ee20000000800 */
[C---:B--2---:R-:W-:Y:S01]  /*df20*/  FADD.FTZ R42, R32.reuse, R5 ;  /* 0x00000005202a7221 */ /* 0x044fe20000010000 */
[----:B------:R-:W-:-:S06]  /*df30*/  F2FP.F16.F32.PACK_AB R133, R32, R133 ;  /* 0x000000852085723e */ /* 0x000fcc00000000ff */
[----:B------:R-:W2:Y:S01]  /*df40*/  MUFU.EX2 R4, R4 ;  /* 0x0000000400047308 */ /* 0x000ea20000000800 */
[----:B-1----:R-:W-:-:S07]  /*df50*/  FADD.FTZ R5, R135, R42 ;  /* 0x0000002a87057221 */ /* 0x002fce0000010000 */
[----:B------:R-:W1:Y:S01]  /*df60*/  MUFU.EX2 R122, R122 ;  /* 0x0000007a007a7308 */ /* 0x000e620000000800 */
[C---:B---3--:R-:W-:Y:S01]  /*df70*/  FADD.FTZ R13, R25.reuse, R44 ;  /* 0x0000002c190d7221 */ /* 0x048fe20000010000 */
[----:B------:R-:W-:-:S06]  /*df80*/  F2FP.F16.F32.PACK_AB R120, R25, R120 ;  /* 0x000000781978723e */ /* 0x000fcc00000000ff */
[----:B------:R-:W3:Y:S01]  /*df90*/  MUFU.EX2 R129, R129 ;  /* 0x0000008100817308 */ /* 0x000ee20000000800 */
[C---:B--2---:R-:W-:Y:S01]  /*dfa0*/  FADD.FTZ R42, R4.reuse, R5 ;  /* 0x00000005042a7221 */ /* 0x044fe20000010000 */
[----:B------:R-:W-:-:S06]  /*dfb0*/  F2FP.F16.F32.PACK_AB R135, R4, R135 ;  /* 0x000000870487723e */ /* 0x000fcc00000000ff */
[----:B------:R-:W2:Y:S01]  /*dfc0*/  MUFU.EX2 R34, R34 ;  /* 0x0000002200227308 */ /* 0x000ea20000000800 */
[----:B-1----:R-:W-:-:S07]  /*dfd0*/  FADD.FTZ R44, R122, R13 ;  /* 0x0000000d7a2c7221 */ /* 0x002fce0000010000 */
        /* <DEDUP_REMOVED lines=11> */
[----:B--2---:R-:W-:-:S07]  /*e090*/  FADD.FTZ R42, R125, R42 ;  /* 0x0000002a7d2a7221 */ /* 0x004fce0000010000 */
[----:B------:R-:W2:Y:S01]  /*e0a0*/  MUFU.EX2 R62, R62 ;  /* 0x0000003e003e7308 */ /* 0x000ea20000000800 */
[C---:B-1----:R-:W-:Y:S01]  /*e0b0*/  FADD.FTZ R42, R60.reuse, R42 ;  /* 0x0000002a3c2a7221 */ /* 0x042fe20000010000 */
[----:B------:R-:W-:-:S06]  /*e0c0*/  F2FP.F16.F32.PACK_AB R125, R60, R125 ;  /* 0x0000007d3c7d723e */ /* 0x000fcc00000000ff */
        /* <DEDUP_REMOVED lines=11> */
[----:B--2---:R-:W-:Y:S01]  /*e180*/  FADD.FTZ R42, R123, R42 ;  /* 0x0000002a7b2a7221 */ /* 0x004fe20000010000 */
[C---:B-1----:R-:W-:Y:S01]  /*e190*/  FADD.FTZ R5, R65.reuse, R44 ;  /* 0x0000002c41057221 */ /* 0x042fe20000010000 */
[----:B------:R-:W-:Y:S02]  /*e1a0*/  F2FP.F16.F32.PACK_AB R122, R65, R122 ;  /* 0x0000007a417a723e */ /* 0x000fe400000000ff */
[C---:B---3--:R-:W-:Y:S01]  /*e1b0*/  FADD.FTZ R4, R66.reuse, R42 ;  /* 0x0000002a42047221 */ /* 0x048fe20000010000 */
[----:B------:R-:W-:Y:S01]  /*e1c0*/  F2FP.F16.F32.PACK_AB R123, R66, R123 ;  /* 0x0000007b427b723e */ /* 0x000fe200000000ff */
[----:B------:R-:W-:Y:S06]  /*e1d0*/  @P2 BRA `(.L_x_725) ;  /* 0xffffffc800e42947 */ /* 0x000fec000383ffff */
.L_x_708:
[----:B------:R-:W-:Y:S06]  /*e1e0*/  BAR.ARV 0x8, 0x1a0 ;  /* 0x0206800000007b1d */ /* 0x000fec0000002000 */
[----:B------:R-:W-:Y:S05]  /*e1f0*/  @!P0 BRA `(.L_x_726) ;  /* 0x0000000000048947 */ /* 0x000fea0003800000 */
[----:B------:R-:W-:Y:S01]  /*e200*/  BPT.TRAP 0x1 ;  /* 0x000000040000795c */ /* 0x000fe20000300000 */
.L_x_726:
[----:B------:R-:W-:Y:S01]  /*e210*/  ULEA UR5, UR39, UR40, 0x3 ;  /* 0x0000002827057291 */ /* 0x000fe2000f8e183f */
[----:B------:R-:W-:-:S05]  /*e220*/  IMAD.U32 R0, RZ, RZ, UR37 ;  /* 0x00000025ff007e24 */ /* 0x000fca000f8e00ff */
[----:B------:R-:W-:-:S04]  /*e230*/  SHF.L.U32 R0, R0, 0x1f, RZ ;  /* 0x0000001f00007819 */ /* 0x000fc800000006ff */
[----:B------:R1:W2:Y:S01]  /*e240*/  SYNCS.PHASECHK.TRANS64.TRYWAIT P2, [UR5+0x16850], R0 ;  /* 0x01685000ff0075a7 */ /* 0x0002a20008040145 */
[----:B------:R-:W-:Y:S05]  /*e250*/  @!P0 BRA `(.L_x_727) ;  /* 0x0000000000048947 */ /* 0x000fea0003800000 */
[----:B------:R-:W-:Y:S01]  /*e260*/  BPT.TRAP 0x1 ;  /* 0x000000040000795c */ /* 0x000fe20000300000 */
.L_x_727:
[----:B--2---:R-:W-:Y:S05]  /*e270*/  @P2 BRA `(.L_x_728) ;  /* 0x0000000000082947 */ /* 0x004fea0003800000 */
[----:B------:R-:W2:Y:S02]  /*e280*/  SYNCS.PHASECHK.TRANS64.TRYWAIT P0, [UR5+0x16850], R0 ;  /* 0x01685000ff0075a7 */ /* 0x000ea40008000145 */
[----:B--2---:R-:W-:Y:S05]  /*e290*/  @!P0 BRA `(.L_x_729) ;  /* 0x0000004400588947 */ /* 0x004fea0003800000 */
.L_x_728:
[----:B------:R-:W-:Y:S01]  /*e2a0*/  UIADD3 UR40, UR40, 0x400, URZ ;  /* 0x0000040028287890 */ /* 0x000fe2000fffe03f */
[----:B------:R-:W-:Y:S01]  /*e2b0*/  WARPGROUP.ARRIVE ;  /* 0x00000000000079c5 */ /* 0x000fe20000000000 */
[----:B------:R-:W-:Y:S01]  /*e2c0*/  UMOV UR7, 0x40000040 ;  /* 0x4000004000077882 */ /* 0x000fe20000000000 */
[----:B-12---:R-:W1:Y:S01]  /*e2d0*/  SHFL.BFLY PT, R0, R5, 0x2, 0x1f ;  /* 0x0c401f0005007f89 */ /* 0x006e6200000e0000 */
[----:B------:R-:W-:Y:S01]  /*e2e0*/  USHF.R.U32.HI UR40, URZ, 0x4, UR40 ;  /* 0x000000043f287899 */ /* 0x000fe20008011628 */
[----:B------:R-:W-:Y:S01]  /*e2f0*/  IMAD.MOV.U32 R15, RZ, RZ, -0x800000 ;  /* 0xff800000ff0f7424 */ /* 0x000fe200078e00ff */
[----:B------:R-:W-:Y:S01]  /*e300*/  UIADD3 UR36, UR36, 0x1, URZ ;  /* 0x0000000124247890 */ /* 0x000fe2000fffe03f */
[----:B------:R-:W2:Y:S01]  /*e310*/  SHFL.BFLY PT, R3, R4, 0x2, 0x1f ;  /* 0x0c401f0004037f89 */ /* 0x000ea200000e0000 */
[----:B------:R-:W-:Y:S01]  /*e320*/  ULOP3.LUT UR4, UR40, 0x3fff, URZ, 0xc0, !UPT ;  /* 0x00003fff28047892 */ /* 0x000fe2000f8ec03f */
[----:B------:R-:W-:-:S03]  /*e330*/  IMAD.MOV.U32 R11, RZ, RZ, RZ ;  /* 0x000000ffff0b7224 */ /* 0x000fc600078e00ff */
[----:B------:R-:W-:Y:S02]  /*e340*/  ULEA UR4, UR39, UR4, 0xa ;  /* 0x0000000427047291 */ /* 0x000fe4000f8e503f */
[----:B------:R-:W-:-:S04]  /*e350*/  UIADD3 UR39, UR39, 0x1, URZ ;  /* 0x0000000127277890 */ /* 0x000fc8000fffe03f */
[----:B------:R-:W-:Y:S01]  /*e360*/  UISETP.NE.AND UP0, UPT, UR39, 0x2, UPT ;  /* 0x000000022700788c */ /* 0x000fe2000bf05270 */
[----:B------:R-:W-:Y:S02]  /*e370*/  UMOV UR6, UR4 ;  /* 0x0000000400067c82 */ /* 0x000fe40008000000 */
[----:B------:R-:W-:Y:S01]  /*e380*/  HGMMA.64x64x16.F32 R88, R148, gdesc[UR4].tnspB, R88, gsb0 ;  /* 0x40e0000494587df0 */ /* 0x000fe20008000858 */
[----:B------:R-:W-:Y:S01]  /*e390*/  UIADD3 UR6, UR4, 0x80, URZ ;  /* 0x0000008004067890 */ /* 0x000fe2000fffe03f */
[----:B------:R-:W-:Y:S01]  /*e3a0*/  UMOV UR7, 0x40000040 ;  /* 0x4000004000077882 */ /* 0x000fe20000000000 */
[----:B------:R-:W-:Y:S01]  /*e3b0*/  USEL UR39, UR39, URZ, UP0 ;  /* 0x0000003f27277287 */ /* 0x000fe20008000000 */
[----:B-1----:R-:W-:Y:S01]  /*e3c0*/  FADD.FTZ R0, R0, R5 ;  /* 0x0000000500007221 */ /* 0x002fe20000010000 */
[----:B------:R-:W-:Y:S02]  /*e3d0*/  IMAD.U32 R5, RZ, RZ, UR22 ;  /* 0x00000016ff057e24 */ /* 0x000fe4000f8e00ff */
[----:B--2---:R-:W-:Y:S01]  /*e3e0*/  FADD.FTZ R6, R3, R4 ;  /* 0x0000000403067221 */ /* 0x004fe20000010000 */
[----:B------:R-:W-:Y:S01]  /*e3f0*/  IMAD.MOV.U32 R4, RZ, RZ, RZ ;  /* 0x000000ffff047224 */ /* 0x000fe200078e00ff */
[----:B------:R-:W1:Y:S04]  /*e400*/  SHFL.BFLY PT, R3, R0, 0x1, 0x1f ;  /* 0x0c201f0000037f89 */ /* 0x000e6800000e0000 */
[----:B------:R-:W2:Y:S01]  /*e410*/  SHFL.BFLY PT, R7, R6, 0x1, 0x1f ;  /* 0x0c201f0006077f89 */ /* 0x000ea200000e0000 */
[----:B-1----:R-:W-:Y:S01]  /*e420*/  FADD.FTZ R12, R0, R3 ;  /* 0x00000003000c7221 */ /* 0x002fe20000010000 */
[----:B------:R-:W-:-:S02]  /*e430*/  IMAD.U32 R0, RZ, RZ, UR22 ;  /* 0x00000016ff007e24 */ /* 0x000fc4000f8e00ff */
[----:B------:R-:W-:Y:S02]  /*e440*/  IMAD.MOV.U32 R3, RZ, RZ, -0x800000 ;  /* 0xff800000ff037424 */ /* 0x000fe400078e00ff */
[----:B--2---:R-:W-:Y:S01]  /*e450*/  FADD.FTZ R13, R6, R7 ;  /* 0x00000007060d7221 */ /* 0x004fe20000010000 */
[----:B------:R-:W-:Y:S01]  /*e460*/  FSETP.NE.FTZ.AND P0, PT, R12, RZ, PT ;  /* 0x000000ff0c00720b */ /* 0x000fe20003f15000 */
[----:B------:R-:W-:-:S03]  /*e470*/  IMAD.U32 R6, RZ, RZ, UR5 ;  /* 0x00000005ff067e24 */ /* 0x000fc6000f8e00ff */
[----:B------:R-:W-:Y:S01]  /*e480*/  FSETP.NE.FTZ.AND P2, PT, R13, RZ, PT ;  /* 0x000000ff0d00720b */ /* 0x000fe20003f55000 */
[----:B------:R-:W-:-:S08]  /*e490*/  @!P1 VIADD R6, R6, 0x16860 ;  /* 0x0001686006069836 */ /* 0x000fd00000000000 */
[----:B------:R-:W1:Y:S01]  /*e4a0*/  @P0 MUFU.LG2 R7, R12 ;  /* 0x0000000c00070308 */ /* 0x000e620000000c00 */
[----:B------:R-:W-:-:S07]  /*e4b0*/  @P0 FMUL.FTZ R5, R5, 0.69314718246459960938 ;  /* 0x3f31721805050820 */ /* 0x000fce0000410000 */
[----:B------:R2:W-:Y:S08]  /*e4c0*/  @P0 MUFU.RCP R4, R12 ;  /* 0x0000000c00040308 */ /* 0x0005f00000001000 */
[----:B------:R-:W3:Y:S01]  /*e4d0*/  @P2 MUFU.LG2 R9, R13 ;  /* 0x0000000d00092308 */ /* 0x000ee20000000c00 */
[----:B--2---:R-:W-:Y:S01]  /*e4e0*/  @P2 FMUL.FTZ R12, R0, 0.69314718246459960938 ;  /* 0x3f317218000c2820 */ /* 0x004fe20000410000 */
[----:B-1----:R-:W-:-:S04]  /*e4f0*/  @P0 FMUL.FTZ R0, R7, 0.69314718246459960938 ;  /* 0x3f31721807000820 */ /* 0x002fc80000410000 */
[----:B------:R-:W-:Y:S01]  /*e500*/  @P0 FFMA.FTZ R15, R5, R8, R0 ;  /* 0x00000008050f0223 */ /* 0x000fe20000010000 */
[----:B------:R-:W-:Y:S01]  /*e510*/  @!P1 PRMT R5, RZ, 0x654, R6 ;  /* 0x00000654ff059816 */ /* 0x000fe20000000006 */
[----:B------:R-:W1:Y:S01]  /*e520*/  @P2 MUFU.RCP R11, R13 ;  /* 0x0000000d000b2308 */ /* 0x000e620000001000 */
[----:B------:R-:W-:Y:S02]  /*e530*/  WARPGROUP.DEPBAR.LE gsb0, 0x0 ;  /* 0x00008000000079c5 */ /* 0x000fe40000010000 */
[----:B------:R-:W-:Y:S01]  /*e540*/  WARPGROUP.ARRIVE ;  /* 0x00000000000079c5 */ /* 0x000fe20000000000 */
[----:B------:R-:W-:-:S05]  /*e550*/  PLOP3.LUT P0, PT, PT, PT, PT, 0x8, 0x0 ;  /* 0x000000000000781c */ /* 0x000fca0003f0e170 */
[----:B------:R-:W-:Y:S01]  /*e560*/  HGMMA.64x64x16.F32 R88, R144, gdesc[UR4].tnspB, R88, gsb0 ;  /* 0x40e0000490587df0 */ /* 0x000fe20008000858 */
[----:B------:R-:W-:Y:S01]  /*e570*/  UIADD3 UR6, UR4, 0x100, URZ ;  /* 0x0000010004067890 */ /* 0x000fe2000fffe03f */
[----:B---3--:R-:W-:Y:S01]  /*e580*/  @P2 FMUL.FTZ R9, R9, 0.69314718246459960938 ;  /* 0x3f31721809092820 */ /* 0x008fe20000410000 */
[----:B------:R-:W-:-:S03]  /*e590*/  UMOV UR7, 0x40000040 ;  /* 0x4000004000077882 */ /* 0x000fc60000000000 */
[----:B------:R-:W-:Y:S01]  /*e5a0*/  @P2 FFMA.FTZ R3, R12, R10, R9 ;  /* 0x0000000a0c032223 */ /* 0x000fe20000010009 */
[----:B------:R-:W-:Y:S02]  /*e5b0*/  WARPGROUP.DEPBAR.LE gsb0, 0x0 ;  /* 0x00008000000079c5 */ /* 0x000fe40000010000 */
[----:B------:R-:W-:-:S06]  /*e5c0*/  WARPGROUP.ARRIVE ;  /* 0x00000000000079c5 */ /* 0x000fcc0000000000 */
[----:B------:R-:W-:Y:S01]  /*e5d0*/  HGMMA.64x64x16.F32 R88, R140, gdesc[UR4].tnspB, R88, gsb0 ;  /* 0x40e000048c587df0 */ /* 0x000fe20008000858 */
[----:B------:R-:W-:Y:S01]  /*e5e0*/  UIADD3 UR6, UR4, 0x180, URZ ;  /* 0x0000018004067890 */ /* 0x000fe2000fffe03f */
[----:B------:R-:W-:Y:S01]  /*e5f0*/  UMOV UR7, 0x40000040 ;  /* 0x4000004000077882 */ /* 0x000fe20000000000 */
        /* <DEDUP_REMOVED lines=15> */
[----:B------:R-:W-:Y:S01]  /*e6f0*/  UIADD3 UR4, UR4, 0x380, URZ ;  /* 0x0000038004047890 */ /* 0x000fe2000fffe03f */
[----:B------:R-:W-:Y:S02]  /*e700*/  WARPGROUP.DEPBAR.LE gsb0, 0x0 ;  /* 0x00008000000079c5 */ /* 0x000fe40000010000 */
[----:B------:R-:W-:-:S06]  /*e710*/  WARPGROUP.ARRIVE ;  /* 0x00000000000079c5 */ /* 0x000fcc0000000000 */
[----:B------:R-:W-:Y:S01]  /*e720*/  HGMMA.64x64x16.F32 R88, R124, gdesc[UR4].tnspB, R88, gsb0 ;  /* 0x40e000047c587df0 */ /* 0x000fe20008000858 */
[----:B------:R-:W-:Y:S01]  /*e730*/  UMOV UR6, UR4 ;  /* 0x0000000400067c82 */ /* 0x000fe20008000000 */
[----:B------:R-:W-:Y:S01]  /*e740*/  UMOV UR7, 0x40000040 ;  /* 0x4000004000077882 */ /* 0x000fe20000000000 */
[----:B------:R-:W-:-:S04]  /*e750*/  USEL UR4, URZ, 0x1, UP0 ;  /* 0x000000013f047887 */ /* 0x000fc80008000000 */
[----:B------:R-:W-:Y:S01]  /*e760*/  ULOP3.LUT UR37, UR37, UR4, URZ, 0x3c, !UPT ;  /* 0x0000000425257292 */ /* 0x000fe2000f8e3c3f */
[----:B------:R-:W-:Y:S02]  /*e770*/  WARPGROUP.DEPBAR.LE gsb0, 0x0 ;  /* 0x00008000000079c5 */ /* 0x000fe40000010000 */
[----:B------:R-:W-:-:S06]  /*e780*/  WARPGROUP.ARRIVE ;  /* 0x00000000000079c5 */ /* 0x000fcc0000000000 */
[----:B------:R-:W-:Y:S03]  /*e790*/  HGMMA.64x64x16.F32 R88, R120, gdesc[UR4].tnspB, R88, gsb0 ;  /* 0x40e0000478587df0 */ /* 0x000fe60008000858 */
        /* <DEDUP_REMOVED lines=33> */
[----:B--2---:R-:W-:-:S07]  /*e9b0*/  FMUL.FTZ R119, R119, R11 ;  /* 0x0000000b77777220 */ /* 0x004fce0000410000 */
.L_x_659:
[----:B------:R-:W1:Y:S08]  /*e9c0*/  S2UR UR4, SR_CgaCtaId ;  /* 0x00000000000479c3 */ /* 0x000e700000008800 */
[----:B------:R-:W-:Y:S01]  /*e9d0*/  BAR.SYNC.DEFER_BLOCKING 0x5, 0x1a0 ;  /* 0x0146800000007b1d */ /* 0x000fe20000010000 */
[----:B------:R-:W-:-:S05]  /*e9e0*/  VIADD R8, R2, 0xffffff80 ;  /* 0xffffff8002087836 */ /* 0x000fca0000000000 */
[----:B------:R-:W-:Y:S02]  /*e9f0*/  UMOV UR40, 0x400 ;  /* 0x0000040000287882 */ /* 0x000fe40000000000 */
[----:B-1----:R-:W-:-:S09]  /*ea00*/  ULEA UR40, UR4, UR40, 0x18 ;  /* 0x0000002804287291 */ /* 0x002fd2000f8ec03f */
[----:B------:R-:W1:Y:S02]  /*ea10*/  LDS R4, [UR40+0x168d0] ;  /* 0x0168d028ff047984 */ /* 0x000e640008000800 */
[----:B-1----:R-:W-:Y:S01]  /*ea20*/  R2UR UR4, R4 ;  /* 0x00000000040472ca */ /* 0x002fe200000e0000 */
[----:B------:R-:W-:Y:S06]  /*ea30*/  BAR.ARV 0x4, 0x1a0 ;  /* 0x0106800000007b1d */ /* 0x000fec0000002000 */
[----:B------:R-:W-:Y:S08]  /*ea40*/  @P0 BRA `(.L_x_730) ;  /* 0x0000000400a40947 */ /* 0x000ff00003800000 */
[----:B------:R-:W-:Y:S01]  /*ea50*/  SHF.R.S32.HI R11, RZ, 0x1f, R8 ;  /* 0x0000001fff0b7819 */ /* 0x000fe20000011408 */
[----:B------:R-:W-:Y:S01]  /*ea60*/  BAR.SYNC.DEFER_BLOCKING 0x1, 0x180 ;  /* 0x0046000000007b1d */ /* 0x000fe20000010000 */
[----:B------:R-:W-:Y:S01]  /*ea70*/  IADD3 R13, P3, R22, 0x20, RZ ;  /* 0x00000020160d7810 */ /* 0x000fe20007f7e0ff */
[----:B------:R-:W-:Y:S01]  /*ea80*/  USHF.R.S32.HI UR5, URZ, 0x1f, UR43 ;  /* 0x0000001f3f057899 */ /* 0x000fe2000801142b */
[-C--:B------:R-:W-:Y:S01]  /*ea90*/  LEA.HI R4, R11, R8.reuse, RZ, 0x7 ;  /* 0x000000080b047211 */ /* 0x080fe200078f38ff */
[----:B------:R-:W-:Y:S01]  /*eaa0*/  VIADD R25, R18, UR42 ;  /* 0x0000002a12197c36 */ /* 0x000fe20008000000 */
[----:B------:R-:W-:Y:S01]  /*eab0*/  LOP3.LUT R12, R13, 0x380, RZ, 0xc0, !PT ;  /* 0x000003800d0c7812 */ /* 0x000fe200078ec0ff */
[----:B------:R-:W-:Y:S01]  /*eac0*/  ULDC.64 UR8, c[0x0][0xb70] ;  /* 0x0002dc0000087ab9 */ /* 0x000fe20000000a00 */
[----:B------:R-:W-:Y:S01]  /*ead0*/  LOP3.LUT R21, R4, 0xffffff80, RZ, 0xc0, !PT ;  /* 0xffffff8004157812 */ /* 0x000fe200078ec0ff */
[----:B------:R-:W-:Y:S01]  /*eae0*/  UIMAD UR5, UR5, UR8, URZ ;  /* 0x00000008050572a4 */ /* 0x000fe2000f8e023f */
[----:B------:R-:W-:Y:S01]  /*eaf0*/  SHF.R.U64 R12, R12, 0x3, RZ ;  /* 0x000000030c0c7819 */ /* 0x000fe200000012ff */
[----:B------:R-:W-:Y:S01]  /*eb00*/  UIMAD.WIDE.U32 UR6, UR43, UR8, URZ ;  /* 0x000000082b0672a5 */ /* 0x000fe2000f8e003f */
[----:B------:R-:W-:Y:S01]  /*eb10*/  LEA.HI R24, R11, R8, RZ, 0x5 ;  /* 0x000000080b187211 */ /* 0x000fe200078f28ff */
[----:B------:R-:W-:Y:S01]  /*eb20*/  IMAD.IADD R21, R8, 0x1, -R21 ;  /* 0x0000000108157824 */ /* 0x000fe200078e0a15 */
[C---:B------:R-:W-:Y:S01]  /*eb30*/  LOP3.LUT R5, R22.reuse, 0x380, RZ, 0xc0, !PT ;  /* 0x0000038016057812 */ /* 0x040fe200078ec0ff */
[----:B------:R-:W-:Y:S01]  /*eb40*/  UIMAD UR5, UR43, UR9, UR5 ;  /* 0x000000092b0572a4 */ /* 0x000fe2000f8e0205 */
[----:B------:R-:W-:Y:S01]  /*eb50*/  IADD3 R11, P2, R22, 0x40, RZ ;  /* 0x00000040160b7810 */ /* 0x000fe20007f5e0ff */
[----:B------:R-:W-:Y:S01]  /*eb60*/  USHF.R.S32.HI UR8, URZ, 0x1f, UR44 ;  /* 0x0000001f3f087899 */ /* 0x000fe2000801142c */
[----:B------:R-:W-:Y:S01]  /*eb70*/  LOP3.LUT P0, RZ, R21, 0x3, RZ, 0xc0, !PT ;  /* 0x0000000315ff7812 */ /* 0x000fe2000780c0ff */
[----:B------:R-:W-:Y:S01]  /*eb80*/  UIADD3 UR5, UR7, UR5, URZ ;  /* 0x0000000507057290 */ /* 0x000fe2000fffe03f */
[----:B------:R-:W1:Y:S01]  /*eb90*/  LDC.64 R20, c[0x0][0xb78] ;  /* 0x0002de00ff147b82 */ /* 0x000e620000000a00 */
[----:B------:R-:W-:-:S02]  /*eba0*/  LOP3.LUT R12, R12, R13, RZ, 0x3c, !PT ;  /* 0x0000000d0c0c7212 */ /* 0x000fc400078e3cff */
[----:B------:R-:W-:Y:S02]  /*ebb0*/  IADD3 R13, P1, R22, 0x60, RZ ;  /* 0x00000060160d7810 */ /* 0x000fe40007f3e0ff */
[----:B------:R-:W-:Y:S02]  /*ebc0*/  SHF.R.U64 R5, R5, 0x3, RZ ;  /* 0x0000000305057819 */ /* 0x000fe400000012ff */
[----:B------:R-:W-:Y:S02]  /*ebd0*/  LOP3.LUT R10, R11, 0x380, RZ, 0xc0, !PT ;  /* 0x000003800b0a7812 */ /* 0x000fe400078ec0ff */
[----:B------:R-:W-:Y:S02]  /*ebe0*/  LOP3.LUT R8, R13, 0x380, RZ, 0xc0, !PT ;  /* 0x000003800d087812 */ /* 0x000fe400078ec0ff */
[----:B------:R-:W-:Y:S01]  /*ebf0*/  LOP3.LUT R4, R5, R22, RZ, 0x3c, !PT ;  /* 0x0000001605047212 */ /* 0x000fe200078e3cff */
[----:B------:R-:W-:Y:S01]  /*ec00*/  IMAD.MOV.U32 R5, RZ, RZ, R23 ;  /* 0x000000ffff057224 */ /* 0x000fe200078e0017 */
[----:B------:R-:W-:-:S02]  /*ec10*/  SHF.R.U64 R10, R10, 0x3, RZ ;  /* 0x000000030a0a7819 */ /* 0x000fc400000012ff */
[----:B------:R-:W-:Y:S02]  /*ec20*/  SHF.R.U64 R8, R8, 0x3, RZ ;  /* 0x0000000308087819 */ /* 0x000fe400000012ff */
[----:B------:R-:W-:Y:S01]  /*ec30*/  LOP3.LUT R10, R10, R11, RZ, 0x3c, !PT ;  /* 0x0000000b0a0a7212 */ /* 0x000fe200078e3cff */
[--C-:B------:R-:W-:Y:S01]  /*ec40*/  IMAD.X R11, RZ, RZ, R23.reuse, P2 ;  /* 0x000000ffff0b7224 */ /* 0x100fe200010e0617 */
[----:B------:R-:W-:Y:S01]  /*ec50*/  F2FP.F16.F32.PACK_AB R6, R6, R9 ;  /* 0x000000090606723e */ /* 0x000fe200000000ff */
[----:B------:R-:W-:Y:S01]  /*ec60*/  IMAD.X R9, RZ, RZ, R23, P1 ;  /* 0x000000ffff097224 */ /* 0x000fe200008e0617 */
[----:B------:R-:W-:Y:S02]  /*ec70*/  MOV R14, R4 ;  /* 0x00000004000e7202 */ /* 0x000fe40000000f00 */
[----:B------:R-:W-:Y:S01]  /*ec80*/  F2FP.F16.F32.PACK_AB R4, R89, R0 ;  /* 0x000000005904723e */ /* 0x000fe200000000ff */
[----:B-1----:R-:W-:Y:S01]  /*ec90*/  IMAD R0, R20, UR8, RZ ;  /* 0x0000000814007c24 */ /* 0x002fe2000f8e02ff */
[----:B------:R-:W-:-:S02]  /*eca0*/  F2FP.F16.F32.PACK_AB R5, R91, R90 ;  /* 0x0000005a5b05723e */ /* 0x000fc400000000ff */
[----:B------:R-:W-:Y:S01]  /*ecb0*/  F2FP.F16.F32.PACK_AB R7, R7, R94 ;  /* 0x0000005e0707723e */ /* 0x000fe200000000ff */
[----:B------:R-:W-:Y:S01]  /*ecc0*/  IMAD R0, R21, UR44, R0 ;  /* 0x0000002c15007c24 */ /* 0x000fe2000f8e0200 */
[----:B------:R-:W-:Y:S01]  /*ecd0*/  LOP3.LUT R8, R8, R13, RZ, 0x3c, !PT ;  /* 0x0000000d08087212 */ /* 0x000fe200078e3cff */
[----:B------:R-:W-:Y:S01]  /*ece0*/  IMAD.X R13, RZ, RZ, R23, P3 ;  /* 0x000000ffff0d7224 */ /* 0x000fe200018e0617 */
[----:B------:R-:W-:Y:S01]  /*ecf0*/  MOV R11, R10 ;  /* 0x0000000a000b7202 */ /* 0x000fe20000000f00 */
[----:B------:R1:W-:Y:S01]  /*ed00*/  STSM.16.M88.4 [R14], R4 ;  /* 0x000000040e007844 */ /* 0x0003e20000000200 */
[----:B------:R-:W-:Y:S01]  /*ed10*/  MOV R10, R8 ;  /* 0x00000008000a7202 */ /* 0x000fe20000000f00 */
[----:B------:R-:W-:Y:S01]  /*ed20*/  IMAD.U32 R9, RZ, RZ, UR7 ;  /* 0x00000007ff097e24 */ /* 0x000fe2000f8e00ff */
[----:B------:R-:W-:Y:S01]  /*ed30*/  F2FP.F16.F32.PACK_AB R104, R105, R104 ;  /* 0x000000686968723e */ /* 0x000fe200000000ff */
[----:B------:R-:W-:Y:S01]  /*ed40*/  IMAD.U32 R8, RZ, RZ, UR6 ;  /* 0x00000006ff087e24 */ /* 0x000fe2000f8e00ff */
[----:B------:R-:W-:Y:S01]  /*ed50*/  MOV R12, R12 ;  /* 0x0000000c000c7202 */ /* 0x000fe20000000f00 */
[----:B------:R-:W-:Y:S01]  /*ed60*/  IMAD.U32 R9, RZ, RZ, UR5 ;  /* 0x00000005ff097e24 */ /* 0x000fe2000f8e00ff */
[----:B------:R-:W-:Y:S01]  /*ed70*/  F2FP.F16.F32.PACK_AB R105, R107, R106 ;  /* 0x0000006a6b69723e */ /* 0x000fe200000000ff */
[----:B------:R-:W-:Y:S01]  /*ed80*/  VIADD R13, R25, 0x8 ;  /* 0x00000008190d7836 */ /* 0x000fe20000000000 */
[----:B------:R-:W-:Y:S01]  /*ed90*/  F2FP.F16.F32.PACK_AB R112, R113, R112 ;  /* 0x000000707170723e */ /* 0x000fe200000000ff */
[----:B------:R-:W-:Y:S01]  /*eda0*/  IMAD.WIDE.U32 R8, R20, UR44, R8 ;  /* 0x0000002c14087c25 */ /* 0x000fe2000f8e0008 */
[----:B------:R-:W-:Y:S01]  /*edb0*/  F2FP.F16.F32.PACK_AB R106, R109, R108 ;  /* 0x0000006c6d6a723e */ /* 0x000fe200000000ff */
[----:B------:R-:W-:Y:S01]  /*edc0*/  ULDC UR5, c[0x0][0xa88] ;  /* 0x0002a20000057ab9 */ /* 0x000fe20000000800 */
[----:B------:R-:W-:Y:S01]  /*edd0*/  F2FP.F16.F32.PACK_AB R107, R111, R110 ;  /* 0x0000006e6f6b723e */ /* 0x000fe200000000ff */
[----:B------:R-:W-:Y:S01]  /*ede0*/  ULDC.64 UR6, c[0x0][0xb40] ;  /* 0x0002d00000067ab9 */ /* 0x000fe20000000a00 */
[----:B------:R-:W-:-:S02]  /*edf0*/  F2FP.F16.F32.PACK_AB R113, R115, R114 ;  /* 0x000000727371723e */ /* 0x000fc400000000ff */
[----:B-1----:R-:W-:Y:S02]  /*ee00*/  F2FP.F16.F32.PACK_AB R4, R97, R96 ;  /* 0x000000606104723e */ /* 0x002fe400000000ff */
[----:B------:R-:W-:Y:S02]  /*ee10*/  F2FP.F16.F32.PACK_AB R5, R99, R98 ;  /* 0x000000626305723e */ /* 0x000fe400000000ff */
[----:B------:R-:W-:Y:S02]  /*ee20*/  F2FP.F16.F32.PACK_AB R6, R101, R100 ;  /* 0x000000646506723e */ /* 0x000fe400000000ff */
[----:B------:R-:W-:Y:S02]  /*ee30*/  F2FP.F16.F32.PACK_AB R7, R103, R102 ;  /* 0x000000666707723e */ /* 0x000fe400000000ff */
[----:B------:R-:W-:Y:S02]  /*ee40*/  F2FP.F16.F32.PACK_AB R114, R117, R116 ;  /* 0x000000747572723e */ /* 0x000fe400000000ff */
[----:B------:R-:W-:Y:S01]  /*ee50*/  F2FP.F16.F32.PACK_AB R115, R119, R118 ;  /* 0x000000767773723e */ /* 0x000fe200000000ff */
[----:B------:R1:W-:Y:S01]  /*ee60*/  STSM.16.M88.4 [R12], R4 ;  /* 0x000000040c007844 */ /* 0x0003e20000000200 */
[----:B------:R-:W-:-:S02]  /*ee70*/  ISETP.GE.OR P1, PT, R13, UR5, P0 ;  /* 0x000000050d007c0c */ /* 0x000fc40008726670 */
[----:B------:R-:W-:Y:S01]  /*ee80*/  SHF.R.S32.HI R13, RZ, 0x1f, R25 ;  /* 0x0000001fff0d7819 */ /* 0x000fe20000011419 */
[----:B------:R-:W-:Y:S01]  /*ee90*/  STSM.16.M88.4 [R11], R104 ;  /* 0x000000680b007844 */ /* 0x000fe20000000200 */
[----:B------:R-:W-:Y:S02]  /*eea0*/  SHF.R.S32.HI R24, RZ, 0x5, R24 ;  /* 0x00000005ff187819 */ /* 0x000fe40000011418 */
[C---:B------:R-:W-:Y:S01]  /*eeb0*/  ISETP.GE.OR P0, PT, R25.reuse, UR5, P0 ;  /* 0x0000000519007c0c */ /* 0x040fe20008706670 */
[----:B------:R-:W-:Y:S01]  /*eec0*/  STSM.16.M88.4 [R10], R112 ;  /* 0x000000700a007844 */ /* 0x000fe20000000200 */
[----:B------:R-:W-:Y:S01]  /*eed0*/  @!PT LDS RZ, [RZ] ;  /* 0x00000000fffff984 */ /* 0x000fe20000000800 */
[----:B------:R-:W-:Y:S01]  /*eee0*/  @!PT LDS RZ, [RZ] ;  /* 0x00000000fffff984 */ /* 0x000fe20000000800 */
[----:B------:R-:W-:Y:S01]  /*eef0*/  @!PT LDS RZ, [RZ] ;  /* 0x00000000fffff984 */ /* 0x000fe20000000800 */
[----:B------:R-:W-:Y:S01]  /*ef00*/  @!PT LDS RZ, [RZ] ;  /* 0x00000000fffff984 */ /* 0x000fe20000000800 */
[----:B------:R2:W-:Y:S06]  /*ef10*/  MEMBAR.ALL.CTA ;  /* 0x0000000000007992 */ /* 0x0005ec0000008000 */
[----:B--2---:R-:W2:Y:S02]  /*ef20*/  FENCE.VIEW.ASYNC.S ;  /* 0x00000000000073c6 */ /* 0x004ea40000000000 */
[----:B--2---:R-:W-:Y:S06]  /*ef30*/  BAR.ARV 0x1, 0x1a0 ;  /* 0x0046800000007b1d */ /* 0x004fec0000002000 */
[----:B-1----:R-:W-:-:S04]  /*ef40*/  IADD3 R5, P2, R25, R8, RZ ;  /* 0x0000000819057210 */ /* 0x002fc80007f5e0ff */
[----:B------:R-:W-:Y:S02]  /*ef50*/  IADD3.X R8, R13, R9, R0, P2, !PT ;  /* 0x000000090d087210 */ /* 0x000fe400017fe400 */
[----:B------:R-:W1:Y:S01]  /*ef60*/  SHFL.IDX PT, R0, R24, RZ, 0x1f ;  /* 0x00001fff18007589 */ /* 0x000e6200000e0000 */
[----:B------:R-:W-:-:S04]  /*ef70*/  LEA R4, P2, R5, UR6, 0x2 ;  /* 0x0000000605047c11 */ /* 0x000fc8000f8410ff */
[----:B------:R-:W-:-:S05]  /*ef80*/  LEA.HI.X R5, R5, UR7, R8, 0x2, P2 ;  /* 0x0000000705057c11 */ /* 0x000fca00090f1408 */
[----:B------:R2:W-:Y:S04]  /*ef90*/  @!P1 STG.E desc[UR50][R4.64+0x20], R3 ;  /* 0x0000200304009986 */ /* 0x0005e8000c101932 */
[----:B------:R2:W-:Y:S01]  /*efa0*/  @!P0 STG.E desc[UR50][R4.64], R15 ;  /* 0x0000000f04008986 */ /* 0x0005e2000c101932 */
[----:B-1----:R-:W-:-:S13]  /*efb0*/  ISETP.NE.AND P0, PT, R0, 0xb, PT ;  /* 0x0000000b0000780c */ /* 0x002fda0003f05270 */
[----:B--2---:R-:W-:Y:S05]  /*efc0*/  @P0 BRA `(.L_x_731) ;  /* 0x0000000800280947 */ /* 0x004fea0003800000 */
[----:B------:R-:W-:Y:S01]  /*efd0*/  BAR.SYNC.DEFER_BLOCKING 0x1, 0x1a0 ;  /* 0x0046800000007b1d */ /* 0x000fe20000010000 */
[----:B------:R-:W-:-:S05]  /*efe0*/  ELECT P0, URZ, PT ;  /* 0x00000000003f782f */ /* 0x000fca0003800000 */
[----:B------:R-:W-:Y:S08]  /*eff0*/  BSSY B0, `(.L_x_732) ;  /* 0x000000d000007945 */ /* 0x000ff00003800000 */
[----:B------:R-:W-:Y:S05]  /*f000*/  @!P0 BRA `(.L_x_733) ;  /* 0x00000000002c8947 */ /* 0x000fea0003800000 */
[----:B------:R-:W-:Y:S01]  /*f010*/  ULDC.64 UR6, c[0x0][0x198] ;  /* 0x0000660000067ab9 */ /* 0x000fe20000000a00 */
[----:B------:R-:W-:Y:S01]  /*f020*/  UMOV UR41, URZ ;  /* 0x0000003f00297c82 */ /* 0x000fe20008000000 */
[----:B------:R-:W-:Y:S01]  /*f030*/  UIADD3 UR6, UP0, UR6, 0x9f0, URZ ;  /* 0x000009f006067890 */ /* 0x000fe2000ff1e03f */
[----:B------:R-:W-:Y:S01]  /*f040*/  UMOV UR45, URZ ;  /* 0x0000003f002d7c82 */ /* 0x000fe20008000000 */
[----:B------:R-:W-:Y:S02]  /*f050*/  UIADD3 UR5, UR40, 0x16820, URZ ;  /* 0x0001682028057890 */ /* 0x000fe4000fffe03f */
[----:B------:R-:W-:Y:S02]  /*f060*/  UIADD3.X UR7, URZ, UR7, URZ, UP0, !UPT ;  /* 0x000000073f077290 */ /* 0x000fe400087fe43f */
[----:B------:R-:W-:-:S07]  /*f070*/  UPRMT UR5, URZ, 0x654, UR5 ;  /* 0x000006543f057896 */ /* 0x000fce0008000005 */
[----:B------:R1:W-:Y:S01]  /*f080*/  UTMASTG.5D [UR40], [UR6] ;  /* 0x00000028060073b5 */ /* 0x0003e20008020000 */
[----:B------:R0:W-:Y:S01]  /*f090*/  UTMACMDFLUSH ;  /* 0x00000000000079b7 */ /* 0x0001e20000000000 */
[----:B------:R-:W-:-:S04]  /*f0a0*/  DEPBAR.LE SB0, 0x0 ;  /* 0x000080000000791a */ /* 0x000fc80000000000 */
[----:B-1----:R-:W-:Y:S01]  /*f0b0*/  SYNCS.ARRIVE.TRANS64.RED.A1T0 RZ, [UR5], RZ ;  /* 0x000000ffffff79a7 */ /* 0x002fe20008100405 */
.L_x_733:
[----:B------:R-:W-:Y:S05]  /*f0c0*/  BSYNC B0 ;  /* 0x0000000000007941 */ /* 0x000fea0003800000 */
.L_x_732:
[----:B------:R-:W-:Y:S05]  /*f0d0*/  BRA `(.L_x_731) ;  /* 0x0000000400e47947 */ /* 0x000fea0003800000 */
.L_x_730:
[----:B------:R-:W1:Y:S01]  /*f0e0*/  LDC.64 R12, c[0x0][0xae0] ;  /* 0x0002b800ff0c7b82 */ /* 0x000e620000000a00 */
[----:B------:R-:W-:Y:S01]  /*f0f0*/  SHF.R.S32.HI R3, RZ, 0x1f, R8 ;  /* 0x0000001fff037819 */ /* 0x000fe20000011408 */
[----:B------:R-:W-:Y:S01]  /*f100*/  USHF.R.S32.HI UR5, URZ, 0x1f, UR43 ;  /* 0x0000001f3f057899 */ /* 0x000fe2000801142b */
[----:B------:R-:W-:Y:S01]  /*f110*/  ISETP.GT.AND P0, PT, R8, 0xbf, PT ;  /* 0x000000bf0800780c */ /* 0x000fe20003f04270 */
[----:B------:R-:W-:Y:S01]  /*f120*/  USHF.R.S32.HI UR6, URZ, 0x1f, UR44 ;  /* 0x0000001f3f067899 */ /* 0x000fe2000801142c */
[----:B------:R-:W-:Y:S01]  /*f130*/  LEA.HI R26, R3, R8, RZ, 0x3 ;  /* 0x00000008031a7211 */ /* 0x000fe200078f18ff */
[----:B------:R-:W-:Y:S02]  /*f140*/  BSSY B0, `(.L_x_734) ;  /* 0x000001f000007945 */ /* 0x000fe40003800000 */
[----:B------:R-:W2:Y:S01]  /*f150*/  LDC R11, c[0x0][0xdac] ;  /* 0x00036b00ff0b7b82 */ /* 0x000ea20000000800 */
[----:B------:R-:W-:-:S05]  /*f160*/  LOP3.LUT R3, R26, 0x1ffffff8, RZ, 0xc0, !PT ;  /* 0x1ffffff81a037812 */ /* 0x000fca00078ec0ff */
[----:B------:R-:W-:Y:S02]  /*f170*/  IMAD.IADD R3, R8, 0x1, -R3 ;  /* 0x0000000108037824 */ /* 0x000fe400078e0a03 */
[----:B------:R-:W3:Y:S02]  /*f180*/  LDC.64 R24, c[0x0][0xa88] ;  /* 0x0002a200ff187b82 */ /* 0x000ee40000000a00 */
[----:B------:R-:W-:-:S05]  /*f190*/  IMAD.SHL.U32 R8, R3, 0x8, RZ ;  /* 0x0000000803087824 */ /* 0x000fca00078e00ff */
[----:B------:R-:W-:Y:S01]  /*f1a0*/  SHF.R.S32.HI R9, RZ, 0x1f, R8 ;  /* 0x0000001fff097819 */ /* 0x000fe20000011408 */
[----:B------:R-:W4:Y:S01]  /*f1b0*/  LDC.64 R14, c[0x0][0xae8] ;  /* 0x0002ba00ff0e7b82 */ /* 0x000f220000000a00 */
[----:B-1----:R-:W-:Y:S01]  /*f1c0*/  IMAD R10, R12, UR5, RZ ;  /* 0x000000050c0a7c24 */ /* 0x002fe2000f8e02ff */
[----:B------:R-:W-:Y:S06]  /*f1d0*/  @P0 BRA `(.L_x_735) ;  /* 0x0000000000540947 */ /* 0x000fec0003800000 */
[----:B------:R-:W-:Y:S01]  /*f1e0*/  IMAD.U32 R5, RZ, RZ, UR42 ;  /* 0x0000002aff057e24 */ /* 0x000fe2000f8e00ff */
[----:B------:R-:W-:-:S04]  /*f1f0*/  ULDC UR7, c[0x0][0xa88] ;  /* 0x0002a20000077ab9 */ /* 0x000fc80000000800 */
[----:B------:R-:W-:-:S04]  /*f200*/  IADD3 R4, R5, -0x80, R2 ;  /* 0xffffff8005047810 */ /* 0x000fc80007ffe002 */
[----:B------:R-:W-:-:S13]  /*f210*/  ISETP.GE.AND P0, PT, R4, UR7, PT ;  /* 0x0000000704007c0c */ /* 0x000fda000bf06270 */
[----:B------:R-:W-:Y:S05]  /*f220*/  @P0 BRA `(.L_x_735) ;  /* 0x0000000000400947 */ /* 0x000fea0003800000 */
[----:B------:R-:W1:Y:S01]  /*f230*/  LDC.64 R6, c[0x0][0xb70] ;  /* 0x0002dc00ff067b82 */ /* 0x000e620000000a00 */
[----:B------:R-:W-:Y:S01]  /*f240*/  SHF.R.S32.HI R5, RZ, 0x1f, R4 ;  /* 0x0000001fff057819 */ /* 0x000fe20000011404 */
[----:B------:R-:W-:-:S06]  /*f250*/  ULDC.64 UR8, c[0x0][0xb40] ;  /* 0x0002d00000087ab9 */ /* 0x000fcc0000000a00 */
[----:B------:R-:W5:Y:S01]  /*f260*/  LDC.64 R20, c[0x0][0xb78] ;  /* 0x0002de00ff147b82 */ /* 0x000f620000000a00 */
[C---:B-1----:R-:W-:Y:S02]  /*f270*/  IMAD R0, R6.reuse, UR5, RZ ;  /* 0x0000000506007c24 */ /* 0x042fe4000f8e02ff */
[----:B------:R-:W-:-:S04]  /*f280*/  IMAD.WIDE.U32 R4, R6, UR43, R4 ;  /* 0x0000002b06047c25 */ /* 0x000fc8000f8e0004 */
[----:B------:R-:W-:Y:S02]  /*f290*/  IMAD R3, R7, UR43, R0 ;  /* 0x0000002b07037c24 */ /* 0x000fe4000f8e0200 */
[C---:B-----5:R-:W-:Y:S02]  /*f2a0*/  IMAD R0, R20.reuse, UR6, RZ ;  /* 0x0000000614007c24 */ /* 0x060fe4000f8e02ff */
[----:B------:R-:W-:Y:S02]  /*f2b0*/  IMAD.IADD R5, R5, 0x1, R3 ;  /* 0x0000000105057824 */ /* 0x000fe400078e0203 */
[----:B------:R-:W-:Y:S02]  /*f2c0*/  IMAD R3, R21, UR44, R0 ;  /* 0x0000002c15037c24 */ /* 0x000fe4000f8e0200 */
[----:B------:R-:W-:-:S04]  /*f2d0*/  IMAD.WIDE.U32 R4, R20, UR44, R4 ;  /* 0x0000002c14047c25 */ /* 0x000fc8000f8e0004 */
[----:B------:R-:W-:Y:S01]  /*f2e0*/  IMAD.IADD R3, R5, 0x1, R3 ;  /* 0x0000000105037824 */ /* 0x000fe200078e0203 */
[----:B------:R-:W-:-:S04]  /*f2f0*/  LEA R6, P0, R4, UR8, 0x2 ;  /* 0x0000000804067c11 */ /* 0x000fc8000f8010ff */
[----:B------:R-:W-:Y:S01]  /*f300*/  LEA.HI.X R7, R4, UR9, R3, 0x2, P0 ;  /* 0x0000000904077c11 */ /* 0x000fe200080f1403 */
[----:B------:R-:W-:-:S05]  /*f310*/  IMAD.MOV.U32 R3, RZ, RZ, -0x800000 ;  /* 0xff800000ff037424 */ /* 0x000fca00078e00ff */
[----:B------:R1:W-:Y:S03]  /*f320*/  STG.E desc[UR50][R6.64], R3 ;  /* 0x0000000306007986 */ /* 0x0003e6000c101932 */
.L_x_735:
[----:B------:R-:W-:Y:S05]  /*f330*/  BSYNC B0 ;  /* 0x0000000000007941 */ /* 0x000fea0003800000 */
.L_x_734:
[----:B------:R-:W-:Y:S01]  /*f340*/  ULOP3.LUT UR48, URZ, UR48, URZ, 0x33, !UPT ;  /* 0x000000303f307292 */ /* 0x000fe2000f8e333f */
[----:B-1----:R-:W-:Y:S01]  /*f350*/  IMAD R3, R13, UR43, R10 ;  /* 0x0000002b0d037c24 */ /* 0x002fe2000f8e020a */
[----:B------:R-:W-:Y:S01]  /*f360*/  SHF.R.S32.HI R4, RZ, 0x3, R26 ;  /* 0x00000003ff047819 */ /* 0x000fe2000001141a */
[----:B------:R-:W-:Y:S01]  /*f370*/  IMAD.WIDE.U32 R6, R12, UR43, R8 ;  /* 0x0000002b0c067c25 */ /* 0x000fe2000f8e0008 */
[----:B---3--:R-:W-:Y:S01]  /*f380*/  ISETP.GE.AND P0, PT, R8, R25, PT ;  /* 0x000000190800720c */ /* 0x008fe20003f06270 */
[----:B------:R-:W-:Y:S02]  /*f390*/  BSSY B0, `(.L_x_736) ;  /* 0x000001d000007945 */ /* 0x000fe40003800000 */
[----:B--2---:R-:W-:Y:S02]  /*f3a0*/  VIADD R11, R11, UR48 ;  /* 0x000000300b0b7c36 */ /* 0x004fe40008000000 */
[----:B------:R-:W-:Y:S02]  /*f3b0*/  IMAD.IADD R7, R7, 0x1, R3 ;  /* 0x0000000107077824 */ /* 0x000fe400078e0203 */
[----:B------:R-:W-:-:S02]  /*f3c0*/  IMAD R8, R11, -0xc0, R24 ;  /* 0xffffff400b087824 */ /* 0x000fc400078e0218 */
[C---:B------:R-:W-:Y:S02]  /*f3d0*/  VIADD R0, R4.reuse, 0x30 ;  /* 0x0000003004007836 */ /* 0x040fe40000000000 */
[C---:B------:R-:W-:Y:S02]  /*f3e0*/  VIADD R3, R4.reuse, 0x60 ;  /* 0x0000006004037836 */ /* 0x040fe40000000000 */
[----:B------:R-:W-:Y:S01]  /*f3f0*/  VIADD R5, R4, 0x90 ;  /* 0x0000009004057836 */ /* 0x000fe20000000000 */
[-C--:B------:R-:W-:Y:S01]  /*f400*/  ISETP.GE.OR P3, PT, R0, R8.reuse, P0 ;  /* 0x000000080000720c */ /* 0x080fe20000766670 */
[----:B----4-:R-:W-:Y:S01]  /*f410*/  IMAD R0, R14, UR6, RZ ;  /* 0x000000060e007c24 */ /* 0x010fe2000f8e02ff */
[-C--:B------:R-:W-:Y:S02]  /*f420*/  ISETP.GE.OR P1, PT, R3, R8.reuse, P0 ;  /* 0x000000080300720c */ /* 0x080fe40000726670 */
[-C--:B------:R-:W-:Y:S01]  /*f430*/  ISETP.GE.OR P2, PT, R5, R8.reuse, P0 ;  /* 0x000000080500720c */ /* 0x080fe20000746670 */
[----:B------:R-:W-:Y:S01]  /*f440*/  IMAD R3, R15, UR44, R0 ;  /* 0x0000002c0f037c24 */ /* 0x000fe2000f8e0200 */
[----:B------:R-:W-:Y:S01]  /*f450*/  ISETP.GE.OR P0, PT, R4, R8, P0 ;  /* 0x000000080400720c */ /* 0x000fe20000706670 */
[----:B------:R-:W-:Y:S01]  /*f460*/  IMAD.WIDE.U32 R8, R14, UR44, R6 ;  /* 0x0000002c0e087c25 */ /* 0x000fe2000f8e0006 */
[----:B------:R-:W-:-:S03]  /*f470*/  SHF.R.S32.HI R5, RZ, 0x1f, R4 ;  /* 0x0000001fff057819 */ /* 0x000fc60000011404 */
[----:B------:R-:W-:-:S04]  /*f480*/  IMAD.WIDE R6, R11, 0xc0, R4 ;  /* 0x000000c00b067825 */ /* 0x000fc800078e0204 */
[----:B------:R-:W-:-:S04]  /*f490*/  IMAD.IADD R11, R9, 0x1, R3 ;  /* 0x00000001090b7824 */ /* 0x000fc800078e0203 */
[----:B------:R-:W-:Y:S05]  /*f4a0*/  @P0 BRA `(.L_x_737) ;  /* 0x00000000002c0947 */ /* 0x000fea0003800000 */
[----:B------:R-:W-:Y:S01]  /*f4b0*/  ULDC.64 UR6, c[0x0][0xad8] ;  /* 0x0002b60000067ab9 */ /* 0x000fe20000000a00 */
[----:B------:R-:W-:Y:S02]  /*f4c0*/  IMAD.MOV.U32 R4, RZ, RZ, R8 ;  /* 0x000000ffff047224 */ /* 0x000fe400078e0008 */
        /* <DEDUP_REMOVED lines=9> */
.L_x_737:
[----:B------:R-:W-:Y:S05]  /*f560*/  BSYNC B0 ;  /* 0x0000000000007941 */ /* 0x000fea0003800000 */
.L_x_736:
        /* <DEDUP_REMOVED lines=11> */
[----:B-1----:R-:W-:Y:S01]  /*f620*/  LEA R12, P0, R4, UR6, 0x1 ;  /* 0x00000006040c7c11 */ /* 0x002fe2000f8008ff */
[----:B------:R-:W-:-:S05]  /*f630*/  IMAD.IADD R3, R5, 0x1, R3 ;  /* 0x0000000105037824 */ /* 0x000fca00078e0203 */
[----:B------:R-:W-:-:S05]  /*f640*/  LEA.HI.X R13, R4, UR7, R3, 0x1, P0 ;  /* 0x00000007040d7c11 */ /* 0x000fca00080f0c03 */
[----:B------:R2:W-:Y:S02]  /*f650*/  STG.E.128 desc[UR50][R12.64], RZ ;  /* 0x000000ff0c007986 */ /* 0x0005e4000c101d32 */
.L_x_739:
[----:B------:R-:W-:Y:S05]  /*f660*/  BSYNC B0 ;  /* 0x0000000000007941 */ /* 0x000fea0003800000 */
.L_x_738:
        /* <DEDUP_REMOVED lines=11> */
[----:B-12---:R-:W-:Y:S01]  /*f720*/  LEA R12, P0, R4, UR6, 0x1 ;  /* 0x00000006040c7c11 */ /* 0x006fe2000f8008ff */
[----:B------:R-:W-:-:S05]  /*f730*/  IMAD.IADD R3, R5, 0x1, R3 ;  /* 0x0000000105037824 */ /* 0x000fca00078e0203 */
[----:B------:R-:W-:-:S05]  /*f740*/  LEA.HI.X R13, R4, UR7, R3, 0x1, P0 ;  /* 0x00000007040d7c11 */ /* 0x000fca00080f0c03 */
[----:B------:R3:W-:Y:S02]  /*f750*/  STG.E.128 desc[UR50][R12.64], RZ ;  /* 0x000000ff0c007986 */ /* 0x0007e4000c101d32 */
.L_x_741:
[----:B------:R-:W-:Y:S05]  /*f760*/  BSYNC B0 ;  /* 0x0000000000007941 */ /* 0x000fea0003800000 */
.L_x_740:
        /* <DEDUP_REMOVED lines=14> */
[----:B------:R4:W-:Y:S02]  /*f850*/  STG.E.128 desc[UR50][R6.64], RZ ;  /* 0x000000ff06007986 */ /* 0x0009e4000c101d32 */
.L_x_742:
[----:B------:R-:W-:Y:S05]  /*f860*/  BSYNC B0 ;  /* 0x0000000000007941 */ /* 0x000fea0003800000 */
.L_x_731:
[----:B------:R-:W5:Y:S02]  /*f870*/  LDC R0, c[0x0][0xda8] ;  /* 0x00036a00ff007b82 */ /* 0x000f640000000800 */
[----:B-----5:R-:W-:-:S13]  /*f880*/  ISETP.LE.AND P0, PT, R0, UR4, PT ;  /* 0x0000000400007c0c */ /* 0x020fda000bf03270 */
[----:B------:R-:W-:Y:S05]  /*f890*/  @!P0 BRA `(.L_x_743) ;  /* 0xffffff1400308947 */ /* 0x000fea000383ffff */
[----:B------:R-:W-:Y:S05]  /*f8a0*/  EXIT ;  /* 0x000000000000794d */ /* 0x000fea0003800000 */
.L_x_649:
[----:B------:R-:W-:-:S08]  /*f8b0*/  NOP ;  /* 0x0000000000007918 */ /* 0x000fd00000000000 */
[----:B------:R-:W1:-:S00]  /*f8c0*/  USETMAXREG.DEALLOC.CTAPOOL 0x20 ;  /* 0x00000020000079c8 */ /* 0x000e4000080e0500 */
[----:B-1----:R-:W-:-:S05]  /*f8d0*/  LOP3.LUT R16, R0, 0x3, RZ, 0xc0, !PT ;  /* 0x0000000300107812 */ /* 0x002fca00078ec0ff */
[----:B------:R-:W1:Y:S02]  /*f8e0*/  SHFL.IDX PT, R0, R16, RZ, 0x1f ;  /* 0x00001fff10007589 */ /* 0x000e6400000e0000 */
[----:B-1----:R-:W-:-:S13]  /*f8f0*/  ISETP.NE.AND P0, PT, R0, RZ, PT ;  /* 0x000000ff0000720c */ /* 0x002fda0003f05270 */
[----:B------:R-:W-:Y:S05]  /*f900*/  @P0 EXIT ;  /* 0x000000000000094d */ /* 0x000fea0003800000 */
[----:B------:R-:W1:Y:S01]  /*f910*/  S2UR UR4, SR_CTAID.X ;  /* 0x00000000000479c3 */ /* 0x000e620000002500 */
[----:B------:R-:W-:Y:S01]  /*f920*/  UMOV UR47, URZ ;  /* 0x0000003f002f7c82 */ /* 0x000fe20008000000 */
[----:B------:R-:W-:Y:S02]  /*f930*/  IMAD.MOV.U32 R19, RZ, RZ, RZ ;  /* 0x000000ffff137224 */ /* 0x000fe400078e00ff */
[----:B------:R-:W-:-:S04]  /*f940*/  IMAD.MOV.U32 R18, RZ, RZ, 0x1 ;  /* 0x00000001ff127424 */ /* 0x000fc800078e00ff */
[----:B------:R-:W1:Y:S02]  /*f950*/  LDC R0, c[0x0][0xda8] ;  /* 0x00036a00ff007b82 */ /* 0x000e640000000800 */
[----:B-1----:R-:W-:-:S13]  /*f960*/  ISETP.LE.AND P0, PT, R0, UR4, PT ;  /* 0x0000000400007c0c */ /* 0x002fda000bf03270 */
[----:B------:R-:W-:Y:S05]  /*f970*/  @P0 BRA `(.L_x_744) ;  /* 0x0000002800200947 */ /* 0x000fea0003800000 */
[----:B------:R-:W-:Y:S01]  /*f980*/  LOP3.LUT R23, R2, 0x1f, RZ, 0xc0, !PT ;  /* 0x0000001f02177812 */ /* 0x000fe200078ec0ff */
[----:B------:R-:W-:Y:S01]  /*f990*/  IMAD.U32 R22, RZ, RZ, UR4 ;  /* 0x00000004ff167e24 */ /* 0x000fe2000f8e00ff */
[----:B------:R-:W-:Y:S01]  /*f9a0*/  ULDC UR46, c[0x0][0xc] ;  /* 0x00000300002e7ab9 */ /* 0x000fe20000000800 */
[----:B------:R-:W-:Y:S01]  /*f9b0*/  IMAD.MOV.U32 R18, RZ, RZ, 0x1 ;  /* 0x00000001ff127424 */ /* 0x000fe200078e00ff */
[----:B------:R-:W-:Y:S01]  /*f9c0*/  ULDC.64 UR48, c[0x0][0x198] ;  /* 0x0000660000307ab9 */ /* 0x000fe20000000a00 */
[----:B------:R-:W-:Y:S01]  /*f9d0*/  IMAD.MOV.U32 R19, RZ, RZ, RZ ;  /* 0x000000ffff137224 */ /* 0x000fe200078e00ff */
[----:B------:R-:W-:-:S06]  /*f9e0*/  UMOV UR47, URZ ;  /* 0x0000003f002f7c82 */ /* 0x000fcc0008000000 */
.L_x_798:
[----:B------:R-:W-:Y:S01]  /*f9f0*/  ULDC UR8, c[0x0][0xdd0] ;  /* 0x0003740000087ab9 */ /* 0x000fe20000000800 */
[----:B-1----:R-:W1:Y:S01]  /*fa00*/  LDC R0, c[0x0][0xde8] ;  /* 0x00037a00ff007b82 */ /* 0x002e620000000800 */
[C---:B------:R-:W-:Y:S01]  /*fa10*/  R2UR UR6, R22.reuse ;  /* 0x00000000160672ca */ /* 0x040fe200000e0000 */
[----:B------:R-:W-:Y:S01]  /*fa20*/  UISETP.NE.AND UP0, UPT, UR8, 0x1, UPT ;  /* 0x000000010800788c */ /* 0x000fe2000bf05270 */
[----:B------:R-:W-:-:S10]  /*fa30*/  R2UR UR7, R22 ;  /* 0x00000000160772ca */ /* 0x000fd400000e0000 */
[----:B------:R-:W-:Y:S01]  /*fa40*/  @UP0 ULDC UR4, c[0x0][0xdd4] ;  /* 0x0003750000040ab9 */ /* 0x000fe20000000800 */
[----:B------:R-:W-:Y:S01]  /*fa50*/  @UP0 ULDC UR9, c[0x0][0xdd8] ;  /* 0x0003760000090ab9 */ /* 0x000fe20000000800 */
[----:B------:R-:W-:-:S04]  /*fa60*/  UIMAD.WIDE.U32 UR4, UR6, UR4, URZ ;  /* 0x00000004060472a5 */ /* 0x000fc8000f8e003f */
[----:B------:R-:W-:-:S04]  /*fa70*/  @UP0 USHF.R.U32.HI UR6, URZ, UR9, UR5 ;  /* 0x000000093f060299 */ /* 0x000fc80008011605 */
[----:B------:R-:W-:Y:S02]  /*fa80*/  UIADD3 UR4, -UR6, URZ, URZ ;  /* 0x0000003f06047290 */ /* 0x000fe4000fffe13f */
[----:B-1----:R-:W-:Y:S02]  /*fa90*/  ISETP.LE.AND P0, PT, R0, UR6, PT ;  /* 0x0000000600007c0c */ /* 0x002fe4000bf03270 */
[----:B------:R-:W-:-:S11]  /*faa0*/  UIMAD UR8, UR8, UR4, UR7 ;  /* 0x00000004080872a4 */ /* 0x000fd6000f8e0207 */
[----:B------:R-:W-:Y:S05]  /*fab0*/  @!P0 BRA `(.L_x_745) ;  /* 0x0000000000208947 */ /* 0x000fea0003800000 */
        /* <DEDUP_REMOVED lines=8> */
.L_x_745:
[----:B------:R-:W-:Y:S01]  /*fb40*/  ULDC UR9, c[0x0][0xdc4] ;  /* 0x0003710000097ab9 */ /* 0x000fe20000000800 */
[----:B------:R-:W-:Y:S01]  /*fb50*/  UMOV UR7, UR8 ;  /* 0x0000000800077c82 */ /* 0x000fe20008000000 */
[----:B------:R-:W-:-:S11]  /*fb60*/  UISETP.NE.AND UP0, UPT, UR9, 0x1, UPT ;  /* 0x000000010900788c */ /* 0x000fd6000bf05270 */
[----:B------:R-:W-:Y:S02]  /*fb70*/  @UP0 ULDC.64 UR10, c[0x0][0xdc8] ;  /* 0x00037200000a0ab9 */ /* 0x000fe40000000a00 */
[----:B------:R-:W-:-:S04]  /*fb80*/  UIMAD.WIDE.U32 UR4, UR8, UR10, URZ ;  /* 0x0000000a080472a5 */ /* 0x000fc8000f8e003f */
[----:B------:R-:W-:-:S04]  /*fb90*/  @UP0 USHF.R.U32.HI UR7, URZ, UR11, UR5 ;  /* 0x0000000b3f070299 */ /* 0x000fc80008011605 */
[----:B------:R-:W-:-:S12]  /*fba0*/  UIMAD UR4, UR7, UR9, URZ ;  /* 0x00000009070472a4 */ /* 0x000fd8000f8e023f */
.L_x_746:
[----:B------:R-:W-:Y:S01]  /*fbb0*/  ULDC.64 UR10, c[0x0][0x3f8] ;  /* 0x0000fe00000a7ab9 */ /* 0x000fe20000000a00 */
[----:B------:R-:W-:Y:S02]  /*fbc0*/  UIADD3 UR8, UR8, -UR4, URZ ;  /* 0x8000000408087290 */ /* 0x000fe4000fffe03f */
[----:B------:R-:W-:Y:S02]  /*fbd0*/  UISETP.NE.U32.AND UP0, UPT, UR10, URZ, UPT ;  /* 0x0000003f0a00728c */ /* 0x000fe4000bf05070 */
[----:B------:R-:W-:Y:S01]  /*fbe0*/  ULOP3.LUT UR7, URZ, UR7, URZ, 0x33, !UPT ;  /* 0x000000073f077292 */ /* 0x000fe2000f8e333f */
[----:B------:R-:W-:Y:S01]  /*fbf0*/  ULDC UR10, c[0x0][0xdb8] ;  /* 0x00036e00000a7ab9 */ /* 0x000fe20000000800 */
[----:B------:R-:W-:Y:S01]  /*fc00*/  ULDC.64 UR4, c[0x0][0x9e0] ;  /* 0x0002780000047ab9 */ /* 0x000fe20000000a00 */
[----:B------:R-:W-:Y:S01]  /*fc10*/  UISETP.NE.AND UP1, UPT, UR10, 0x1, UPT ;  /* 0x000000010a00788c */ /* 0x000fe2000bf25270 */
[----:B------:R-:W-:Y:S01]  /*fc20*/  ULDC UR9, c[0x0][0xdc4] ;  /* 0x0003710000097ab9 */ /* 0x000fe20000000800 */
[----:B------:R-:W-:Y:S01]  /*fc30*/  ULDC UR41, c[0x0][0xdac] ;  /* 0x00036b0000297ab9 */ /* 0x000fe20000000800 */
[----:B------:R-:W-:-:S02]  /*fc40*/  UISETP.GE.AND UP2, UPT, UR5, 0x1, UPT ;  /* 0x000000010500788c */ /* 0x000fc4000bf46270 */
[----:B------:R-:W-:Y:S02]  /*fc50*/  UIMAD UR9, UR6, UR9, UR8 ;  /* 0x00000009060972a4 */ /* 0x000fe4000f8e0208 */
[----:B------:R-:W-:Y:S02]  /*fc60*/  UIADD3 UR41, UR7, UR41, URZ ;  /* 0x0000002907297290 */ /* 0x000fe4000fffe03f */
[----:B------:R-:W-:Y:S01]  /*fc70*/  UISETP.NE.AND.EX UP0, UPT, UR11, URZ, UPT, UP0 ;  /* 0x0000003f0b00728c */ /* 0x000fe2000bf05300 */
[----:B------:R-:W-:Y:S01]  /*fc80*/  PLOP3.LUT P1, PT, PT, PT, UP2, 0x80, 0x0 ;  /* 0x000000000000781c */ /* 0x000fe20003f2f028 */
[----:B------:R-:W-:Y:S01]  /*fc90*/  @UP1 ULDC UR6, c[0x0][0xdbc] ;  /* 0x00036f0000061ab9 */ /* 0x000fe20000000800 */
[----:B------:R-:W-:Y:S02]  /*fca0*/  UIMAD UR41, UR41, 0xc0, URZ ;  /* 0x000000c0292978a4 */ /* 0x000fe4000f8e023f */
[----:B------:R-:W-:Y:S01]  /*fcb0*/  UIMAD.WIDE.U32 UR6, UR9, UR6, URZ ;  /* 0x00000006090672a5 */ /* 0x000fe2000f8e003f */
[----:B------:R-:W-:Y:S01]  /*fcc0*/  ULDC UR11, c[0x0][0x404] ;  /* 0x00010100000b7ab9 */ /* 0x000fe20000000800 */
[----:B------:R-:W-:Y:S01]  /*fcd0*/  ULDC UR12, c[0x0][0x288] ;  /* 0x0000a200000c7ab9 */ /* 0x000fe20000000800 */
[----:B------:R-:W-:Y:S01]  /*fce0*/  @UP1 ULDC UR14, c[0x0][0xdc0] ;  /* 0x00037000000e1ab9 */ /* 0x000fe20000000800 */
[----:B------:R-:W-:Y:S01]  /*fcf0*/  UMOV UR43, UR9 ;  /* 0x00000009002b7c82 */ /* 0x000fe20008000000 */
[----:B------:R-:W-:-:S02]  /*fd00*/  USEL UR11, UR11, 0x1, UP0 ;  /* 0x000000010b0b7887 */ /* 0x000fc40008000000 */
[----:B------:R-:W-:Y:S02]  /*fd10*/  UIADD3 UR8, UR41, 0xc0, -UR12 ;  /* 0x000000c029087890 */ /* 0x000fe4000fffe80c */
[----:B------:R-:W-:Y:S01]  /*fd20*/  @UP1 USHF.R.U32.HI UR43, URZ, UR14, UR7 ;  /* 0x0000000e3f2b1299 */ /* 0x000fe20008011607 */
[----:B------:R-:W-:Y:S02]  /*fd30*/  ULDC UR13, c[0x0][0x2e0] ;  /* 0x0000b800000d7ab9 */ /* 0x000fe40000000800 */
[----:B------:R-:W-:Y:S02]  /*fd40*/  UIMAD UR6, UR11, UR13, UR8 ;  /* 0x0000000d0b0672a4 */ /* 0x000fe4000f8e0208 */
[----:B------:R-:W-:Y:S02]  /*fd50*/  UIADD3 UR42, -UR43, URZ, URZ ;  /* 0x0000003f2b2a7290 */ /* 0x000fe4000fffe13f */
[----:B------:R-:W-:Y:S02]  /*fd60*/  UIADD3 UR4, UR6, UR4, URZ ;  /* 0x0000000406047290 */ /* 0x000fe4000fffe03f */
[----:B------:R-:W-:Y:S01]  /*fd70*/  UIMAD UR42, UR10, UR42, UR9 ;  /* 0x0000002a0a2a72a4 */ /* 0x000fe2000f8e0209 */
[----:B------:R-:W-:Y:S11]  /*fd80*/  @!P1 BRA `(.L_x_747) ;  /* 0x0000000000449947 */ /* 0x000ff60003800000 */
        /* <DEDUP_REMOVED lines=10> */
.L_x_748:
[----:B------:R-:W-:-:S11]  /*fe30*/  UISETP.NE.AND UP0, UPT, UR5, 0x1, UPT ;  /* 0x000000010500788c */ /* 0x000fd6000bf05270 */
[----:B------:R-:W-:Y:S02]  /*fe40*/  @UP0 ULDC.64 UR14, c[0x0][0x9e8] ;  /* 0x00027a00000e0ab9 */ /* 0x000fe40000000a00 */
[----:B------:R-:W-:-:S04]  /*fe50*/  UIMAD.WIDE.U32 UR6, UR8, UR14, URZ ;  /* 0x0000000e080672a5 */ /* 0x000fc8000f8e003f */
[----:B------:R-:W-:-:S12]  /*fe60*/  @UP0 USHF.R.U32.HI UR8, URZ, UR15, UR7 ;  /* 0x0000000f3f080299 */ /* 0x000fd80008011607 */
.L_x_749:
[----:B------:R-:W-:-:S04]  /*fe70*/  UIMAD UR8, UR8, UR5, UR5 ;  /* 0x00000005080872a4 */ /* 0x000fc8000f8e0205 */
[----:B------:R-:W-:-:S04]  /*fe80*/  UISETP.LT.AND UP0, UPT, UR4, UR8, UPT ;  /* 0x000000080400728c */ /* 0x000fc8000bf01270 */
[----:B------:R-:W-:-:S12]  /*fe90*/  USEL UR4, UR4, UR8, UP0 ;  /* 0x0000000804047287 */ /* 0x000fd80008000000 */
.L_x_747:
[----:B------:R-:W-:Y:S02]  /*fea0*/  UIMAD UR7, UR11, UR13, 0x7f ;  /* 0x0000007f0b0774a4 */ /* 0x000fe4000f8e020d */
[----:B------:R-:W-:Y:S02]  /*feb0*/  UIADD3 UR4, UR4, 0x7f, URZ ;  /* 0x0000007f04047890 */ /* 0x000fe4000fffe03f */
[----:B------:R-:W-:Y:S02]  /*fec0*/  USHF.R.S32.HI UR8, URZ, 0x1f, UR7 ;  /* 0x0000001f3f087899 */ /* 0x000fe40008011407 */
[----:B------:R-:W-:Y:S02]  /*fed0*/  USHF.R.S32.HI UR6, URZ, 0x1f, UR4 ;  /* 0x0000001f3f067899 */ /* 0x000fe40008011404 */
[----:B------:R-:W-:Y:S02]  /*fee0*/  ULEA.HI UR8, UR8, UR7, URZ, 0x7 ;  /* 0x0000000708087291 */ /* 0x000fe4000f8f383f */
[----:B------:R-:W-:-:S02]  /*fef0*/  ULEA.HI UR6, UR6, UR4, URZ, 0x7 ;  /* 0x0000000406067291 */ /* 0x000fc4000f8f383f */
[----:B------:R-:W-:Y:S02]  /*ff00*/  UIADD3 UR4, UR41, -UR12, URZ ;  /* 0x8000000c29047290 */ /* 0x000fe4000fffe03f */
[----:B------:R-:W-:Y:S02]  /*ff10*/  USHF.R.S32.HI UR45, URZ, 0x7, UR8 ;  /* 0x000000073f2d7899 */ /* 0x000fe40008011408 */
[----:B------:R-:W-:Y:S02]  /*ff20*/  USHF.R.S32.HI UR6, URZ, 0x7, UR6 ;  /* 0x000000073f067899 */ /* 0x000fe40008011406 */
[----:B------:R-:W-:Y:S02]  /*ff30*/  UIMAD UR4, UR11, UR13, UR4 ;  /* 0x0000000d0b0472a4 */ /* 0x000fe4000f8e0204 */
[----:B------:R-:W-:Y:S01]  /*ff40*/  UISETP.LT.AND UP0, UPT, UR45, UR6, UPT ;  /* 0x000000062d00728c */ /* 0x000fe2000bf01270 */
[----:B------:R-:W-:Y:S02]  /*ff50*/  ULDC UR8, c[0x0][0x9dc] ;  /* 0x0002770000087ab9 */ /* 0x000fe40000000800 */
[----:B------:R-:W-:-:S02]  /*ff60*/  UIADD3 UR8, UR4, -UR8, URZ ;  /* 0x8000000804087290 */ /* 0x000fc4000fffe03f */
[----:B------:R-:W-:Y:S01]  /*ff70*/  USEL UR45, UR45, UR6, UP0 ;  /* 0x000000062d2d7287 */ /* 0x000fe20008000000 */
[----:B------:R-:W-:Y:S11]  /*ff80*/  @!P1 BRA `(.L_x_750) ;  /* 0x0000000000449947 */ /* 0x000ff60003800000 */
        /* <DEDUP_REMOVED lines=10> */
.L_x_751:
[----:B------:R-:W-:-:S11]  /*10030*/  UISETP.NE.AND UP0, UPT, UR5, 0x1, UPT ;  /* 0x000000010500788c */ /* 0x000fd6000bf05270 */
[----:B------:R-:W-:Y:S02]  /*10040*/  @UP0 ULDC.64 UR10, c[0x0][0x9e8] ;  /* 0x00027a00000a0ab9 */ /* 0x000fe40000000a00 */
[----:B------:R-:W-:-:S04]  /*10050*/  UIMAD.WIDE.U32 UR6, UR4, UR10, URZ ;  /* 0x0000000a040672a5 */ /* 0x000fc8000f8e003f */
[----:B------:R-:W-:-:S12]  /*10060*/  @UP0 USHF.R.U32.HI UR4, URZ, UR11, UR7 ;  /* 0x0000000b3f040299 */ /* 0x000fd80008011607 */
.L_x_752:
[----:B------:R-:W-:-:S04]  /*10070*/  UIMAD UR4, UR4, UR5, URZ ;  /* 0x00000005040472a4 */ /* 0x000fc8000f8e023f */
[----:B------:R-:W-:-:S04]  /*10080*/  UISETP.LT.AND UP0, UPT, UR8, UR4, UPT ;  /* 0x000000040800728c */ /* 0x000fc8000bf01270 */
[----:B------:R-:W-:-:S12]  /*10090*/  USEL UR8, UR8, UR4, !UP0 ;  /* 0x0000000408087287 */ /* 0x000fd8000c000000 */
.L_x_750:
[----:B------:R-:W-:Y:S01]  /*100a0*/  USHF.R.S32.HI UR4, URZ, 0x1f, UR8 ;  /* 0x0000001f3f047899 */ /* 0x000fe20008011408 */
[----:B------:R-:W-:Y:S03]  /*100b0*/  BSSY B6, `(.L_x_753) ;  /* 0x0000205000067945 */ /* 0x000fe60003800000 */
[----:B------:R-:W-:-:S04]  /*100c0*/  ULEA.HI UR4, UR4, UR8, URZ, 0x7 ;  /* 0x0000000804047291 */ /* 0x000fc8000f8f383f */
[----:B------:R-:W-:-:S04]  /*100d0*/  USHF.R.S32.HI UR4, URZ, 0x7, UR4 ;  /* 0x000000073f047899 */ /* 0x000fc80008011404 */
[----:B------:R-:W-:-:S04]  /*100e0*/  UISETP.LT.AND UP0, UPT, URZ, UR4, UPT ;  /* 0x000000043f00728c */ /* 0x000fc8000bf01270 */
[----:B------:R-:W-:-:S04]  /*100f0*/  USEL UR44, URZ, UR4, !UP0 ;  /* 0x000000043f2c7287 */ /* 0x000fc8000c000000 */
[----:B------:R-:W-:-:S06]  /*10100*/  UISETP.GT.AND UP0, UPT, UR45, UR44, UPT ;  /* 0x0000002c2d00728c */ /* 0x000fcc000bf04270 */
[----:B------:R-:W-:-:S13]  /*10110*/  PLOP3.LUT P0, PT, PT, PT, UP0, 0x80, 0x0 ;  /* 0x000000000000781c */ /* 0x000fda0003f0f008 */
[----:B------:R-:W-:Y:S05]  /*10120*/  @P0 BRA `(.L_x_754) ;  /* 0x0000000000400947 */ /* 0x000fea0003800000 */
[----:B------:R-:W-:Y:S01]  /*10130*/  ISETP.NE.AND P0, PT, R23, RZ, PT ;  /* 0x000000ff1700720c */ /* 0x000fe20003f05270 */
[----:B------:R-:W-:-:S12]  /*10140*/  IMAD.MOV.U32 R13, RZ, RZ, R22 ;  /* 0x000000ffff0d7224 */ /* 0x000fd800078e0016 */
[----:B------:R-:W-:Y:S05]  /*10150*/  @P0 BRA `(.L_x_755) ;  /* 0x0000001c00e80947 */ /* 0x000fea0003800000 */
[----:B------:R-:W1:Y:S01]  /*10160*/  S2R R7, SR_LANEID ;  /* 0x0000000000077919 */ /* 0x000e620000000000 */
[----:B------:R-:W-:Y:S01]  /*10170*/  VOTEU.ANY UR4, UPT, PT ;  /* 0x0000000000047886 */ /* 0x000fe200038e0100 */
[----:B------:R-:W2:Y:S01]  /*10180*/  LDC.64 R2, c[0x0][0xdf0] ;  /* 0x00037c00ff027b82 */ /* 0x000ea20000000a00 */
[----:B------:R-:W1:Y:S08]  /*10190*/  FLO.U32 R0, UR4 ;  /* 0x0000000400007d00 */ /* 0x000e7000080e0000 */
[----:B------:R-:W2:Y:S01]  /*101a0*/  POPC R5, UR4 ;  /* 0x0000000400057d09 */ /* 0x000ea20008000000 */
[----:B-1----:R-:W-:-:S13]  /*101b0*/  ISETP.EQ.U32.AND P0, PT, R0, R7, PT ;  /* 0x000000070000720c */ /* 0x002fda0003f02070 */
[----:B--2---:R-:W2:Y:S01]  /*101c0*/  @P0 ATOMG.E.ADD.STRONG.GPU PT, R3, desc[UR50][R2.64], R5 ;  /* 0x00000005020309a8 */ /* 0x004ea200081ee1f2 */
[----:B------:R-:W1:Y:S02]  /*101d0*/  S2R R4, SR_LTMASK ;  /* 0x0000000000047919 */ /* 0x000e640000003900 */
[----:B-1----:R-:W-:-:S04]  /*101e0*/  LOP3.LUT R4, R4, UR4, RZ, 0xc0, !PT ;  /* 0x0000000404047c12 */ /* 0x002fc8000f8ec0ff */
[----:B------:R-:W1:Y:S01]  /*101f0*/  POPC R13, R4 ;  /* 0x00000004000d7309 */ /* 0x000e620000000000 */
[----:B--2---:R-:W1:Y:S02]  /*10200*/  SHFL.IDX PT, R0, R3, R0, 0x1f ;  /* 0x00001f0003007589 */ /* 0x004e6400000e0000 */
[----:B-1----:R-:W-:Y:S01]  /*10210*/  IADD3 R13, R0, UR46, R13 ;  /* 0x0000002e000d7c10 */ /* 0x002fe2000fffe00d */
[----:B------:R-:W-:Y:S06]  /*10220*/  BRA `(.L_x_755) ;  /* 0x0000001c00b47947 */ /* 0x000fec0003800000 */
.L_x_754:
[----:B------:R-:W1:Y:S01]  /*10230*/  S2UR UR4, SR_CgaCtaId ;  /* 0x00000000000479c3 */ /* 0x000e620000008800 */
[----:B------:R-:W-:Y:S02]  /*10240*/  UMOV UR39, 0x400 ;  /* 0x0000040000277882 */ /* 0x000fe40000000000 */
[----:B-1----:R-:W-:-:S04]  /*10250*/  ULEA UR39, UR4, UR39, 0x18 ;  /* 0x0000002704277291 */ /* 0x002fc8000f8ec03f */
[----:B------:R-:W-:-:S04]  /*10260*/  UIADD3 UR4, UR39, 0xe400, URZ ;  /* 0x0000e40027047890 */ /* 0x000fc8000fffe03f */
[----:B------:R-:W-:-:S06]  /*10270*/  ULOP3.LUT UP0, URZ, UR4, 0x3ff, URZ, 0xc0, !UPT ;  /* 0x000003ff043f7892 */ /* 0x000fcc000f80c03f */
[----:B------:R-:W-:-:S13]  /*10280*/  PLOP3.LUT P0, PT, PT, PT, UP0, 0x80, 0x0 ;  /* 0x000000000000781c */ /* 0x000fda0003f0f008 */
[----:B------:R-:W-:Y:S05]  /*10290*/  @!P0 BRA `(.L_x_756) ;  /* 0x0000000000408947 */ /* 0x000fea0003800000 */
[----:B------:R-:W-:Y:S01]  /*102a0*/  MOV R2, 0x0 ;  /* 0x0000000000027802 */ /* 0x000fe20000000f00 */
[----:B------:R-:W-:Y:S01]  /*102b0*/  ULDC.64 UR4, c[0x4][0xa8] ;  /* 0x01002a0000047ab9 */ /* 0x000fe20000000a00 */
[----:B------:R-:W-:Y:S01]  /*102c0*/  ULDC.64 UR6, c[0x4][0xb0] ;  /* 0x01002c0000067ab9 */ /* 0x000fe20000000a00 */
[----:B------:R-:W-:Y:S02]  /*102d0*/  IMAD.U32 R4, RZ, RZ, UR4 ;  /* 0x00000004ff047e24 */ /* 0x000fe4000f8e00ff */
[----:B------:R-:W-:Y:S01]  /*102e0*/  IMAD.U32 R5, RZ, RZ, UR5 ;  /* 0x00000005ff057e24 */ /* 0x000fe2000f8e00ff */
[----:B------:R-:W1:Y:S01]  /*102f0*/  LDC.64 R2, c[0x4][R2] ;  /* 0x0100000002027b82 */ /* 0x000e620000000a00 */
[----:B------:R-:W-:Y:S01]  /*10300*/  ULDC.64 UR4, c[0x4][0x8] ;  /* 0x0100020000047ab9 */ /* 0x000fe20000000a00 */
[----:B------:R-:W-:Y:S02]  /*10310*/  IMAD.U32 R6, RZ, RZ, UR6 ;  /* 0x00000006ff067e24 */ /* 0x000fe4000f8e00ff */
[----:B------:R-:W-:-:S02]  /*10320*/  IMAD.U32 R7, RZ, RZ, UR7 ;  /* 0x00000007ff077e24 */ /* 0x000fc4000f8e00ff */
[----:B------:R-:W-:Y:S02]  /*10330*/  IMAD.U32 R10, RZ, RZ, UR4 ;  /* 0x00000004ff0a7e24 */ /* 0x000fe4000f8e00ff */
[----:B------:R-:W-:Y:S02]  /*10340*/  IMAD.U32 R11, RZ, RZ, UR5 ;  /* 0x00000005ff0b7e24 */ /* 0x000fe4000f8e00ff */
[----:B------:R-:W-:Y:S02]  /*10350*/  IMAD.MOV.U32 R8, RZ, RZ, 0x70 ;  /* 0x00000070ff087424 */ /* 0x000fe400078e00ff */
[----:B------:R-:W-:Y:S02]  /*10360*/  IMAD.MOV.U32 R12, RZ, RZ, 0x1 ;  /* 0x00000001ff0c7424 */ /* 0x000fe400078e00ff */
[----:B------:R-:W-:-:S07]  /*10370*/  IMAD.MOV.U32 R13, RZ, RZ, RZ ;  /* 0x000000ffff0d7224 */ /* 0x000fce00078e00ff */
[----:B------:R-:W-:-:S07]  /*10380*/  LEPC R20, `(.L_x_756) ;  /* 0x000000001014794e */ /* 0x000fce0000000000 */
[----:B-1----:R-:W-:Y:S05]  /*10390*/  CALL.ABS.NOINC R2 ;  /* 0x0000000002007343 */ /* 0x002fea0003c00000 */
.L_x_756:
[----:B------:R-:W-:-:S04]  /*103a0*/  UIADD3 UR4, UR39, 0x400, URZ ;  /* 0x0000040027047890 */ /* 0x000fc8000fffe03f */
[----:B------:R-:W-:-:S06]  /*103b0*/  ULOP3.LUT UP0, URZ, UR4, 0x3ff, URZ, 0xc0, !UPT ;  /* 0x000003ff043f7892 */ /* 0x000fcc000f80c03f */
[----:B------:R-:W-:-:S13]  /*103c0*/  PLOP3.LUT P0, PT, PT, PT, UP0, 0x80, 0x0 ;  /* 0x000000000000781c */ /* 0x000fda0003f0f008 */
[----:B------:R-:W-:Y:S05]  /*103d0*/  @!P0 BRA `(.L_x_757) ;  /* 0x00000000007c8947 */ /* 0x000fea0003800000 */
        /* <DEDUP_REMOVED lines=16> */
.L_x_758:
[----:B------:R1:W2:Y:S01]  /*104e0*/  LDC.64 R2, c[0x4][R24] ;  /* 0x0100000018027b82 */ /* 0x0002a20000000a00 */
[----:B------:R-:W-:Y:S01]  /*104f0*/  ULDC.64 UR4, c[0x4][0xa8] ;  /* 0x01002a0000047ab9 */ /* 0x000fe20000000a00 */
[----:B------:R-:W-:Y:S01]  /*10500*/  ULDC.64 UR6, c[0x4][0xb0] ;  /* 0x01002c0000067ab9 */ /* 0x000fe20000000a00 */
[----:B------:R-:W-:Y:S02]  /*10510*/  IMAD.U32 R4, RZ, RZ, UR4 ;  /* 0x00000004ff047e24 */ /* 0x000fe4000f8e00ff */
        /* <DEDUP_REMOVED lines=11> */
.L_x_757:
[----:B------:R-:W-:Y:S01]  /*105d0*/  ULDC.64 UR4, c[0x0][0x9f8] ;  /* 0x00027e0000047ab9 */ /* 0x000fe20000000a00 */
[----:B------:R-:W-:Y:S01]  /*105e0*/  IMAD.U32 R5, RZ, RZ, UR43 ;  /* 0x0000002bff057e24 */ /* 0x000fe2000f8e00ff */
[----:B------:R-:W-:Y:S01]  /*105f0*/  ISETP.NE.U32.AND P0, PT, RZ, UR4, PT ;  /* 0x00000004ff007c0c */ /* 0x000fe2000bf05070 */
[----:B------:R-:W-:-:S03]  /*10600*/  IMAD.U32 R0, RZ, RZ, UR43 ;  /* 0x0000002bff007e24 */ /* 0x000fc6000f8e00ff */
[----:B------:R-:W-:-:S13]  /*10610*/  ISETP.NE.AND.EX P0, PT, RZ, UR5, PT, P0 ;  /* 0x00000005ff007c0c */ /* 0x000fda000bf05300 */
[----:B------:R-:W1:Y:S02]  /*10620*/  @P0 LDC.64 R2, c[0x0][0x9f8] ;  /* 0x00027e00ff020b82 */ /* 0x000e640000000a00 */
[----:B-1----:R-:W-:-:S06]  /*10630*/  @P0 IMAD.WIDE R4, R5, 0x4, R2 ;  /* 0x0000000405040825 */ /* 0x002fcc00078e0202 */
[----:B------:R-:W1:Y:S01]  /*10640*/  LDC R2, c[0x0][0x428] ;  /* 0x00010a00ff027b82 */ /* 0x000e620000000800 */
[----:B------:R2:W3:Y:S01]  /*10650*/  @P0 LDG.E R0, desc[UR50][R4.64] ;  /* 0x0000003204000981 */ /* 0x0004e2000c1e1900 */
[----:B------:R-:W-:Y:S01]  /*10660*/  ISETP.NE.AND P1, PT, R23, RZ, PT ;  /* 0x000000ff1700720c */ /* 0x000fe20003f25270 */
[----:B------:R-:W-:Y:S01]  /*10670*/  UMOV UR40, URZ ;  /* 0x0000003f00287c82 */ /* 0x000fe20008000000 */
[----:B------:R-:W-:Y:S01]  /*10680*/  UMOV UR6, 0xffffffff ;  /* 0xffffffff00067882 */ /* 0x000fe20000000000 */
[----:B------:R-:W-:-:S04]  /*10690*/  IMAD.U32 R7, RZ, RZ, UR45 ;  /* 0x0000002dff077e24 */ /* 0x000fc8000f8e00ff */
[----:B------:R-:W-:-:S06]  /*106a0*/  VIADD R7, R7, 0xffffffff ;  /* 0xffffffff07077836 */ /* 0x000fcc0000000000 */
[----:B------:R-:W-:-:S05]  /*106b0*/  VOTEU.ALL UP1, P1 ;  /* 0x00000000003f7886 */ /* 0x000fca0000820000 */
[----:B------:R-:W-:Y:S01]  /*106c0*/  @!UP1 UIADD3 UR4, UP0, UR48, 0x270, URZ ;  /* 0x0000027030049890 */ /* 0x000fe2000ff1e03f */
[----:B-1----:R-:W-:Y:S02]  /*106d0*/  ISETP.NE.AND P2, PT, R2, 0x1, PT ;  /* 0x000000010200780c */ /* 0x002fe40003f45270 */
[----:B------:R-:W1:Y:S01]  /*106e0*/  LDC.64 R2, c[0x0][0x3f8] ;  /* 0x0000fe00ff027b82 */ /* 0x000e620000000a00 */
[----:B------:R-:W-:-:S09]  /*106f0*/  @!UP1 UIADD3.X UR5, URZ, UR49, URZ, UP0, !UPT ;  /* 0x000000313f059290 */ /* 0x000fd200087fe43f */
[----:B------:R4:W-:Y:S01]  /*10700*/  @!UP1 UTMAPF.L2.4D [UR40], [UR4] ;  /* 0x00000028040095b8 */ /* 0x0009e20008018000 */
[----:B------:R-:W2:Y:S08]  /*10710*/  @P2 LDC R6, c[0x0][0x42c] ;  /* 0x00010b00ff062b82 */ /* 0x000eb00000000800 */
[----:B------:R-:W5:Y:S01]  /*10720*/  @P2 LDC R9, c[0x0][0x430] ;  /* 0x00010c00ff092b82 */ /* 0x000f620000000800 */
[----:B-1----:R-:W-:-:S04]  /*10730*/  ISETP.NE.U32.AND P0, PT, R2, RZ, PT ;  /* 0x000000ff0200720c */ /* 0x002fc80003f05070 */
[----:B------:R-:W-:Y:S01]  /*10740*/  ISETP.NE.AND.EX P0, PT, R3, RZ, PT, P0 ;  /* 0x000000ff0300720c */ /* 0x000fe20003f05300 */
[----:B--2---:R-:W-:-:S04]  /*10750*/  @P2 IMAD.HI.U32 R4, R6, UR42, RZ ;  /* 0x0000002a06042c27 */ /* 0x004fc8000f8e00ff */
[----:B------:R-:W-:Y:S01]  /*10760*/  IMAD.U32 R6, RZ, RZ, UR42 ;  /* 0x0000002aff067e24 */ /* 0x000fe2000f8e00ff */
[----:B-----5:R-:W-:Y:S02]  /*10770*/  @P2 SHF.R.U32.HI R6, RZ, R9, R4 ;  /* 0x00000009ff062219 */ /* 0x020fe40000011604 */
[----:B---3--:R-:W-:Y:S01]  /*10780*/  SEL R9, R0, RZ, !P0 ;  /* 0x000000ff00097207 */ /* 0x008fe20004000000 */
[----:B----4-:R-:W-:Y:S06]  /*10790*/  BRA.DIV UR6, `(.L_x_759) ;  /* 0x0000002206307947 */ /* 0x010fec000b800000 */
.L_x_810:
[----:B------:R-:W-:Y:S01]  /*107a0*/  UMOV UR4, 0xffffffff ;  /* 0xffffffff00047882 */ /* 0x000fe20000000000 */
[----:B------:R-:W-:Y:S02]  /*107b0*/  SHF.R.S32.HI R8, RZ, 0x1f, R0 ;  /* 0x0000001fff087819 */ /* 0x000fe40000011400 */
[----:B------:R-:W-:Y:S05]  /*107c0*/  BRA.DIV UR4, `(.L_x_760) ;  /* 0x0000002204447947 */ /* 0x000fea000b800000 */
[----:B------:R-:W-:-:S13]  /*107d0*/  ELECT P6, URZ, PT ;  /* 0x00000000003f782f */ /* 0x000fda00038c0000 */
.L_x_813:
[----:B------:R-:W-:Y:S05]  /*107e0*/  @!P6 BRA `(.L_x_761) ;  /* 0x0000000000bce947 */ /* 0x000fea0003800000 */
[----:B------:R-:W-:Y:S01]  /*107f0*/  LEA R13, R19, UR39, 0x3 ;  /* 0x00000027130d7c11 */ /* 0x000fe2000f8e18ff */
[----:B------:R-:W-:Y:S01]  /*10800*/  IMAD.MOV.U32 R9, RZ, RZ, R0 ;  /* 0x000000ffff097224 */ /* 0x000fe200078e0000 */
[----:B------:R-:W-:Y:S01]  /*10810*/  SHF.L.U32 R12, R18, 0x1f, RZ ;  /* 0x0000001f120c7819 */ /* 0x000fe200000006ff */
        /* <DEDUP_REMOVED lines=9> */
[----:B------:R-:W-:-:S04]  /*108b0*/  @P2 SHF.R.U32.HI R15, RZ, R5, R4 ;  /* 0x00000005ff0f2219 */ /* 0x000fc80000011604 */
[--C-:B------:R-:W-:Y:S01]  /*108c0*/  SHF.R.S32.HI R5, RZ, 0x1f, R15.reuse ;  /* 0x0000001fff057819 */ /* 0x100fe2000001140f */
[----:B------:R-:W-:-:S04]  /*108d0*/  IMAD.MOV.U32 R4, RZ, RZ, R15 ;  /* 0x000000ffff047224 */ /* 0x000fc800078e000f */
[----:B------:R-:W-:-:S04]  /*108e0*/  IMAD.WIDE.U32 R10, R0, UR4, R4 ;  /* 0x00000004000a7c25 */ /* 0x000fc8000f8e0004 */
[----:B------:R-:W-:Y:S01]  /*108f0*/  IMAD.IADD R5, R11, 0x1, R9 ;  /* 0x000000010b057824 */ /* 0x000fe200078e0209 */
[----:B------:R-:W-:-:S04]  /*10900*/  LEA R4, P2, R10, R2, 0x2 ;  /* 0x000000020a047211 */ /* 0x000fc800078410ff */
[----:B------:R-:W-:-:S05]  /*10910*/  LEA.HI.X R5, R10, R3, R5, 0x2, P2 ;  /* 0x000000030a057211 */ /* 0x000fca00010f1405 */
[----:B------:R1:W5:Y:S01]  /*10920*/  LDG.E R9, desc[UR50][R4.64] ;  /* 0x0000003204097981 */ /* 0x000362000c1e1900 */
[----:B------:R-:W-:-:S04]  /*10930*/  IMAD.MOV R10, RZ, RZ, -R15 ;  /* 0x000000ffff0a7224 */ /* 0x000fc800078e0a0f */
[----:B------:R-:W-:-:S07]  /*10940*/  IMAD R7, R14, R10, R7 ;  /* 0x0000000a0e077224 */ /* 0x000fce00078e0207 */
.L_x_762:
[----:B------:R-:W2:Y:S01]  /*10950*/  SYNCS.PHASECHK.TRANS64.TRYWAIT P2, [R13+URZ+0x16840], R12 ;  /* 0x0168400c0d0075a7 */ /* 0x000ea2000804017f */
[----:B------:R-:W-:Y:S01]  /*10960*/  ISETP.NE.AND P3, PT, R17, RZ, PT ;  /* 0x000000ff1100720c */ /* 0x000fe20003f65270 */
[----:B--2---:R-:W-:-:S12]  /*10970*/  @!P2 BRA `(.L_x_763) ;  /* 0x0000001c00f8a947 */ /* 0x004fd80003800000 */
.L_x_814:
[----:B------:R-:W-:Y:S05]  /*10980*/  @P3 BRA `(.L_x_764) ;  /* 0x0000000000143947 */ /* 0x000fea0003800000 */
[----:B------:R-:W-:Y:S01]  /*10990*/  ISETP.NE.AND P2, PT, R23, RZ, PT ;  /* 0x000000ff1700720c */ /* 0x000fe20003f45270 */
[----:B-1----:R-:W-:-:S04]  /*109a0*/  IMAD.MOV.U32 R4, RZ, RZ, 0x4000 ;  /* 0x00004000ff047424 */ /* 0x002fc800078e00ff */
[----:B------:R3:W-:Y:S08]  /*109b0*/  SYNCS.ARRIVE.TRANS64 RZ, [R13+URZ+0x16830], R4 ;  /* 0x016830040dff79a7 */ /* 0x0007f0000800003f */
[----:B------:R-:W-:Y:S05]  /*109c0*/  @!P2 BRA `(.L_x_764) ;  /* 0x000000000004a947 */ /* 0x000fea0003800000 */
[----:B------:R-:W-:Y:S01]  /*109d0*/  BPT.TRAP 0x1 ;  /* 0x000000040000795c */ /* 0x000fe20000300000 */
.L_x_764:
        /* <DEDUP_REMOVED lines=8> */
[----:B-----5:R-:W-:Y:S01]  /*10a60*/  R2UR UR13, R9 ;  /* 0x00000000090d72ca */ /* 0x020fe200000e0000 */
[----:B------:R-:W-:-:S04]  /*10a70*/  UMOV UR10, URZ ;  /* 0x0000003f000a7c82 */ /* 0x000fc80008000000 */
[----:B------:R-:W-:Y:S02]  /*10a80*/  ULEA UR8, UR8, UR39, 0xe ;  /* 0x0000002708087291 */ /* 0x000fe4000f8e703f */
[----:B------:R-:W-:Y:S02]  /*10a90*/  USHF.L.U32 UR11, UR11, 0x7, URZ ;  /* 0x000000070b0b7899 */ /* 0x000fe4000800063f */
[----:B------:R-:W-:Y:S02]  /*10aa0*/  UIADD3 UR9, UR9, 0x16830, URZ ;  /* 0x0001683009097890 */ /* 0x000fe4000fffe03f */
[----:B------:R-:W-:-:S09]  /*10ab0*/  UIADD3 UR8, UR8, 0xe400, URZ ;  /* 0x0000e40008087890 */ /* 0x000fd2000fffe03f */
[----:B------:R4:W-:Y:S02]  /*10ac0*/  UTMALDG.4D [UR8], [UR4], desc[UR6] ;  /* 0x00000608040075b4 */ /* 0x0009e40008019000 */
[----:B----4-:R-:W-:Y:S01]  /*10ad0*/  NOP ;  /* 0x0000000000007918 */ /* 0x010fe20000000000 */
.L_x_761:
[----:B------:R-:W-:Y:S05]  /*10ae0*/  WARPSYNC.ALL ;  /* 0x0000000000007948 */ /* 0x000fea0003800000 */
[----:B------:R-:W-:Y:S01]  /*10af0*/  BAR.SYNC.DEFER_BLOCKING 0x8, 0x1a0 ;  /* 0x0206800000007b1d */ /* 0x000fe20000010000 */
[----:B------:R-:W-:Y:S01]  /*10b00*/  ELECT P2, URZ, PT ;  /* 0x00000000003f782f */ /* 0x000fe20003840000 */
[----:B------:R-:W-:Y:S02]  /*10b10*/  UIADD3 UR47, UR47, 0x1, URZ ;  /* 0x000000012f2f7890 */ /* 0x000fe4000fffe03f */
[----:B------:R-:W-:Y:S02]  /*10b20*/  UIADD3 UR6, UP0, UR48, 0x270, URZ ;  /* 0x0000027030067890 */ /* 0x000fe4000ff1e03f */
[----:B------:R-:W-:-:S02]  /*10b30*/  ULEA.HI UR4, UR47, UR47, URZ, 0x1 ;  /* 0x0000002f2f047291 */ /* 0x000fc4000f8f083f */
[----:B------:R-:W-:Y:S02]  /*10b40*/  UIADD3 UR8, UR39, 0x8400, URZ ;  /* 0x0000840027087890 */ /* 0x000fe4000fffe03f */
[----:B------:R-:W-:Y:S02]  /*10b50*/  ULOP3.LUT UR4, UR4, 0xfffffffe, URZ, 0xc0, !UPT ;  /* 0xfffffffe04047892 */ /* 0x000fe4000f8ec03f */
[----:B------:R-:W-:Y:S02]  /*10b60*/  UIADD3 UR9, UR39, 0x16800, URZ ;  /* 0x0001680027097890 */ /* 0x000fe4000fffe03f */
[----:B-1-3--:R-:W-:Y:S01]  /*10b70*/  @P2 IMAD.MOV.U32 R4, RZ, RZ, 0x6000 ;  /* 0x00006000ff042424 */ /* 0x00afe200078e00ff */
[----:B------:R-:W-:Y:S02]  /*10b80*/  UIADD3 UR4, UR47, -UR4, URZ ;  /* 0x800000042f047290 */ /* 0x000fe4000fffe03f */
[----:B------:R-:W-:Y:S01]  /*10b90*/  UIADD3.X UR7, URZ, UR49, URZ, UP0, !UPT ;  /* 0x000000313f077290 */ /* 0x000fe200087fe43f */
[----:B------:R-:W-:Y:S01]  /*10ba0*/  UMOV UR11, UR41 ;  /* 0x00000029000b7c82 */ /* 0x000fe20008000000 */
[----:B------:R-:W-:Y:S01]  /*10bb0*/  UMOV UR12, UR42 ;  /* 0x0000002a000c7c82 */ /* 0x000fe20008000000 */
[----:B------:R-:W-:Y:S01]  /*10bc0*/  UMOV UR13, UR43 ;  /* 0x0000002b000d7c82 */ /* 0x000fe20008000000 */
[----:B------:R-:W-:Y:S01]  /*10bd0*/  UMOV UR5, 0x12f00000 ;  /* 0x12f0000000057882 */ /* 0x000fe20000000000 */
[----:B------:R-:W-:Y:S01]  /*10be0*/  UMOV UR10, URZ ;  /* 0x0000003f000a7c82 */ /* 0x000fe20008000000 */
[----:B------:R1:W-:Y:S02]  /*10bf0*/  @P2 SYNCS.ARRIVE.TRANS64 RZ, [UR39+0x16800], R4 ;  /* 0x01680004ffff29a7 */ /* 0x0003e40008000027 */
[----:B-1----:R-:W-:Y:S01]  /*10c00*/  IMAD.U32 R4, RZ, RZ, UR4 ;  /* 0x00000004ff047e24 */ /* 0x002fe2000f8e00ff */
[----:B------:R-:W-:-:S02]  /*10c10*/  UMOV UR4, 0x0 ;  /* 0x0000000000047882 */ /* 0x000fc40000000000 */
[----:B------:R1:W-:Y:S02]  /*10c20*/  UTMALDG.4D [UR8], [UR6], desc[UR4] ;  /* 0x00000408060075b4 */ /* 0x0003e40008019000 */
[----:B------:R-:W-:-:S04]  /*10c30*/  SHF.L.U32 R4, R4, 0x1f, RZ ;  /* 0x0000001f04047819 */ /* 0x000fc800000006ff */
[----:B------:R-:W3:Y:S02]  /*10c40*/  SYNCS.PHASECHK.TRANS64.TRYWAIT P2, [UR39+0x16820], R4 ;  /* 0x01682004ff0075a7 */ /* 0x000ee40008040167 */
[----:B-1-3--:R-:W-:Y:S05]  /*10c50*/  @!P2 BRA `(.L_x_765) ;  /* 0x0000001c0054a947 */ /* 0x00afea0003800000 */
.L_x_815:
[----:B------:R-:W-:-:S04]  /*10c60*/  UIADD3 UR4, UR45, -0x2, URZ ;  /* 0xfffffffe2d047890 */ /* 0x000fc8000fffe03f */
[----:B------:R-:W-:-:S06]  /*10c70*/  UISETP.GE.AND UP0, UPT, UR4, UR44, UPT ;  /* 0x0000002c0400728c */ /* 0x000fcc000bf06270 */
[----:B------:R-:W-:-:S13]  /*10c80*/  PLOP3.LUT P2, PT, PT, PT, UP0, 0x80, 0x0 ;  /* 0x000000000000781c */ /* 0x000fda0003f4f008 */
[----:B------:R-:W-:Y:S05]  /*10c90*/  @!P2 BRA `(.L_x_766) ;  /* 0x00000010004ca947 */ /* 0x000fea0003800000 */
[----:B-1----:R-:W-:Y:S01]  /*10ca0*/  IMAD R5, RZ, RZ, -UR45 ;  /* 0x8000002dff057e24 */ /* 0x002fe2000f8e02ff */
[----:B------:R-:W-:Y:S01]  /*10cb0*/  LOP3.LUT R10, RZ, UR44, RZ, 0x33, !PT ;  /* 0x0000002cff0a7c12 */ /* 0x000fe2000f8e33ff */
[----:B------:R-:W-:Y:S01]  /*10cc0*/  IMAD.U32 R11, RZ, RZ, UR4 ;  /* 0x00000004ff0b7e24 */ /* 0x000fe2000f8e00ff */
[----:B------:R-:W-:Y:S02]  /*10cd0*/  ULDC.64 UR36, c[0x0][0x408] ;  /* 0x0001020000247ab9 */ /* 0x000fe40000000a00 */
[----:B------:R-:W-:-:S05]  /*10ce0*/  VIADDMNMX R10, R5, 0x1, R10, !PT ;  /* 0x00000001050a7846 */ /* 0x000fca000780010a */
[----:B------:R-:W-:-:S05]  /*10cf0*/  VIADD R4, R10, UR45 ;  /* 0x0000002d0a047c36 */ /* 0x000fca0008000000 */
[----:B------:R-:W-:-:S04]  /*10d00*/  LOP3.LUT R4, R4, 0x1, RZ, 0xc0, !PT ;  /* 0x0000000104047812 */ /* 0x000fc800078ec0ff */
[----:B------:R-:W-:-:S13]  /*10d10*/  ISETP.NE.U32.AND P2, PT, R4, 0x1, PT ;  /* 0x000000010400780c */ /* 0x000fda0003f45070 */
[----:B------:R-:W-:Y:S05]  /*10d20*/  @P2 BRA `(.L_x_767) ;  /* 0x0000000400602947 */ /* 0x000fea0003800000 */
[----:B--2---:R-:W-:Y:S01]  /*10d30*/  VIADD R12, R19, 0x1 ;  /* 0x00000001130c7836 */ /* 0x004fe20000000000 */
[----:B------:R-:W-:Y:S04]  /*10d40*/  BSSY B0, `(.L_x_768) ;  /* 0x0000052000007945 */ /* 0x000fe80003800000 */
[----:B------:R-:W-:-:S04]  /*10d50*/  ISETP.NE.AND P2, PT, R12, 0x2, PT ;  /* 0x000000020c00780c */ /* 0x000fc80003f45270 */
[----:B------:R-:W-:Y:S02]  /*10d60*/  SEL R13, RZ, 0x1, P2 ;  /* 0x00000001ff0d7807 */ /* 0x000fe40001000000 */
[----:B------:R-:W-:Y:S02]  /*10d70*/  SEL R12, R12, RZ, P2 ;  /* 0x000000ff0c0c7207 */ /* 0x000fe40001000000 */
[----:B------:R-:W-:Y:S01]  /*10d80*/  LOP3.LUT R13, R18, R13, RZ, 0x3c, !PT ;  /* 0x0000000d120d7212 */ /* 0x000fe200078e3cff */
[----:B------:R-:W-:Y:S06]  /*10d90*/  @!P6 BRA `(.L_x_769) ;  /* 0x000000040030e947 */ /* 0x000fec0003800000 */
[----:B------:R-:W-:Y:S01]  /*10da0*/  IMAD.MOV.U32 R4, RZ, RZ, R9 ;  /* 0x000000ffff047224 */ /* 0x000fe200078e0009 */
        /* <DEDUP_REMOVED lines=19> */
.L_x_770:
[----:B-1----:R-:W-:Y:S02]  /*10ee0*/  LEA R3, R12, UR39, 0x3 ;  /* 0x000000270c037c11 */ /* 0x002fe4000f8e18ff */
[----:B------:R-:W-:Y:S02]  /*10ef0*/  SHF.L.U32 R2, R13, 0x1f, RZ ;  /* 0x0000001f0d027819 */ /* 0x000fe400000006ff */
[----:B------:R-:W-:Y:S02]  /*10f00*/  ISETP.NE.AND P2, PT, R17, RZ, PT ;  /* 0x000000ff1100720c */ /* 0x000fe40003f45270 */
[----:B------:R-:W1:Y:S02]  /*10f10*/  SYNCS.PHASECHK.TRANS64.TRYWAIT P3, [R3+URZ+0x16840], R2 ;  /* 0x01684002030075a7 */ /* 0x000e64000806017f */
[----:B-1----:R-:W-:Y:S09]  /*10f20*/  @!P3 BRA `(.L_x_771) ;  /* 0x0000001800b8b947 */ /* 0x002ff20003800000 */
.L_x_816:
[----:B------:R-:W-:Y:S05]  /*10f30*/  @P2 BRA `(.L_x_772) ;  /* 0x0000000000142947 */ /* 0x000fea0003800000 */
[----:B------:R-:W-:Y:S01]  /*10f40*/  ISETP.NE.AND P3, PT, R23, RZ, PT ;  /* 0x000000ff1700720c */ /* 0x000fe20003f65270 */
[----:B-1----:R-:W-:-:S04]  /*10f50*/  IMAD.MOV.U32 R2, RZ, RZ, 0x4000 ;  /* 0x00004000ff027424 */ /* 0x002fc800078e00ff */
[----:B------:R2:W-:Y:S08]  /*10f60*/  SYNCS.ARRIVE.TRANS64 RZ, [R3+URZ+0x16830], R2 ;  /* 0x0168300203ff79a7 */ /* 0x0005f0000800003f */
[----:B------:R-:W-:Y:S05]  /*10f70*/  @!P3 BRA `(.L_x_772) ;  /* 0x000000000004b947 */ /* 0x000fea0003800000 */
[----:B------:R-:W-:Y:S01]  /*10f80*/  BPT.TRAP 0x1 ;  /* 0x000000040000795c */ /* 0x000fe20000300000 */
.L_x_772:
[----:B------:R-:W-:Y:S01]  /*10f90*/  R2UR UR8, R12 ;  /* 0x000000000c0872ca */ /* 0x000fe200000e0000 */
[----:B------:R-:W-:Y:S01]  /*10fa0*/  UIADD3 UR6, UP0, UR48, 0x370, URZ ;  /* 0x0000037030067890 */ /* 0x000fe2000ff1e03f */
[----:B------:R-:W-:Y:S01]  /*10fb0*/  R2UR UR9, R3 ;  /* 0x00000000030972ca */ /* 0x000fe200000e0000 */
[----:B------:R-:W-:Y:S01]  /*10fc0*/  UIADD3 UR4, UR39, 0x16800, URZ ;  /* 0x0001680027047890 */ /* 0x000fe2000fffe03f */
[----:B------:R-:W-:Y:S01]  /*10fd0*/  R2UR UR11, R11 ;  /* 0x000000000b0b72ca */ /* 0x000fe200000e0000 */
[----:B------:R-:W-:Y:S01]  /*10fe0*/  UIADD3.X UR7, URZ, UR49, URZ, UP0, !UPT ;  /* 0x000000313f077290 */ /* 0x000fe200087fe43f */
[----:B------:R-:W-:Y:S01]  /*10ff0*/  R2UR UR12, R6 ;  /* 0x00000000060c72ca */ /* 0x000fe200000e0000 */
[----:B------:R-:W-:Y:S01]  /*11000*/  UMOV UR14, 0x0 ;  /* 0x00000000000e7882 */ /* 0x000fe20000000000 */
[----:B-----5:R-:W-:Y:S01]  /*11010*/  R2UR UR13, R4 ;  /* 0x00000000040d72ca */ /* 0x020fe200000e0000 */
[----:B------:R-:W-:Y:S01]  /*11020*/  UMOV UR15, 0x14f00000 ;  /* 0x14f00000000f7882 */ /* 0x000fe20000000000 */
[----:B-12---:R-:W-:Y:S01]  /*11030*/  SHF.L.U32 R3, R18, 0x1f, RZ ;  /* 0x0000001f12037819 */ /* 0x006fe200000006ff */
[----:B------:R-:W-:Y:S01]  /*11040*/  UMOV UR10, URZ ;  /* 0x0000003f000a7c82 */ /* 0x000fe20008000000 */
[----:B------:R-:W-:Y:S01]  /*11050*/  LEA R2, R19, UR4, 0x3 ;  /* 0x0000000413027c11 */ /* 0x000fe2000f8e18ff */
[----:B------:R-:W-:-:S02]  /*11060*/  ULEA UR8, UR8, UR39, 0xe ;  /* 0x0000002708087291 */ /* 0x000fc4000f8e703f */
[----:B------:R-:W-:Y:S02]  /*11070*/  UIADD3 UR9, UR9, 0x16830, URZ ;  /* 0x0001683009097890 */ /* 0x000fe4000fffe03f */
[----:B------:R-:W-:Y:S02]  /*11080*/  USHF.L.U32 UR11, UR11, 0x7, URZ ;  /* 0x000000070b0b7899 */ /* 0x000fe4000800063f */
[----:B------:R-:W-:-:S09]  /*11090*/  UIADD3 UR8, UR8, 0xe400, URZ ;  /* 0x0000e40008087890 */ /* 0x000fd2000fffe03f */
[----:B------:R1:W-:Y:S01]  /*110a0*/  UTMALDG.4D [UR8], [UR6], desc[UR14] ;  /* 0x00000e08060075b4 */ /* 0x0003e20008019000 */
[----:B------:R-:W2:Y:S02]  /*110b0*/  SYNCS.PHASECHK.TRANS64.TRYWAIT P3, [R2+URZ+0x60], R3 ;  /* 0x00006003020075a7 */ /* 0x000ea4000806017f */
[----:B-12---:R-:W-:Y:S05]  /*110c0*/  @!P3 BRA `(.L_x_773) ;  /* 0x000000180064b947 */ /* 0x006fea0003800000 */
.L_x_817:
[----:B------:R-:W-:Y:S05]  /*110d0*/  @P2 BRA `(.L_x_774) ;  /* 0x0000000000182947 */ /* 0x000fea0003800000 */
[----:B------:R-:W-:Y:S01]  /*110e0*/  ISETP.NE.AND P2, PT, R23, RZ, PT ;  /* 0x000000ff1700720c */ /* 0x000fe20003f45270 */
[----:B-1----:R-:W-:Y:S01]  /*110f0*/  IMAD.MOV.U32 R3, RZ, RZ, 0x4000 ;  /* 0x00004000ff037424 */ /* 0x002fe200078e00ff */
[----:B------:R-:W-:-:S04]  /*11100*/  LEA R2, R19, UR39, 0x3 ;  /* 0x0000002713027c11 */ /* 0x000fc8000f8e18ff */
[----:B------:R2:W-:Y:S07]  /*11110*/  SYNCS.ARRIVE.TRANS64 RZ, [R2+URZ+0x16850], R3 ;  /* 0x0168500302ff79a7 */ /* 0x0005ee000800003f */
[----:B------:R-:W-:Y:S05]  /*11120*/  @!P2 BRA `(.L_x_774) ;  /* 0x000000000004a947 */ /* 0x000fea0003800000 */
[----:B------:R-:W-:Y:S01]  /*11130*/  BPT.TRAP 0x1 ;  /* 0x000000040000795c */ /* 0x000fe20000300000 */
.L_x_774:
        /* <DEDUP_REMOVED lines=9> */
[----:B------:R-:W-:Y:S02]  /*111d0*/  IMAD.MOV.U32 R9, RZ, RZ, R4 ;  /* 0x000000ffff097224 */ /* 0x000fe400078e0004 */
[----:B------:R-:W-:-:S02]  /*111e0*/  IMAD.MOV.U32 R7, RZ, RZ, R11 ;  /* 0x000000ffff077224 */ /* 0x000fc400078e000b */
[----:B------:R-:W-:Y:S02]  /*111f0*/  ULEA UR8, UR9, UR39, 0xe ;  /* 0x0000002709087291 */ /* 0x000fe4000f8e703f */
[----:B------:R-:W-:Y:S02]  /*11200*/  ULEA UR9, UR9, UR39, 0x3 ;  /* 0x0000002709097291 */ /* 0x000fe4000f8e183f */
[----:B------:R-:W-:Y:S02]  /*11210*/  USHF.L.U32 UR11, UR11, 0x7, URZ ;  /* 0x000000070b0b7899 */ /* 0x000fe4000800063f */
[----:B------:R-:W-:Y:S02]  /*11220*/  UIADD3 UR8, UR8, 0x400, URZ ;  /* 0x0000040008087890 */ /* 0x000fe4000fffe03f */
[----:B------:R-:W-:-:S09]  /*11230*/  UIADD3 UR9, UR9, 0x16850, URZ ;  /* 0x0001685009097890 */ /* 0x000fd2000fffe03f */
[----:B------:R3:W-:Y:S02]  /*11240*/  UTMALDG.4D [UR8], [UR4], desc[UR6] ;  /* 0x00000608040075b4 */ /* 0x0007e40008019000 */
[----:B---3--:R-:W-:Y:S01]  /*11250*/  NOP ;  /* 0x0000000000007918 */ /* 0x008fe20000000000 */
.L_x_769:
[----:B------:R-:W-:Y:S05]  /*11260*/  BSYNC B0 ;  /* 0x0000000000007941 */ /* 0x000fea0003800000 */
.L_x_768:
[----:B------:R-:W-:Y:S01]  /*11270*/  UIADD3 UR4, UR45, -0x3, URZ ;  /* 0xfffffffd2d047890 */ /* 0x000fe2000fffe03f */
[----:B------:R-:W-:Y:S02]  /*11280*/  IMAD.MOV.U32 R19, RZ, RZ, R12 ;  /* 0x000000ffff137224 */ /* 0x000fe400078e000c */
[----:B------:R-:W-:-:S03]  /*11290*/  IMAD.MOV.U32 R18, RZ, RZ, R13 ;  /* 0x000000ffff127224 */ /* 0x000fc600078e000d */
[----:B------:R-:W-:-:S07]  /*112a0*/  IMAD.U32 R11, RZ, RZ, UR4 ;  /* 0x00000004ff0b7e24 */ /* 0x000fce000f8e00ff */
.L_x_767:
[----:B------:R-:W-:Y:S01]  /*112b0*/  ULOP3.LUT UR4, URZ, UR45, URZ, 0x33, !UPT ;  /* 0x0000002d3f047292 */ /* 0x000fe2000f8e333f */
[----:B------:R-:W-:Y:S01]  /*112c0*/  VIADD R10, R10, 0xfffffffe ;  /* 0xfffffffe0a0a7836 */ /* 0x000fe20000000000 */
[----:B------:R-:W-:Y:S04]  /*112d0*/  BSSY B0, `(.L_x_766) ;  /* 0x00000af000007945 */ /* 0x000fe80003800000 */
[----:B------:R-:W-:-:S13]  /*112e0*/  ISETP.NE.AND P2, PT, R10, UR4, PT ;  /* 0x000000040a007c0c */ /* 0x000fda000bf45270 */
[----:B------:R-:W-:Y:S05]  /*112f0*/  @!P2 BRA `(.L_x_775) ;  /* 0x0000000800b0a947 */ /* 0x000fea0003800000 */
[----:B-12---:R-:W-:-:S07]  /*11300*/  IMAD.MOV.U32 R2, RZ, RZ, R9 ;  /* 0x000000ffff027224 */ /* 0x006fce00078e0009 */
.L_x_790:
[----:B------:R-:W-:Y:S01]  /*11310*/  VIADD R10, R19, 0x1 ;  /* 0x00000001130a7836 */ /* 0x000fe20000000000 */
[----:B------:R-:W-:Y:S05]  /*11320*/  YIELD ;  /* 0x0000000000007946 */ /* 0x000fea0003800000 */
[----:B------:R-:W-:Y:S01]  /*11330*/  ISETP.NE.AND P2, PT, R10, 0x2, PT ;  /* 0x000000020a00780c */ /* 0x000fe20003f45270 */
[----:B------:R-:W-:Y:S03]  /*11340*/  BSSY B1, `(.L_x_776) ;  /* 0x0000050000017945 */ /* 0x000fe60003800000 */
[----:B-12---:R-:W-:-:S02]  /*11350*/  SEL R3, RZ, 0x1, P2 ;  /* 0x00000001ff037807 */ /* 0x006fc40001000000 */
[----:B------:R-:W-:Y:S02]  /*11360*/  SEL R10, R10, RZ, P2 ;  /* 0x000000ff0a0a7207 */ /* 0x000fe40001000000 */
[----:B------:R-:W-:Y:S01]  /*11370*/  LOP3.LUT R12, R18, R3, RZ, 0x3c, !PT ;  /* 0x00000003120c7212 */ /* 0x000fe200078e3cff */
[----:B------:R-:W-:Y:S06]  /*11380*/  @!P6 BRA `(.L_x_777) ;  /* 0x00000004002ce947 */ /* 0x000fec0003800000 */
[----:B------:R-:W-:Y:S01]  /*11390*/  IMAD.MOV.U32 R14, RZ, RZ, R11 ;  /* 0x000000ffff0e7224 */ /* 0x000fe200078e000b */
[----:B------:R-:W-:Y:S06]  /*113a0*/  @!P0 BRA `(.L_x_778) ;  /* 0x0000000000488947 */ /* 0x000fec0003800000 */
[----:B------:R-:W1:Y:S01]  /*113b0*/  LDC R14, c[0x0][0x41c] ;  /* 0x00010700ff0e7b82 */ /* 0x000e620000000800 */
[----:B------:R-:W-:Y:S02]  /*113c0*/  IMAD.MOV.U32 R13, RZ, RZ, R11 ;  /* 0x000000ffff0d7224 */ /* 0x000fe400078e000b */
[----:B------:R-:W-:-:S04]  /*113d0*/  IMAD R15, R8, UR36, RZ ;  /* 0x00000024080f7c24 */ /* 0x000fc8000f8e02ff */
[----:B------:R-:W-:Y:S01]  /*113e0*/  IMAD R15, R0, UR37, R15 ;  /* 0x00000025000f7c24 */ /* 0x000fe2000f8e020f */
[----:B------:R-:W2:Y:S01]  /*113f0*/  LDC.64 R2, c[0x0][0x3f8] ;  /* 0x0000fe00ff027b82 */ /* 0x000ea20000000a00 */
        /* <DEDUP_REMOVED lines=8> */
[----:B--2---:R-:W-:-:S04]  /*11480*/  LEA R2, P2, R4, R2, 0x2 ;  /* 0x0000000204027211 */ /* 0x004fc800078410ff */
[----:B------:R-:W-:-:S05]  /*11490*/  LEA.HI.X R3, R4, R3, R5, 0x2, P2 ;  /* 0x0000000304037211 */ /* 0x000fca00010f1405 */
[----:B------:R1:W5:Y:S01]  /*114a0*/  LDG.E R2, desc[UR50][R2.64] ;  /* 0x0000003202027981 */ /* 0x000362000c1e1900 */
[----:B------:R-:W-:-:S04]  /*114b0*/  IMAD.MOV R4, RZ, RZ, -R13 ;  /* 0x000000ffff047224 */ /* 0x000fc800078e0a0d */
[----:B------:R-:W-:-:S07]  /*114c0*/  IMAD R14, R14, R4, R11 ;  /* 0x000000040e0e7224 */ /* 0x000fce00078e020b */
.L_x_778:
[----:B------:R-:W-:Y:S02]  /*114d0*/  LEA R4, R10, UR39, 0x3 ;  /* 0x000000270a047c11 */ /* 0x000fe4000f8e18ff */
[----:B-1----:R-:W-:Y:S02]  /*114e0*/  SHF.L.U32 R3, R12, 0x1f, RZ ;  /* 0x0000001f0c037819 */ /* 0x002fe400000006ff */
[----:B------:R-:W-:Y:S02]  /*114f0*/  ISETP.NE.AND P2, PT, R17, RZ, PT ;  /* 0x000000ff1100720c */ /* 0x000fe40003f45270 */
[----:B------:R-:W1:Y:S02]  /*11500*/  SYNCS.PHASECHK.TRANS64.TRYWAIT P3, [R4+URZ+0x16840], R3 ;  /* 0x01684003040075a7 */ /* 0x000e64000806017f */
[----:B-1----:R-:W-:Y:S09]  /*11510*/  @!P3 BRA `(.L_x_779) ;  /* 0x000000140064b947 */ /* 0x002ff20003800000 */
.L_x_818:
[----:B------:R-:W-:Y:S05]  /*11520*/  @P2 BRA `(.L_x_780) ;  /* 0x0000000000142947 */ /* 0x000fea0003800000 */
[----:B------:R-:W-:Y:S01]  /*11530*/  ISETP.NE.AND P3, PT, R23, RZ, PT ;  /* 0x000000ff1700720c */ /* 0x000fe20003f65270 */
[----:B-1----:R-:W-:-:S04]  /*11540*/  IMAD.MOV.U32 R3, RZ, RZ, 0x4000 ;  /* 0x00004000ff037424 */ /* 0x002fc800078e00ff */
[----:B------:R2:W-:Y:S08]  /*11550*/  SYNCS.ARRIVE.TRANS64 RZ, [R4+URZ+0x16830], R3 ;  /* 0x0168300304ff79a7 */ /* 0x0005f0000800003f */
[----:B------:R-:W-:Y:S05]  /*11560*/  @!P3 BRA `(.L_x_780) ;  /* 0x000000000004b947 */ /* 0x000fea0003800000 */
[----:B------:R-:W-:Y:S01]  /*11570*/  BPT.TRAP 0x1 ;  /* 0x000000040000795c */ /* 0x000fe20000300000 */
.L_x_780:
        /* <DEDUP_REMOVED lines=10> */
[----:B------:R-:W-:Y:S01]  /*11620*/  SHF.L.U32 R18, R18, 0x1f, RZ ;  /* 0x0000001f12127819 */ /* 0x000fe200000006ff */
[----:B------:R-:W-:Y:S01]  /*11630*/  UMOV UR10, URZ ;  /* 0x0000003f000a7c82 */ /* 0x000fe20008000000 */
[----:B-12---:R-:W-:Y:S01]  /*11640*/  LEA R3, R19, UR4, 0x3 ;  /* 0x0000000413037c11 */ /* 0x006fe2000f8e18ff */
[----:B------:R-:W-:-:S02]  /*11650*/  ULEA UR8, UR8, UR39, 0xe ;  /* 0x0000002708087291 */ /* 0x000fc4000f8e703f */
[----:B------:R-:W-:Y:S02]  /*11660*/  UIADD3 UR9, UR9, 0x16830, URZ ;  /* 0x0001683009097890 */ /* 0x000fe4000fffe03f */
[----:B------:R-:W-:Y:S02]  /*11670*/  USHF.L.U32 UR11, UR11, 0x7, URZ ;  /* 0x000000070b0b7899 */ /* 0x000fe4000800063f */
[----:B------:R-:W-:-:S09]  /*11680*/  UIADD3 UR8, UR8, 0xe400, URZ ;  /* 0x0000e40008087890 */ /* 0x000fd2000fffe03f */
[----:B------:R1:W-:Y:S01]  /*11690*/  UTMALDG.4D [UR8], [UR6], desc[UR14] ;  /* 0x00000e08060075b4 */ /* 0x0003e20008019000 */
[----:B------:R-:W2:Y:S02]  /*116a0*/  SYNCS.PHASECHK.TRANS64.TRYWAIT P3, [R3+URZ+0x60], R18 ;  /* 0x00006012030075a7 */ /* 0x000ea4000806017f */
[----:B-12---:R-:W-:Y:S05]  /*116b0*/  @!P3 BRA `(.L_x_781) ;  /* 0x000000140010b947 */ /* 0x006fea0003800000 */
.L_x_819:
[----:B------:R-:W-:Y:S05]  /*116c0*/  @P2 BRA `(.L_x_782) ;  /* 0x0000000000142947 */ /* 0x000fea0003800000 */
[----:B------:R-:W-:Y:S01]  /*116d0*/  ISETP.NE.AND P2, PT, R23, RZ, PT ;  /* 0x000000ff1700720c */ /* 0x000fe20003f45270 */
[----:B------:R-:W-:-:S04]  /*116e0*/  IMAD.MOV.U32 R4, RZ, RZ, 0x4000 ;  /* 0x00004000ff047424 */ /* 0x000fc800078e00ff */
[----:B------:R2:W-:Y:S08]  /*116f0*/  SYNCS.ARRIVE.TRANS64 RZ, [R3+URZ+0x50], R4 ;  /* 0x0000500403ff79a7 */ /* 0x0005f0000800003f */
[----:B------:R-:W-:Y:S05]  /*11700*/  @!P2 BRA `(.L_x_782) ;  /* 0x000000000004a947 */ /* 0x000fea0003800000 */
[----:B------:R-:W-:Y:S01]  /*11710*/  BPT.TRAP 0x1 ;  /* 0x000000040000795c */ /* 0x000fe20000300000 */
.L_x_782:
        /* <DEDUP_REMOVED lines=9> */
[----:B------:R-:W-:Y:S01]  /*117b0*/  UMOV UR10, URZ ;  /* 0x0000003f000a7c82 */ /* 0x000fe20008000000 */
[----:B------:R-:W-:-:S02]  /*117c0*/  IMAD.MOV.U32 R7, RZ, RZ, R14 ;  /* 0x000000ffff077224 */ /* 0x000fc400078e000e */
[----:B------:R-:W-:Y:S01]  /*117d0*/  IMAD.MOV.U32 R9, RZ, RZ, R2 ;  /* 0x000000ffff097224 */ /* 0x000fe200078e0002 */
[----:B------:R-:W-:Y:S02]  /*117e0*/  ULEA UR8, UR8, UR39, 0xe ;  /* 0x0000002708087291 */ /* 0x000fe4000f8e703f */
[----:B------:R-:W-:Y:S02]  /*117f0*/  USHF.L.U32 UR11, UR11, 0x7, URZ ;  /* 0x000000070b0b7899 */ /* 0x000fe4000800063f */
[----:B------:R-:W-:Y:S02]  /*11800*/  UIADD3 UR9, UR9, 0x50, URZ ;  /* 0x0000005009097890 */ /* 0x000fe4000fffe03f */
[----:B------:R-:W-:-:S09]  /*11810*/  UIADD3 UR8, UR8, 0x400, URZ ;  /* 0x0000040008087890 */ /* 0x000fd2000fffe03f */
[----:B------:R3:W-:Y:S02]  /*11820*/  UTMALDG.4D [UR8], [UR4], desc[UR6] ;  /* 0x00000608040075b4 */ /* 0x0007e40008019000 */
[----:B---3--:R-:W-:Y:S01]  /*11830*/  NOP ;  /* 0x0000000000007918 */ /* 0x008fe20000000000 */
.L_x_777:
[----:B------:R-:W-:Y:S05]  /*11840*/  BSYNC B1 ;  /* 0x0000000000017941 */ /* 0x000fea0003800000 */
.L_x_776:
[----:B------:R-:W-:Y:S01]  /*11850*/  VIADD R19, R10, 0x1 ;  /* 0x000000010a137836 */ /* 0x000fe20000000000 */
[----:B------:R-:W-:Y:S01]  /*11860*/  BSSY B1, `(.L_x_783) ;  /* 0x0000052000017945 */ /* 0x000fe20003800000 */
[----:B------:R-:W-:-:S03]  /*11870*/  VIADD R13, R11, 0xffffffff ;  /* 0xffffffff0b0d7836 */ /* 0x000fc60000000000 */
[----:B------:R-:W-:-:S04]  /*11880*/  ISETP.NE.AND P2, PT, R19, 0x2, PT ;  /* 0x000000021300780c */ /* 0x000fc80003f45270 */
[----:B-12---:R-:W-:Y:S02]  /*11890*/  SEL R3, RZ, 0x1, P2 ;  /* 0x00000001ff037807 */ /* 0x006fe40001000000 */
        /* <DEDUP_REMOVED lines=9> */
[----:B-1----:R-:W-:-:S13]  /*11930*/  ISETP.NE.AND P2, PT, R14, 0x1, PT ;  /* 0x000000010e00780c */ /* 0x002fda0003f45270 */
[----:B------:R-:W1:Y:S02]  /*11940*/  @P2 LDC.64 R2, c[0x0][0x420] ;  /* 0x00010800ff022b82 */ /* 0x000e640000000a00 */
[----:B-1----:R-:W-:-:S05]  /*11950*/  @P2 IMAD.HI.U32 R2, R13, R2, RZ ;  /* 0x000000020d022227 */ /* 0x002fca00078e00ff */
[----:B------:R-:W-:Y:S02]  /*11960*/  @P2 SHF.R.U32.HI R15, RZ, R3, R2 ;  /* 0x00000003ff0f2219 */ /* 0x000fe40000011602 */
[----:B------:R-:W1:Y:S02]  /*11970*/  LDC.64 R2, c[0x0][0x3f8] ;  /* 0x0000fe00ff027b82 */ /* 0x000e640000000a00 */
[--C-:B------:R-:W-:Y:S01]  /*11980*/  SHF.R.S32.HI R5, RZ, 0x1f, R15.reuse ;  /* 0x0000001fff057819 */ /* 0x100fe2000001140f */
[----:B------:R-:W-:-:S04]  /*11990*/  IMAD.MOV.U32 R4, RZ, RZ, R15 ;  /* 0x000000ffff047224 */ /* 0x000fc800078e000f */
[----:B------:R-:W-:-:S04]  /*119a0*/  IMAD.WIDE.U32 R4, R0, UR36, R4 ;  /* 0x0000002400047c25 */ /* 0x000fc8000f8e0004 */
[----:B------:R-:W-:Y:S01]  /*119b0*/  IMAD.IADD R5, R21, 0x1, R5 ;  /* 0x0000000115057824 */ /* 0x000fe200078e0205 */
[----:B-1----:R-:W-:-:S04]  /*119c0*/  LEA R2, P2, R4, R2, 0x2 ;  /* 0x0000000204027211 */ /* 0x002fc800078410ff */
[----:B------:R-:W-:-:S05]  /*119d0*/  LEA.HI.X R3, R4, R3, R5, 0x2, P2 ;  /* 0x0000000304037211 */ /* 0x000fca00010f1405 */
[----:B------:R1:W5:Y:S01]  /*119e0*/  LDG.E R2, desc[UR50][R2.64] ;  /* 0x0000003202027981 */ /* 0x000362000c1e1900 */
[----:B------:R-:W-:-:S04]  /*119f0*/  IMAD.MOV R4, RZ, RZ, -R15 ;  /* 0x000000ffff047224 */ /* 0x000fc800078e0a0f */
[----:B------:R-:W-:-:S07]  /*11a00*/  IMAD R14, R14, R4, R13 ;  /* 0x000000040e0e7224 */ /* 0x000fce00078e020d */
.L_x_785:
[----:B-1----:R-:W-:Y:S02]  /*11a10*/  LEA R3, R19, UR39, 0x3 ;  /* 0x0000002713037c11 */ /* 0x002fe4000f8e18ff */
[----:B------:R-:W-:Y:S02]  /*11a20*/  SHF.L.U32 R4, R18, 0x1f, RZ ;  /* 0x0000001f12047819 */ /* 0x000fe400000006ff */
[----:B------:R-:W-:Y:S02]  /*11a30*/  ISETP.NE.AND P2, PT, R17, RZ, PT ;  /* 0x000000ff1100720c */ /* 0x000fe40003f45270 */
[----:B------:R-:W1:Y:S02]  /*11a40*/  SYNCS.PHASECHK.TRANS64.TRYWAIT P3, [R3+URZ+0x16840], R4 ;  /* 0x01684004030075a7 */ /* 0x000e64000806017f */
[----:B-1----:R-:W-:Y:S09]  /*11a50*/  @!P3 BRA `(.L_x_786) ;  /* 0x00000010003cb947 */ /* 0x002ff20003800000 */
.L_x_820:
[----:B------:R-:W-:Y:S05]  /*11a60*/  @P2 BRA `(.L_x_787) ;  /* 0x0000000000142947 */ /* 0x000fea0003800000 */
[----:B------:R-:W-:Y:S01]  /*11a70*/  ISETP.NE.AND P3, PT, R23, RZ, PT ;  /* 0x000000ff1700720c */ /* 0x000fe20003f65270 */
[----:B-1----:R-:W-:-:S04]  /*11a80*/  IMAD.MOV.U32 R4, RZ, RZ, 0x4000 ;  /* 0x00004000ff047424 */ /* 0x002fc800078e00ff */
[----:B------:R2:W-:Y:S08]  /*11a90*/  SYNCS.ARRIVE.TRANS64 RZ, [R3+URZ+0x16830], R4 ;  /* 0x0168300403ff79a7 */ /* 0x0005f0000800003f */
[----:B------:R-:W-:Y:S05]  /*11aa0*/  @!P3 BRA `(.L_x_787) ;  /* 0x000000000004b947 */ /* 0x000fea0003800000 */
[----:B------:R-:W-:Y:S01]  /*11ab0*/  BPT.TRAP 0x1 ;  /* 0x000000040000795c */ /* 0x000fe20000300000 */
.L_x_787:
[----:B------:R-:W-:Y:S01]  /*11ac0*/  R2UR UR9, R19 ;  /* 0x00000000130972ca */ /* 0x000fe200000e0000 */
[----:B------:R-:W-:Y:S01]  /*11ad0*/  UIADD3 UR4, UR39, 0x16800, URZ ;  /* 0x0001680027047890 */ /* 0x000fe2000fffe03f */
[----:B------:R-:W-:Y:S01]  /*11ae0*/  R2UR UR11, R14 ;  /* 0x000000000e0b72ca */ /* 0x000fe200000e0000 */
[----:B------:R-:W-:Y:S01]  /*11af0*/  UIADD3 UR6, UP0, UR48, 0x370, URZ ;  /* 0x0000037030067890 */ /* 0x000fe2000ff1e03f */
[----:B------:R-:W-:Y:S01]  /*11b00*/  R2UR UR12, R6 ;  /* 0x00000000060c72ca */ /* 0x000fe200000e0000 */
[----:B------:R-:W-:Y:S01]  /*11b10*/  UMOV UR14, 0x0 ;  /* 0x00000000000e7882 */ /* 0x000fe20000000000 */
[----:B-----5:R-:W-:Y:S01]  /*11b20*/  R2UR UR13, R2 ;  /* 0x00000000020d72ca */ /* 0x020fe200000e0000 */
[----:B------:R-:W-:Y:S01]  /*11b30*/  UIADD3.X UR7, URZ, UR49, URZ, UP0, !UPT ;  /* 0x000000313f077290 */ /* 0x000fe200087fe43f */
[----:B------:R-:W-:Y:S01]  /*11b40*/  SHF.L.U32 R12, R12, 0x1f, RZ ;  /* 0x0000001f0c0c7819 */ /* 0x000fe200000006ff */
[----:B------:R-:W-:Y:S01]  /*11b50*/  UMOV UR15, 0x14f00000 ;  /* 0x14f00000000f7882 */ /* 0x000fe20000000000 */
[----:B-12---:R-:W-:Y:S01]  /*11b60*/  LEA R3, R10, UR4, 0x3 ;  /* 0x000000040a037c11 */ /* 0x006fe2000f8e18ff */
[----:B------:R-:W-:-:S02]  /*11b70*/  UMOV UR10, URZ ;  /* 0x0000003f000a7c82 */ /* 0x000fc40008000000 */
[----:B------:R-:W-:Y:S02]  /*11b80*/  ULEA UR8, UR9, UR39, 0xe ;  /* 0x0000002709087291 */ /* 0x000fe4000f8e703f */
[----:B------:R-:W-:Y:S02]  /*11b90*/  ULEA UR9, UR9, UR4, 0x3 ;  /* 0x0000000409097291 */ /* 0x000fe4000f8e183f */
[----:B------:R-:W-:Y:S02]  /*11ba0*/  USHF.L.U32 UR11, UR11, 0x7, URZ ;  /* 0x000000070b0b7899 */ /* 0x000fe4000800063f */
[----:B------:R-:W-:Y:S02]  /*11bb0*/  UIADD3 UR8, UR8, 0xe400, URZ ;  /* 0x0000e40008087890 */ /* 0x000fe4000fffe03f */
[----:B------:R-:W-:-:S09]  /*11bc0*/  UIADD3 UR9, UR9, 0x30, URZ ;  /* 0x0000003009097890 */ /* 0x000fd2000fffe03f */
[----:B------:R1:W-:Y:S01]  /*11bd0*/  UTMALDG.4D [UR8], [UR6], desc[UR14] ;  /* 0x00000e08060075b4 */ /* 0x0003e20008019000 */
[----:B------:R-:W2:Y:S02]  /*11be0*/  SYNCS.PHASECHK.TRANS64.TRYWAIT P3, [R3+URZ+0x60], R12 ;  /* 0x0000600c030075a7 */ /* 0x000ea4000806017f */
[----:B-12---:R-:W-:Y:S05]  /*11bf0*/  @!P3 BRA `(.L_x_788) ;  /* 0x0000000c00e8b947 */ /* 0x006fea0003800000 */
.L_x_821:
[----:B------:R-:W-:Y:S05]  /*11c00*/  @P2 BRA `(.L_x_789) ;  /* 0x0000000000142947 */ /* 0x000fea0003800000 */
[----:B------:R-:W-:Y:S01]  /*11c10*/  ISETP.NE.AND P2, PT, R23, RZ, PT ;  /* 0x000000ff1700720c */ /* 0x000fe20003f45270 */
[----:B------:R-:W-:-:S04]  /*11c20*/  IMAD.MOV.U32 R4, RZ, RZ, 0x4000 ;  /* 0x00004000ff047424 */ /* 0x000fc800078e00ff */
[----:B------:R2:W-:Y:S08]  /*11c30*/  SYNCS.ARRIVE.TRANS64 RZ, [R3+URZ+0x50], R4 ;  /* 0x0000500403ff79a7 */ /* 0x0005f0000800003f */
[----:B------:R-:W-:Y:S05]  /*11c40*/  @!P2 BRA `(.L_x_789) ;  /* 0x000000000004a947 */ /* 0x000fea0003800000 */
[----:B------:R-:W-:Y:S01]  /*11c50*/  BPT.TRAP 0x1 ;  /* 0x000000040000795c */ /* 0x000fe20000300000 */
.L_x_789:
        /* <DEDUP_REMOVED lines=18> */
.L_x_784:
[----:B------:R-:W-:Y:S05]  /*11d80*/  BSYNC B1 ;  /* 0x0000000000017941 */ /* 0x000fea0003800000 */
.L_x_783:
[----:B------:R-:W-:Y:S01]  /*11d90*/  ISETP.GT.AND P2, PT, R13, UR44, PT ;  /* 0x0000002c0d007c0c */ /* 0x000fe2000bf44270 */
[----:B------:R-:W-:-:S12]  /*11da0*/  VIADD R11, R11, 0xfffffffe ;  /* 0xfffffffe0b0b7836 */ /* 0x000fd80000000000 */
[----:B------:R-:W-:Y:S05]  /*11db0*/  @P2 BRA `(.L_x_790) ;  /* 0xfffffff400542947 */ /* 0x000fea000383ffff */
.L_x_775:
[----:B------:R-:W-:Y:S05]  /*11dc0*/  BSYNC B0 ;  /* 0x0000000000007941 */ /* 0x000fea0003800000 */
.L_x_766:
[----:B------:R-:W-:Y:S04]  /*11dd0*/  BSSY B0, `(.L_x_791) ;  /* 0x000000e000007945 */ /* 0x000fe80003800000 */
[----:B------:R-:W-:Y:S05]  /*11de0*/  @P1 BRA `(.L_x_792) ;  /* 0x0000000000301947 */ /* 0x000fea0003800000 */
[----:B------:R-:W3:Y:S01]  /*11df0*/  S2R R11, SR_LANEID ;  /* 0x00000000000b7919 */ /* 0x000ee20000000000 */
[----:B------:R-:W-:Y:S01]  /*11e00*/  VOTEU.ANY UR4, UPT, PT ;  /* 0x0000000000047886 */ /* 0x000fe200038e0100 */
[----:B-12---:R-:W1:Y:S01]  /*11e10*/  LDC.64 R2, c[0x0][0xdf0] ;  /* 0x00037c00ff027b82 */ /* 0x006e620000000a00 */
[----:B------:R-:W3:Y:S08]  /*11e20*/  FLO.U32 R0, UR4 ;  /* 0x0000000400007d00 */ /* 0x000ef000080e0000 */
[----:B------:R-:W1:Y:S01]  /*11e30*/  POPC R5, UR4 ;  /* 0x0000000400057d09 */ /* 0x000e620008000000 */
[----:B---3--:R-:W-:-:S13]  /*11e40*/  ISETP.EQ.U32.AND P0, PT, R0, R11, PT ;  /* 0x0000000b0000720c */ /* 0x008fda0003f02070 */
[----:B-1----:R-:W2:Y:S01]  /*11e50*/  @P0 ATOMG.E.ADD.STRONG.GPU PT, R3, desc[UR50][R2.64], R5 ;  /* 0x00000005020309a8 */ /* 0x002ea200081ee1f2 */
[----:B------:R-:W1:Y:S02]  /*11e60*/  S2R R4, SR_LTMASK ;  /* 0x0000000000047919 */ /* 0x000e640000003900 */
[----:B-1----:R-:W-:-:S04]  /*11e70*/  LOP3.LUT R4, R4, UR4, RZ, 0xc0, !PT ;  /* 0x0000000404047c12 */ /* 0x002fc8000f8ec0ff */
[----:B------:R-:W1:Y:S01]  /*11e80*/  POPC R11, R4 ;  /* 0x00000004000b7309 */ /* 0x000e620000000000 */
[----:B--2---:R-:W1:Y:S02]  /*11e90*/  SHFL.IDX PT, R0, R3, R0, 0x1f ;  /* 0x00001f0003007589 */ /* 0x004e6400000e0000 */
[----:B-1----:R-:W-:-:S07]  /*11ea0*/  IADD3 R22, R0, UR46, R11 ;  /* 0x0000002e00167c10 */ /* 0x002fce000fffe00b */
.L_x_792:
[----:B------:R-:W-:Y:S05]  /*11eb0*/  BSYNC B0 ;  /* 0x0000000000007941 */ /* 0x000fea0003800000 */
.L_x_791:
[----:B------:R-:W-:Y:S04]  /*11ec0*/  BSSY B0, `(.L_x_793) ;  /* 0x000001d000007945 */ /* 0x000fe80003800000 */
[----:B------:R-:W-:Y:S05]  /*11ed0*/  @!P6 BRA `(.L_x_794) ;  /* 0x00000000006ce947 */ /* 0x000fea0003800000 */
[----:B-12---:R-:W-:Y:S02]  /*11ee0*/  LEA R3, R19, UR39, 0x3 ;  /* 0x0000002713037c11 */ /* 0x006fe4000f8e18ff */
[----:B------:R-:W-:Y:S02]  /*11ef0*/  SHF.L.U32 R0, R18, 0x1f, RZ ;  /* 0x0000001f12007819 */ /* 0x000fe400000006ff */
[----:B------:R-:W-:Y:S02]  /*11f00*/  ISETP.NE.AND P1, PT, R17, RZ, PT ;  /* 0x000000ff1100720c */ /* 0x000fe40003f25270 */
[----:B------:R-:W1:Y:S02]  /*11f10*/  SYNCS.PHASECHK.TRANS64.TRYWAIT P0, [R3+URZ+0x16860], R0 ;  /* 0x01686000030075a7 */ /* 0x000e64000800017f */
[----:B-1----:R-:W-:Y:S09]  /*11f20*/  @!P0 BRA `(.L_x_795) ;  /* 0x0000000c00308947 */ /* 0x002ff20003800000 */
.L_x_822:
[----:B------:R-:W-:Y:S05]  /*11f30*/  @P1 BRA `(.L_x_796) ;  /* 0x0000000000141947 */ /* 0x000fea0003800000 */
[----:B------:R-:W-:Y:S01]  /*11f40*/  ISETP.NE.AND P0, PT, R23, RZ, PT ;  /* 0x000000ff1700720c */ /* 0x000fe20003f05270 */
[----:B-1----:R-:W-:-:S04]  /*11f50*/  IMAD.MOV.U32 R0, RZ, RZ, 0x4000 ;  /* 0x00004000ff007424 */ /* 0x002fc800078e00ff */
[----:B------:R2:W-:Y:S08]  /*11f60*/  SYNCS.ARRIVE.TRANS64 RZ, [R3+URZ+0x16850], R0 ;  /* 0x0168500003ff79a7 */ /* 0x0005f0000800003f */
[----:B------:R-:W-:Y:S05]  /*11f70*/  @!P0 BRA `(.L_x_796) ;  /* 0x0000000000048947 */ /* 0x000fea0003800000 */
[----:B------:R-:W-:Y:S01]  /*11f80*/  BPT.TRAP 0x1 ;  /* 0x000000040000795c */ /* 0x000fe20000300000 */
.L_x_796:
        /* <DEDUP_REMOVED lines=10> */
[----:B------:R-:W-:Y:S02]  /*12030*/  ULEA UR8, UR8, UR39, 0xe ;  /* 0x0000002708087291 */ /* 0x000fe4000f8e703f */
[----:B------:R-:W-:Y:S02]  /*12040*/  USHF.L.U32 UR11, UR11, 0x7, URZ ;  /* 0x000000070b0b7899 */ /* 0x000fe4000800063f */
[----:B------:R-:W-:Y:S02]  /*12050*/  UIADD3 UR9, UR9, 0x16850, URZ ;  /* 0x0001685009097890 */ /* 0x000fe4000fffe03f */
[----:B------:R-:W-:-:S09]  /*12060*/  UIADD3 UR8, UR8, 0x400, URZ ;  /* 0x0000040008087890 */ /* 0x000fd2000fffe03f */
[----:B------:R3:W-:Y:S02]  /*12070*/  UTMALDG.4D [UR8], [UR4], desc[UR6] ;  /* 0x00000608040075b4 */ /* 0x0007e40008019000 */
[----:B---3--:R-:W-:Y:S01]  /*12080*/  NOP ;  /* 0x0000000000007918 */ /* 0x008fe20000000000 */
.L_x_794:
[----:B------:R-:W-:Y:S05]  /*12090*/  BSYNC B0 ;  /* 0x0000000000007941 */ /* 0x000fea0003800000 */
.L_x_793:
[----:B------:R-:W-:Y:S02]  /*120a0*/  VIADD R19, R19, 0x1 ;  /* 0x0000000113137836 */ /* 0x000fe40000000000 */
[----:B--2---:R-:W-:-:S03]  /*120b0*/  IMAD.MOV.U32 R13, RZ, RZ, R22 ;  /* 0x000000ffff0d7224 */ /* 0x004fc600078e0016 */
[----:B------:R-:W-:-:S04]  /*120c0*/  ISETP.NE.AND P0, PT, R19, 0x2, PT ;  /* 0x000000021300780c */ /* 0x000fc80003f05270 */
[----:B-1----:R-:W-:Y:S02]  /*120d0*/  SEL R3, RZ, 0x1, P0 ;  /* 0x00000001ff037807 */ /* 0x002fe40000000000 */
[----:B------:R-:W-:Y:S02]  /*120e0*/  SEL R19, R19, RZ, P0 ;  /* 0x000000ff13137207 */ /* 0x000fe40000000000 */
[----:B------:R-:W-:-:S07]  /*120f0*/  LOP3.LUT R18, R18, R3, RZ, 0x3c, !PT ;  /* 0x0000000312127212 */ /* 0x000fce00078e3cff */
.L_x_755:
[----:B------:R-:W-:Y:S05]  /*12100*/  BSYNC B6 ;  /* 0x0000000000067941 */ /* 0x000fea0003800000 */
.L_x_753:
[----:B------:R-:W-:-:S03]  /*12110*/  UMOV UR4, 0xffffffff ;  /* 0xffffffff00047882 */ /* 0x000fc60000000000 */
[----:B------:R-:W-:Y:S05]  /*12120*/  BRA.DIV UR4, `(.L_x_797) ;  /* 0x0000000a04c47947 */ /* 0x000fea000b800000 */
[----:B------:R1:W2:Y:S02]  /*12130*/  SHFL.IDX PT, R14, R13, RZ, 0x1f ;  /* 0x00001fff0d0e7589 */ /* 0x0002a400000e0000 */
.L_x_825:
[----:B------:R-:W-:Y:S01]  /*12140*/  ISETP.NE.AND P0, PT, R23, RZ, PT ;  /* 0x000000ff1700720c */ /* 0x000fe20003f05270 */
[----:B------:R-:W-:Y:S05]  /*12150*/  WARPSYNC.ALL ;  /* 0x0000000000007948 */ /* 0x000fea0003800000 */
[----:B------:R-:W-:Y:S01]  /*12160*/  BAR.SYNC.DEFER_BLOCKING 0x4, 0x1a0 ;  /* 0x0106800000007b1d */ /* 0x000fe20000010000 */
[----:B--2---:R-:W-:-:S05]  /*12170*/  IMAD.MOV.U32 R22, RZ, RZ, R14 ;  /* 0x000000ffff167224 */ /* 0x004fca00078e000e */
[----:B------:R-:W-:Y:S01]  /*12180*/  ULDC UR4, c[0x0][0xda8] ;  /* 0x00036a0000047ab9 */ /* 0x000fe20000000800 */
[----:B------:R-:W-:Y:S01]  /*12190*/  @!P0 MOV R0, 0x400 ;  /* 0x0000040000008802 */ /* 0x000fe20000000f00 */
[----:B------:R-:W2:Y:S03]  /*121a0*/  @!P0 S2R R3, SR_CgaCtaId ;  /* 0x0000000000038919 */ /* 0x000ea60000008800 */
[----:B--2---:R-:W-:-:S05]  /*121b0*/  @!P0 LEA R0, R3, R0, 0x18 ;  /* 0x0000000003008211 */ /* 0x004fca00078ec0ff */
[----:B------:R2:W-:Y:S01]  /*121c0*/  @!P0 STS [R0+0x168d0], R13 ;  /* 0x0168d00d00008388 */ /* 0x0005e20000000800 */
[----:B------:R-:W-:Y:S06]  /*121d0*/  BAR.ARV 0x5, 0x1a0 ;  /* 0x0146800000007b1d */ /* 0x000fec0000002000 */
[----:B------:R-:W-:-:S13]  /*121e0*/  ISETP.GE.AND P0, PT, R22, UR4, PT ;  /* 0x0000000416007c0c */ /* 0x000fda000bf06270 */
[----:B--2---:R-:W-:Y:S05]  /*121f0*/  @!P0 BRA `(.L_x_798) ;  /* 0xffffffd400fc8947 */ /* 0x004fea000383ffff */
.L_x_744:
[----:B------:R-:W2:Y:S01]  /*12200*/  S2R R3, SR_CgaCtaId ;  /* 0x0000000000037919 */ /* 0x000ea20000008800 */
[----:B------:R-:W-:Y:S01]  /*12210*/  UIADD3 UR47, UR47, 0x1, URZ ;  /* 0x000000012f2f7890 */ /* 0x000fe2000fffe03f */
[----:B------:R-:W-:-:S03]  /*12220*/  MOV R0, 0x400 ;  /* 0x0000040000007802 */ /* 0x000fc60000000f00 */
[----:B------:R-:W-:-:S04]  /*12230*/  ULEA.HI UR4, UR47, UR47, URZ, 0x1 ;  /* 0x0000002f2f047291 */ /* 0x000fc8000f8f083f */
[----:B------:R-:W-:-:S04]  /*12240*/  ULOP3.LUT UR4, UR4, 0xfffffffe, URZ, 0xc0, !UPT ;  /* 0xfffffffe04047892 */ /* 0x000fc8000f8ec03f */
[----:B------:R-:W-:-:S06]  /*12250*/  UIADD3 UR4, UR47, -UR4, URZ ;  /* 0x800000042f047290 */ /* 0x000fcc000fffe03f */
[----:B------:R-:W-:Y:S01]  /*12260*/  IMAD.U32 R2, RZ, RZ, UR4 ;  /* 0x00000004ff027e24 */ /* 0x000fe2000f8e00ff */
[----:B--2---:R-:W-:-:S04]  /*12270*/  LEA R9, R3, R0, 0x18 ;  /* 0x0000000003097211 */ /* 0x004fc800078ec0ff */
[----:B------:R-:W-:-:S04]  /*12280*/  SHF.L.U32 R0, R2, 0x1f, RZ ;  /* 0x0000001f02007819 */ /* 0x000fc800000006ff */
[----:B------:R-:W2:Y:S02]  /*12290*/  SYNCS.PHASECHK.TRANS64.TRYWAIT P0, [R9+URZ+0x16820], R0 ;  /* 0x01682000090075a7 */ /* 0x000ea4000800017f */
[----:B--2---:R-:W-:Y:S05]  /*122a0*/  @!P0 BRA `(.L_x_799) ;  /* 0x0000000800888947 */ /* 0x004fea0003800000 */
.L_x_826:
[----:B------:R-:W3:Y:S02]  /*122b0*/  SHFL.IDX PT, R16, R16, RZ, 0x1f ;  /* 0x00001fff10107589 */ /* 0x000ee400000e0000 */
[----:B---3--:R-:W-:-:S13]  /*122c0*/  ISETP.NE.AND P0, PT, R16, RZ, PT ;  /* 0x000000ff1000720c */ /* 0x008fda0003f05270 */
[----:B------:R-:W-:Y:S05]  /*122d0*/  @P0 EXIT ;  /* 0x000000000000094d */ /* 0x000fea0003800000 */
[----:B------:R-:W-:Y:S01]  /*122e0*/  ELECT P0, URZ, PT ;  /* 0x00000000003f782f */ /* 0x000fe20003800000 */
[----:B------:R-:W-:-:S12]  /*122f0*/  BSSY B0, `(.L_x_800) ;  /* 0x0000020000007945 */ /* 0x000fd80003800000 */
[----:B------:R-:W-:Y:S05]  /*12300*/  @!P0 BRA `(.L_x_801) ;  /* 0x0000000000788947 */ /* 0x000fea0003800000 */
[----:B------:R-:W-:-:S06]  /*12310*/  ULOP3.LUT UR4, UR38, 0x2, URZ, 0xfc, !UPT ;  /* 0x0000000226047892 */ /* 0x000fcc000f8efc3f */
[----:B--2---:R-:W-:-:S05]  /*12320*/  IMAD.U32 R0, RZ, RZ, UR4 ;  /* 0x00000004ff007e24 */ /* 0x004fca000f8e00ff */
[----:B------:R-:W-:-:S13]  /*12330*/  ISETP.NE.AND P2, PT, R0, 0x3, PT ;  /* 0x000000030000780c */ /* 0x000fda0003f45270 */
[----:B------:R-:W-:Y:S05]  /*12340*/  @!P2 BRA `(.L_x_802) ;  /* 0x000000000004a947 */ /* 0x000fea0003800000 */
[----:B------:R-:W-:Y:S01]  /*12350*/  BPT.TRAP 0x1 ;  /* 0x000000040000795c */ /* 0x000fe20000300000 */
.L_x_802:
[----:B------:R-:W-:Y:S01]  /*12360*/  VIADD R0, R9, 0x16840 ;  /* 0x0001684009007836 */ /* 0x000fe20000000000 */
[----:B------:R-:W-:Y:S01]  /*12370*/  SHF.L.U32 R4, R18, 0x1f, RZ ;  /* 0x0000001f12047819 */ /* 0x000fe200000006ff */
[C---:B------:R-:W-:Y:S02]  /*12380*/  VIADD R2, R19.reuse, 0x1 ;  /* 0x0000000113027836 */ /* 0x040fe40000000000 */
[----:B------:R-:W-:-:S03]  /*12390*/  IMAD R5, R19, 0x8, R0 ;  /* 0x0000000813057824 */ /* 0x000fc600078e0200 */
[C---:B------:R-:W-:Y:S01]  /*123a0*/  ISETP.NE.AND P1, PT, R2.reuse, 0x2, PT ;  /* 0x000000020200780c */ /* 0x040fe20003f25270 */
[----:B------:R-:W2:Y:S03]  /*123b0*/  SYNCS.PHASECHK.TRANS64.TRYWAIT P0, [R5+URZ], R4 ;  /* 0x00000004050075a7 */ /* 0x000ea6000800017f */
[----:B------:R-:W-:Y:S02]  /*123c0*/  SEL R3, RZ, 0x1, P1 ;  /* 0x00000001ff037807 */ /* 0x000fe40000800000 */
[----:B------:R-:W-:Y:S02]  /*123d0*/  SEL R7, R2, RZ, P1 ;  /* 0x000000ff02077207 */ /* 0x000fe40000800000 */
[----:B------:R-:W-:-:S03]  /*123e0*/  LOP3.LUT R2, R18, R3, RZ, 0x3c, !PT ;  /* 0x0000000312027212 */ /* 0x000fc600078e3cff */
[----:B------:R-:W-:Y:S01]  /*123f0*/  IMAD R3, R7, 0x8, R0 ;  /* 0x0000000807037824 */ /* 0x000fe200078e0200 */
[----:B------:R-:W-:Y:S01]  /*12400*/  SHF.L.U32 R2, R2, 0x1f, RZ ;  /* 0x0000001f02027819 */ /* 0x000fe200000006ff */
[----:B--2---:R-:W-:Y:S06]  /*12410*/  @!P0 BRA `(.L_x_803) ;  /* 0x0000000800408947 */ /* 0x004fec0003800000 */
.L_x_827:
[----:B------:R-:W3:Y:S02]  /*12420*/  SYNCS.PHASECHK.TRANS64.TRYWAIT P0, [R3+URZ], R2 ;  /* 0x00000002030075a7 */ /* 0x000ee4000800017f */
[----:B---3--:R-:W-:Y:S05]  /*12430*/  @!P0 BRA `(.L_x_804) ;  /* 0x00000008004c8947 */ /* 0x008fea0003800000 */
.L_x_828:
[----:B------:R-:W-:Y:S05]  /*12440*/  @!P2 BRA `(.L_x_805) ;  /* 0x000000000004a947 */ /* 0x000fea0003800000 */
[----:B------:R-:W-:Y:S01]  /*12450*/  BPT.TRAP 0x1 ;  /* 0x000000040000795c */ /* 0x000fe20000300000 */
.L_x_805:
[----:B------:R-:W-:-:S04]  /*12460*/  VIADD R0, R9, 0x16860 ;  /* 0x0001686009007836 */ /* 0x000fc80000000000 */
[----:B------:R-:W-:-:S04]  /*12470*/  IMAD R19, R19, 0x8, R0 ;  /* 0x0000000813137824 */ /* 0x000fc800078e0200 */
[----:B------:R-:W4:Y:S02]  /*12480*/  SYNCS.PHASECHK.TRANS64.TRYWAIT P0, [R19+URZ], R4 ;  /* 0x00000004130075a7 */ /* 0x000f24000800017f */
[----:B----4-:R-:W-:Y:S05]  /*12490*/  @!P0 BRA `(.L_x_806) ;  /* 0x0000000800488947 */ /* 0x010fea0003800000 */
.L_x_829:
[----:B------:R-:W-:-:S07]  /*124a0*/  IMAD R7, R7, 0x8, R0 ;  /* 0x0000000807077824 */ /* 0x000fce00078e0200 */
.L_x_807:
[----:B------:R1:W1:Y:S02]  /*124b0*/  SYNCS.PHASECHK.TRANS64.TRYWAIT P0, [R7+URZ], R2 ;  /* 0x00000002070075a7 */ /* 0x000264000800017f */
[----:B-1----:R-:W-:Y:S05]  /*124c0*/  @!P0 NANOSLEEP.SYNCS 0x989680 ;  /* 0x009896800000895d */ /* 0x002fea0003900000 */
[----:B------:R-:W1:Y:S02]  /*124d0*/  @!P0 SYNCS.PHASECHK.TRANS64 P0, [R7+URZ], R2 ;  /* 0x00000002070085a7 */ /* 0x000e64000800007f */
[----:B-1----:R-:W-:Y:S05]  /*124e0*/  @!P0 BRA `(.L_x_807) ;  /* 0xfffffffc00f08947 */ /* 0x002fea000383ffff */
.L_x_801:
[----:B------:R-:W-:Y:S05]  /*124f0*/  BSYNC B0 ;  /* 0x0000000000007941 */ /* 0x000fea0003800000 */
.L_x_800:
[----:B------:R-:W-:Y:S05]  /*12500*/  EXIT ;  /* 0x000000000000794d */ /* 0x000fea0003800000 */
.L_x_661:
[----:B-1----:R-:W-:-:S04]  /*12510*/  IMAD.U32 R3, RZ, RZ, UR40 ;  /* 0x00000028ff037e24 */ /* 0x002fc8000f8e00ff */
[----:B------:R1:W2:Y:S03]  /*12520*/  SYNCS.PHASECHK.TRANS64.TRYWAIT P1, [R3+URZ+0x16800], R0 ;  /* 0x01680000030075a7 */ /* 0x0002a6000802017f */
[----:B--2---:R-:W-:Y:S05]  /*12530*/  @!P1 NANOSLEEP.SYNCS 0x989680 ;  /* 0x009896800000995d */ /* 0x004fea0003900000 */
[----:B------:R-:W2:Y:S02]  /*12540*/  @!P1 SYNCS.PHASECHK.TRANS64 P1, [R3+URZ+0x16800], R0 ;  /* 0x01680000030095a7 */ /* 0x000ea4000802007f */
[----:B--2---:R-:W-:Y:S05]  /*12550*/  @!P1 BRA `(.L_x_661) ;  /* 0xfffffffc00ec9947 */ /* 0x004fea000383ffff */
[----:B------:R-:W-:Y:S05]  /*12560*/  BRA `(.L_x_808) ;  /* 0xfffffef000b87947 */ /* 0x000fea000383ffff */
.L_x_665:
[----:B--2---:R2:W3:Y:S02]  /*12570*/  SYNCS.PHASECHK.TRANS64.TRYWAIT P2, [R3+URZ+0x16830], R0 ;  /* 0x01683000030075a7 */ /* 0x0044e4000804017f */
[----:B---3--:R-:W-:Y:S05]  /*12580*/  @!P2 NANOSLEEP.SYNCS 0x989680 ;  /* 0x009896800000a95d */ /* 0x008fea0003900000 */
[----:B------:R-:W3:Y:S02]  /*12590*/  @!P2 SYNCS.PHASECHK.TRANS64 P2, [R3+URZ+0x16830], R0 ;  /* 0x016830000300a5a7 */ /* 0x000ee4000804007f */
[----:B---3--:R-:W-:Y:S05]  /*125a0*/  @!P2 BRA `(.L_x_665) ;  /* 0xfffffffc00f0a947 */ /* 0x008fea000383ffff */
[----:B------:R-:W-:Y:S05]  /*125b0*/  BRA `(.L_x_664) ;  /* 0xfffffef000d87947 */ /* 0x000fea000383ffff */
.L_x_681:
[----:B--2---:R-:W-:-:S04]  /*125c0*/  IMAD.U32 R12, RZ, RZ, UR6 ;  /* 0x00000006ff0c7e24 */ /* 0x004fc8000f8e00ff */
[----:B------:R2:W3:Y:S03]  /*125d0*/  SYNCS.PHASECHK.TRANS64.TRYWAIT P2, [R12+URZ+0x16830], R11 ;  /* 0x0168300b0c0075a7 */ /* 0x0004e6000804017f */
[----:B---3--:R-:W-:Y:S05]  /*125e0*/  @!P2 NANOSLEEP.SYNCS 0x989680 ;  /* 0x009896800000a95d */ /* 0x008fea0003900000 */
[----:B------:R-:W3:Y:S02]  /*125f0*/  @!P2 SYNCS.PHASECHK.TRANS64 P2, [R12+URZ+0x16830], R11 ;  /* 0x0168300b0c00a5a7 */ /* 0x000ee4000804007f */
[----:B---3--:R-:W-:Y:S05]  /*12600*/  @!P2 BRA `(.L_x_681) ;  /* 0xfffffffc00eca947 */ /* 0x008fea000383ffff */
[----:B------:R-:W-:Y:S05]  /*12610*/  BRA `(.L_x_678) ;  /* 0xffffff2c00107947 */ /* 0x000fea000383ffff */
.L_x_685:
[----:B--2---:R-:W-:-:S04]  /*12620*/  IMAD.U32 R12, RZ, RZ, UR6 ;  /* 0x00000006ff0c7e24 */ /* 0x004fc8000f8e00ff */
[----:B------:R2:W3:Y:S03]  /*12630*/  SYNCS.PHASECHK.TRANS64.TRYWAIT P2, [R12+URZ+0x16850], R11 ;  /* 0x0168500b0c0075a7 */ /* 0x0004e6000804017f */
[----:B---3--:R-:W-:Y:S05]  /*12640*/  @!P2 NANOSLEEP.SYNCS 0x989680 ;  /* 0x009896800000a95d */ /* 0x008fea0003900000 */
[----:B------:R-:W3:Y:S02]  /*12650*/  @!P2 SYNCS.PHASECHK.TRANS64 P2, [R12+URZ+0x16850], R11 ;  /* 0x0168500b0c00a5a7 */ /* 0x000ee4000804007f */
[----:B---3--:R-:W-:Y:S05]  /*12660*/  @!P2 BRA `(.L_x_685) ;  /* 0xfffffffc00eca947 */ /* 0x008fea000383ffff */
[----:B------:R-:W-:Y:S05]  /*12670*/  BRA `(.L_x_682) ;  /* 0xffffff2c00807947 */ /* 0x000fea000383ffff */
.L_x_702:
[----:B--2---:R-:W-:-:S04]  /*12680*/  IMAD.U32 R13, RZ, RZ, UR6 ;  /* 0x00000006ff0d7e24 */ /* 0x004fc8000f8e00ff */
[----:B------:R2:W3:Y:S03]  /*12690*/  SYNCS.PHASECHK.TRANS64.TRYWAIT P2, [R13+URZ+0x16830], R8 ;  /* 0x016830080d0075a7 */ /* 0x0004e6000804017f */
[----:B---3--:R-:W-:Y:S05]  /*126a0*/  @!P2 NANOSLEEP.SYNCS 0x989680 ;  /* 0x009896800000a95d */ /* 0x008fea0003900000 */
[----:B------:R-:W3:Y:S02]  /*126b0*/  @!P2 SYNCS.PHASECHK.TRANS64 P2, [R13+URZ+0x16830], R8 ;  /* 0x016830080d00a5a7 */ /* 0x000ee4000804007f */
[----:B---3--:R-:W-:Y:S05]  /*126c0*/  @!P2 BRA `(.L_x_702) ;  /* 0xfffffffc00eca947 */ /* 0x008fea000383ffff */
[----:B------:R-:W-:Y:S05]  /*126d0*/  BRA `(.L_x_699) ;  /* 0xffffff6000a87947 */ /* 0x000fea000383ffff */
.L_x_706:
[----:B--2---:R-:W-:-:S04]  /*126e0*/  IMAD.U32 R13, RZ, RZ, UR6 ;  /* 0x00000006ff0d7e24 */ /* 0x004fc8000f8e00ff */
[----:B------:R2:W3:Y:S03]  /*126f0*/  SYNCS.PHASECHK.TRANS64.TRYWAIT P2, [R13+URZ+0x16850], R8 ;  /* 0x016850080d0075a7 */ /* 0x0004e6000804017f */
[----:B---3--:R-:W-:Y:S05]  /*12700*/  @!P2 NANOSLEEP.SYNCS 0x989680 ;  /* 0x009896800000a95d */ /* 0x008fea0003900000 */
[----:B------:R-:W3:Y:S02]  /*12710*/  @!P2 SYNCS.PHASECHK.TRANS64 P2, [R13+URZ+0x16850], R8 ;  /* 0x016850080d00a5a7 */ /* 0x000ee4000804007f */
[----:B---3--:R-:W-:Y:S05]  /*12720*/  @!P2 BRA `(.L_x_706) ;  /* 0xfffffffc00eca947 */ /* 0x008fea000383ffff */
[----:B------:R-:W-:Y:S05]  /*12730*/  BRA `(.L_x_703) ;  /* 0xffffff6400187947 */ /* 0x000fea000383ffff */
.L_x_712:
[----:B--2---:R-:W-:-:S04]  /*12740*/  IMAD.U32 R13, RZ, RZ, UR6 ;  /* 0x00000006ff0d7e24 */ /* 0x004fc8000f8e00ff */
[----:B------:R2:W3:Y:S03]  /*12750*/  SYNCS.PHASECHK.TRANS64.TRYWAIT P2, [R13+URZ+0x16830], R8 ;  /* 0x016830080d0075a7 */ /* 0x0004e6000804017f */
[----:B---3--:R-:W-:Y:S05]  /*12760*/  @!P2 NANOSLEEP.SYNCS 0x989680 ;  /* 0x009896800000a95d */ /* 0x008fea0003900000 */
[----:B------:R-:W3:Y:S02]  /*12770*/  @!P2 SYNCS.PHASECHK.TRANS64 P2, [R13+URZ+0x16830], R8 ;  /* 0x016830080d00a5a7 */ /* 0x000ee4000804007f */
[----:B---3--:R-:W-:Y:S05]  /*12780*/  @!P2 BRA `(.L_x_712) ;  /* 0xfffffffc00eca947 */ /* 0x008fea000383ffff */
[----:B------:R-:W-:Y:S05]  /*12790*/  BRA `(.L_x_709) ;  /* 0xffffff8400bc7947 */ /* 0x000fea000383ffff */
.L_x_716:
[----:B--2---:R-:W-:-:S04]  /*127a0*/  IMAD.U32 R13, RZ, RZ, UR6 ;  /* 0x00000006ff0d7e24 */ /* 0x004fc8000f8e00ff */
[----:B------:R2:W3:Y:S03]  /*127b0*/  SYNCS.PHASECHK.TRANS64.TRYWAIT P2, [R13+URZ+0x16850], R8 ;  /* 0x016850080d0075a7 */ /* 0x0004e6000804017f */
[----:B---3--:R-:W-:Y:S05]  /*127c0*/  @!P2 NANOSLEEP.SYNCS 0x989680 ;  /* 0x009896800000a95d */ /* 0x008fea0003900000 */
[----:B------:R-:W3:Y:S02]  /*127d0*/  @!P2 SYNCS.PHASECHK.TRANS64 P2, [R13+URZ+0x16850], R8 ;  /* 0x016850080d00a5a7 */ /* 0x000ee4000804007f */
[----:B---3--:R-:W-:Y:S05]  /*127e0*/  @!P2 BRA `(.L_x_716) ;  /* 0xfffffffc00eca947 */ /* 0x008fea000383ffff */
[----:B------:R-:W-:Y:S05]  /*127f0*/  BRA `(.L_x_713) ;  /* 0xffffff88002c7947 */ /* 0x000fea000383ffff */
.L_x_729:
[----:B--2---:R-:W-:-:S04]  /*12800*/  IMAD.U32 R3, RZ, RZ, UR5 ;  /* 0x00000005ff037e24 */ /* 0x004fc8000f8e00ff */
[----:B------:R2:W3:Y:S03]  /*12810*/  SYNCS.PHASECHK.TRANS64.TRYWAIT P0, [R3+URZ+0x16850], R0 ;  /* 0x01685000030075a7 */ /* 0x0004e6000800017f */
[----:B---3--:R-:W-:Y:S05]  /*12820*/  @!P0 NANOSLEEP.SYNCS 0x989680 ;  /* 0x009896800000895d */ /* 0x008fea0003900000 */
[----:B------:R-:W3:Y:S02]  /*12830*/  @!P0 SYNCS.PHASECHK.TRANS64 P0, [R3+URZ+0x16850], R0 ;  /* 0x01685000030085a7 */ /* 0x000ee4000800007f */
[----:B---3--:R-:W-:Y:S05]  /*12840*/  @!P0 BRA `(.L_x_729) ;  /* 0xfffffffc00ec8947 */ /* 0x008fea000383ffff */
[----:B------:R-:W-:Y:S05]  /*12850*/  BRA `(.L_x_728) ;  /* 0xffffffb800907947 */ /* 0x000fea000383ffff */
.L_x_759:
[----:B------:R-:W-:Y:S02]  /*12860*/  IMAD.MOV.U32 R13, RZ, RZ, R16 ;  /* 0x000000ffff0d7224 */ /* 0x000fe400078e0010 */
[----:B------:R-:W-:Y:S02]  /*12870*/  IMAD.MOV.U32 R12, RZ, RZ, RZ ;  /* 0x000000ffff0c7224 */ /* 0x000fe400078e00ff */
[----:B------:R-:W-:Y:S02]  /*12880*/  IMAD.MOV.U32 R11, RZ, RZ, 0x1f ;  /* 0x0000001fff0b7424 */ /* 0x000fe400078e00ff */
[----:B------:R-:W-:-:S07]  /*12890*/  IMAD.MOV.U32 R15, RZ, RZ, -0x1 ;  /* 0xffffffffff0f7424 */ /* 0x000fce00078e00ff */
[----:B------:R-:W-:Y:S05]  /*128a0*/  WARPSYNC.COLLECTIVE R15, `(.L_x_809) ;  /* 0x000000000f087348 */ /* 0x000fea0003c00000 */
[----:B------:R1:W2:Y:S02]  /*128b0*/  SHFL.IDX P6, R14, R13, R12, R11 ;  /* 0x0000000c0d0e7389 */ /* 0x0002a400000c000b */
[----:B-12---:R-:W-:Y:S01]  /*128c0*/  ENDCOLLECTIVE ;  /* 0x000000000000791b */ /* 0x006fe20003800000 */
.L_x_809:
[----:B------:R-:W-:Y:S05]  /*128d0*/  BRA `(.L_x_810) ;  /* 0xffffffdc00b07947 */ /* 0x000fea000383ffff */
.L_x_760:
[----:B------:R-:W-:Y:S01]  /*128e0*/  BSSY B0, `(.L_x_811) ;  /* 0x0000006000007945 */ /* 0x000fe20003800000 */
[----:B------:R-:W-:-:S07]  /*128f0*/  IMAD.MOV.U32 R15, RZ, RZ, -0x1 ;  /* 0xffffffffff0f7424 */ /* 0x000fce00078e00ff */
[----:B------:R-:W-:Y:S05]  /*12900*/  WARPSYNC.COLLECTIVE R15, `(.L_x_812) ;  /* 0x000000000f0c7348 */ /* 0x000fea0003c00000 */
[----:B------:R-:W-:Y:S02]  /*12910*/  ELECT P6, UR62, PT ;  /* 0x00000000003e782f */ /* 0x000fe400038c0000 */
[----:B------:R-:W-:Y:S01]  /*12920*/  MOV R14, UR62 ;  /* 0x0000003e000e7c02 */ /* 0x000fe20008000f00 */
[----:B------:R-:W-:Y:S10]  /*12930*/  ENDCOLLECTIVE ;  /* 0x000000000000791b */ /* 0x000ff40003800000 */
.L_x_812:
[----:B------:R-:W-:Y:S05]  /*12940*/  BSYNC B0 ;  /* 0x0000000000007941 */ /* 0x000fea0003800000 */
.L_x_811:
[----:B------:R-:W-:Y:S05]  /*12950*/  BRA `(.L_x_813) ;  /* 0xffffffdc00a07947 */ /* 0x000fea000383ffff */
.L_x_763:
[----:B--2---:R2:W3:Y:S02]  /*12960*/  SYNCS.PHASECHK.TRANS64.TRYWAIT P2, [R13+URZ+0x16840], R12 ;  /* 0x0168400c0d0075a7 */ /* 0x0044e4000804017f */
[----:B---3--:R-:W-:Y:S05]  /*12970*/  @!P2 NANOSLEEP.SYNCS 0x989680 ;  /* 0x009896800000a95d */ /* 0x008fea0003900000 */
[----:B------:R-:W3:Y:S02]  /*12980*/  @!P2 SYNCS.PHASECHK.TRANS64 P2, [R13+URZ+0x16840], R12 ;  /* 0x0168400c0d00a5a7 */ /* 0x000ee4000804007f */
[----:B---3--:R-:W-:Y:S05]  /*12990*/  @!P2 BRA `(.L_x_763) ;  /* 0xfffffffc00f0a947 */ /* 0x008fea000383ffff */
[----:B------:R-:W-:Y:S05]  /*129a0*/  BRA `(.L_x_814) ;  /* 0xffffffdc00f47947 */ /* 0x000fea000383ffff */
.L_x_765:
[----:B-1----:R-:W-:-:S04]  /*129b0*/  IMAD.U32 R5, RZ, RZ, UR39 ;  /* 0x00000027ff057e24 */ /* 0x002fc8000f8e00ff */
[----:B------:R1:W3:Y:S03]  /*129c0*/  SYNCS.PHASECHK.TRANS64.TRYWAIT P2, [R5+URZ+0x16820], R4 ;  /* 0x01682004050075a7 */ /* 0x0002e6000804017f */
[----:B---3--:R-:W-:Y:S05]  /*129d0*/  @!P2 NANOSLEEP.SYNCS 0x989680 ;  /* 0x009896800000a95d */ /* 0x008fea0003900000 */
[----:B------:R-:W3:Y:S02]  /*129e0*/  @!P2 SYNCS.PHASECHK.TRANS64 P2, [R5+URZ+0x16820], R4 ;  /* 0x016820040500a5a7 */ /* 0x000ee4000804007f */
[----:B---3--:R-:W-:Y:S05]  /*129f0*/  @!P2 BRA `(.L_x_765) ;  /* 0xfffffffc00eca947 */ /* 0x008fea000383ffff */
[----:B------:R-:W-:Y:S05]  /*12a00*/  BRA `(.L_x_815) ;  /* 0xffffffe000947947 */ /* 0x000fea000383ffff */
.L_x_771:
[----:B-1----:R1:W2:Y:S02]  /*12a10*/  SYNCS.PHASECHK.TRANS64.TRYWAIT P3, [R3+URZ+0x16840], R2 ;  /* 0x01684002030075a7 */ /* 0x0022a4000806017f */
[----:B--2---:R-:W-:Y:S05]  /*12a20*/  @!P3 NANOSLEEP.SYNCS 0x989680 ;  /* 0x009896800000b95d */ /* 0x004fea0003900000 */
[----:B------:R-:W2:Y:S02]  /*12a30*/  @!P3 SYNCS.PHASECHK.TRANS64 P3, [R3+URZ+0x16840], R2 ;  /* 0x016840020300b5a7 */ /* 0x000ea4000806007f */
[----:B--2---:R-:W-:Y:S05]  /*12a40*/  @!P3 BRA `(.L_x_771) ;  /* 0xfffffffc00f0b947 */ /* 0x004fea000383ffff */
[----:B------:R-:W-:Y:S05]  /*12a50*/  BRA `(.L_x_816) ;  /* 0xffffffe400347947 */ /* 0x000fea000383ffff */
.L_x_773:
[----:B-1----:R1:W2:Y:S02]  /*12a60*/  SYNCS.PHASECHK.TRANS64.TRYWAIT P3, [R2+URZ+0x60], R3 ;  /* 0x00006003020075a7 */ /* 0x0022a4000806017f */
[----:B--2---:R-:W-:Y:S05]  /*12a70*/  @!P3 NANOSLEEP.SYNCS 0x989680 ;  /* 0x009896800000b95d */ /* 0x004fea0003900000 */
[----:B------:R-:W2:Y:S02]  /*12a80*/  @!P3 SYNCS.PHASECHK.TRANS64 P3, [R2+URZ+0x60], R3 ;  /* 0x000060030200b5a7 */ /* 0x000ea4000806007f */
[----:B--2---:R-:W-:Y:S05]  /*12a90*/  @!P3 BRA `(.L_x_773) ;  /* 0xfffffffc00f0b947 */ /* 0x004fea000383ffff */
[----:B------:R-:W-:Y:S05]  /*12aa0*/  BRA `(.L_x_817) ;  /* 0xffffffe400887947 */ /* 0x000fea000383ffff */
.L_x_779:
[----:B-1----:R1:W2:Y:S02]  /*12ab0*/  SYNCS.PHASECHK.TRANS64.TRYWAIT P3, [R4+URZ+0x16840], R3 ;  /* 0x01684003040075a7 */ /* 0x0022a4000806017f */
[----:B--2---:R-:W-:Y:S05]  /*12ac0*/  @!P3 NANOSLEEP.SYNCS 0x989680 ;  /* 0x009896800000b95d */ /* 0x004fea0003900000 */
[----:B------:R-:W2:Y:S02]  /*12ad0*/  @!P3 SYNCS.PHASECHK.TRANS64 P3, [R4+URZ+0x16840], R3 ;  /* 0x016840030400b5a7 */ /* 0x000ea4000806007f */
[----:B--2---:R-:W-:Y:S05]  /*12ae0*/  @!P3 BRA `(.L_x_779) ;  /* 0xfffffffc00f0b947 */ /* 0x004fea000383ffff */
[----:B------:R-:W-:Y:S05]  /*12af0*/  BRA `(.L_x_818) ;  /* 0xffffffe800887947 */ /* 0x000fea000383ffff */
.L_x_781:
[----:B-1----:R1:W2:Y:S02]  /*12b00*/  SYNCS.PHASECHK.TRANS64.TRYWAIT P3, [R3+URZ+0x60], R18 ;  /* 0x00006012030075a7 */ /* 0x0022a4000806017f */
[----:B--2---:R-:W-:Y:S05]  /*12b10*/  @!P3 NANOSLEEP.SYNCS 0x989680 ;  /* 0x009896800000b95d */ /* 0x004fea0003900000 */
[----:B------:R-:W2:Y:S02]  /*12b20*/  @!P3 SYNCS.PHASECHK.TRANS64 P3, [R3+URZ+0x60], R18 ;  /* 0x000060120300b5a7 */ /* 0x000ea4000806007f */
[----:B--2---:R-:W-:Y:S05]  /*12b30*/  @!P3 BRA `(.L_x_781) ;  /* 0xfffffffc00f0b947 */ /* 0x004fea000383ffff */
[----:B------:R-:W-:Y:S05]  /*12b40*/  BRA `(.L_x_819) ;  /* 0xffffffe800dc7947 */ /* 0x000fea000383ffff */
.L_x_786:
[----:B-1----:R1:W2:Y:S02]  /*12b50*/  SYNCS.PHASECHK.TRANS64.TRYWAIT P3, [R3+URZ+0x16840], R4 ;  /* 0x01684004030075a7 */ /* 0x0022a4000806017f */
[----:B--2---:R-:W-:Y:S05]  /*12b60*/  @!P3 NANOSLEEP.SYNCS 0x989680 ;  /* 0x009896800000b95d */ /* 0x004fea0003900000 */
[----:B------:R-:W2:Y:S02]  /*12b70*/  @!P3 SYNCS.PHASECHK.TRANS64 P3, [R3+URZ+0x16840], R4 ;  /* 0x016840040300b5a7 */ /* 0x000ea4000806007f */
[----:B--2---:R-:W-:Y:S05]  /*12b80*/  @!P3 BRA `(.L_x_786) ;  /* 0xfffffffc00f0b947 */ /* 0x004fea000383ffff */
[----:B------:R-:W-:Y:S05]  /*12b90*/  BRA `(.L_x_820) ;  /* 0xffffffec00b07947 */ /* 0x000fea000383ffff */
.L_x_788:
[----:B-1----:R1:W2:Y:S02]  /*12ba0*/  SYNCS.PHASECHK.TRANS64.TRYWAIT P3, [R3+URZ+0x60], R12 ;  /* 0x0000600c030075a7 */ /* 0x0022a4000806017f */
[----:B--2---:R-:W-:Y:S05]  /*12bb0*/  @!P3 NANOSLEEP.SYNCS 0x989680 ;  /* 0x009896800000b95d */ /* 0x004fea0003900000 */
[----:B------:R-:W2:Y:S02]  /*12bc0*/  @!P3 SYNCS.PHASECHK.TRANS64 P3, [R3+URZ+0x60], R12 ;  /* 0x0000600c0300b5a7 */ /* 0x000ea4000806007f */
[----:B--2---:R-:W-:Y:S05]  /*12bd0*/  @!P3 BRA `(.L_x_788) ;  /* 0xfffffffc00f0b947 */ /* 0x004fea000383ffff */
[----:B------:R-:W-:Y:S05]  /*12be0*/  BRA `(.L_x_821) ;  /* 0xfffffff000047947 */ /* 0x000fea000383ffff */
.L_x_795:
[----:B-1----:R1:W2:Y:S02]  /*12bf0*/  SYNCS.PHASECHK.TRANS64.TRYWAIT P0, [R3+URZ+0x16860], R0 ;  /* 0x01686000030075a7 */ /* 0x0022a4000800017f */
[----:B--2---:R-:W-:Y:S05]  /*12c00*/  @!P0 NANOSLEEP.SYNCS 0x989680 ;  /* 0x009896800000895d */ /* 0x004fea0003900000 */
[----:B------:R-:W2:Y:S02]  /*12c10*/  @!P0 SYNCS.PHASECHK.TRANS64 P0, [R3+URZ+0x16860], R0 ;  /* 0x01686000030085a7 */ /* 0x000ea4000800007f */
[----:B--2---:R-:W-:Y:S05]  /*12c20*/  @!P0 BRA `(.L_x_795) ;  /* 0xfffffffc00f08947 */ /* 0x004fea000383ffff */
[----:B------:R-:W-:Y:S05]  /*12c30*/  BRA `(.L_x_822) ;  /* 0xfffffff000bc7947 */ /* 0x000fea000383ffff */
.L_x_797:
[----:B------:R-:W-:Y:S01]  /*12c40*/  BSSY B0, `(.L_x_823) ;  /* 0x0000007000007945 */ /* 0x000fe20003800000 */
[----:B------:R-:W-:Y:S02]  /*12c50*/  IMAD.MOV.U32 R12, RZ, RZ, RZ ;  /* 0x000000ffff0c7224 */ /* 0x000fe400078e00ff */
[----:B------:R-:W-:Y:S02]  /*12c60*/  IMAD.MOV.U32 R11, RZ, RZ, 0x1f ;  /* 0x0000001fff0b7424 */ /* 0x000fe400078e00ff */
[----:B------:R-:W-:-:S07]  /*12c70*/  IMAD.MOV.U32 R15, RZ, RZ, -0x1 ;  /* 0xffffffffff0f7424 */ /* 0x000fce00078e00ff */
[----:B------:R-:W-:Y:S05]  /*12c80*/  WARPSYNC.COLLECTIVE R15, `(.L_x_824) ;  /* 0x000000000f087348 */ /* 0x000fea0003c00000 */
[----:B------:R1:W2:Y:S02]  /*12c90*/  SHFL.IDX P6, R14, R13, R12, R11 ;  /* 0x0000000c0d0e7389 */ /* 0x0002a400000c000b */
[----:B-12---:R-:W-:Y:S01]  /*12ca0*/  ENDCOLLECTIVE ;  /* 0x000000000000791b */ /* 0x006fe20003800000 */
.L_x_824:
[----:B------:R-:W-:Y:S05]  /*12cb0*/  BSYNC B0 ;  /* 0x0000000000007941 */ /* 0x000fea0003800000 */
.L_x_823:
[----:B------:R-:W-:Y:S05]  /*12cc0*/  BRA `(.L_x_825) ;  /* 0xfffffff4001c7947 */ /* 0x000fea000383ffff */
.L_x_799:
[----:B--2---:R2:W3:Y:S02]  /*12cd0*/  SYNCS.PHASECHK.TRANS64.TRYWAIT P0, [R9+URZ+0x16820], R0 ;  /* 0x01682000090075a7 */ /* 0x0044e4000800017f */
[----:B---3--:R-:W-:Y:S05]  /*12ce0*/  @!P0 NANOSLEEP.SYNCS 0x989680 ;  /* 0x009896800000895d */ /* 0x008fea0003900000 */
[----:B------:R-:W3:Y:S02]  /*12cf0*/  @!P0 SYNCS.PHASECHK.TRANS64 P0, [R9+URZ+0x16820], R0 ;  /* 0x01682000090085a7 */ /* 0x000ee4000800007f */
[----:B---3--:R-:W-:Y:S05]  /*12d00*/  @!P0 BRA `(.L_x_799) ;  /* 0xfffffffc00f08947 */ /* 0x008fea000383ffff */
[----:B------:R-:W-:Y:S05]  /*12d10*/  BRA `(.L_x_826) ;  /* 0xfffffff400647947 */ /* 0x000fea000383ffff */
.L_x_803:
[----:B--2---:R2:W3:Y:S02]  /*12d20*/  SYNCS.PHASECHK.TRANS64.TRYWAIT P0, [R5+URZ], R4 ;  /* 0x00000004050075a7 */ /* 0x0044e4000800017f */
[----:B---3--:R-:W-:Y:S05]  /*12d30*/  @!P0 NANOSLEEP.SYNCS 0x989680 ;  /* 0x009896800000895d */ /* 0x008fea0003900000 */
[----:B------:R-:W3:Y:S02]  /*12d40*/  @!P0 SYNCS.PHASECHK.TRANS64 P0, [R5+URZ], R4 ;  /* 0x00000004050085a7 */ /* 0x000ee4000800007f */
[----:B---3--:R-:W-:Y:S05]  /*12d50*/  @!P0 BRA `(.L_x_803) ;  /* 0xfffffffc00f08947 */ /* 0x008fea000383ffff */
[----:B------:R-:W-:Y:S05]  /*12d60*/  BRA `(.L_x_827) ;  /* 0xfffffff400ac7947 */ /* 0x000fea000383ffff */
.L_x_804:
[----:B---3--:R3:W4:Y:S02]  /*12d70*/  SYNCS.PHASECHK.TRANS64.TRYWAIT P0, [R3+URZ], R2 ;  /* 0x00000002030075a7 */ /* 0x008724000800017f */
[----:B----4-:R-:W-:Y:S05]  /*12d80*/  @!P0 NANOSLEEP.SYNCS 0x989680 ;  /* 0x009896800000895d */ /* 0x010fea0003900000 */
[----:B------:R-:W4:Y:S02]  /*12d90*/  @!P0 SYNCS.PHASECHK.TRANS64 P0, [R3+URZ], R2 ;  /* 0x00000002030085a7 */ /* 0x000f24000800007f */
[----:B----4-:R-:W-:Y:S05]  /*12da0*/  @!P0 BRA `(.L_x_804) ;  /* 0xfffffffc00f08947 */ /* 0x010fea000383ffff */
[----:B------:R-:W-:Y:S05]  /*12db0*/  BRA `(.L_x_828) ;  /* 0xfffffff400a07947 */ /* 0x000fea000383ffff */
.L_x_806:
[----:B----4-:R4:W1:Y:S02]  /*12dc0*/  SYNCS.PHASECHK.TRANS64.TRYWAIT P0, [R19+URZ], R4 ;  /* 0x00000004130075a7 */ /* 0x010864000800017f */
[----:B-1----:R-:W-:Y:S05]  /*12dd0*/  @!P0 NANOSLEEP.SYNCS 0x989680 ;  /* 0x009896800000895d */ /* 0x002fea0003900000 */
[----:B------:R-:W1:Y:S02]  /*12de0*/  @!P0 SYNCS.PHASECHK.TRANS64 P0, [R19+URZ], R4 ;  /* 0x00000004130085a7 */ /* 0x000e64000800007f */
[----:B-1----:R-:W-:Y:S05]  /*12df0*/  @!P0 BRA `(.L_x_806) ;  /* 0xfffffffc00f08947 */ /* 0x002fea000383ffff */
[----:B------:R-:W-:Y:S05]  /*12e00*/  BRA `(.L_x_829) ;  /* 0xfffffff400a47947 */ /* 0x000fea000383ffff */
.L_x_830:
        /* <DEDUP_REMOVED lines=15> */
.L_x_2278:


//--------------------- .text._ZN7cutlass13device_kernelIN5flash11enable_sm90INS1_16FlashAttnFwdSm90INS1_25CollectiveMainloopFwdSm90ILi2EN4cute5tupleIJNS5_1CILi1EEES8_S8_EEENS6_IJNS7_ILi192EEENS7_ILi128EEENS7_ILi64EEEEEELi64ENS_6half_tEfNS_4arch4Sm90ELb0ELb1ELb1ELb1ELb0ELb0ELb0ELb1ELb1ELb0ELb0ELb0EEENS1_21CollectiveEpilogueFwdINS6_IJSA_SC_SB_EEES9_SE_SG_Li384ELb1ELb0ELb0ELb0EEENS1_36VarlenDynamicPersistentTileSchedulerILi192ELi128ELi384ELi32ELb0ELb0ELb1ELb1ELb0ELb1EEEEEEEEEvNT_6ParamsE --------------------------
	.section	.text._ZN7cutlass13device_kernelIN5flash11enable_sm90INS1_16FlashAttnFwdSm90INS1_25CollectiveMainloopFwdSm90ILi2EN4cute5tupleIJNS5_1CILi1EEES8_S8_EEENS6_IJNS7_ILi192EEENS7_ILi128EEENS7_ILi64EEEEEELi64ENS_6half_tEfNS_4arch4Sm90ELb0ELb1ELb1ELb1ELb0ELb0ELb0ELb1ELb1ELb0ELb0ELb0EEENS1_21CollectiveEpilogueFwdINS6_IJSA_SC_SB_EEES9_SE_SG_Li384ELb1ELb0ELb0ELb0EEENS1_36VarlenDynamicPersistentTileSchedulerILi192ELi128ELi384ELi32ELb0ELb0ELb1ELb1ELb0ELb1EEEEEEEEEvNT_6ParamsE,"ax",@progbits
	.align	128
.text._ZN7cutlass13device_kernelIN5flash11enable_sm90INS1_16FlashAttnFwdSm90INS1_25CollectiveMainloopFwdSm90ILi2EN4cute5tupleIJNS5_1CILi1EEES8_S8_EEENS6_IJNS7_ILi192EEENS7_ILi128EEENS7_ILi64EEEEEELi64ENS_6half_tEfNS_4arch4Sm90ELb0ELb1ELb1ELb1ELb0ELb0ELb0ELb1ELb1ELb0ELb0ELb0EEENS1_21CollectiveEpilogueFwdINS6_IJSA_SC_SB_EEES9_SE_SG_Li384ELb1ELb0ELb0ELb0EEENS1_36VarlenDynamicPersistentTileSchedulerILi192ELi128ELi384ELi32ELb0ELb0ELb1ELb1ELb0ELb1EEEEEEEEEvNT_6ParamsE:
        .type           _ZN7cutlass13device_kernelIN5flash11enable_sm90INS1_16FlashAttnFwdSm90INS1_25CollectiveMainloopFwdSm90ILi2EN4cute5tupleIJNS5_1CILi1EEES8_S8_EEENS6_IJNS7_ILi192EEENS7_ILi128EEENS7_ILi64EEEEEELi64ENS_6half_tEfNS_4arch4Sm90ELb0ELb1ELb1ELb1ELb0ELb0ELb0ELb1ELb1ELb0ELb0ELb0EEENS1_21CollectiveEpilogueFwdINS6_IJSA_SC_SB_EEES9_SE_SG_Li384ELb1ELb0ELb0ELb0EEENS1_36VarlenDynamicPersistentTileSchedulerILi192ELi128ELi384ELi32ELb0ELb0ELb1ELb1ELb0ELb1EEEEEEEEEvNT_6ParamsE,@function
        .size           _ZN7cutlass13device_kernelIN5flash11enable_sm90INS1_16FlashAttnFwdSm90INS1_25CollectiveMainloopFwdSm90ILi2EN4cute5tupleIJNS5_1CILi1EEES8_S8_EEENS6_IJNS7_ILi192EEENS7_ILi128EEENS7_ILi64EEEEEELi64ENS_6half_tEfNS_4arch4Sm90ELb0ELb1ELb1ELb1ELb0ELb0ELb0ELb1ELb1ELb0ELb0ELb0EEENS1_21CollectiveEpilogueFwdINS6_IJSA_SC_SB_EEES9_SE_SG_Li384ELb1ELb0ELb0ELb0EEENS1_36VarlenDynamicPersistentTileSchedulerILi192ELi128ELi384ELi32ELb0ELb0ELb1ELb1ELb0ELb1EEEEEEEEEvNT_6ParamsE,(.L_x_2279 - _ZN7cutlass13device_kernelIN5flash11enable_sm90INS1_16FlashAttnFwdSm90INS1_25CollectiveMainloopFwdSm90ILi2EN4cute5tupleIJNS5_1CILi1EEES8_S8_EEENS6_IJNS7_ILi192EEENS7_ILi128EEENS7_ILi64EEEEEELi64ENS_6half_tEfNS_4arch4Sm90ELb0ELb1ELb1ELb1ELb0ELb0ELb0ELb1ELb1ELb0ELb0ELb0EEENS1_21CollectiveEpilogueFwdINS6_IJSA_SC_SB_EEES9_SE_SG_Li384ELb1ELb0ELb0ELb0EEENS1_36VarlenDynamicPersistentTileSchedulerILi192ELi128ELi384ELi32ELb0ELb0ELb1ELb1ELb0ELb1EEEEEEEEEvNT_6ParamsE)
        .other          _ZN7cutlass13device_kernelIN5flash11enable_sm90INS1_16FlashAttnFwdSm90INS1_25CollectiveMainloopFwdSm90ILi2EN4cute5tupleIJNS5_1CILi1EEES8_S8_EEENS6_IJNS7_ILi192EEENS7_ILi128EEENS7_ILi64EEEEEELi64ENS_6half_tEfNS_4arch4Sm90ELb0ELb1ELb1ELb1ELb0ELb0ELb0ELb1ELb1ELb0ELb0ELb0EEENS1_21CollectiveEpilogueFwdINS6_IJSA_SC_SB_EEES9_SE_SG_Li384ELb1ELb0ELb0ELb0EEENS1_36VarlenDynamicPersistentTileSchedulerILi192ELi128ELi384ELi32ELb0ELb0ELb1ELb1ELb0ELb1EEEEEEEEEvNT_6ParamsE,@"STO_CUDA_ENTRY STV_DEFAULT"
_ZN7cutlass13device_kernelIN5flash11enable_sm90INS1_16FlashAttnFwdSm90INS1_25CollectiveMainloopFwdSm90ILi2EN4cute5tupleIJNS5_1CILi1EEES8_S8_EEENS6_IJNS7_ILi192EEENS7_ILi128EEENS7_ILi64EEEEEELi64ENS_6half_tEfNS_4arch4Sm90ELb0ELb1ELb1ELb1ELb0ELb0ELb0ELb1ELb1ELb0ELb0ELb0EEENS1_21CollectiveEpilogueFwdINS6_IJSA_SC_SB_EEES9_SE_SG_Li384ELb1ELb0ELb0ELb0EEENS1_36VarlenDynamicPersistentTileSchedulerILi192ELi128ELi384ELi32ELb0ELb0ELb1ELb1ELb0ELb1EEEEEEEEEvNT_6ParamsE:
        /* <DEDUP_REMOVED lines=21> */
.L_x_832:
[----:B------:R-:W-:Y:S05]  /*0150*/  BSYNC B0 ;  /* 0x0000000000007941 */ /* 0x000fea0003800000 */
.L_x_831:
        /* <DEDUP_REMOVED lines=41> */
.L_x_833:
        /* <DEDUP_REMOVED lines=22> */
.L_x_834:
        /* <DEDUP_REMOVED lines=18> */
.L_x_835:
        /* <DEDUP_REMOVED lines=22> */
.L_x_836:
        /* <DEDUP_REMOVED lines=22> */
.L_x_837:
[----:B------:R-:W-:Y:S01]  /*0930*/  PLOP3.LUT P0, PT, PT, PT, UP0, 0x80, 0x0 ;  /* 0x000000000000781c */ /* 0x000fe20003f0f008 */
[----:B------:R-:W-:Y:S01]  /*0940*/  UMOV UR36, 0x1 ;  /* 0x0000000100247882 */ /* 0x000fe20000000000 */
[----:B------:R-:W-:Y:S01]  /*0950*/  NOP ;  /* 0x0000000000007918 */ /* 0x000fe20000000000 */
[----:B------:R-:W-:Y:S01]  /*0960*/  USEL UR36, UR36, 0x2, !UP0 ;  /* 0x0000000224247887 */ /* 0x000fe2000c000000 */
[----:B------:R-:W-:Y:S01]  /*0970*/  ULDC.64 UR46, c[0x0][0x208] ;  /* 0x00008200002e7ab9 */ /* 0x000fe20000000a00 */
[----:B012-4-:R-:W-:Y:S08]  /*0980*/  BAR.SYNC.DEFER_BLOCKING 0x0 ;  /* 0x0000000000007b1d */ /* 0x017ff00000010000 */
[----:B------:R-:W-:Y:S05]  /*0990*/  @!P0 BRA `(.L_x_838) ;  /* 0x000000f800fc8947 */ /* 0x000fea0003800000 */
.L_x_839:
        /* <DEDUP_REMOVED lines=8> */
[----:B-1----:R-:W-:Y:S01]  /*0a20*/  ULEA UR4, UR5, UR4, 0x18 ;  /* 0x0000000405047291 */ /* 0x002fe2000f8ec03f */
[----:B0-----:R-:W-:-:S04]  /*0a30*/  LOP3.LUT R0, R2, 0xffffff80, RZ, 0xc0, !PT ;  /* 0xffffff8002007812 */ /* 0x001fc800078ec0ff */
[----:B------:R-:W-:-:S13]  /*0a40*/  ISETP.NE.AND P0, PT, R0, 0x80, PT ;  /* 0x000000800000780c */ /* 0x000fda0003f05270 */
[----:B------:R-:W-:Y:S08]  /*0a50*/  @!P0 BAR.ARV 0x9, 0x100 ;  /* 0x0244000000008b1d */ /* 0x000ff00000002000 */
[----:B------:R-:W-:Y:S06]  /*0a60*/  BAR.SYNC.DEFER_BLOCKING 0x5, 0x1a0 ;  /* 0x0146800000007b1d */ /* 0x000fec0000010000 */
[----:B------:R-:W0:Y:S01]  /*0a70*/  LDS.128 R152, [UR4+0x168d0] ;  /* 0x0168d004ff987984 */ /* 0x000e220008000c00 */
[----:B------:R-:W-:Y:S01]  /*0a80*/  ULDC UR4, c[0x0][0xc14] ;  /* 0x0003050000047ab9 */ /* 0x000fe20000000800 */
[----:B------:R-:W-:Y:S06]  /*0a90*/  BAR.ARV 0x4, 0x1a0 ;  /* 0x0106800000007b1d */ /* 0x000fec0000002000 */
[----:B0-----:R-:W-:-:S13]  /*0aa0*/  ISETP.GE.AND P0, PT, R155, UR4, PT ;  /* 0x000000049b007c0c */ /* 0x001fda000bf06270 */
[----:B------:R-:W-:Y:S05]  /*0ab0*/  @P0 EXIT ;  /* 0x000000000000094d */ /* 0x000fea0003800000 */
[----:B------:R-:W-:Y:S01]  /*0ac0*/  VIADD R12, R2, 0xffffff80 ;  /* 0xffffff80020c7836 */ /* 0x000fe20000000000 */
[----:B------:R-:W-:Y:S01]  /*0ad0*/  R2UR UR6, R154 ;  /* 0x000000009a0672ca */ /* 0x000fe200000e0000 */
[----:B------:R-:W-:Y:S01]  /*0ae0*/  ULOP3.LUT UR40, UR36, 0x1, URZ, 0xfc, !UPT ;  /* 0x0000000124287892 */ /* 0x000fe2000f8efc3f */
[----:B------:R-:W-:Y:S01]  /*0af0*/  R2UR UR5, R155 ;  /* 0x000000009b0572ca */ /* 0x000fe200000e0000 */
[----:B------:R-:W-:Y:S01]  /*0b00*/  UMOV UR37, URZ ;  /* 0x0000003f00257c82 */ /* 0x000fe20008000000 */
[----:B------:R-:W-:Y:S01]  /*0b10*/  SHF.R.S32.HI R0, RZ, 0x1f, R12 ;  /* 0x0000001fff007819 */ /* 0x000fe2000001140c */
[----:B------:R-:W-:Y:S01]  /*0b20*/  UMOV UR38, URZ ;  /* 0x0000003f00267c82 */ /* 0x000fe20008000000 */
[----:B------:R-:W-:Y:S02]  /*0b30*/  UMOV UR39, URZ ;  /* 0x0000003f00277c82 */ /* 0x000fe40008000000 */
[CC--:B------:R-:W-:Y:S02]  /*0b40*/  LEA.HI R2, R0.reuse, R12.reuse, RZ, 0x7 ;  /* 0x0000000c00027211 */ /* 0x0c0fe400078f38ff */
[----:B------:R-:W-:-:S02]  /*0b50*/  LEA.HI R4, R0, R12, RZ, 0x5 ;  /* 0x0000000c00047211 */ /* 0x000fc400078f28ff */
[----:B------:R-:W-:Y:S02]  /*0b60*/  LOP3.LUT R3, R2, 0xffffff80, RZ, 0xc0, !PT ;  /* 0xffffff8002037812 */ /* 0x000fe400078ec0ff */
[----:B------:R-:W-:Y:S01]  /*0b70*/  SHF.R.S32.HI R13, RZ, 0x7, R2 ;  /* 0x00000007ff0d7819 */ /* 0x000fe20000011402 */
[----:B------:R-:W-:Y:S02]  /*0b80*/  IMAD.SHL.U32 R5, R4, 0x20, RZ ;  /* 0x0000002004057824 */ /* 0x000fe400078e00ff */
[----:B------:R-:W-:Y:S01]  /*0b90*/  IMAD.IADD R11, R12, 0x1, -R3 ;  /* 0x000000010c0b7824 */ /* 0x000fe200078e0a03 */
[----:B------:R-:W-:Y:S02]  /*0ba0*/  LEA.HI R3, R0, R12, RZ, 0x4 ;  /* 0x0000000c00037211 */ /* 0x000fe400078f20ff */
[----:B------:R-:W-:Y:S02]  /*0bb0*/  LOP3.LUT R5, R5, 0xfffffc00, RZ, 0xc0, !PT ;  /* 0xfffffc0005057812 */ /* 0x000fe400078ec0ff */
[----:B------:R-:W-:-:S02]  /*0bc0*/  SHF.R.S32.HI R7, RZ, 0x1f, R11 ;  /* 0x0000001fff077819 */ /* 0x000fc4000001140b */
[----:B------:R-:W-:Y:S02]  /*0bd0*/  SHF.R.S32.HI R4, RZ, 0x4, R3 ;  /* 0x00000004ff047819 */ /* 0x000fe40000011403 */
[----:B------:R-:W-:Y:S02]  /*0be0*/  LEA.HI R8, R7, R11, RZ, 0x2 ;  /* 0x0000000b07087211 */ /* 0x000fe400078f10ff */
[C---:B------:R-:W-:Y:S02]  /*0bf0*/  LOP3.LUT R2, R3.reuse, 0x3fffff0, RZ, 0xc0, !PT ;  /* 0x03fffff003027812 */ /* 0x040fe400078ec0ff */
[--C-:B------:R-:W-:Y:S02]  /*0c00*/  SHF.R.S32.HI R9, RZ, 0x2, R8.reuse ;  /* 0x00000002ff097819 */ /* 0x100fe40000011408 */
[----:B------:R-:W-:Y:S01]  /*0c10*/  SHF.R.S32.HI R6, RZ, 0x1f, R8 ;  /* 0x0000001fff067819 */ /* 0x000fe20000011408 */
[----:B------:R-:W-:Y:S01]  /*0c20*/  IMAD.IADD R2, R12, 0x1, -R2 ;  /* 0x000000010c027824 */ /* 0x000fe200078e0a02 */
[----:B------:R-:W-:-:S02]  /*0c30*/  LEA.HI R3, R3, R4, RZ, 0x1 ;  /* 0x0000000403037211 */ /* 0x000fc400078f08ff */
[----:B------:R-:W-:Y:S01]  /*0c40*/  LEA.HI R10, R6, R9, RZ, 0x3 ;  /* 0x00000009060a7211 */ /* 0x000fe200078f18ff */
[----:B------:R-:W-:Y:S01]  /*0c50*/  IMAD.HI R6, R13, 0x55555556, RZ ;  /* 0x555555560d067827 */ /* 0x000fe200078e02ff */
[----:B------:R-:W-:Y:S02]  /*0c60*/  LEA.HI R7, R7, R11, RZ, 0x5 ;  /* 0x0000000b07077211 */ /* 0x000fe400078f28ff */
[----:B------:R-:W-:Y:S01]  /*0c70*/  LOP3.LUT R10, R10, 0xfffffff8, RZ, 0xc0, !PT ;  /* 0xfffffff80a0a7812 */ /* 0x000fe200078ec0ff */
[----:B------:R-:W-:Y:S01]  /*0c80*/  IMAD R2, R2, 0x40, R5 ;  /* 0x0000004002027824 */ /* 0x000fe200078e0205 */
[----:B------:R-:W-:Y:S02]  /*0c90*/  LOP3.LUT R3, R3, 0x1ffffffe, RZ, 0xc0, !PT ;  /* 0x1ffffffe03037812 */ /* 0x000fe400078ec0ff */
[----:B------:R-:W-:Y:S01]  /*0ca0*/  LEA.HI R6, R6, R6, RZ, 0x1 ;  /* 0x0000000606067211 */ /* 0x000fe200078f08ff */
[----:B------:R-:W-:Y:S01]  /*0cb0*/  IMAD.IADD R10, R9, 0x1, -R10 ;  /* 0x00000001090a7824 */ /* 0x000fe200078e0a0a */
[----:B------:R-:W-:Y:S01]  /*0cc0*/  SHF.R.S32.HI R7, RZ, 0x5, R7 ;  /* 0x00000005ff077819 */ /* 0x000fe20000011407 */
[----:B------:R-:W-:Y:S01]  /*0cd0*/  IMAD.IADD R3, R4, 0x1, -R3 ;  /* 0x0000000104037824 */ /* 0x000fe200078e0a03 */
[----:B------:R-:W-:Y:S01]  /*0ce0*/  LEA.HI R0, R0, R12, RZ, 0x3 ;  /* 0x0000000c00007211 */ /* 0x000fe200078f18ff */
[----:B------:R-:W-:Y:S01]  /*0cf0*/  IMAD R6, R6, -0x3, R13 ;  /* 0xfffffffd06067824 */ /* 0x000fe200078e020d */
[----:B------:R-:W-:Y:S01]  /*0d00*/  LOP3.LUT R16, R8, 0x7ffffffc, RZ, 0xc0, !PT ;  /* 0x7ffffffc08107812 */ /* 0x000fe200078ec0ff */
[----:B------:R-:W-:Y:S01]  /*0d10*/  IMAD R7, R7, 0x10, R10 ;  /* 0x0000001007077824 */ /* 0x000fe200078e020a */
[----:B------:R-:W-:Y:S01]  /*0d20*/  SHF.R.S32.HI R156, RZ, 0x3, R0 ;  /* 0x00000003ff9c7819 */ /* 0x000fe20000011400 */
[----:B------:R-:W-:Y:S01]  /*0d30*/  IMAD R4, R3, 0x8, R2 ;  /* 0x0000000803047824 */ /* 0x000fe200078e0202 */
[----:B------:R-:W-:Y:S01]  /*0d40*/  LOP3.LUT R2, R0, 0x1ffffff8, RZ, 0xc0, !PT ;  /* 0x1ffffff800027812 */ /* 0x000fe200078ec0ff */
[----:B------:R-:W-:-:S02]  /*0d50*/  IMAD R3, R6, 0x40, R7 ;  /* 0x0000004006037824 */ /* 0x000fc400078e0207 */
[----:B------:R-:W-:Y:S01]  /*0d60*/  IMAD.IADD R16, R11, 0x1, -R16 ;  /* 0x000000010b107824 */ /* 0x000fe200078e0a10 */
[----:B------:R0:W-:Y:S01]  /*0d70*/  STL [R1+0x8], R4 ;  /* 0x0000080401007387 */ /* 0x0001e20000100800 */
[----:B------:R-:W-:-:S03]  /*0d80*/  IMAD.IADD R2, R12, 0x1, -R2 ;  /* 0x000000010c027824 */ /* 0x000fc600078e0a02 */
[----:B------:R0:W-:Y:S01]  /*0d90*/  STL [R1+0x4], R3 ;  /* 0x0000040301007387 */ /* 0x0001e20000100800 */
[----:B------:R-:W-:-:S07]  /*0da0*/  IMAD.SHL.U32 R19, R2, 0x8, RZ ;  /* 0x0000000802137824 */ /* 0x000fce00078e00ff */
.L_x_939:
[----:B------:R-:W-:Y:S01]  /*0db0*/  ULDC.64 UR8, c[0x0][0xa28] ;  /* 0x00028a0000087ab9 */ /* 0x000fe20000000a00 */
[----:B-1----:R-:W1:Y:S01]  /*0dc0*/  LDC R18, c[0x0][0x288] ;  /* 0x0000a200ff127b82 */ /* 0x002e620000000800 */
[----:B------:R-:W-:Y:S01]  /*0dd0*/  UISETP.NE.U32.AND UP0, UPT, UR8, URZ, UPT ;  /* 0x0000003f0800728c */ /* 0x000fe2000bf05070 */
[----:B----45:R-:W-:-:S03]  /*0de0*/  IMAD.MOV.U32 R6, RZ, RZ, RZ ;  /* 0x000000ffff067224 */ /* 0x030fc600078e00ff */
[----:B------:R-:W-:-:S03]  /*0df0*/  UISETP.NE.AND.EX UP0, UPT, UR9, URZ, UPT, UP0 ;  /* 0x0000003f0900728c */ /* 0x000fc6000bf05300 */
[----:B------:R-:W-:Y:S01]  /*0e00*/  ULDC.64 UR8, c[0x0][0xa18] ;  /* 0x0002860000087ab9 */ /* 0x000fe20000000a00 */
[----:B0-23--:R-:W2:Y:S01]  /*0e10*/  LDC.64 R8, c[0x0][0x3f8] ;  /* 0x0000fe00ff087b82 */ /* 0x00dea20000000a00 */
[----:B------:R-:W-:Y:S01]  /*0e20*/  UISETP.NE.U32.AND UP1, UPT, UR8, URZ, UPT ;  /* 0x0000003f0800728c */ /* 0x000fe2000bf25070 */
[----:B------:R-:W-:-:S03]  /*0e30*/  PLOP3.LUT P0, PT, PT, PT, UP0, 0x80, 0x0 ;  /* 0x000000000000781c */ /* 0x000fc60003f0f008 */
[----:B------:R-:W-:-:S03]  /*0e40*/  UISETP.NE.AND.EX UP1, UPT, UR9, URZ, UPT, UP1 ;  /* 0x0000003f0900728c */ /* 0x000fc6000bf25310 */
[----:B------:R-:W-:Y:S01]  /*0e50*/  @UP0 ULDC.64 UR8, c[0x0][0xa28] ;  /* 0x00028a0000080ab9 */ /* 0x000fe20000000a00 */
[----:B------:R-:W3:Y:S01]  /*0e60*/  LDC R0, c[0x0][0x404] ;  /* 0x00010100ff007b82 */ /* 0x000ee20000000800 */
[----:B------:R-:W-:Y:S01]  /*0e70*/  @UP0 UIMAD.WIDE UR8, UR5, 0x4, UR8 ;  /* 0x00000004050808a5 */ /* 0x000fe2000f8e0208 */
[----:B------:R-:W-:-:S05]  /*0e80*/  PLOP3.LUT P2, PT, PT, PT, UP1, 0x80, 0x0 ;  /* 0x000000000000781c */ /* 0x000fca0003f4f018 */
[----:B------:R-:W-:Y:S01]  /*0e90*/  @UP1 ULDC.64 UR10, c[0x0][0xa18] ;  /* 0x00028600000a1ab9 */ /* 0x000fe20000000a00 */
[----:B------:R-:W-:Y:S01]  /*0ea0*/  IMAD.U32 R2, RZ, RZ, UR8 ;  /* 0x00000008ff027e24 */ /* 0x000fe2000f8e00ff */
[----:B------:R-:W4:Y:S01]  /*0eb0*/  LDC R17, c[0x0][0x2e0] ;  /* 0x0000b800ff117b82 */ /* 0x000f220000000800 */
[----:B0-----:R-:W-:Y:S01]  /*0ec0*/  IMAD.U32 R3, RZ, RZ, UR9 ;  /* 0x00000009ff037e24 */ /* 0x001fe2000f8e00ff */
[----:B------:R-:W-:-:S04]  /*0ed0*/  @UP1 UIMAD.WIDE UR8, UR5, 0x4, UR10 ;  /* 0x00000004050818a5 */ /* 0x000fc8000f8e020a */
[----:B------:R0:W5:Y:S02]  /*0ee0*/  @P0 LDG.E R6, desc[UR46][R2.64] ;  /* 0x0000002e02060981 */ /* 0x000164000c1e1900 */
[----:B------:R-:W-:Y:S02]  /*0ef0*/  IMAD.U32 R4, RZ, RZ, UR8 ;  /* 0x00000008ff047e24 */ /* 0x000fe4000f8e00ff */
[----:B------:R-:W-:Y:S01]  /*0f00*/  IMAD.U32 R5, RZ, RZ, UR9 ;  /* 0x00000009ff057e24 */ /* 0x000fe2000f8e00ff */
[----:B------:R-:W-:-:S04]  /*0f10*/  ULDC.64 UR8, c[0x0][0xa20] ;  /* 0x0002880000087ab9 */ /* 0x000fc80000000a00 */
[----:B-1----:R0:W5:Y:S01]  /*0f20*/  @P2 LDG.E R18, desc[UR46][R4.64] ;  /* 0x0000002e04122981 */ /* 0x002162000c1e1900 */
[----:B--2---:R-:W-:Y:S01]  /*0f30*/  ISETP.NE.U32.AND P0, PT, R8, RZ, PT ;  /* 0x000000ff0800720c */ /* 0x004fe20003f05070 */
[----:B------:R-:W-:Y:S01]  /*0f40*/  UMOV UR41, UR6 ;  /* 0x0000000600297c82 */ /* 0x000fe20008000000 */
[----:B------:R-:W-:Y:S02]  /*0f50*/  ISETP.NE.U32.AND P1, PT, RZ, UR8, PT ;  /* 0x00000008ff007c0c */ /* 0x000fe4000bf25070 */
[----:B------:R-:W-:Y:S02]  /*0f60*/  ISETP.NE.AND.EX P0, PT, R9, RZ, PT, P0 ;  /* 0x000000ff0900720c */ /* 0x000fe40003f05300 */
[----:B------:R-:W-:Y:S02]  /*0f70*/  ISETP.NE.AND.EX P1, PT, RZ, UR9, PT, P1 ;  /* 0x00000009ff007c0c */ /* 0x000fe4000bf25310 */
[----:B---3--:R-:W-:Y:S01]  /*0f80*/  SEL R0, R0, 0x1, P0 ;  /* 0x0000000100007807 */ /* 0x008fe20000000000 */
[----:B0-----:R-:W-:Y:S10]  /*0f90*/  @P2 BRA `(.L_x_840) ;  /* 0x00000000002c2947 */ /* 0x001ff40003800000 */
        /* <DEDUP_REMOVED lines=8> */
[----:B-----5:R-:W2:Y:S04]  /*1020*/  LDG.E R18, desc[UR46][R2.64] ;  /* 0x0000002e02127981 */ /* 0x020ea8000c1e1900 */
[----:B------:R-:W2:Y:S02]  /*1030*/  LDG.E R5, desc[UR46][R2.64+0x4] ;  /* 0x0000042e02057981 */ /* 0x000ea4000c1e1900 */
[----:B--2---:R-:W-:-:S07]  /*1040*/  IMAD.IADD R18, R5, 0x1, -R18 ;  /* 0x0000000105127824 */ /* 0x004fce00078e0a12 */
.L_x_840:
[----:B------:R-:W-:Y:S01]  /*1050*/  UMOV UR42, UR5 ;  /* 0x00000005002a7c82 */ /* 0x000fe20008000000 */
[----:B----4-:R-:W-:Y:S02]  /*1060*/  IMAD R17, R0, R17, RZ ;  /* 0x0000001100117224 */ /* 0x010fe400078e02ff */
[----:B------:R-:W-:Y:S01]  /*1070*/  IMAD.MOV.U32 R23, RZ, RZ, R153 ;  /* 0x000000ffff177224 */ /* 0x000fe200078e0099 */
[----:B------:R-:W-:Y:S06]  /*1080*/  @!P1 BRA `(.L_x_841) ;  /* 0x0000000000189947 */ /* 0x000fec0003800000 */
[----:B------:R-:W-:Y:S02]  /*1090*/  ULDC.64 UR6, c[0x0][0xa20] ;  /* 0x0002880000067ab9 */ /* 0x000fe40000000a00 */
[----:B------:R-:W-:-:S06]  /*10a0*/  UIMAD.WIDE UR4, UR5, 0x4, UR6 ;  /* 0x00000004050478a5 */ /* 0x000fcc000f8e0206 */
[----:B------:R-:W-:Y:S02]  /*10b0*/  IMAD.U32 R2, RZ, RZ, UR4 ;  /* 0x00000004ff027e24 */ /* 0x000fe4000f8e00ff */
[----:B------:R-:W-:-:S05]  /*10c0*/  IMAD.U32 R3, RZ, RZ, UR5 ;  /* 0x00000005ff037e24 */ /* 0x000fca000f8e00ff */
[----:B------:R0:W5:Y:S01]  /*10d0*/  LDG.E R17, desc[UR46][R2.64] ;  /* 0x0000002e02117981 */ /* 0x000162000c1e1900 */
[----:B------:R-:W-:Y:S05]  /*10e0*/  BRA `(.L_x_842) ;  /* 0x00000000002c7947 */ /* 0x000fea0003800000 */
.L_x_841:
        /* <DEDUP_REMOVED lines=9> */
[----:B------:R-:W2:Y:S02]  /*1180*/  LDG.E R0, desc[UR46][R2.64+0x4] ;  /* 0x0000042e02007981 */ /* 0x000ea4000c1e1900 */
[----:B--2---:R-:W-:-:S07]  /*1190*/  IMAD.IADD R17, R0, 0x1, -R17 ;  /* 0x0000000100117824 */ /* 0x004fce00078e0a11 */
.L_x_842:
[----:B------:R-:W1:Y:S01]  /*11a0*/  LDC.64 R8, c[0x0][0x9e0] ;  /* 0x00027800ff087b82 */ /* 0x000e620000000a00 */
[----:B------:R-:W-:Y:S02]  /*11b0*/  IMAD.MOV.U32 R0, RZ, RZ, 0xc0 ;  /* 0x000000c0ff007424 */ /* 0x000fe400078e00ff */
[----:B-----5:R-:W-:Y:S02]  /*11c0*/  IMAD.IADD R17, R17, 0x1, -R6 ;  /* 0x0000000111117824 */ /* 0x020fe400078e0a06 */
[----:B------:R-:W-:-:S05]  /*11d0*/  IMAD R0, R153, R0, 0xc0 ;  /* 0x000000c099007424 */ /* 0x000fca00078e0200 */
[----:B0-----:R-:W-:Y:S02]  /*11e0*/  IADD3 R3, R17, R0, -R18 ;  /* 0x0000000011037210 */ /* 0x001fe40007ffe812 */
[----:B-1----:R-:W-:-:S03]  /*11f0*/  ISETP.GE.AND P1, PT, R9, 0x1, PT ;  /* 0x000000010900780c */ /* 0x002fc60003f26270 */
[----:B------:R-:W-:-:S10]  /*1200*/  IMAD.IADD R0, R3, 0x1, R8 ;  /* 0x0000000103007824 */ /* 0x000fd400078e0208 */
[----:B------:R-:W-:Y:S05]  /*1210*/  @!P1 BRA `(.L_x_843) ;  /* 0x0000000000409947 */ /* 0x000fea0003800000 */
[C---:B------:R-:W-:Y:S01]  /*1220*/  ISETP.GT.AND P0, PT, R3.reuse, RZ, PT ;  /* 0x000000ff0300720c */ /* 0x040fe20003f04270 */
[----:B------:R-:W-:-:S12]  /*1230*/  VIADD R2, R3, 0xffffffff ;  /* 0xffffffff03027836 */ /* 0x000fd80000000000 */
[----:B------:R-:W-:Y:S05]  /*1240*/  @P0 BRA `(.L_x_844) ;  /* 0x00000000001c0947 */ /* 0x000fea0003800000 */
[----:B------:R-:W-:Y:S01]  /*1250*/  ISETP.NE.AND P0, PT, R9, 0x1, PT ;  /* 0x000000010900780c */ /* 0x000fe20003f05270 */
[----:B------:R-:W-:-:S12]  /*1260*/  IMAD.MOV R3, RZ, RZ, -R3 ;  /* 0x000000ffff037224 */ /* 0x000fd800078e0a03 */
[----:B------:R-:W0:Y:S02]  /*1270*/  @P0 LDC.64 R4, c[0x0][0x9e8] ;  /* 0x00027a00ff040b82 */ /* 0x000e240000000a00 */
[----:B0-----:R-:W-:-:S05]  /*1280*/  @P0 IMAD.HI.U32 R2, R3, R4, RZ ;  /* 0x0000000403020227 */ /* 0x001fca00078e00ff */
[----:B------:R-:W-:-:S04]  /*1290*/  @P0 SHF.R.U32.HI R3, RZ, R5, R2 ;  /* 0x00000005ff030219 */ /* 0x000fc80000011602 */
[----:B------:R-:W-:Y:S01]  /*12a0*/  LOP3.LUT R2, RZ, R3, RZ, 0x33, !PT ;  /* 0x00000003ff027212 */ /* 0x000fe200078e33ff */
[----:B------:R-:W-:Y:S06]  /*12b0*/  BRA `(.L_x_845) ;  /* 0x0000000000107947 */ /* 0x000fec0003800000 */
.L_x_844:
[----:B------:R-:W-:-:S13]  /*12c0*/  ISETP.NE.AND P0, PT, R9, 0x1, PT ;  /* 0x000000010900780c */ /* 0x000fda0003f05270 */
[----:B------:R-:W0:Y:S02]  /*12d0*/  @P0 LDC.64 R4, c[0x0][0x9e8] ;  /* 0x00027a00ff040b82 */ /* 0x000e240000000a00 */
[----:B0-----:R-:W-:-:S05]  /*12e0*/  @P0 IMAD.HI.U32 R4, R2, R4, RZ ;  /* 0x0000000402040227 */ /* 0x001fca00078e00ff */
[----:B------:R-:W-:-:S07]  /*12f0*/  @P0 SHF.R.U32.HI R2, RZ, R5, R4 ;  /* 0x00000005ff020219 */ /* 0x000fce0000011604 */
.L_x_845:
[----:B------:R-:W-:-:S05]  /*1300*/  IMAD R3, R2, R9, R9 ;  /* 0x0000000902037224 */ /* 0x000fca00078e0209 */
[----:B------:R-:W-:-:S07]  /*1310*/  VIMNMX R0, R0, R3, PT ;  /* 0x0000000300007248 */ /* 0x000fce0003fe0100 */
.L_x_843:
[----:B------:R-:W-:Y:S01]  /*1320*/  VIADD R2, R0, 0x7f ;  /* 0x0000007f00027836 */ /* 0x000fe20000000000 */
[----:B------:R-:W-:Y:S01]  /*1330*/  ULDC UR4, c[0x0][0x9dc] ;  /* 0x0002770000047ab9 */ /* 0x000fe20000000800 */
[----:B------:R-:W-:Y:S02]  /*1340*/  VIADD R0, R17, 0x7f ;  /* 0x0000007f11007836 */ /* 0x000fe40000000000 */
[----:B------:R-:W-:Y:S01]  /*1350*/  IMAD R4, R153, 0xc0, -R18 ;  /* 0x000000c099047824 */ /* 0x000fe200078e0a12 */
[----:B------:R-:W-:Y:S02]  /*1360*/  SHF.R.S32.HI R5, RZ, 0x1f, R2 ;  /* 0x0000001fff057819 */ /* 0x000fe40000011402 */
[----:B------:R-:W-:Y:S01]  /*1370*/  SHF.R.S32.HI R3, RZ, 0x1f, R0 ;  /* 0x0000001fff037819 */ /* 0x000fe20000011400 */
[----:B------:R-:W-:Y:S01]  /*1380*/  IMAD.IADD R4, R17, 0x1, R4 ;  /* 0x0000000111047824 */ /* 0x000fe200078e0204 */
[----:B------:R-:W-:Y:S02]  /*1390*/  LEA.HI R5, R5, R2, RZ, 0x7 ;  /* 0x0000000205057211 */ /* 0x000fe400078f38ff */
[----:B------:R-:W-:Y:S01]  /*13a0*/  LEA.HI R3, R3, R0, RZ, 0x7 ;  /* 0x0000000003037211 */ /* 0x000fe200078f38ff */
[----:B------:R-:W-:Y:S01]  /*13b0*/  VIADD R6, R4, -UR4 ;  /* 0x8000000404067c36 */ /* 0x000fe20008000000 */
[----:B------:R-:W-:-:S02]  /*13c0*/  SHF.R.S32.HI R88, RZ, 0x7, R5 ;  /* 0x00000007ff587819 */ /* 0x000fc40000011405 */
[----:B------:R-:W-:Y:S02]  /*13d0*/  SHF.R.S32.HI R3, RZ, 0x7, R3 ;  /* 0x00000007ff037819 */ /* 0x000fe40000011403 */
[----:B------:R-:W-:Y:S02]  /*13e0*/  R2UR UR4, R6 ;  /* 0x00000000060472ca */ /* 0x000fe400000e0000 */
[----:B------:R-:W-:Y:S01]  /*13f0*/  VIMNMX R88, R3, R88, PT ;  /* 0x0000005803587248 */ /* 0x000fe20003fe0100 */
[----:B------:R-:W-:-:S12]  /*1400*/  @!P1 BRA `(.L_x_846) ;  /* 0x0000000000449947 */ /* 0x000fd80003800000 */
[----:B------:R-:W-:-:S13]  /*1410*/  ISETP.GT.AND P0, PT, R4, -0x1, PT ;  /* 0xffffffff0400780c */ /* 0x000fda0003f04270 */
[----:B------:R-:W-:Y:S05]  /*1420*/  @P0 BRA `(.L_x_847) ;  /* 0x00000000001c0947 */ /* 0x000fea0003800000 */
[----:B------:R-:W-:Y:S02]  /*1430*/  ISETP.NE.AND P0, PT, R9, 0x1, PT ;  /* 0x000000010900780c */ /* 0x000fe40003f05270 */
[----:B------:R-:W-:-:S11]  /*1440*/  LOP3.LUT R3, RZ, R4, RZ, 0x33, !PT ;  /* 0x00000004ff037212 */ /* 0x000fd600078e33ff */
[----:B------:R-:W0:Y:S02]  /*1450*/  @P0 LDC.64 R6, c[0x0][0x9e8] ;  /* 0x00027a00ff060b82 */ /* 0x000e240000000a00 */
[----:B0-----:R-:W-:-:S05]  /*1460*/  @P0 IMAD.HI.U32 R0, R3, R6, RZ ;  /* 0x0000000603000227 */ /* 0x001fca00078e00ff */
[----:B------:R-:W-:-:S04]  /*1470*/  @P0 SHF.R.U32.HI R3, RZ, R7, R0 ;  /* 0x00000007ff030219 */ /* 0x000fc80000011600 */
[----:B------:R-:W-:Y:S01]  /*1480*/  LOP3.LUT R4, RZ, R3, RZ, 0x33, !PT ;  /* 0x00000003ff047212 */ /* 0x000fe200078e33ff */
[----:B------:R-:W-:Y:S06]  /*1490*/  BRA `(.L_x_848) ;  /* 0x0000000000107947 */ /* 0x000fec0003800000 */
.L_x_847:
[----:B------:R-:W-:-:S13]  /*14a0*/  ISETP.NE.AND P0, PT, R9, 0x1, PT ;  /* 0x000000010900780c */ /* 0x000fda0003f05270 */
[----:B------:R-:W0:Y:S02]  /*14b0*/  @P0 LDC.64 R2, c[0x0][0x9e8] ;  /* 0x00027a00ff020b82 */ /* 0x000e240000000a00 */
[----:B0-----:R-:W-:-:S05]  /*14c0*/  @P0 IMAD.HI.U32 R0, R4, R2, RZ ;  /* 0x0000000204000227 */ /* 0x001fca00078e00ff */
[----:B------:R-:W-:-:S07]  /*14d0*/  @P0 SHF.R.U32.HI R4, RZ, R3, R0 ;  /* 0x00000003ff040219 */ /* 0x000fce0000011600 */
.L_x_848:
[----:B------:R-:W-:-:S05]  /*14e0*/  IMAD R4, R4, R9, RZ ;  /* 0x0000000904047224 */ /* 0x000fca00078e02ff */
[----:B------:R-:W-:-:S13]  /*14f0*/  R2UR UR5, R4 ;  /* 0x00000000040572ca */ /* 0x000fda00000e0000 */
[----:B------:R-:W-:-:S04]  /*1500*/  UISETP.LT.AND UP0, UPT, UR4, UR5, UPT ;  /* 0x000000050400728c */ /* 0x000fc8000bf01270 */
[----:B------:R-:W-:-:S12]  /*1510*/  USEL UR4, UR4, UR5, !UP0 ;  /* 0x0000000504047287 */ /* 0x000fd8000c000000 */
.L_x_846:
        /* <DEDUP_REMOVED lines=10> */
[----:B------:R-:W-:Y:S01]  /*15c0*/  CS2R R14, SRZ ;  /* 0x00000000000e7805 */ /* 0x000fe2000001ff00 */
[----:B------:R-:W-:Y:S01]  /*15d0*/  IMAD.MOV.U32 R110, RZ, RZ, RZ ;  /* 0x000000ffff6e7224 */ /* 0x000fe200078e00ff */
[----:B------:R-:W-:Y:S01]  /*15e0*/  UISETP.LT.AND UP0, UPT, URZ, UR5, UPT ;  /* 0x000000053f00728c */ /* 0x000fe2000bf01270 */
[----:B------:R-:W-:Y:S02]  /*15f0*/  CS2R R24, SRZ ;  /* 0x0000000000187805 */ /* 0x000fe4000001ff00 */
[----:B------:R-:W-:Y:S01]  /*1600*/  CS2R R12, SRZ ;  /* 0x00000000000c7805 */ /* 0x000fe2000001ff00 */
[----:B------:R-:W-:Y:S01]  /*1610*/  IMAD.MOV.U32 R106, RZ, RZ, RZ ;  /* 0x000000ffff6a7224 */ /* 0x000fe200078e00ff */
[----:B------:R-:W-:Y:S01]  /*1620*/  USEL UR43, URZ, UR5, !UP0 ;  /* 0x000000053f2b7287 */ /* 0x000fe2000c000000 */
[----:B------:R-:W-:Y:S01]  /*1630*/  IMAD.MOV.U32 R27, RZ, RZ, RZ ;  /* 0x000000ffff1b7224 */ /* 0x000fe200078e00ff */
[----:B------:R-:W-:Y:S02]  /*1640*/  CS2R R102, SRZ ;  /* 0x0000000000667805 */ /* 0x000fe4000001ff00 */
[----:B------:R-:W-:-:S02]  /*1650*/  CS2R R100, SRZ ;  /* 0x0000000000647805 */ /* 0x000fc4000001ff00 */
[----:B------:R-:W-:Y:S02]  /*1660*/  CS2R R98, SRZ ;  /* 0x0000000000627805 */ /* 0x000fe4000001ff00 */
[----:B------:R-:W-:Y:S02]  /*1670*/  CS2R R96, SRZ ;  /* 0x0000000000607805 */ /* 0x000fe4000001ff00 */
[----:B------:R-:W-:Y:S02]  /*1680*/  ISETP.GT.AND P1, PT, R88, UR43, PT ;  /* 0x0000002b58007c0c */ /* 0x000fe4000bf24270 */
[----:B------:R-:W-:Y:S02]  /*1690*/  CS2R R94, SRZ ;  /* 0x00000000005e7805 */ /* 0x000fe4000001ff00 */
[----:B------:R-:W-:Y:S02]  /*16a0*/  CS2R R92, SRZ ;  /* 0x00000000005c7805 */ /* 0x000fe4000001ff00 */
[----:B------:R-:W-:Y:S01]  /*16b0*/  CS2R R90, SRZ ;  /* 0x00000000005a7805 */ /* 0x000fe2000001ff00 */
[----:B------:R-:W-:-:S06]  /*16c0*/  IMAD.MOV.U32 R89, RZ, RZ, RZ ;  /* 0x000000ffff597224 */ /* 0x000fcc00078e00ff */
[----:B------:R-:W-:Y:S05]  /*16d0*/  @!P1 BRA `(.L_x_849) ;  /* 0x000000d400549947 */ /* 0x000fea0003800000 */
[----:B------:R-:W0:Y:S01]  /*16e0*/  S2R R3, SR_TID.X ;  /* 0x0000000000037919 */ /* 0x000e220000002100 */
[----:B------:R-:W1:Y:S01]  /*16f0*/  S2UR UR6, SR_CgaCtaId ;  /* 0x00000000000679c3 */ /* 0x000e620000008800 */
[----:B------:R-:W-:Y:S02]  /*1700*/  UMOV UR45, 0x400 ;  /* 0x00000400002d7882 */ /* 0x000fe40000000000 */
[----:B-1----:R-:W-:Y:S01]  /*1710*/  ULEA UR45, UR6, UR45, 0x18 ;  /* 0x0000002d062d7291 */ /* 0x002fe2000f8ec03f */
[----:B0-----:R-:W-:-:S05]  /*1720*/  VIADD R4, R3, 0xffffff80 ;  /* 0xffffff8003047836 */ /* 0x001fca0000000000 */
[----:B------:R-:W-:-:S04]  /*1730*/  SHF.R.S32.HI R3, RZ, 0x1f, R4 ;  /* 0x0000001fff037819 */ /* 0x000fc80000011404 */
[----:B------:R-:W-:-:S04]  /*1740*/  LEA.HI R3, R3, R4, RZ, 0x7 ;  /* 0x0000000403037211 */ /* 0x000fc800078f38ff */
[----:B------:R-:W-:-:S05]  /*1750*/  SHF.R.S32.HI R3, RZ, 0x7, R3 ;  /* 0x00000007ff037819 */ /* 0x000fca0000011403 */
[----:B------:R-:W0:Y:S02]  /*1760*/  SHFL.IDX PT, R0, R3, RZ, 0x1f ;  /* 0x00001fff03007589 */ /* 0x000e2400000e0000 */
[----:B0-----:R-:W-:-:S13]  /*1770*/  R2UR UR44, R0 ;  /* 0x00000000002c72ca */ /* 0x001fda00000e0000 */
        /* <DEDUP_REMOVED lines=14> */
[----:B------:R0:W1:Y:S01]  /*1860*/  LDC.64 R2, c[0x4][R0] ;  /* 0x0100000000027b82 */ /* 0x0000620000000a00 */
        /* <DEDUP_REMOVED lines=8> */
[----:B0-----:R-:W-:-:S07]  /*18f0*/  IMAD.MOV.U32 R13, RZ, RZ, RZ ;  /* 0x000000ffff0d7224 */ /* 0x001fce00078e00ff */
[----:B------:R-:W-:-:S07]  /*1900*/  LEPC R20, `(.L_x_850) ;  /* 0x000000001014794e */ /* 0x000fce0000000000 */
[----:B-1----:R-:W-:Y:S05]  /*1910*/  CALL.ABS.NOINC R2 ;  /* 0x0000000002007343 */ /* 0x002fea0003c00000 */
.L_x_850:
        /* <DEDUP_REMOVED lines=9> */
.L_x_1033:
[----:B------:R-:W-:Y:S05]  /*19b0*/  @!P0 BRA `(.L_x_852) ;  /* 0x0000000000048947 */ /* 0x000fea0003800000 */
[----:B------:R-:W-:Y:S01]  /*19c0*/  BPT.TRAP 0x1 ;  /* 0x000000040000795c */ /* 0x000fe20000300000 */
.L_x_852:
[----:B------:R-:W-:Y:S02]  /*19d0*/  IMAD.U32 R4, RZ, RZ, UR39 ;  /* 0x00000027ff047e24 */ /* 0x000fe4000f8e00ff */
[----:B0-----:R-:W-:-:S03]  /*19e0*/  IMAD.U32 R3, RZ, RZ, UR38 ;  /* 0x00000026ff037e24 */ /* 0x001fc6000f8e00ff */
[----:B------:R-:W-:Y:S02]  /*19f0*/  LEA R4, R4, UR45, 0x3 ;  /* 0x0000002d04047c11 */ /* 0x000fe4000f8e18ff */
[----:B------:R-:W-:-:S04]  /*1a00*/  SHF.L.U32 R3, R3, 0x1f, RZ ;  /* 0x0000001f03037819 */ /* 0x000fc800000006ff */
[----:B------:R0:W1:Y:S01]  /*1a10*/  SYNCS.PHASECHK.TRANS64.TRYWAIT P2, [R4+URZ+0x16830], R3 ;  /* 0x01683003040075a7 */ /* 0x000062000804017f */
[----:B------:R-:W-:Y:S05]  /*1a20*/  @!P0 BRA `(.L_x_853) ;  /* 0x0000000000048947 */ /* 0x000fea0003800000 */
[----:B------:R-:W-:Y:S01]  /*1a30*/  BPT.TRAP 0x1 ;  /* 0x000000040000795c */ /* 0x000fe20000300000 */
.L_x_853:
[----:B------:R-:W2:Y:S02]  /*1a40*/  S2R R0, SR_TID.X ;  /* 0x0000000000007919 */ /* 0x000ea40000002100 */
[----:B--2---:R-:W-:Y:S01]  /*1a50*/  LOP3.LUT P1, RZ, R0, 0x7f, RZ, 0xc0, !PT ;  /* 0x0000007f00ff7812 */ /* 0x004fe2000782c0ff */
[----:B-1----:R-:W-:-:S12]  /*1a60*/  @P2 BRA `(.L_x_854) ;  /* 0x0000000000082947 */ /* 0x002fd80003800000 */
[----:B------:R-:W1:Y:S02]  /*1a70*/  SYNCS.PHASECHK.TRANS64.TRYWAIT P2, [R4+URZ+0x16830], R3 ;  /* 0x01683003040075a7 */ /* 0x000e64000804017f */
[----:B-1----:R-:W-:Y:S05]  /*1a80*/  @!P2 BRA `(.L_x_855) ;  /* 0x000001300044a947 */ /* 0x002fea0003800000 */
.L_x_854:
[----:B------:R-:W-:Y:S05]  /*1a90*/  WARPSYNC.ALL ;  /* 0x0000000000007948 */ /* 0x000fea0003800000 */
[----:B------:R-:W-:Y:S01]  /*1aa0*/  UIADD3 UR4, UR45, 0xe400, URZ ;  /* 0x0000e4002d047890 */ /* 0x000fe2000fffe03f */
[----:B------:R-:W2:Y:S01]  /*1ab0*/  LDL R98, [R1+0x4] ;  /* 0x0000040001627983 */ /* 0x000ea20000100800 */
[----:B------:R-:W-:Y:S01]  /*1ac0*/  ULOP3.LUT UR16, UR48, 0x10000, URZ, 0xfc, !UPT ;  /* 0x0001000030107892 */ /* 0x000fe2000f8efc3f */
[----:B------:R-:W-:Y:S01]  /*1ad0*/  WARPGROUP.ARRIVE ;  /* 0x00000000000079c5 */ /* 0x000fe20000000000 */
[----:B------:R-:W-:Y:S01]  /*1ae0*/  USHF.R.U32.HI UR4, URZ, 0x4, UR4 ;  /* 0x000000043f047899 */ /* 0x000fe20008011604 */
[----:B------:R-:W-:Y:S01]  /*1af0*/  IMAD.MOV.U32 R21, RZ, RZ, -0x80 ;  /* 0xffffff80ff157424 */ /* 0x000fe200078e00ff */
[----:B------:R-:W-:Y:S01]  /*1b00*/  UMOV UR17, 0x40000040 ;  /* 0x4000004000117882 */ /* 0x000fe20000000000 */
[----:B------:R-:W-:Y:S01]  /*1b10*/  UMOV UR19, 0x40000040 ;  /* 0x4000004000137882 */ /* 0x000fe20000000000 */
[----:B------:R-:W-:Y:S01]  /*1b20*/  ULOP3.LUT UR4, UR4, 0x3fff, URZ, 0xc0, !UPT ;  /* 0x00003fff04047892 */ /* 0x000fe2000f8ec03f */
[----:B01----:R-:W-:Y:S01]  /*1b30*/  @!P1 VIADD R4, R4, 0x16840 ;  /* 0x0001684004049836 */ /* 0x003fe20000000000 */
[----:B------:R-:W-:Y:S01]  /*1b40*/  UMOV UR5, 0x40000040 ;  /* 0x4000004000057882 */ /* 0x000fe20000000000 */
[----:B------:R-:W-:Y:S01]  /*1b50*/  UMOV UR7, 0x40000040 ;  /* 0x4000004000077882 */ /* 0x000fe20000000000 */
[----:B------:R-:W-:-:S02]  /*1b60*/  ULOP3.LUT UR20, UR4, 0x10000, URZ, 0xfc, !UPT ;  /* 0x0001000004147892 */ /* 0x000fc4000f8efc3f */
[----:B------:R-:W-:Y:S01]  /*1b70*/  UIADD3 UR4, UR16, 0x2, URZ ;  /* 0x0000000210047890 */ /* 0x000fe2000fffe03f */
[----:B------:R-:W-:Y:S01]  /*1b80*/  @!P1 PRMT R4, RZ, 0x654, R4 ;  /* 0x00000654ff049816 */ /* 0x000fe20000000004 */
[----:B------:R-:W-:Y:S02]  /*1b90*/  ULEA UR18, UR39, UR20, 0xa ;  /* 0x0000001427127291 */ /* 0x000fe4000f8e503f */
[----:B------:R-:W-:Y:S02]  /*1ba0*/  UIADD3 UR8, UR16, 0x4, URZ ;  /* 0x0000000410087890 */ /* 0x000fe4000fffe03f */
[----:B------:R-:W-:Y:S02]  /*1bb0*/  UIADD3 UR6, UR18, 0x2, URZ ;  /* 0x0000000212067890 */ /* 0x000fe4000fffe03f */
[----:B------:R-:W-:Y:S01]  /*1bc0*/  UIADD3 UR10, UR18, 0x4, URZ ;  /* 0x00000004120a7890 */ /* 0x000fe2000fffe03f */
[----:B------:R-:W-:Y:S02]  /*1bd0*/  UMOV UR9, 0x40000040 ;  /* 0x4000004000097882 */ /* 0x000fe40000000000 */
[----:B------:R-:W-:Y:S01]  /*1be0*/  HGMMA.64x128x16.F32 R24, gdesc[UR16], RZ, !UPT, gsb0 ;  /* 0x01e00000101879f0 */ /* 0x000fe2000c0008ff */
[----:B------:R-:W-:Y:S01]  /*1bf0*/  UMOV UR11, 0x40000040 ;  /* 0x40000040000b7882 */ /* 0x000fe20000000000 */
[----:B------:R-:W-:-:S02]  /*1c00*/  UIADD3 UR12, UR16, 0x6, URZ ;  /* 0x00000006100c7890 */ /* 0x000fc4000fffe03f */
        /* <DEDUP_REMOVED lines=54> */
[----:B------:R-:W-:-:S02]  /*1f70*/  IMAD.IADD R57, R17, 0x1, R74 ;  /* 0x0000000111397824 */ /* 0x000fc400078e024a */
        /* <DEDUP_REMOVED lines=28> */
[--C-:B------:R-:W-:Y:S01]  /*2140*/  IADD3 R59, -R18, 0x1, R57.reuse ;  /* 0x00000001123b7810 */ /* 0x100fe20007ffe139 */
[----:B------:R-:W0:Y:S01]  /*2150*/  MUFU.TANH R2, R2 ;  /* 0x0000000200027308 */ /* 0x000e220000002400 */
[----:B------:R2:W-:Y:S01]  /*2160*/  @!P1 SYNCS.ARRIVE.TRANS64.RED.A1T0 RZ, [R4+URZ], RZ ;  /* 0x000000ff04ff99a7 */ /* 0x0005e2000810043f */
[----:B------:R-:W-:Y:S01]  /*2170*/  FMUL.FTZ R73, R73, UR10 ;  /* 0x0000000a49497c20 */ /* 0x000fe20008410000 */
[----:B------:R-:W-:Y:S01]  /*2180*/  IMAD R75, R16, -0x2, R57 ;  /* 0xfffffffe104b7824 */ /* 0x000fe200078e0239 */
[----:B------:R-:W-:Y:S01]  /*2190*/  LEA R78, R88, 0xffffff80, 0x7 ;  /* 0xffffff80584e7811 */ /* 0x000fe200078e38ff */
[----:B------:R-:W-:-:S03]  /*21a0*/  IMAD R59, R16, -0x2, R59 ;  /* 0xfffffffe103b7824 */ /* 0x000fc600078e023b */
[----:B------:R-:W1:Y:S01]  /*21b0*/  MUFU.TANH R5, R5 ;  /* 0x0000000500057308 */ /* 0x000e620000002400 */
[----:B--2---:R-:W-:Y:S02]  /*21c0*/  IMAD R4, R153, 0xc0, R98 ;  /* 0x000000c099047824 */ /* 0x004fe400078e0262 */
[C---:B------:R-:W-:Y:S02]  /*21d0*/  VIADD R82, R59.reuse, UR6 ;  /* 0x000000063b527c36 */ /* 0x040fe40008000000 */
[----:B------:R-:W-:-:S03]  /*21e0*/  VIADD R79, R59, UR21 ;  /* 0x000000153b4f7c36 */ /* 0x000fc60008000000 */
[----:B------:R-:W2:Y:S01]  /*21f0*/  MUFU.TANH R0, R0 ;  /* 0x0000000000007308 */ /* 0x000ea20000002400 */
[----:B------:R-:W-:-:S07]  /*2200*/  VIADDMNMX R70, R4, R82, R75, PT ;  /* 0x0000005204467246 */ /* 0x000fce000380014b */
[----:B------:R-:W3:Y:S08]  /*2210*/  MUFU.TANH R3, R3 ;  /* 0x0000000300037308 */ /* 0x000ef00000002400 */
[----:B------:R-:W4:Y:S08]  /*2220*/  MUFU.TANH R89, R89 ;  /* 0x0000005900597308 */ /* 0x000f300000002400 */
[----:B------:R-:W0:Y:S08]  /*2230*/  MUFU.TANH R90, R90 ;  /* 0x0000005a005a7308 */ /* 0x000e300000002400 */
        /* <DEDUP_REMOVED lines=57> */
[----:B------:R5:W0:Y:S02]  /*25d0*/  MUFU.TANH R97, R73 ;  /* 0x0000004900617308 */ /* 0x000a240000002400 */
[----:B-----5:R-:W-:Y:S01]  /*25e0*/  IMAD.IADD R73, R79, 0x1, R4 ;  /* 0x000000014f497824 */ /* 0x020fe200078e0204 */
[----:B-1234-:R-:W-:Y:S06]  /*25f0*/  @P2 BRA `(.L_x_856) ;  /* 0x0000000000582947 */ /* 0x01efec0003800000 */
[----:B------:R-:W-:Y:S01]  /*2600*/  IADD3 R57, -R18, R17, R4 ;  /* 0x0000001112397210 */ /* 0x000fe20007ffe104 */
[----:B------:R-:W-:Y:S03]  /*2610*/  BSSY B0, `(.L_x_857) ;  /* 0x0000010000007945 */ /* 0x000fe60003800000 */
        /* <DEDUP_REMOVED lines=10> */
.L_x_858:
[----:B------:R-:W-:-:S06]  /*26c0*/  UISETP.NE.AND UP1, UPT, UR7, 0x1, UPT ;  /* 0x000000010700788c */ /* 0x000fcc000bf25270 */
[----:B------:R-:W-:-:S05]  /*26d0*/  PLOP3.LUT P2, PT, PT, PT, UP1, 0x80, 0x0 ;  /* 0x000000000000781c */ /* 0x000fca0003f4f018 */
[----:B------:R-:W-:-:S08]  /*26e0*/  @UP1 ULDC.64 UR10, c[0x0][0x9e8] ;  /* 0x00027a00000a1ab9 */ /* 0x000fd00000000a00 */
[----:B------:R-:W-:-:S05]  /*26f0*/  @P2 IMAD.HI.U32 R58, R57, UR10, RZ ;  /* 0x0000000a393a2c27 */ /* 0x000fca000f8e00ff */
[----:B------:R-:W-:-:S07]  /*2700*/  @P2 SHF.R.U32.HI R57, RZ, UR11, R58 ;  /* 0x0000000bff392c19 */ /* 0x000fce000801163a */
.L_x_859:
[----:B------:R-:W-:Y:S05]  /*2710*/  BSYNC B0 ;  /* 0x0000000000007941 */ /* 0x000fea0003800000 */
.L_x_857:
[----:B------:R-:W-:-:S04]  /*2720*/  IMAD R57, R57, UR7, -R78 ;  /* 0x0000000739397c24 */ /* 0x000fc8000f8e0a4e */
[----:B------:R-:W-:-:S05]  /*2730*/  IMAD R57, R16, -0x2, R57 ;  /* 0xfffffffe10397824 */ /* 0x000fca00078e0239 */
[----:B------:R-:W-:Y:S02]  /*2740*/  VIMNMX R73, R73, R57, !PT ;  /* 0x0000003949497248 */ /* 0x000fe40007fe0100 */
[----:B------:R-:W-:-:S07]  /*2750*/  VIADDMNMX R70, R57, UR7, R70, PT ;  /* 0x0000000739467c46 */ /* 0x000fce000b800146 */
.L_x_856:
[C---:B------:R-:W-:Y:S02]  /*2760*/  ISETP.GE.AND P4, PT, R74.reuse, 0x9, PT ;  /* 0x000000094a00780c */ /* 0x040fe40003f86270 */
[C---:B------:R-:W-:Y:S02]  /*2770*/  ISETP.GE.AND P2, PT, R74.reuse, 0x2, PT ;  /* 0x000000024a00780c */ /* 0x040fe40003f46270 */
[----:B------:R-:W-:Y:S02]  /*2780*/  ISETP.GE.AND P5, PT, R74, 0xa, PT ;  /* 0x0000000a4a00780c */ /* 0x000fe40003fa6270 */
[----:B------:R-:W-:Y:S02]  /*2790*/  LOP3.LUT R22, R22, 0xfffffffd, RZ, 0xc0, !PT ;  /* 0xfffffffd16167812 */ /* 0x000fe400078ec0ff */
[----:B------:R-:W-:-:S04]  /*27a0*/  ISETP.GT.AND P3, PT, R73, 0x1, !P2 ;  /* 0x000000014900780c */ /* 0x000fc80005764270 */
[----:B------:R-:W-:Y:S02]  /*27b0*/  ISETP.LT.OR P3, PT, R70, 0x2, P3 ;  /* 0x000000024600780c */ /* 0x000fe40001f61670 */
[----:B------:R-:W-:Y:S02]  /*27c0*/  @P4 LOP3.LUT R22, R22, 0x2, RZ, 0xfc, !PT ;  /* 0x0000000216164812 */ /* 0x000fe400078efcff */
[----:B------:R-:W-:Y:S01]  /*27d0*/  FSEL R71, R5, -INF , !P3 ;  /* 0xff80000005477808 */ /* 0x000fe20005800000 */
[----:B------:R-:W-:Y:S01]  /*27e0*/  VIADD R5, R4, 0x8 ;  /* 0x0000000804057836 */ /* 0x000fe20000000000 */
[----:B------:R-:W-:Y:S02]  /*27f0*/  LOP3.LUT R22, R22, 0xfffffffb, RZ, 0xc0, !PT ;  /* 0xfffffffb16167812 */ /* 0x000fe400078ec0ff */
[----:B------:R-:W-:Y:S02]  /*2800*/  ISETP.GT.AND P4, PT, R73, 0x8, !P4 ;  /* 0x000000084900780c */ /* 0x000fe40006784270 */
[----:B------:R-:W-:-:S02]  /*2810*/  @P5 LOP3.LUT R22, R22, 0x4, RZ, 0xfc, !PT ;  /* 0x0000000416165812 */ /* 0x000fc400078efcff */
[----:B------:R-:W-:Y:S02]  /*2820*/  ISETP.GT.AND P3, PT, R73, 0x9, !P5 ;  /* 0x000000094900780c */ /* 0x000fe40006f64270 */
[----:B------:R-:W-:Y:S02]  /*2830*/  ISETP.GE.AND P5, PT, R74, 0x11, PT ;  /* 0x000000114a00780c */ /* 0x000fe40003fa6270 */
[C---:B------:R-:W-:Y:S02]  /*2840*/  ISETP.LT.OR P4, PT, R70.reuse, 0x9, P4 ;  /* 0x000000094600780c */ /* 0x040fe40002781670 */
[----:B------:R-:W-:Y:S02]  /*2850*/  ISETP.LT.OR P3, PT, R70, 0xa, P3 ;  /* 0x0000000a4600780c */ /* 0x000fe40001f61670 */
[----:B------:R-:W-:Y:S02]  /*2860*/  FSEL R89, R89, -INF , !P4 ;  /* 0xff80000059597808 */ /* 0x000fe40006000000 */
[----:B------:R-:W-:-:S02]  /*2870*/  ISETP.GE.AND P4, PT, R74, 0x12, PT ;  /* 0x000000124a00780c */ /* 0x000fc40003f86270 */
[----:B------:R-:W-:Y:S02]  /*2880*/  LOP3.LUT R22, R22, 0xfffffff7, RZ, 0xc0, !PT ;  /* 0xfffffff716167812 */ /* 0x000fe400078ec0ff */
[----:B0-----:R-:W-:Y:S02]  /*2890*/  FSEL R90, R90, -INF , !P3 ;  /* 0xff8000005a5a7808 */ /* 0x001fe40005800000 */
        /* <DEDUP_REMOVED lines=159> */
[----:B------:R-:W-:Y:S02]  /*3290*/  FSEL R76, R2, -INF , !P6 ;  /* 0xff800000024c7808 */ /* 0x000fe40007000000 */
[----:B------:R-:W-:Y:S01]  /*32a0*/  ISETP.GE.AND P6, PT, R74, 0x7a, PT ;  /* 0x0000007a4a00780c */ /* 0x000fe20003fc6270 */
[----:B------:R-:W-:-:S12]  /*32b0*/  IMAD.IADD R74, R79, 0x1, R5 ;  /* 0x000000014f4a7824 */ /* 0x000fd800078e0205 */
[----:B------:R-:W-:Y:S02]  /*32c0*/  @P6 LOP3.LUT R22, R22, 0x8000000, RZ, 0xfc, !PT ;  /* 0x0800000016166812 */ /* 0x000fe400078efcff */
[----:B------:R-:W-:-:S04]  /*32d0*/  ISETP.GT.AND P6, PT, R73, 0x79, !P6 ;  /* 0x000000794900780c */ /* 0x000fc800077c4270 */
[----:B------:R-:W-:Y:S02]  /*32e0*/  ISETP.LT.OR P6, PT, R70, 0x7a, P6 ;  /* 0x0000007a4600780c */ /* 0x000fe400037c1670 */
[----:B------:R-:W-:Y:S02]  /*32f0*/  VIADDMNMX R70, R5, R82, R75, PT ;  /* 0x0000005205467246 */ /* 0x000fe4000380014b */
[----:B------:R-:W-:Y:S02]  /*3300*/  FSEL R2, R85, -INF , !P6 ;  /* 0xff80000055027808 */ /* 0x000fe40007000000 */
[----:B------:R-:W-:-:S13]  /*3310*/  PLOP3.LUT P6, PT, PT, PT, UP0, 0x40, 0x0 ;  /* 0x000000000000781c */ /* 0x000fda0003fce808 */
[----:B------:R-:W-:Y:S05]  /*3320*/  @P6 BRA `(.L_x_860) ;  /* 0x0000000000646947 */ /* 0x000fea0003800000 */
[----:B------:R-:W-:Y:S01]  /*3330*/  IADD3 R73, R17, 0x8, R4 ;  /* 0x0000000811497810 */ /* 0x000fe20007ffe004 */
[----:B------:R-:W-:Y:S04]  /*3340*/  BSSY B0, `(.L_x_861) ;  /* 0x0000013000007945 */ /* 0x000fe80003800000 */
        /* <DEDUP_REMOVED lines=12> */
.L_x_862:
[----:B------:R-:W-:-:S06]  /*3410*/  UISETP.NE.AND UP1, UPT, UR7, 0x1, UPT ;  /* 0x000000010700788c */ /* 0x000fcc000bf25270 */
[----:B------:R-:W-:-:S05]  /*3420*/  PLOP3.LUT P6, PT, PT, PT, UP1, 0x80, 0x0 ;  /* 0x000000000000781c */ /* 0x000fca0003fcf018 */
[----:B------:R-:W-:-:S08]  /*3430*/  @UP1 ULDC.64 UR10, c[0x0][0x9e8] ;  /* 0x00027a00000a1ab9 */ /* 0x000fd00000000a00 */
[----:B------:R-:W-:Y:S01]  /*3440*/  @P6 IMAD.HI.U32 R40, R73, UR10, RZ ;  /* 0x0000000a49286c27 */ /* 0x000fe2000f8e00ff */
[----:B------:R-:W-:-:S13]  /*3450*/  PLOP3.LUT P6, PT, PT, PT, UP1, 0x80, 0x0 ;  /* 0x000000000000781c */ /* 0x000fda0003fcf018 */
[----:B------:R-:W-:-:S07]  /*3460*/  @P6 SHF.R.U32.HI R73, RZ, UR11, R40 ;  /* 0x0000000bff496c19 */ /* 0x000fce0008011628 */
.L_x_863:
[----:B------:R-:W-:Y:S05]  /*3470*/  BSYNC B0 ;  /* 0x0000000000007941 */ /* 0x000fea0003800000 */
.L_x_861:
[----:B------:R-:W-:-:S04]  /*3480*/  IMAD R73, R73, UR7, -R78 ;  /* 0x0000000749497c24 */ /* 0x000fc8000f8e0a4e */
[----:B------:R-:W-:-:S05]  /*3490*/  IMAD R73, R16, -0x2, R73 ;  /* 0xfffffffe10497824 */ /* 0x000fca00078e0249 */
[----:B------:R-:W-:Y:S02]  /*34a0*/  VIMNMX R74, R74, R73, !PT ;  /* 0x000000494a4a7248 */ /* 0x000fe40007fe0100 */
[----:B------:R-:W-:-:S07]  /*34b0*/  VIADDMNMX R70, R73, UR7, R70, PT ;  /* 0x0000000749467c46 */ /* 0x000fce000b800146 */
.L_x_860:
[----:B------:R-:W-:Y:S01]  /*34c0*/  ISETP.GT.AND P2, PT, R74, 0x1, !P2 ;  /* 0x000000014a00780c */ /* 0x000fe20005744270 */
[----:B------:R-:W-:Y:S01]  /*34d0*/  ULDC UR10, c[0x0][0x988] ;  /* 0x00026200000a7ab9 */ /* 0x000fe20000000800 */
[----:B------:R-:W-:Y:S02]  /*34e0*/  LOP3.LUT P6, RZ, R22, 0x8, RZ, 0xc0, !PT ;  /* 0x0000000816ff7812 */ /* 0x000fe400078cc0ff */
[----:B------:R-:W-:Y:S02]  /*34f0*/  ISETP.LT.OR P2, PT, R70, 0x2, P2 ;  /* 0x000000024600780c */ /* 0x000fe40001741670 */
[----:B------:R-:W-:Y:S02]  /*3500*/  ISETP.GT.AND P3, PT, R74, 0x70, !P3 ;  /* 0x000000704a00780c */ /* 0x000fe40005f64270 */
[----:B------:R-:W-:Y:S02]  /*3510*/  FSEL R3, R3, -INF , !P2 ;  /* 0xff80000003037808 */ /* 0x000fe40005000000 */
[----:B------:R-:W-:-:S02]  /*3520*/  LOP3.LUT P2, RZ, R22, 0x2, RZ, 0xc0, !PT ;  /* 0x0000000216ff7812 */ /* 0x000fc4000784c0ff */
[C---:B------:R-:W-:Y:S02]  /*3530*/  ISETP.GT.AND P4, PT, R74.reuse, 0x71, !P4 ;  /* 0x000000714a00780c */ /* 0x040fe40006784270 */
[----:B------:R-:W-:Y:S02]  /*3540*/  ISETP.GT.AND P2, PT, R74, 0x8, !P2 ;  /* 0x000000084a00780c */ /* 0x000fe40005744270 */
[C---:B------:R-:W-:Y:S02]  /*3550*/  ISETP.LT.OR P3, PT, R70.reuse, 0x71, P3 ;  /* 0x000000714600780c */ /* 0x040fe40001f61670 */
[----:B------:R-:W-:Y:S02]  /*3560*/  ISETP.LT.OR P2, PT, R70, 0x9, P2 ;  /* 0x000000094600780c */ /* 0x000fe40001741670 */
[----:B------:R-:W-:Y:S02]  /*3570*/  ISETP.GT.AND P5, PT, R74, 0x78, !P5 ;  /* 0x000000784a00780c */ /* 0x000fe40006fa4270 */
[----:B------:R-:W-:-:S02]  /*3580*/  FSEL R40, R7, -INF , !P2 ;  /* 0xff80000007287808 */ /* 0x000fc40005000000 */
[----:B------:R-:W-:Y:S02]  /*3590*/  LOP3.LUT P2, RZ, R22, 0x4, RZ, 0xc0, !PT ;  /* 0x0000000416ff7812 */ /* 0x000fe4000784c0ff */
[----:B------:R-:W-:Y:S02]  /*35a0*/  ISETP.LT.OR P4, PT, R70, 0x72, P4 ;  /* 0x000000724600780c */ /* 0x000fe40002781670 */
        /* <DEDUP_REMOVED lines=81> */
[----:B------:R-:W0:Y:S01]  /*3ac0*/  SHFL.BFLY PT, R7, R6, 0x2, 0x1f ;  /* 0x0c401f0006077f89 */ /* 0x000e2200000e0000 */
[----:B------:R-:W-:-:S02]  /*3ad0*/  LOP3.LUT P6, RZ, R22, 0x10, RZ, 0xc0, !PT ;  /* 0x0000001016ff7812 */ /* 0x000fc400078cc0ff */
[----:B------:R-:W-:Y:S02]  /*3ae0*/  ISETP.LT.OR P2, PT, R70, 0x3a, P2 ;  /* 0x0000003a4600780c */ /* 0x000fe40001741670 */
[----:B------:R-:W-:Y:S02]  /*3af0*/  FSEL R26, R26, -INF , !P5 ;  /* 0xff8000001a1a7808 */ /* 0x000fe40006800000 */
[----:B------:R-:W-:Y:S02]  /*3b00*/  FSEL R30, R30, -INF , !P2 ;  /* 0xff8000001e1e7808 */ /* 0x000fe40005000000 */
[----:B------:R-:W-:-:S04]  /*3b10*/  LOP3.LUT P2, RZ, R22, 0x4000, RZ, 0xc0, !PT ;  /* 0x0000400016ff7812 */ /* 0x000fc8000784c0ff */
[----:B------:R-:W-:-:S04]  /*3b20*/  ISETP.GT.AND P2, PT, R74, 0x40, !P2 ;  /* 0x000000404a00780c */ /* 0x000fc80005744270 */
[----:B------:R-:W-:-:S04]  /*3b30*/  ISETP.LT.OR P2, PT, R70, 0x41, P2 ;  /* 0x000000414600780c */ /* 0x000fc80001741670 */
[----:B------:R-:W-:Y:S02]  /*3b40*/  FSEL R33, R33, -INF , !P2 ;  /* 0xff80000021217808 */ /* 0x000fe40005000000 */
[----:B------:R-:W-:Y:S02]  /*3b50*/  LOP3.LUT P2, RZ, R22, 0x2000, RZ, 0xc0, !PT ;  /* 0x0000200016ff7812 */ /* 0x000fe4000784c0ff */
[----:B0-----:R-:W-:Y:S02]  /*3b60*/  FMNMX.FTZ R73, R6, R7, !PT ;  /* 0x0000000706497209 */ /* 0x001fe40007810000 */
[----:B------:R-:W-:-:S03]  /*3b70*/  ISETP.GT.AND P2, PT, R74, 0x41, !P2 ;  /* 0x000000414a00780c */ /* 0x000fc60005744270 */
[----:B------:R-:W0:Y:S01]  /*3b80*/  SHFL.BFLY PT, R78, R73, 0x1, 0x1f ;  /* 0x0c201f00494e7f89 */ /* 0x000e2200000e0000 */
[----:B------:R-:W-:-:S04]  /*3b90*/  ISETP.LT.OR P2, PT, R70, 0x42, P2 ;  /* 0x000000424600780c */ /* 0x000fc80001741670 */
        /* <DEDUP_REMOVED lines=41> */
[----:B------:R-:W-:Y:S02]  /*3e30*/  ISETP.GT.AND P2, PT, R74, RZ, !P6 ;  /* 0x000000ff4a00720c */ /* 0x000fe40007744270 */
        /* <DEDUP_REMOVED lines=9> */
[--C-:B------:R-:W-:Y:S01]  /*3ed0*/  FFMA.FTZ R148, R76, UR10, -R75.reuse ;  /* 0x0000000a4c947c23 */ /* 0x100fe2000801084b */
[----:B------:R-:W-:Y:S01]  /*3ee0*/  FMNMX.FTZ R77, R0, R3, !PT ;  /* 0x00000003004d7209 */ /* 0x000fe20007810000 */
[--C-:B------:R-:W-:Y:S01]  /*3ef0*/  FFMA.FTZ R71, R71, UR10, -R75.reuse ;  /* 0x0000000a47477c23 */ /* 0x100fe2000801084b */
[----:B------:R-:W-:Y:S01]  /*3f00*/  ISETP.GT.AND P2, PT, R74, 0x69, !P2 ;  /* 0x000000694a00780c */ /* 0x000fe20005744270 */
[--C-:B------:R-:W-:Y:S01]  /*3f10*/  FFMA.FTZ R150, R89, UR10, -R75.reuse ;  /* 0x0000000a59967c23 */ /* 0x100fe2000801084b */
[----:B------:R-:W-:Y:S01]  /*3f20*/  FMNMX.FTZ R77, R40, R77, !PT ;  /* 0x0000004d284d7209 */ /* 0x000fe20007810000 */
[----:B------:R-:W-:Y:S01]  /*3f30*/  MUFU.EX2 R148, R148 ;  /* 0x0000009400947308 */ /* 0x000fe20000000800 */
[----:B------:R-:W-:Y:S01]  /*3f40*/  ISETP.LT.OR P2, PT, R70, 0x6a, P2 ;  /* 0x0000006a4600780c */ /* 0x000fe20001741670 */
[--C-:B------:R-:W-:Y:S01]  /*3f50*/  FFMA.FTZ R73, R90, UR10, -R75.reuse ;  /* 0x0000000a5a497c23 */ /* 0x100fe2000801084b */
[----:B------:R-:W-:Y:S01]  /*3f60*/  FMNMX.FTZ R6, R42, R77, !PT ;  /* 0x0000004d2a067209 */ /* 0x000fe20007810000 */
[--C-:B------:R-:W-:Y:S01]  /*3f70*/  FFMA.FTZ R81, R32, UR10, -R75.reuse ;  /* 0x0000000a20517c23 */ /* 0x100fe2000801084b */
[----:B------:R-:W-:Y:S01]  /*3f80*/  FSEL R12, R12, -INF , !P2 ;  /* 0xff8000000c0c7808 */ /* 0x000fe20005000000 */
[--C-:B------:R-:W-:Y:S01]  /*3f90*/  FFMA.FTZ R144, R72, UR10, -R75.reuse ;  /* 0x0000000a48907c23 */ /* 0x100fe2000801084b */
[----:B------:R-:W-:Y:S01]  /*3fa0*/  FMNMX.FTZ R77, R9, R6, !PT ;  /* 0x00000006094d7209 */ /* 0x000fe20007810000 */
[----:B------:R-:W0:Y:S01]  /*3fb0*/  MUFU.EX2 R71, R71 ;  /* 0x0000004700477308 */ /* 0x000e220000000800 */
[----:B------:R-:W-:Y:S01]  /*3fc0*/  FSEL R58, R15, -INF , !P4 ;  /* 0xff8000000f3a7808 */ /* 0x000fe20006000000 */
[--C-:B------:R-:W-:Y:S01]  /*3fd0*/  FFMA.FTZ R69, R69, UR10, -R75.reuse ;  /* 0x0000000a45457c23 */ /* 0x100fe2000801084b */
[----:B------:R-:W-:Y:S01]  /*3fe0*/  FMNMX.FTZ R6, R8, R77, !PT ;  /* 0x0000004d08067209 */ /* 0x000fe20007810000 */
[--C-:B------:R-:W-:Y:S01]  /*3ff0*/  FFMA.FTZ R146, R68, UR10, -R75.reuse ;  /* 0x0000000a44927c23 */ /* 0x100fe2000801084b */
[----:B------:R-:W-:Y:S01]  /*4000*/  ISETP.LT.OR P6, PT, R70, 0x7a, P6 ;  /* 0x0000007a4600780c */ /* 0x000fe200037c1670 */
[--C-:B------:R-:W-:Y:S01]  /*4010*/  FFMA.FTZ R63, R63, UR10, -R75.reuse ;  /* 0x0000000a3f3f7c23 */ /* 0x100fe2000801084b */
[----:B------:R-:W-:Y:S01]  /*4020*/  FMNMX.FTZ R77, R11, R6, !PT ;  /* 0x000000060b4d7209 */ /* 0x000fe20007810000 */
[----:B------:R-:W1:Y:S01]  /*4030*/  MUFU.EX2 R150, R150 ;  /* 0x0000009600967308 */ /* 0x000e620000000800 */
[--C-:B------:R-:W-:Y:S01]  /*4040*/  FFMA.FTZ R120, R34, UR10, -R75.reuse ;  /* 0x0000000a22787c23 */ /* 0x100fe2000801084b */
[--C-:B------:R-:W-:Y:S01]  /*4050*/  FFMA.FTZ R142, R66, UR10, -R75.reuse ;  /* 0x0000000a428e7c23 */ /* 0x100fe2000801084b */
[----:B------:R-:W-:Y:S01]  /*4060*/  FMNMX.FTZ R77, R10, R77, !PT ;  /* 0x0000004d0a4d7209 */ /* 0x000fe20007810000 */
[--C-:B------:R-:W-:Y:S01]  /*4070*/  FFMA.FTZ R122, R31, UR10, -R75.reuse ;  /* 0x0000000a1f7a7c23 */ /* 0x100fe2000801084b */
[--C-:B------:R-:W-:Y:S01]  /*4080*/  FFMA.FTZ R31, R2, UR10, -R75.reuse ;  /* 0x0000000a021f7c23 */ /* 0x100fe2000801084b */
[--C-:B------:R-:W-:Y:S01]  /*4090*/  FFMA.FTZ R61, R61, UR10, -R75.reuse ;  /* 0x0000000a3d3d7c23 */ /* 0x100fe2000801084b */
[----:B------:R-:W-:Y:S01]  /*40a0*/  FMNMX.FTZ R6, R14, R77, !PT ;  /* 0x0000004d0e067209 */ /* 0x000fe20007810000 */
[----:B------:R-:W2:Y:S01]  /*40b0*/  MUFU.EX2 R73, R73 ;  /* 0x0000004900497308 */ /* 0x000ea20000000800 */
[--C-:B------:R-:W-:Y:S01]  /*40c0*/  FFMA.FTZ R79, R36, UR10, -R75.reuse ;  /* 0x0000000a244f7c23 */ /* 0x100fe2000801084b */
[--C-:B------:R-:W-:Y:S01]  /*40d0*/  FFMA.FTZ R136, R65, UR10, -R75.reuse ;  /* 0x0000000a41887c23 */ /* 0x100fe2000801084b */
[----:B------:R-:W-:Y:S01]  /*40e0*/  FMNMX.FTZ R6, R13, R6, !PT ;  /* 0x000000060d067209 */ /* 0x000fe20007810000 */
[--C-:B------:R-:W-:Y:S01]  /*40f0*/  FFMA.FTZ R65, R62, UR10, -R75.reuse ;  /* 0x0000000a3e417c23 */ /* 0x100fe2000801084b */
[--C-:B------:R-:W-:Y:S01]  /*4100*/  FFMA.FTZ R138, R64, UR10, -R75.reuse ;  /* 0x0000000a408a7c23 */ /* 0x100fe2000801084b */
[--C-:B------:R-:W-:Y:S01]  /*4110*/  FFMA.FTZ R126, R38, UR10, -R75.reuse ;  /* 0x0000000a267e7c23 */ /* 0x100fe2000801084b */
[----:B------:R-:W-:Y:S01]  /*4120*/  FMNMX.FTZ R67, R25, R6, !PT ;  /* 0x0000000619437209 */ /* 0x000fe20007810000 */
[----:B------:R-:W3:Y:S01]  /*4130*/  MUFU.EX2 R144, R144 ;  /* 0x0000009000907308 */ /* 0x000ee20000000800 */
[--C-:B------:R-:W-:Y:S01]  /*4140*/  FFMA.FTZ R59, R59, UR10, -R75.reuse ;  /* 0x0000000a3b3b7c23 */ /* 0x100fe2000801084b */
        /* <DEDUP_REMOVED lines=8> */
[----:B------:R-:W-:Y:S01]  /*41d0*/  FFMA.FTZ R55, R55, UR10, -R75 ;  /* 0x0000000a37377c23 */ /* 0x000fe2000801084b */
[----:B------:R-:W-:-:S04]  /*41e0*/  FMNMX.FTZ R6, R27, R6, !PT ;  /* 0x000000061b067209 */ /* 0x000fc80007810000 */
[----:B------:R-:W-:Y:S01]  /*41f0*/  FMNMX.FTZ R77, R29, R6, !PT ;  /* 0x000000061d4d7209 */ /* 0x000fe20007810000 */
[----:B------:R5:W-:Y:S03]  /*4200*/  MUFU.EX2 R67, R60 ;  /* 0x0000003c00437308 */ /* 0x000be60000000800 */
[----:B------:R-:W-:-:S04]  /*4210*/  FMNMX.FTZ R6, R30, R77, !PT ;  /* 0x0000004d1e067209 */ /* 0x000fc80007810000 */
[----:B------:R-:W-:Y:S01]  /*4220*/  FMNMX.FTZ R6, R33, R6, !PT ;  /* 0x0000000621067209 */ /* 0x000fe20007810000 */
[----:B------:R-:W4:Y:S01]  /*4230*/  MUFU.EX2 R146, R146 ;  /* 0x0000009200927308 */ /* 0x000f220000000800 */
[----:B-----5:R-:W-:Y:S01]  /*4240*/  FSEL R60, R21, -INF , !P6 ;  /* 0xff800000153c7808 */ /* 0x020fe20007000000 */
        /* <DEDUP_REMOVED lines=22> */
[----:B------:R-:W-:-:S05]  /*43b0*/  FMNMX.FTZ R77, R60, R77, !PT ;  /* 0x0000004d3c4d7209 */ /* 0x000fca0007810000 */
[----:B------:R-:W0:Y:S01]  /*43c0*/  SHFL.BFLY PT, R6, R77, 0x2, 0x1f ;  /* 0x0c401f004d067f89 */ /* 0x000e2200000e0000 */
[----:B------:R-:W-:Y:S08]  /*43d0*/  MUFU.EX2 R59, R59 ;  /* 0x0000003b003b7308 */ /* 0x000ff00000000800 */
[----:B------:R-:W-:Y:S08]  /*43e0*/  MUFU.EX2 R132, R132 ;  /* 0x0000008400847308 */ /* 0x000ff00000000800 */
[----:B------:R-:W-:Y:S01]  /*43f0*/  MUFU.EX2 R15, R15 ;  /* 0x0000000f000f7308 */ /* 0x000fe20000000800 */
[----:B0-----:R-:W-:-:S07]  /*4400*/  FMNMX.FTZ R46, R77, R6, !PT ;  /* 0x000000064d2e7209 */ /* 0x001fce0007810000 */
[----:B------:R-:W-:Y:S01]  /*4410*/  MUFU.EX2 R134, R134 ;  /* 0x0000008600867308 */ /* 0x000fe20000000800 */
[----:B------:R-:W-:Y:S01]  /*4420*/  FFMA.FTZ R77, R44, UR10, -R75 ;  /* 0x0000000a2c4d7c23 */ /* 0x000fe2000801084b */
[----:B------:R-:W0:Y:S06]  /*4430*/  SHFL.BFLY PT, R83, R46, 0x1, 0x1f ;  /* 0x0c201f002e537f89 */ /* 0x000e2c00000e0000 */
[----:B------:R-:W-:Y:S08]  /*4440*/  MUFU.EX2 R21, R21 ;  /* 0x0000001500157308 */ /* 0x000ff00000000800 */
[----:B------:R-:W-:Y:S08]  /*4450*/  MUFU.EX2 R128, R128 ;  /* 0x0000008000807308 */ /* 0x000ff00000000800 */
[----:B------:R-:W-:Y:S01]  /*4460*/  MUFU.EX2 R57, R57 ;  /* 0x0000003900397308 */ /* 0x000fe20000000800 */
[----:B0-----:R-:W-:-:S04]  /*4470*/  FMNMX.FTZ R6, R46, R83, !PT ;  /* 0x000000532e067209 */ /* 0x001fc80007810000 */
[C---:B------:R-:W-:Y:S01]  /*4480*/  FSETP.NEU.FTZ.AND P2, PT, R6.reuse, -INF , PT ;  /* 0xff8000000600780b */ /* 0x040fe20003f5d000 */
[----:B------:R-:W-:Y:S02]  /*4490*/  FMUL.FTZ R32, R6, UR10 ;  /* 0x0000000a06207c20 */ /* 0x000fe40008410000 */
[----:B------:R-:W-:Y:S03]  /*44a0*/  MUFU.EX2 R130, R130 ;  /* 0x0000008200827308 */ /* 0x000fe60000000800 */
[----:B------:R-:W-:Y:S02]  /*44b0*/  FSEL R32, R32, RZ, P2 ;  /* 0x000000ff20207208 */ /* 0x000fe40001000000 */
[----:B------:R-:W-:-:S03]  /*44c0*/  PLOP3.LUT P2, PT, PT, PT, UP0, 0x40, 0x0 ;  /* 0x000000000000781c */ /* 0x000fc60003f4e808 */
[----:B------:R-:W-:Y:S01]  /*44d0*/  MUFU.EX2 R55, R55 ;  /* 0x0000003700377308 */ /* 0x000fe20000000800 */
[--C-:B------:R-:W-:Y:S01]  /*44e0*/  FFMA.FTZ R149, R0, UR10, -R32.reuse ;  /* 0x0000000a00957c23 */ /* 0x100fe20008010820 */
[--C-:B------:R-:W-:Y:S01]  /*44f0*/  FFMA.FTZ R0, R3, UR10, -R32.reuse ;  /* 0x0000000a03007c23 */ /* 0x100fe20008010820 */
[----:B------:R-:W-:Y:S01]  /*4500*/  FADD.FTZ R3, R148, R71 ;  /* 0x0000004794037221 */ /* 0x000fe20000010000 */
[--C-:B------:R-:W-:Y:S01]  /*4510*/  FFMA.FTZ R151, R40, UR10, -R32.reuse ;  /* 0x0000000a28977c23 */ /* 0x100fe20008010820 */
[--C-:B------:R-:W-:Y:S01]  /*4520*/  FFMA.FTZ R2, R42, UR10, -R32.reuse ;  /* 0x0000000a2a027c23 */ /* 0x100fe20008010820 */
[--C-:B------:R-:W-:Y:S01]  /*4530*/  FFMA.FTZ R145, R9, UR10, -R32.reuse ;  /* 0x0000000a09917c23 */ /* 0x100fe20008010820 */
[----:B-1----:R-:W-:Y:S01]  /*4540*/  FADD.FTZ R34, R150, R3 ;  /* 0x0000000396227221 */ /* 0x002fe20000010000 */
[----:B------:R-:W-:Y:S01]  /*4550*/  MUFU.EX2 R149, R149 ;  /* 0x0000009500957308 */ /* 0x000fe20000000800 */
[--C-:B------:R-:W-:Y:S01]  /*4560*/  FFMA.FTZ R8, R8, UR10, -R32.reuse ;  /* 0x0000000a08087c23 */ /* 0x100fe20008010820 */
[----:B------:R-:W-:Y:S01]  /*4570*/  FFMA.FTZ R147, R11, UR10, -R32 ;  /* 0x0000000a0b937c23 */ /* 0x000fe20008010820 */
[----:B--2---:R-:W-:Y:S01]  /*4580*/  FADD.FTZ R3, R73, R34 ;  /* 0x0000002249037221 */ /* 0x004fe20000010000 */
[--C-:B------:R-:W-:Y:S01]  /*4590*/  FFMA.FTZ R10, R10, UR10, -R32.reuse ;  /* 0x0000000a0a0a7c23 */ /* 0x100fe20008010820 */
[--C-:B------:R-:W-:Y:S01]  /*45a0*/  FFMA.FTZ R141, R14, UR10, -R32.reuse ;  /* 0x0000000a0e8d7c23 */ /* 0x100fe20008010820 */
[--C-:B------:R-:W-:Y:S01]  /*45b0*/  FFMA.FTZ R14, R13, UR10, -R32.reuse ;  /* 0x0000000a0d0e7c23 */ /* 0x100fe20008010820 */
[----:B---3--:R-:W-:Y:S01]  /*45c0*/  FADD.FTZ R34, R144, R3 ;  /* 0x0000000390227221 */ /* 0x008fe20000010000 */
[----:B------:R-:W0:Y:S01]  /*45d0*/  MUFU.EX2 R0, R0 ;  /* 0x0000000000007308 */ /* 0x000e220000000800 */
[--C-:B------:R-:W-:Y:S01]  /*45e0*/  FFMA.FTZ R143, R25, UR10, -R32.reuse ;  /* 0x0000000a198f7c23 */ /* 0x100fe20008010820 */
[----:B------:R-:W-:Y:S01]  /*45f0*/  FFMA.FTZ R24, R24, UR10, -R32 ;  /* 0x0000000a18187c23 */ /* 0x000fe20008010820 */
[----:B----4-:R-:W-:Y:S01]  /*4600*/  FADD.FTZ R3, R69, R34 ;  /* 0x0000002245037221 */ /* 0x010fe20000010000 */
[--C-:B------:R-:W-:Y:S01]  /*4610*/  FFMA.FTZ R137, R28, UR10, -R32.reuse ;  /* 0x0000000a1c897c23 */ /* 0x100fe20008010820 */
[--C-:B------:R-:W-:Y:S01]  /*4620*/  FFMA.FTZ R28, R27, UR10, -R32.reuse ;  /* 0x0000000a1b1c7c23 */ /* 0x100fe20008010820 */
[--C-:B------:R-:W-:Y:S01]  /*4630*/  FFMA.FTZ R139, R29, UR10, -R32.reuse ;  /* 0x0000000a1d8b7c23 */ /* 0x100fe20008010820 */
[----:B------:R-:W-:Y:S01]  /*4640*/  FADD.FTZ R36, R146, R3 ;  /* 0x0000000392247221 */ /* 0x000fe20000010000 */
[----:B------:R-:W1:Y:S01]  /*4650*/  MUFU.EX2 R151, R151 ;  /* 0x0000009700977308 */ /* 0x000e620000000800 */
[--C-:B------:R-:W-:Y:S01]  /*4660*/  FFMA.FTZ R30, R30, UR10, -R32.reuse ;  /* 0x0000000a1e1e7c23 */ /* 0x100fe20008010820 */
[----:B------:R-:W-:Y:S01]  /*4670*/  FFMA.FTZ R133, R33, UR10, -R32 ;  /* 0x0000000a21857c23 */ /* 0x000fe20008010820 */
[----:B-----5:R-:W-:Y:S01]  /*4680*/  FADD.FTZ R3, R63, R36 ;  /* 0x000000243f037221 */ /* 0x020fe20000010000 */
[--C-:B------:R-:W-:Y:S01]  /*4690*/  FFMA.FTZ R34, R35, UR10, -R32.reuse ;  /* 0x0000000a23227c23 */ /* 0x100fe20008010820 */
[--C-:B------:R-:W-:Y:S01]  /*46a0*/  FFMA.FTZ R135, R37, UR10, -R32.reuse ;  /* 0x0000000a25877c23 */ /* 0x100fe20008010820 */
[----:B------:R-:W-:Y:S01]  /*46b0*/  FFMA.FTZ R129, R41, UR10, -R32 ;  /* 0x0000000a29817c23 */ /* 0x000fe20008010820 */
[----:B------:R-:W-:Y:S01]  /*46c0*/  FADD.FTZ R36, R140, R3 ;  /* 0x000000038c247221 */ /* 0x000fe20000010000 */
[----:B------:R-:W2:Y:S01]  /*46d0*/  MUFU.EX2 R2, R2 ;  /* 0x0000000200027308 */ /* 0x000ea20000000800 */
[----:B0-----:R-:W-:Y:S01]  /*46e0*/  FADD.FTZ R38, R149, R0 ;  /* 0x0000000095267221 */ /* 0x001fe20000010000 */
[----:B------:R-:W-:Y:S01]  /*46f0*/  FFMA.FTZ R131, R45, UR10, -R32 ;  /* 0x0000000a2d837c23 */ /* 0x000fe20008010820 */
[----:B------:R-:W-:Y:S01]  /*4700*/  FADD.FTZ R9, R67, R36 ;  /* 0x0000002443097221 */ /* 0x000fe20000010000 */
[--C-:B------:R-:W-:Y:S01]  /*4710*/  FFMA.FTZ R36, R39, UR10, -R32.reuse ;  /* 0x0000000a27247c23 */ /* 0x100fe20008010820 */
[--C-:B------:R-:W-:Y:S01]  /*4720*/  FFMA.FTZ R47, R47, UR10, -R32.reuse ;  /* 0x0000000a2f2f7c23 */ /* 0x100fe20008010820 */
[----:B------:R-:W-:Y:S01]  /*4730*/  FFMA.FTZ R49, R49, UR10, -R32 ;  /* 0x0000000a31317c23 */ /* 0x000fe20008010820 */
[----:B------:R-:W-:Y:S01]  /*4740*/  FADD.FTZ R40, R142, R9 ;  /* 0x000000098e287221 */ /* 0x000fe20000010000 */
[----:B------:R-:W0:Y:S01]  /*4750*/  MUFU.EX2 R145, R145 ;  /* 0x0000009100917308 */ /* 0x000e220000000800 */
[----:B-1----:R-:W-:Y:S01]  /*4760*/  FADD.FTZ R3, R151, R38 ;  /* 0x0000002697037221 */ /* 0x002fe20000010000 */
[----:B------:R-:W-:Y:S01]  /*4770*/  FFMA.FTZ R51, R51, UR10, -R32 ;  /* 0x0000000a33337c23 */ /* 0x000fe20008010820 */
[----:B------:R-:W-:Y:S01]  /*4780*/  FADD.FTZ R9, R61, R40 ;  /* 0x000000283d097221 */ /* 0x000fe20000010000 */
[--C-:B------:R-:W-:Y:S01]  /*4790*/  FFMA.FTZ R53, R53, UR10, -R32.reuse ;  /* 0x0000000a35357c23 */ /* 0x100fe20008010820 */
[----:B------:R-:W-:Y:S01]  /*47a0*/  FFMA.FTZ R58, R58, UR10, -R32 ;  /* 0x0000000a3a3a7c23 */ /* 0x000fe20008010820 */
[----:B------:R-:W-:-:S02]  /*47b0*/  F2FP.F16.F32.PACK_AB R149, R0, R149 ;  /* 0x000000950095723e */ /* 0x000fc400000000ff */
[----:B------:R-:W1:Y:S01]  /*47c0*/  MUFU.EX2 R8, R8 ;  /* 0x0000000800087308 */ /* 0x000e620000000800 */
[C---:B--2---:R-:W-:Y:S01]  /*47d0*/  FADD.FTZ R38, R2.reuse, R3 ;  /* 0x0000000302267221 */ /* 0x044fe20000010000 */
[----:B------:R-:W-:Y:S02]  /*47e0*/  F2FP.F16.F32.PACK_AB R151, R2, R151 ;  /* 0x000000970297723e */ /* 0x000fe400000000ff */
[----:B------:R-:W-:Y:S02]  /*47f0*/  F2FP.F16.F32.PACK_AB R148, R71, R148 ;  /* 0x000000944794723e */ /* 0x000fe400000000ff */
[----:B------:R-:W-:Y:S02]  /*4800*/  F2FP.F16.F32.PACK_AB R150, R73, R150 ;  /* 0x000000964996723e */ /* 0x000fe400000000ff */
[----:B------:R-:W2:Y:S01]  /*4810*/  MUFU.EX2 R147, R147 ;  /* 0x0000009300937308 */ /* 0x000ea20000000800 */
[----:B0-----:R-:W-:Y:S01]  /*4820*/  FADD.FTZ R3, R145, R38 ;  /* 0x0000002691037221 */ /* 0x001fe20000010000 */
[----:B------:R-:W-:Y:S01]  /*4830*/  FADD.FTZ R38, R136, R9 ;  /* 0x0000000988267221 */ /* 0x000fe20000010000 */
[----:B------:R-:W-:-:S02]  /*4840*/  F2FP.F16.F32.PACK_AB R144, R69, R144 ;  /* 0x000000904590723e */ /* 0x000fc400000000ff */
[----:B------:R-:W-:Y:S01]  /*4850*/  F2FP.F16.F32.PACK_AB R146, R63, R146 ;  /* 0x000000923f92723e */ /* 0x000fe200000000ff */
[----:B------:R-:W-:Y:S01]  /*4860*/  FADD.FTZ R9, R65, R38 ;  /* 0x0000002641097221 */ /* 0x000fe20000010000 */
[----:B------:R-:W-:Y:S01]  /*4870*/  FFMA.FTZ R38, R43, UR10, -R32 ;  /* 0x0000000a2b267c23 */ /* 0x000fe20008010820 */
[----:B------:R-:W0:Y:S01]  /*4880*/  MUFU.EX2 R10, R10 ;  /* 0x0000000a000a7308 */ /* 0x000e220000000800 */
[----:B-1----:R-:W-:Y:S01]  /*4890*/  FADD.FTZ R40, R8, R3 ;  /* 0x0000000308287221 */ /* 0x002fe20000010000 */
[----:B------:R-:W-:Y:S01]  /*48a0*/  FADD.FTZ R42, R138, R9 ;  /* 0x000000098a2a7221 */ /* 0x000fe20000010000 */
[----:B------:R-:W-:Y:S02]  /*48b0*/  F2FP.F16.F32.PACK_AB R140, R67, R140 ;  /* 0x0000008c438c723e */ /* 0x000fe400000000ff */
[----:B------:R-:W-:Y:S01]  /*48c0*/  F2FP.F16.F32.PACK_AB R142, R61, R142 ;  /* 0x0000008e3d8e723e */ /* 0x000fe200000000ff */
[----:B------:R-:W-:Y:S01]  /*48d0*/  FADD.FTZ R9, R59, R42 ;  /* 0x0000002a3b097221 */ /* 0x000fe20000010000 */
[----:B------:R-:W-:Y:S01]  /*48e0*/  F2FP.F16.F32.PACK_AB R136, R65, R136 ;  /* 0x000000884188723e */ /* 0x000fe200000000ff */
[----:B------:R-:W1:Y:S01]  /*48f0*/  MUFU.EX2 R141, R141 ;  /* 0x0000008d008d7308 */ /* 0x000e620000000800 */
[----:B--2---:R-:W-:Y:S01]  /*4900*/  FADD.FTZ R3, R147, R40 ;  /* 0x0000002893037221 */ /* 0x004fe20000010000 */
[----:B------:R-:W-:Y:S01]  /*4910*/  FADD.FTZ R42, R132, R9 ;  /* 0x00000009842a7221 */ /* 0x000fe20000010000 */
[----:B------:R-:W-:-:S02]  /*4920*/  F2FP.F16.F32.PACK_AB R132, R15, R132 ;  /* 0x000000840f84723e */ /* 0x000fc400000000ff */
[----:B------:R-:W-:Y:S01]  /*4930*/  F2FP.F16.F32.PACK_AB R138, R59, R138 ;  /* 0x0000008a3b8a723e */ /* 0x000fe200000000ff */
[----:B------:R-:W-:Y:S01]  /*4940*/  FADD.FTZ R9, R15, R42 ;  /* 0x0000002a0f097221 */ /* 0x000fe20000010000 */
[----:B------:R-:W-:Y:S01]  /*4950*/  F2FP.F16.F32.PACK_AB R145, R8, R145 ;  /* 0x000000910891723e */ /* 0x000fe200000000ff */
[----:B------:R-:W2:Y:S01]  /*4960*/  MUFU.EX2 R14, R14 ;  /* 0x0000000e000e7308 */ /* 0x000ea20000000800 */
[C---:B0-----:R-:W-:Y:S01]  /*4970*/  FADD.FTZ R40, R10.reuse, R3 ;  /* 0x000000030a287221 */ /* 0x041fe20000010000 */
[----:B------:R-:W-:-:S06]  /*4980*/  F2FP.F16.F32.PACK_AB R147, R10, R147 ;  /* 0x000000930a93723e */ /* 0x000fcc00000000ff */
[----:B------:R-:W0:Y:S01]  /*4990*/  MUFU.EX2 R143, R143 ;  /* 0x0000008f008f7308 */ /* 0x000e220000000800 */
[----:B-1----:R-:W-:-:S07]  /*49a0*/  FADD.FTZ R3, R141, R40 ;  /* 0x000000288d037221 */ /* 0x002fce0000010000 */
[----:B------:R-:W1:Y:S01]  /*49b0*/  MUFU.EX2 R24, R24 ;  /* 0x0000001800187308 */ /* 0x000e620000000800 */
[----:B--2---:R-:W-:Y:S01]  /*49c0*/  FADD.FTZ R40, R14, R3 ;  /* 0x000000030e287221 */ /* 0x004fe20000010000 */
[----:B------:R-:W-:Y:S01]  /*49d0*/  FFMA.FTZ R3, R12, UR10, -R32 ;  /* 0x0000000a0c037c23 */ /* 0x000fe20008010820 */
[----:B------:R-:W-:-:S05]  /*49e0*/  F2FP.F16.F32.PACK_AB R141, R14, R141 ;  /* 0x0000008d0e8d723e */ /* 0x000fca00000000ff */
[----:B------:R-:W2:Y:S01]  /*49f0*/  MUFU.EX2 R137, R137 ;  /* 0x0000008900897308 */ /* 0x000ea20000000800 */
[----:B0-----:R-:W-:Y:S01]  /*4a00*/  FADD.FTZ R11, R143, R40 ;  /* 0x000000288f0b7221 */ /* 0x001fe20000010000 */
[----:B------:R-:W-:Y:S01]  /*4a10*/  FADD.FTZ R40, R134, R9 ;  /* 0x0000000986287221 */ /* 0x000fe20000010000 */
[----:B------:R-:W-:Y:S01]  /*4a20*/  FFMA.FTZ R9, R20, UR10, -R32 ;  /* 0x0000000a14097c23 */ /* 0x000fe20008010820 */
[C---:B------:R-:W-:Y:S02]  /*4a30*/  F2FP.F16.F32.PACK_AB R134, R21.reuse, R134 ;  /* 0x000000861586723e */ /* 0x040fe400000000ff */
[----:B------:R-:W-:Y:S02]  /*4a40*/  FADD.FTZ R25, R21, R40 ;  /* 0x0000002815197221 */ /* 0x000fe40000010000 */
[----:B------:R-:W0:Y:S01]  /*4a50*/  MUFU.EX2 R28, R28 ;  /* 0x0000001c001c7308 */ /* 0x000e220000000800 */
[----:B-1----:R-:W-:Y:S01]  /*4a60*/  FADD.FTZ R20, R24, R11 ;  /* 0x0000000b18147221 */ /* 0x002fe20000010000 */
[--C-:B------:R-:W-:Y:S01]  /*4a70*/  FFMA.FTZ R11, R26, UR10, -R32.reuse ;  /* 0x0000000a1a0b7c23 */ /* 0x100fe20008010820 */
[----:B------:R-:W-:Y:S01]  /*4a80*/  FADD.FTZ R26, R128, R25 ;  /* 0x00000019801a7221 */ /* 0x000fe20000010000 */
[----:B------:R-:W-:Y:S01]  /*4a90*/  FFMA.FTZ R32, R60, UR10, -R32 ;  /* 0x0000000a3c207c23 */ /* 0x000fe20008010820 */
[----:B------:R-:W-:-:S02]  /*4aa0*/  F2FP.F16.F32.PACK_AB R128, R57, R128 ;  /* 0x000000803980723e */ /* 0x000fc400000000ff */
[----:B------:R-:W-:Y:S01]  /*4ab0*/  FADD.FTZ R25, R57, R26 ;  /* 0x0000001a39197221 */ /* 0x000fe20000010000 */
[----:B------:R-:W1:Y:S01]  /*4ac0*/  MUFU.EX2 R139, R139 ;  /* 0x0000008b008b7308 */ /* 0x000e620000000800 */
[----:B--2---:R-:W-:Y:S01]  /*4ad0*/  FADD.FTZ R13, R137, R20 ;  /* 0x00000014890d7221 */ /* 0x004fe20000010000 */
[----:B------:R-:W-:Y:S01]  /*4ae0*/  F2FP.F16.F32.PACK_AB R143, R24, R143 ;  /* 0x0000008f188f723e */ /* 0x000fe200000000ff */
[----:B------:R-:W-:Y:S01]  /*4af0*/  FADD.FTZ R40, R130, R25 ;  /* 0x0000001982287221 */ /* 0x000fe20000010000 */
[----:B------:R-:W-:-:S03]  /*4b00*/  F2FP.F16.F32.PACK_AB R130, R55, R130 ;  /* 0x000000823782723e */ /* 0x000fc600000000ff */
[----:B------:R-:W-:Y:S01]  /*4b10*/  FADD.FTZ R25, R55, R40 ;  /* 0x0000002837197221 */ /* 0x000fe20000010000 */
[----:B------:R-:W2:Y:S01]  /*4b20*/  MUFU.EX2 R30, R30 ;  /* 0x0000001e001e7308 */ /* 0x000ea20000000800 */
[C---:B0-----:R-:W-:Y:S01]  /*4b30*/  FADD.FTZ R20, R28.reuse, R13 ;  /* 0x0000000d1c147221 */ /* 0x041fe20000010000 */
[----:B------:R-:W-:-:S06]  /*4b40*/  F2FP.F16.F32.PACK_AB R137, R28, R137 ;  /* 0x000000891c89723e */ /* 0x000fcc00000000ff */
[----:B------:R-:W0:Y:S01]  /*4b50*/  MUFU.EX2 R133, R133 ;  /* 0x0000008500857308 */ /* 0x000e220000000800 */
[----:B-1----:R-:W-:-:S07]  /*4b60*/  FADD.FTZ R13, R139, R20 ;  /* 0x000000148b0d7221 */ /* 0x002fce0000010000 */
[----:B------:R-:W1:Y:S01]  /*4b70*/  MUFU.EX2 R34, R34 ;  /* 0x0000002200227308 */ /* 0x000e620000000800 */
[C---:B--2---:R-:W-:Y:S01]  /*4b80*/  FADD.FTZ R26, R30.reuse, R13 ;  /* 0x0000000d1e1a7221 */ /* 0x044fe20000010000 */
[----:B------:R-:W-:-:S06]  /*4b90*/  F2FP.F16.F32.PACK_AB R139, R30, R139 ;  /* 0x0000008b1e8b723e */ /* 0x000fcc00000000ff */
[----:B------:R-:W2:Y:S01]  /*4ba0*/  MUFU.EX2 R124, R124 ;  /* 0x0000007c007c7308 */ /* 0x000ea20000000800 */
[----:B0-----:R-:W-:-:S07]  /*4bb0*/  FADD.FTZ R13, R133, R26 ;  /* 0x0000001a850d7221 */ /* 0x001fce0000010000 */
[----:B------:R-:W0:Y:S01]  /*4bc0*/  MUFU.EX2 R135, R135 ;  /* 0x0000008700877308 */ /* 0x000e220000000800 */
[C---:B-1----:R-:W-:Y:S01]  /*4bd0*/  FADD.FTZ R26, R34.reuse, R13 ;  /* 0x0000000d221a7221 */ /* 0x042fe20000010000 */
[----:B------:R-:W-:-:S06]  /*4be0*/  F2FP.F16.F32.PACK_AB R133, R34, R133 ;  /* 0x000000852285723e */ /* 0x000fcc00000000ff */
[----:B------:R-:W1:Y:S01]  /*4bf0*/  MUFU.EX2 R77, R77 ;  /* 0x0000004d004d7308 */ /* 0x000e620000000800 */
[----:B--2---:R-:W-:-:S07]  /*4c00*/  FADD.FTZ R40, R124, R25 ;  /* 0x000000197c287221 */ /* 0x004fce0000010000 */
[----:B------:R-:W2:Y:S01]  /*4c10*/  MUFU.EX2 R36, R36 ;  /* 0x0000002400247308 */ /* 0x000ea20000000800 */
[----:B0-----:R-:W-:-:S07]  /*4c20*/  FADD.FTZ R13, R135, R26 ;  /* 0x0000001a870d7221 */ /* 0x001fce0000010000 */
[----:B------:R-:W0:Y:S01]  /*4c30*/  MUFU.EX2 R126, R126 ;  /* 0x0000007e007e7308 */ /* 0x000e220000000800 */
[C---:B-1----:R-:W-:Y:S01]  /*4c40*/  FADD.FTZ R25, R77.reuse, R40 ;  /* 0x000000284d197221 */ /* 0x042fe20000010000 */
[----:B------:R-:W-:-:S06]  /*4c50*/  F2FP.F16.F32.PACK_AB R124, R77, R124 ;  /* 0x0000007c4d7c723e */ /* 0x000fcc00000000ff */
[----:B------:R-:W1:Y:S01]  /*4c60*/  MUFU.EX2 R129, R129 ;  /* 0x0000008100817308 */ /* 0x000e620000000800 */
[C---:B--2---:R-:W-:Y:S01]  /*4c70*/  FADD.FTZ R40, R36.reuse, R13 ;  /* 0x0000000d24287221 */ /* 0x044fe20000010000 */
[----:B------:R-:W-:-:S06]  /*4c80*/  F2FP.F16.F32.PACK_AB R135, R36, R135 ;  /* 0x000000872487723e */ /* 0x000fcc00000000ff */
[----:B------:R-:W2:Y:S01]  /*4c90*/  MUFU.EX2 R79, R79 ;  /* 0x0000004f004f7308 */ /* 0x000ea20000000800 */
[----:B0-----:R-:W-:-:S07]  /*4ca0*/  FADD.FTZ R42, R126, R25 ;  /* 0x000000197e2a7221 */ /* 0x001fce0000010000 */
[----:B------:R-:W0:Y:S01]  /*4cb0*/  MUFU.EX2 R38, R38 ;  /* 0x0000002600267308 */ /* 0x000e220000000800 */
[----:B-1----:R-:W-:-:S07]  /*4cc0*/  FADD.FTZ R13, R129, R40 ;  /* 0x00000028810d7221 */ /* 0x002fce0000010000 */
[----:B------:R-:W1:Y:S01]  /*4cd0*/  MUFU.EX2 R120, R120 ;  /* 0x0000007800787308 */ /* 0x000e620000000800 */
[C---:B--2---:R-:W-:Y:S01]  /*4ce0*/  FADD.FTZ R15, R79.reuse, R42 ;  /* 0x0000002a4f0f7221 */ /* 0x044fe20000010000 */
[----:B------:R-:W-:-:S06]  /*4cf0*/  F2FP.F16.F32.PACK_AB R126, R79, R126 ;  /* 0x0000007e4f7e723e */ /* 0x000fcc00000000ff */
[----:B------:R-:W-:Y:S01]  /*4d00*/  MUFU.EX2 R131, R131 ;  /* 0x0000008300837308 */ /* 0x000fe20000000800 */
[C---:B0-----:R-:W-:Y:S01]  /*4d10*/  FADD.FTZ R40, R38.reuse, R13 ;  /* 0x0000000d26287221 */ /* 0x041fe20000010000 */
[----:B------:R-:W-:-:S06]  /*4d20*/  F2FP.F16.F32.PACK_AB R129, R38, R129 ;  /* 0x000000812681723e */ /* 0x000fcc00000000ff */
[----:B------:R-:W0:Y:S01]  /*4d30*/  MUFU.EX2 R81, R81 ;  /* 0x0000005100517308 */ /* 0x000e220000000800 */
[----:B-1----:R-:W-:-:S07]  /*4d40*/  FADD.FTZ R42, R120, R15 ;  /* 0x0000000f782a7221 */ /* 0x002fce0000010000 */
[----:B------:R-:W-:Y:S08]  /*4d50*/  MUFU.EX2 R12, R47 ;  /* 0x0000002f000c7308 */ /* 0x000ff00000000800 */
[----:B------:R-:W1:Y:S01]  /*4d60*/  MUFU.EX2 R122, R122 ;  /* 0x0000007a007a7308 */ /* 0x000e620000000800 */
[C---:B0-----:R-:W-:Y:S01]  /*4d70*/  FADD.FTZ R13, R81.reuse, R42 ;  /* 0x0000002a510d7221 */ /* 0x041fe20000010000 */
[----:B------:R-:W-:-:S06]  /*4d80*/  F2FP.F16.F32.PACK_AB R120, R81, R120 ;  /* 0x000000785178723e */ /* 0x000fcc00000000ff */
[----:B------:R-:W-:Y:S08]  /*4d90*/  MUFU.EX2 R49, R49 ;  /* 0x0000003100317308 */ /* 0x000ff00000000800 */
[----:B------:R-:W0:Y:S01]  /*4da0*/  MUFU.EX2 R31, R31 ;  /* 0x0000001f001f7308 */ /* 0x000e220000000800 */
[----:B-1----:R-:W-:-:S07]  /*4db0*/  FADD.FTZ R42, R122, R13 ;  /* 0x0000000d7a2a7221 */ /* 0x002fce0000010000 */
[----:B------:R-:W1:Y:S08]  /*4dc0*/  MUFU.EX2 R20, R51 ;  /* 0x0000003300147308 */ /* 0x000e700000000800 */
[----:B------:R-:W-:Y:S01]  /*4dd0*/  MUFU.EX2 R53, R53 ;  /* 0x0000003500357308 */ /* 0x000fe20000000800 */
[----:B0-----:R-:W-:-:S07]  /*4de0*/  F2FP.F16.F32.PACK_AB R122, R31, R122 ;  /* 0x0000007a1f7a723e */ /* 0x001fce00000000ff */
[----:B------:R0:W2:Y:S01]  /*4df0*/  MUFU.EX2 R26, R3 ;  /* 0x00000003001a7308 */ /* 0x0000a20000000800 */
[----:B-1----:R-:W-:-:S07]  /*4e00*/  F2FP.F16.F32.PACK_AB R125, R20, R49 ;  /* 0x00000031147d723e */ /* 0x002fce00000000ff */
[----:B------:R-:W1:Y:S01]  /*4e10*/  MUFU.EX2 R9, R9 ;  /* 0x0000000900097308 */ /* 0x000e620000000800 */
[----:B0-----:R-:W-:Y:S01]  /*4e20*/  FADD.FTZ R3, R131, R40 ;  /* 0x0000002883037221 */ /* 0x001fe20000010000 */
[----:B------:R-:W-:-:S03]  /*4e30*/  F2FP.F16.F32.PACK_AB R131, R12, R131 ;  /* 0x000000830c83723e */ /* 0x000fc600000000ff */
[----:B------:R-:W-:Y:S01]  /*4e40*/  FADD.FTZ R40, R12, R3 ;  /* 0x000000030c287221 */ /* 0x000fe20000010000 */
[----:B------:R-:W-:Y:S01]  /*4e50*/  FADD.FTZ R3, R31, R42 ;  /* 0x0000002a1f037221 */ /* 0x000fe20000010000 */
[----:B------:R-:W-:Y:S01]  /*4e60*/  IMAD.IADD R42, R17, 0x1, -R18 ;  /* 0x00000001112a7824 */ /* 0x000fe200078e0a12 */
[----:B------:R-:W0:Y:S01]  /*4e70*/  MUFU.EX2 R58, R58 ;  /* 0x0000003a003a7308 */ /* 0x000e220000000800 */
[----:B------:R-:W-:Y:S01]  /*4e80*/  FADD.FTZ R13, R49, R40 ;  /* 0x00000028310d7221 */ /* 0x000fe20000010000 */
[----:B--2---:R-:W-:Y:S01]  /*4e90*/  F2FP.F16.F32.PACK_AB R127, R26, R53 ;  /* 0x000000351a7f723e */ /* 0x004fe200000000ff */
[----:B------:R-:W-:Y:S02]  /*4ea0*/  IMAD R42, R153, 0xc0, R42 ;  /* 0x000000c0992a7824 */ /* 0x000fe400078e022a */
[----:B------:R-:W-:-:S03]  /*4eb0*/  FADD.FTZ R0, R20, R13 ;  /* 0x0000000d14007221 */ /* 0x000fc60000010000 */
[----:B------:R-:W2:Y:S01]  /*4ec0*/  MUFU.EX2 R11, R11 ;  /* 0x0000000b000b7308 */ /* 0x000ea20000000800 */
[----:B------:R-:W-:Y:S01]  /*4ed0*/  FADD.FTZ R13, R53, R0 ;  /* 0x00000000350d7221 */ /* 0x000fe20000010000 */
[----:B------:R-:W-:-:S03]  /*4ee0*/  R2UR UR14, R42 ;  /* 0x000000002a0e72ca */ /* 0x000fc600000e0000 */
[----:B------:R-:W-:-:S03]  /*4ef0*/  FADD.FTZ R0, R26, R13 ;  /* 0x0000000d1a007221 */ /* 0x000fc60000010000 */
[----:B------:R-:W3:Y:S01]  /*4f00*/  MUFU.EX2 R32, R32 ;  /* 0x0000002000207308 */ /* 0x000ee20000000800 */
[----:B-1----:R-:W-:Y:S01]  /*4f10*/  FADD.FTZ R13, R9, R0 ;  /* 0x00000000090d7221 */ /* 0x002fe20000010000 */
[----:B0-----:R-:W-:-:S03]  /*4f20*/  F2FP.F16.F32.PACK_AB R121, R58, R9 ;  /* 0x000000093a79723e */ /* 0x001fc600000000ff */
[----:B------:R-:W-:Y:S02]  /*4f30*/  FADD.FTZ R0, R58, R13 ;  /* 0x0000000d3a007221 */ /* 0x000fe40000010000 */
[----:B------:R-:W-:Y:S02]  /*4f40*/  UIADD3 UR6, UR14, UR6, URZ ;  /* 0x000000060e067290 */ /* 0x000fe4000fffe03f */
[----:B--2---:R-:W-:Y:S01]  /*4f50*/  FADD.FTZ R13, R11, R0 ;  /* 0x000000000b0d7221 */ /* 0x004fe20000010000 */
[----:B------:R-:W-:-:S03]  /*4f60*/  VIADD R0, R88, 0xfffffffe ;  /* 0xfffffffe58007836 */ /* 0x000fc60000000000 */
[C---:B---3--:R-:W-:Y:S01]  /*4f70*/  FADD.FTZ R2, R32.reuse, R13 ;  /* 0x0000000d20027221 */ /* 0x048fe20000010000 */
[----:B------:R-:W-:Y:S01]  /*4f80*/  F2FP.F16.F32.PACK_AB R123, R32, R11 ;  /* 0x0000000b207b723e */ /* 0x000fe200000000ff */
[----:B------:R-:W-:Y:S06]  /*4f90*/  @P2 BRA `(.L_x_864) ;  /* 0x0000000000482947 */ /* 0x000fec0003800000 */
[C---:B------:R-:W-:Y:S01]  /*4fa0*/  ISETP.GT.AND P2, PT, R42.reuse, RZ, PT ;  /* 0x000000ff2a00720c */ /* 0x040fe20003f44270 */
[----:B------:R-:W-:-:S05]  /*4fb0*/  VIADD R8, R42, 0xffffffff ;  /* 0xffffffff2a087836 */ /* 0x000fca0000000000 */
[----:B------:R-:W-:-:S07]  /*4fc0*/  R2UR UR11, R8 ;  /* 0x00000000080b72ca */ /* 0x000fce00000e0000 */
[----:B------:R-:W-:Y:S08]  /*4fd0*/  @P2 BRA `(.L_x_865) ;  /* 0x00000000001c2947 */ /* 0x000ff00003800000 */
[----:B------:R-:W-:Y:S02]  /*4fe0*/  UISETP.NE.AND UP1, UPT, UR7, 0x1, UPT ;  /* 0x000000010700788c */ /* 0x000fe4000bf25270 */
[----:B------:R-:W-:-:S09]  /*4ff0*/  UIADD3 UR11, -UR14, URZ, URZ ;  /* 0x0000003f0e0b7290 */ /* 0x000fd2000fffe13f */
[----:B------:R-:W-:Y:S02]  /*5000*/  @UP1 ULDC.64 UR18, c[0x0][0x9e8] ;  /* 0x00027a0000121ab9 */ /* 0x000fe40000000a00 */
[----:B------:R-:W-:-:S04]  /*5010*/  UIMAD.WIDE.U32 UR14, UR11, UR18, URZ ;  /* 0x000000120b0e72a5 */ /* 0x000fc8000f8e003f */
[----:B------:R-:W-:-:S04]  /*5020*/  @UP1 USHF.R.U32.HI UR11, URZ, UR19, UR15 ;  /* 0x000000133f0b1299 */ /* 0x000fc8000801160f */
[----:B------:R-:W-:Y:S01]  /*5030*/  ULOP3.LUT UR11, URZ, UR11, URZ, 0x33, !UPT ;  /* 0x0000000b3f0b7292 */ /* 0x000fe2000f8e333f */
[----:B------:R-:W-:Y:S11]  /*5040*/  BRA `(.L_x_866) ;  /* 0x0000000000107947 */ /* 0x000ff60003800000 */
.L_x_865:
[----:B------:R-:W-:-:S11]  /*5050*/  UISETP.NE.AND UP1, UPT, UR7, 0x1, UPT ;  /* 0x000000010700788c */ /* 0x000fd6000bf25270 */
[----:B------:R-:W-:Y:S02]  /*5060*/  @UP1 ULDC.64 UR18, c[0x0][0x9e8] ;  /* 0x00027a0000121ab9 */ /* 0x000fe40000000a00 */
[----:B------:R-:W-:-:S04]  /*5070*/  UIMAD.WIDE.U32 UR14, UR11, UR18, URZ ;  /* 0x000000120b0e72a5 */ /* 0x000fc8000f8e003f */
[----:B------:R-:W-:-:S12]  /*5080*/  @UP1 USHF.R.U32.HI UR11, URZ, UR19, UR15 ;  /* 0x000000133f0b1299 */ /* 0x000fd8000801160f */
.L_x_866:
[----:B------:R-:W-:-:S04]  /*5090*/  UIMAD UR7, UR11, UR7, UR7 ;  /* 0x000000070b0772a4 */ /* 0x000fc8000f8e0207 */
[----:B------:R-:W-:-:S04]  /*50a0*/  UISETP.LT.AND UP1, UPT, UR6, UR7, UPT ;  /* 0x000000070600728c */ /* 0x000fc8000bf21270 */
[----:B------:R-:W-:-:S12]  /*50b0*/  USEL UR6, UR6, UR7, UP1 ;  /* 0x0000000706067287 */ /* 0x000fd80008800000 */
.L_x_864:
        /* <DEDUP_REMOVED lines=23> */
[----:B------:R-:W-:Y:S01]  /*5230*/  IADD3 R15, R4, R17, -R18 ;  /* 0x00000011040f7210 */ /* 0x000fe20007ffe812 */
[----:B------:R-:W-:Y:S01]  /*5240*/  IMAD.MOV.U32 R119, RZ, RZ, RZ ;  /* 0x000000ffff777224 */ /* 0x000fe200078e00ff */
[----:B------:R-:W-:Y:S01]  /*5250*/  ULDC UR25, c[0x0][0x9e4] ;  /* 0x0002790000197ab9 */ /* 0x000fe20000000800 */
[----:B------:R-:W-:Y:S01]  /*5260*/  ULDC UR24, c[0x0][0x988] ;  /* 0x0002620000187ab9 */ /* 0x000fe20000000800 */
[----:B------:R-:W-:Y:S01]  /*5270*/  LOP3.LUT R11, RZ, R15, RZ, 0x33, !PT ;  /* 0x0000000fff0b7212 */ /* 0x000fe200078e33ff */
[----:B------:R-:W-:Y:S01]  /*5280*/  VIADD R13, R15, 0x8 ;  /* 0x000000080f0d7836 */ /* 0x000fe20000000000 */
[----:B------:R-:W-:Y:S01]  /*5290*/  ULDC UR23, c[0x0][0x9d8] ;  /* 0x0002760000177ab9 */ /* 0x000fe20000000800 */
[----:B------:R-:W-:-:S03]  /*52a0*/  ULDC UR22, c[0x0][0x9e0] ;  /* 0x0002780000167ab9 */ /* 0x000fc60000000800 */
[----:B------:R-:W-:-:S07]  /*52b0*/  LOP3.LUT R9, RZ, R13, RZ, 0x33, !PT ;  /* 0x0000000dff097212 */ /* 0x000fce00078e33ff */
.L_x_884:
        /* <DEDUP_REMOVED lines=9> */
.L_x_869:
[----:B------:R-:W-:Y:S01]  /*5350*/  ULEA UR6, UR27, UR45, 0x3 ;  /* 0x0000002d1b067291 */ /* 0x000fe2000f8e183f */
[----:B------:R-:W-:-:S05]  /*5360*/  IMAD.U32 R8, RZ, RZ, UR26 ;  /* 0x0000001aff087e24 */ /* 0x000fca000f8e00ff */
[----:B------:R-:W-:-:S04]  /*5370*/  SHF.L.U32 R8, R8, 0x1f, RZ ;  /* 0x0000001f08087819 */ /* 0x000fc800000006ff */
[----:B------:R0:W1:Y:S01]  /*5380*/  SYNCS.PHASECHK.TRANS64.TRYWAIT P2, [UR6+0x16830], R8 ;  /* 0x01683008ff0075a7 */ /* 0x0000620008040146 */
[----:B------:R-:W-:Y:S05]  /*5390*/  @!P0 BRA `(.L_x_870) ;  /* 0x0000000000048947 */ /* 0x000fea0003800000 */
[----:B------:R-:W-:Y:S01]  /*53a0*/  BPT.TRAP 0x1 ;  /* 0x000000040000795c */ /* 0x000fe20000300000 */
.L_x_870:
[----:B-1----:R-:W-:Y:S05]  /*53b0*/  @P2 BRA `(.L_x_868) ;  /* 0x0000000000082947 */ /* 0x002fea0003800000 */
[----:B------:R-:W1:Y:S02]  /*53c0*/  SYNCS.PHASECHK.TRANS64.TRYWAIT P2, [UR6+0x16830], R8 ;  /* 0x01683008ff0075a7 */ /* 0x000e640008040146 */
[----:B-1----:R-:W-:Y:S05]  /*53d0*/  @!P2 BRA `(.L_x_871) ;  /* 0x000000f80004a947 */ /* 0x002fea0003800000 */
.L_x_868:
[----:B------:R-:W2:Y:S01]  /*53e0*/  S2R R10, SR_TID.X ;  /* 0x00000000000a7919 */ /* 0x000ea20000002100 */
[----:B------:R-:W-:Y:S01]  /*53f0*/  ULEA UR18, UR27, UR20, 0xa ;  /* 0x000000141b127291 */ /* 0x000fe2000f8e503f */
[----:B------:R-:W-:Y:S01]  /*5400*/  UMOV UR19, 0x40000040 ;  /* 0x4000004000137882 */ /* 0x000fe20000000000 */
[----:B------:R-:W-:Y:S02]  /*5410*/  UMOV UR7, 0x40000040 ;  /* 0x4000004000077882 */ /* 0x000fe40000000000 */
[----:B------:R-:W-:Y:S02]  /*5420*/  UIADD3 UR6, UR18, 0x2, URZ ;  /* 0x0000000212067890 */ /* 0x000fe4000fffe03f */
[----:B------:R-:W-:Y:S01]  /*5430*/  UIADD3 UR10, UR18, 0x4, URZ ;  /* 0x00000004120a7890 */ /* 0x000fe2000fffe03f */
[----:B------:R-:W-:Y:S01]  /*5440*/  UMOV UR11, 0x40000040 ;  /* 0x40000040000b7882 */ /* 0x000fe20000000000 */
[----:B------:R-:W-:Y:S01]  /*5450*/  UIADD3 UR14, UR18, 0x6, URZ ;  /* 0x00000006120e7890 */ /* 0x000fe2000fffe03f */
[----:B------:R-:W-:Y:S01]  /*5460*/  UMOV UR15, 0x40000040 ;  /* 0x40000040000f7882 */ /* 0x000fe20000000000 */
[----:B--2---:R-:W-:-:S05]  /*5470*/  SHF.R.U32.HI R10, RZ, 0x7, R10 ;  /* 0x00000007ff0a7819 */ /* 0x004fca000001160a */
[----:B01----:R-:W-:-:S05]  /*5480*/  VIADD R8, R10, 0x8 ;  /* 0x000000080a087836 */ /* 0x003fca0000000000 */
[----:B------:R0:W-:Y:S06]  /*5490*/  BAR.SYNC.DEFER_BLOCKING R8, 0x100 ;  /* 0x000400080000751d */ /* 0x0001ec0000010000 */
        /* <DEDUP_REMOVED lines=12> */
[----:B0-----:R-:W-:Y:S05]  /*5560*/  @P3 BRA `(.L_x_872) ;  /* 0x00000000002c3947 */ /* 0x001fea0003800000 */
[----:B------:R-:W-:Y:S05]  /*5570*/  @!P0 BRA `(.L_x_873) ;  /* 0x0000000000048947 */ /* 0x000fea0003800000 */
[----:B------:R-:W-:Y:S01]  /*5580*/  BPT.TRAP 0x1 ;  /* 0x000000040000795c */ /* 0x000fe20000300000 */
.L_x_873:
[----:B------:R-:W-:Y:S01]  /*5590*/  ULEA UR6, UR39, UR45, 0x3 ;  /* 0x0000002d27067291 */ /* 0x000fe2000f8e183f */
[----:B------:R-:W-:-:S05]  /*55a0*/  IMAD.U32 R8, RZ, RZ, UR38 ;  /* 0x00000026ff087e24 */ /* 0x000fca000f8e00ff */
[----:B------:R-:W-:-:S04]  /*55b0*/  SHF.L.U32 R8, R8, 0x1f, RZ ;  /* 0x0000001f08087819 */ /* 0x000fc800000006ff */
[----:B------:R0:W1:Y:S01]  /*55c0*/  SYNCS.PHASECHK.TRANS64.TRYWAIT P2, [UR6+0x16850], R8 ;  /* 0x01685008ff0075a7 */ /* 0x0000620008040146 */
[----:B------:R-:W-:Y:S05]  /*55d0*/  @!P0 BRA `(.L_x_874) ;  /* 0x0000000000048947 */ /* 0x000fea0003800000 */
[----:B------:R-:W-:Y:S01]  /*55e0*/  BPT.TRAP 0x1 ;  /* 0x000000040000795c */ /* 0x000fe20000300000 */
.L_x_874:
[----:B-1----:R-:W-:Y:S05]  /*55f0*/  @P2 BRA `(.L_x_872) ;  /* 0x0000000000082947 */ /* 0x002fea0003800000 */
[----:B------:R-:W1:Y:S02]  /*5600*/  SYNCS.PHASECHK.TRANS64.TRYWAIT P2, [UR6+0x16850], R8 ;  /* 0x01685008ff0075a7 */ /* 0x000e640008040146 */
[----:B-1----:R-:W-:Y:S05]  /*5610*/  @!P2 BRA `(.L_x_875) ;  /* 0x000000f4008ca947 */ /* 0x002fea0003800000 */
.L_x_872:
[----:B------:R-:W-:Y:S01]  /*5620*/  UIADD3 UR6, UR45, 0x400, URZ ;  /* 0x000004002d067890 */ /* 0x000fe2000fffe03f */
[----:B------:R-:W-:Y:S01]  /*5630*/  WARPGROUP.ARRIVE ;  /* 0x00000000000079c5 */ /* 0x000fe20000000000 */
[----:B------:R-:W-:-:S05]  /*5640*/  UMOV UR7, 0x40000040 ;  /* 0x4000004000077882 */ /* 0x000fca0000000000 */
[----:B------:R-:W2:Y:S01]  /*5650*/  S2R R154, SR_TID.X ;  /* 0x00000000009a7919 */ /* 0x000ea20000002100 */
[----:B------:R-:W-:Y:S01]  /*5660*/  USHF.R.U32.HI UR6, URZ, 0x4, UR6 ;  /* 0x000000043f067899 */ /* 0x000fe20008011606 */
[----:B------:R-:W-:Y:S01]  /*5670*/  FMUL.FTZ R10, R25, UR23 ;  /* 0x00000017190a7c20 */ /* 0x000fe20008410000 */
[----:B------:R-:W-:Y:S01]  /*5680*/  FMUL.FTZ R25, R31, UR23 ;  /* 0x000000171f197c20 */ /* 0x000fe20008410000 */
[----:B------:R-:W-:Y:S01]  /*5690*/  FMUL.FTZ R31, R37, UR23 ;  /* 0x00000017251f7c20 */ /* 0x000fe20008410000 */
[----:B------:R-:W-:Y:S01]  /*56a0*/  ULOP3.LUT UR6, UR6, 0x3fff, URZ, 0xc0, !UPT ;  /* 0x00003fff06067892 */ /* 0x000fe2000f8ec03f */
[----:B01----:R-:W-:Y:S01]  /*56b0*/  FMUL.FTZ R8, R24, UR23 ;  /* 0x0000001718087c20 */ /* 0x003fe20008410000 */
[----:B------:R-:W-:Y:S01]  /*56c0*/  FMUL.FTZ R37, R43, UR23 ;  /* 0x000000172b257c20 */ /* 0x000fe20008410000 */
[----:B------:R-:W-:Y:S01]  /*56d0*/  FMUL.FTZ R20, R28, UR23 ;  /* 0x000000171c147c20 */ /* 0x000fe20008410000 */
        /* <DEDUP_REMOVED lines=30> */
[----:B--2---:R-:W-:Y:S01]  /*58c0*/  SHF.R.U32.HI R152, RZ, 0x7, R154 ;  /* 0x00000007ff987819 */ /* 0x004fe2000001169a */
        /* <DEDUP_REMOVED lines=23> */
[----:B------:R-:W-:Y:S02]  /*5a40*/  IMAD.SHL.U32 R82, R0, 0x80, RZ ;  /* 0x0000008000527824 */ /* 0x000fe400078e00ff */
[----:B------:R-:W-:Y:S01]  /*5a50*/  FMUL.FTZ R74, R76, UR23 ;  /* 0x000000174c4a7c20 */ /* 0x000fe20008410000 */
[----:B------:R-:W-:Y:S01]  /*5a60*/  FMUL.FTZ R72, R78, UR23 ;  /* 0x000000174e487c20 */ /* 0x000fe20008410000 */
[----:B------:R-:W-:Y:S02]  /*5a70*/  VIADD R38, R152, 0x9 ;  /* 0x0000000998267836 */ /* 0x000fe40000000000 */
[----:B------:R-:W-:Y:S01]  /*5a80*/  FMUL.FTZ R71, R73, UR23 ;  /* 0x0000001749477c20 */ /* 0x000fe20008410000 */
[----:B------:R-:W-:Y:S01]  /*5a90*/  FMUL.FTZ R76, R80, UR23 ;  /* 0x00000017504c7c20 */ /* 0x000fe20008410000 */
[----:B------:R-:W-:Y:S01]  /*5aa0*/  FMUL.FTZ R78, R83, UR23 ;  /* 0x00000017534e7c20 */ /* 0x000fe20008410000 */
[----:B------:R-:W-:Y:S01]  /*5ab0*/  ISETP.GE.U32.AND P2, PT, R154, 0x180, PT ;  /* 0x000001809a00780c */ /* 0x000fe20003f46070 */
[----:B------:R-:W-:Y:S01]  /*5ac0*/  FMUL.FTZ R73, R79, UR23 ;  /* 0x000000174f497c20 */ /* 0x000fe20008410000 */
[----:B------:R-:W-:Y:S01]  /*5ad0*/  FMUL.FTZ R80, R81, UR23 ;  /* 0x0000001751507c20 */ /* 0x000fe20008410000 */
[----:B------:R-:W-:Y:S01]  /*5ae0*/  FMUL.FTZ R83, R84, UR23 ;  /* 0x0000001754537c20 */ /* 0x000fe20008410000 */
[----:B------:R-:W-:Y:S01]  /*5af0*/  FMUL.FTZ R84, R85, UR23 ;  /* 0x0000001755547c20 */ /* 0x000fe20008410000 */
[----:B------:R-:W-:Y:S01]  /*5b00*/  FMUL.FTZ R79, R86, UR23 ;  /* 0x00000017564f7c20 */ /* 0x000fe20008410000 */
[----:B------:R-:W-:Y:S01]  /*5b10*/  FMUL.FTZ R81, R87, UR23 ;  /* 0x0000001757517c20 */ /* 0x000fe20008410000 */
[----:B------:R-:W-:Y:S01]  /*5b20*/  @!P1 LEA R39, R39, UR45, 0x3 ;  /* 0x0000002d27279c11 */ /* 0x000fe2000f8e18ff */
[----:B------:R-:W0:Y:S01]  /*5b30*/  MUFU.TANH R8, R8 ;  /* 0x0000000800087308 */ /* 0x000e220000002400 */
[----:B------:R-:W-:-:S02]  /*5b40*/  IADD3 R85, R17, 0x1, -R82 ;  /* 0x0000000111557810 */ /* 0x000fc40007ffe852 */
[----:B------:R-:W-:Y:S01]  /*5b50*/  SEL R38, R38, 0x9, !P2 ;  /* 0x0000000926267807 */ /* 0x000fe20005000000 */
[----:B------:R-:W-:Y:S01]  /*5b60*/  @!P1 VIADD R39, R39, 0x16840 ;  /* 0x0001684027279836 */ /* 0x000fe20000000000 */
[----:B------:R-:W-:Y:S01]  /*5b70*/  PLOP3.LUT P2, PT, PT, PT, UP0, 0x40, 0x0 ;  /* 0x000000000000781c */ /* 0x000fe20003f4e808 */
[----:B------:R-:W-:Y:S02]  /*5b80*/  IMAD.IADD R85, R85, 0x1, -R18 ;  /* 0x0000000155557824 */ /* 0x000fe400078e0a12 */
[----:B------:R-:W1:Y:S01]  /*5b90*/  MUFU.TANH R10, R10 ;  /* 0x0000000a000a7308 */ /* 0x000e620000002400 */
[----:B------:R-:W-:Y:S01]  /*5ba0*/  @!P1 PRMT R39, RZ, 0x654, R39 ;  /* 0x00000654ff279816 */ /* 0x000fe20000000027 */
[----:B------:R-:W-:-:S04]  /*5bb0*/  IMAD R85, R16, -0x2, R85 ;  /* 0xfffffffe10557824 */ /* 0x000fc800078e0255 */
[----:B------:R-:W-:Y:S02]  /*5bc0*/  VIADD R87, R85, UR21 ;  /* 0x0000001555577c36 */ /* 0x000fe40008000000 */
[----:B------:R-:W2:Y:S01]  /*5bd0*/  MUFU.TANH R12, R12 ;  /* 0x0000000c000c7308 */ /* 0x000ea20000002400 */
[----:B------:R-:W-:Y:S02]  /*5be0*/  WARPGROUP.DEPBAR.LE gsb0, 0x0 ;  /* 0x00008000000079c5 */ /* 0x000fe40000010000 */
[----:B------:R-:W-:-:S05]  /*5bf0*/  WARPGROUP.ARRIVE ;  /* 0x00000000000079c5 */ /* 0x000fca0000000000 */
[----:B------:R-:W3:Y:S01]  /*5c00*/  MUFU.TANH R14, R14 ;  /* 0x0000000e000e7308 */ /* 0x000ee20000002400 */
[----:B------:R-:W-:Y:S01]  /*5c10*/  HGMMA.64x64x16.F32 R88, R144, gdesc[UR4].tnspB, R88, gsb0 ;  /* 0x40e0000490587df0 */ /* 0x000fe20008000858 */
[----:B------:R-:W-:Y:S01]  /*5c20*/  UIADD3 UR6, UR10, 0x100, URZ ;  /* 0x000001000a067890 */ /* 0x000fe2000fffe03f */
[----:B------:R-:W-:-:S05]  /*5c30*/  UMOV UR7, 0x40000040 ;  /* 0x4000004000077882 */ /* 0x000fca0000000000 */
        /* <DEDUP_REMOVED lines=8> */
[----:B------:R-:W0:Y:S01]  /*5cc0*/  MUFU.TANH R30, R30 ;  /* 0x0000001e001e7308 */ /* 0x000e220000002400 */
[----:B------:R-:W-:-:S02]  /*5cd0*/  WARPGROUP.DEPBAR.LE gsb0, 0x0 ;  /* 0x00008000000079c5 */ /* 0x000fc40000010000 */
[----:B------:R-:W-:-:S05]  /*5ce0*/  WARPGROUP.ARRIVE ;  /* 0x00000000000079c5 */ /* 0x000fca0000000000 */
[----:B------:R-:W0:Y:S01]  /*5cf0*/  MUFU.TANH R31, R31 ;  /* 0x0000001f001f7308 */ /* 0x000e220000002400 */
[----:B------:R-:W-:Y:S01]  /*5d00*/  HGMMA.64x64x16.F32 R88, R140, gdesc[UR4].tnspB, R88, gsb0 ;  /* 0x40e000048c587df0 */ /* 0x000fe20008000858 */
[----:B------:R-:W-:Y:S01]  /*5d10*/  UIADD3 UR6, UR10, 0x180, URZ ;  /* 0x000001800a067890 */ /* 0x000fe2000fffe03f */
[----:B------:R-:W-:-:S05]  /*5d20*/  UMOV UR7, 0x40000040 ;  /* 0x4000004000077882 */ /* 0x000fca0000000000 */
        /* <DEDUP_REMOVED lines=71> */
[----:B------:R-:W-:-:S06]  /*61a0*/  WARPGROUP.ARRIVE ;  /* 0x00000000000079c5 */ /* 0x000fcc0000000000 */
[----:B------:R-:W-:Y:S03]  /*61b0*/  HGMMA.64x64x16.F32 R88, R120, gdesc[UR4].tnspB, R88, gsb0 ;  /* 0x40e0000478587df0 */ /* 0x000fe60008000858 */
[----:B------:R-:W-:Y:S02]  /*61c0*/  WARPGROUP.DEPBAR.LE gsb0, 0x0 ;  /* 0x00008000000079c5 */ /* 0x000fe40000010000 */
[----:B------:R0:W-:Y:S06]  /*61d0*/  BAR.ARV R38, 0x100 ;  /* 0x000400260000751d */ /* 0x0001ec0000002000 */
[----:B------:R-:W-:Y:S01]  /*61e0*/  VIADD R120, R85, UR22 ;  /* 0x0000001655787c36 */ /* 0x000fe20008000000 */
[----:B------:R0:W-:Y:S01]  /*61f0*/  @!P1 SYNCS.ARRIVE.TRANS64.RED.A1T0 RZ, [R39+URZ], RZ ;  /* 0x000000ff27ff99a7 */ /* 0x0001e2000810043f */
[----:B------:R-:W-:-:S02]  /*6200*/  IMAD.IADD R85, R4, 0x1, R87 ;  /* 0x0000000104557824 */ /* 0x000fc400078e0257 */
[----:B------:R-:W-:Y:S01]  /*6210*/  IMAD.IADD R86, R4, 0x1, R120 ;  /* 0x0000000104567824 */ /* 0x000fe200078e0278 */
[----:B-1234-:R-:W-:Y:S06]  /*6220*/  @P2 BRA `(.L_x_876) ;  /* 0x0000000000582947 */ /* 0x01efec0003800000 */
[----:B------:R-:W-:Y:S01]  /*6230*/  ISETP.GT.AND P2, PT, R15, -0x1, PT ;  /* 0xffffffff0f00780c */ /* 0x000fe20003f44270 */
[----:B------:R-:W-:-:S12]  /*6240*/  BSSY B0, `(.L_x_877) ;  /* 0x0000010000007945 */ /* 0x000fd80003800000 */
[----:B------:R-:W-:Y:S05]  /*6250*/  @P2 BRA `(.L_x_878) ;  /* 0x0000000000202947 */ /* 0x000fea0003800000 */
[----:B------:R-:W-:-:S05]  /*6260*/  IMAD.U32 R123, RZ, RZ, UR25 ;  /* 0x00000019ff7b7e24 */ /* 0x000fca000f8e00ff */
[----:B------:R-:W-:-:S13]  /*6270*/  ISETP.NE.AND P2, PT, R123, 0x1, PT ;  /* 0x000000017b00780c */ /* 0x000fda0003f45270 */
[----:B0-----:R-:W0:Y:S02]  /*6280*/  @P2 LDC.64 R38, c[0x0][0x9e8] ;  /* 0x00027a00ff262b82 */ /* 0x001e240000000a00 */
[----:B0-----:R-:W-:-:S04]  /*6290*/  @P2 IMAD.HI.U32 R122, R11, R38, RZ ;  /* 0x000000260b7a2227 */ /* 0x001fc800078e00ff */
[----:B------:R-:W-:Y:S01]  /*62a0*/  IMAD.MOV.U32 R38, RZ, RZ, R11 ;  /* 0x000000ffff267224 */ /* 0x000fe200078e000b */
[----:B------:R-:W-:-:S04]  /*62b0*/  @P2 SHF.R.U32.HI R38, RZ, R39, R122 ;  /* 0x00000027ff262219 */ /* 0x000fc8000001167a */
[----:B------:R-:W-:Y:S01]  /*62c0*/  LOP3.LUT R121, RZ, R38, RZ, 0x33, !PT ;  /* 0x00000026ff797212 */ /* 0x000fe200078e33ff */
[----:B------:R-:W-:Y:S06]  /*62d0*/  BRA `(.L_x_879) ;  /* 0x0000000000187947 */ /* 0x000fec0003800000 */
.L_x_878:
[----:B------:R-:W-:Y:S02]  /*62e0*/  IMAD.U32 R123, RZ, RZ, UR25 ;  /* 0x00000019ff7b7e24 */ /* 0x000fe4000f8e00ff */
[----:B------:R-:W-:-:S03]  /*62f0*/  IMAD.MOV.U32 R121, RZ, RZ, R15 ;  /* 0x000000ffff797224 */ /* 0x000fc600078e000f */
[----:B------:R-:W-:-:S13]  /*6300*/  ISETP.NE.AND P2, PT, R123, 0x1, PT ;  /* 0x000000017b00780c */ /* 0x000fda0003f45270 */
[----:B0-----:R-:W0:Y:S02]  /*6310*/  @P2 LDC.64 R38, c[0x0][0x9e8] ;  /* 0x00027a00ff262b82 */ /* 0x001e240000000a00 */
[----:B0-----:R-:W-:-:S05]  /*6320*/  @P2 IMAD.HI.U32 R38, R15, R38, RZ ;  /* 0x000000260f262227 */ /* 0x001fca00078e00ff */
[----:B------:R-:W-:-:S07]  /*6330*/  @P2 SHF.R.U32.HI R121, RZ, R39, R38 ;  /* 0x00000027ff792219 */ /* 0x000fce0000011626 */
.L_x_879:
[----:B------:R-:W-:Y:S05]  /*6340*/  BSYNC B0 ;  /* 0x0000000000007941 */ /* 0x000fea0003800000 */
.L_x_877:
[----:B------:R-:W-:-:S04]  /*6350*/  IMAD R39, R121, R123, -R82 ;  /* 0x0000007b79277224 */ /* 0x000fc800078e0a52 */
[----:B------:R-:W-:-:S05]  /*6360*/  IMAD R39, R16, -0x2, R39 ;  /* 0xfffffffe10277824 */ /* 0x000fca00078e0227 */
[----:B------:R-:W-:Y:S02]  /*6370*/  VIADDMNMX R86, R39, R123, R86, PT ;  /* 0x0000007b27567246 */ /* 0x000fe40003800156 */
[----:B------:R-:W-:-:S07]  /*6380*/  VIMNMX R85, R85, R39, !PT ;  /* 0x0000002755557248 */ /* 0x000fce0007fe0100 */
.L_x_876:
[----:B------:R-:W-:Y:S01]  /*6390*/  ISETP.GT.AND P2, PT, R0, -0x1, PT ;  /* 0xffffffff0000780c */ /* 0x000fe20003f44270 */
[C---:B------:R-:W-:Y:S02]  /*63a0*/  IMAD.IADD R120, R5.reuse, 0x1, R120 ;  /* 0x0000000105787824 */ /* 0x040fe400078e0278 */
[----:B------:R-:W-:Y:S01]  /*63b0*/  IMAD.IADD R87, R5, 0x1, R87 ;  /* 0x0000000105577824 */ /* 0x000fe200078e0257 */
[C---:B------:R-:W-:Y:S02]  /*63c0*/  ISETP.GT.AND P5, PT, R85.reuse, RZ, P2 ;  /* 0x000000ff5500720c */ /* 0x040fe400017a4270 */
[C---:B------:R-:W-:Y:S02]  /*63d0*/  ISETP.GT.AND P4, PT, R85.reuse, 0x1, P2 ;  /* 0x000000015500780c */ /* 0x040fe40001784270 */
[----:B------:R-:W-:Y:S02]  /*63e0*/  ISETP.LT.OR P5, PT, R86, 0x1, P5 ;  /* 0x000000015600780c */ /* 0x000fe40002fa1670 */
[----:B------:R-:W-:-:S02]  /*63f0*/  ISETP.GT.AND P6, PT, R85, 0x8, P2 ;  /* 0x000000085500780c */ /* 0x000fc400017c4270 */
[----:B0-----:R-:W-:Y:S02]  /*6400*/  FSEL R8, R8, -INF , !P5 ;  /* 0xff80000008087808 */ /* 0x001fe40006800000 */
[C---:B------:R-:W-:Y:S02]  /*6410*/  ISETP.GT.AND P5, PT, R85.reuse, 0x10, P2 ;  /* 0x000000105500780c */ /* 0x040fe400017a4270 */
[----:B------:R-:W-:Y:S02]  /*6420*/  ISETP.GT.AND P3, PT, R85, 0x9, P2 ;  /* 0x000000095500780c */ /* 0x000fe40001764270 */
[C---:B------:R-:W-:Y:S02]  /*6430*/  ISETP.LT.OR P5, PT, R86.reuse, 0x11, P5 ;  /* 0x000000115600780c */ /* 0x040fe40002fa1670 */
[----:B------:R-:W-:Y:S02]  /*6440*/  ISETP.LT.OR P4, PT, R86, 0x2, P4 ;  /* 0x000000025600780c */ /* 0x000fe40002781670 */
[----:B------:R-:W-:-:S02]  /*6450*/  FSEL R26, R26, -INF , !P5 ;  /* 0xff8000001a1a7808 */ /* 0x000fc40006800000 */
[----:B------:R-:W-:Y:S02]  /*6460*/  ISETP.GT.AND P5, PT, R85, 0x20, P2 ;  /* 0x000000205500780c */ /* 0x000fe400017a4270 */
[C---:B------:R-:W-:Y:S02]  /*6470*/  ISETP.LT.OR P6, PT, R86.reuse, 0x9, P6 ;  /* 0x000000095600780c */ /* 0x040fe400037c1670 */
[C---:B------:R-:W-:Y:S02]  /*6480*/  ISETP.LT.OR P3, PT, R86.reuse, 0xa, P3 ;  /* 0x0000000a5600780c */ /* 0x040fe40001f61670 */
[----:B------:R-:W-:Y:S02]  /*6490*/  ISETP.LT.OR P5, PT, R86, 0x21, P5 ;  /* 0x000000215600780c */ /* 0x000fe40002fa1670 */
[----:B------:R-:W-:Y:S02]  /*64a0*/  FSEL R10, R10, -INF , !P4 ;  /* 0xff8000000a0a7808 */ /* 0x000fe40006000000 */
[----:B------:R-:W-:-:S02]  /*64b0*/  FSEL R38, R20, -INF , !P6 ;  /* 0xff80000014267808 */ /* 0x000fc40007000000 */
[----:B------:R-:W-:Y:S02]  /*64c0*/  FSEL R39, R21, -INF , !P3 ;  /* 0xff80000015277808 */ /* 0x000fe40005800000 */
[C---:B------:R-:W-:Y:S02]  /*64d0*/  ISETP.GT.AND P4, PT, R85.reuse, 0x11, P2 ;  /* 0x000000115500780c */ /* 0x040fe40001784270 */
[C---:B------:R-:W-:Y:S02]  /*64e0*/  ISETP.GT.AND P6, PT, R85.reuse, 0x18, P2 ;  /* 0x000000185500780c */ /* 0x040fe400017c4270 */
[C---:B------:R-:W-:Y:S02]  /*64f0*/  ISETP.GT.AND P3, PT, R85.reuse, 0x19, P2 ;  /* 0x000000195500780c */ /* 0x040fe40001764270 */
[----:B------:R-:W-:Y:S02]  /*6500*/  FSEL R34, R34, -INF , !P5 ;  /* 0xff80000022227808 */ /* 0x000fe40006800000 */
[----:B------:R-:W-:-:S02]  /*6510*/  ISETP.GT.AND P5, PT, R85, 0x30, P2 ;  /* 0x000000305500780c */ /* 0x000fc400017a4270 */
[C---:B------:R-:W-:Y:S02]  /*6520*/  ISETP.LT.OR P4, PT, R86.reuse, 0x12, P4 ;  /* 0x000000125600780c */ /* 0x040fe40002781670 */
        /* <DEDUP_REMOVED lines=56> */
[----:B------:R-:W-:Y:S02]  /*68b0*/  ISETP.GT.AND P3, PT, R85, 0x69, P2 ;  /* 0x000000695500780c */ /* 0x000fe40001764270 */
[----:B------:R-:W-:Y:S02]  /*68c0*/  FSEL R76, R76, -INF , !P5 ;  /* 0xff8000004c4c7808 */ /* 0x000fe40006800000 */
[----:B------:R-:W-:-:S02]  /*68d0*/  PLOP3.LUT P5, PT, PT, PT, UP0, 0x40, 0x0 ;  /* 0x000000000000781c */ /* 0x000fc40003fae808 */
        /* <DEDUP_REMOVED lines=14> */
[----:B------:R-:W-:Y:S01]  /*69c0*/  FSEL R84, R84, -INF , !P3 ;  /* 0xff80000054547808 */ /* 0x000fe20005800000 */
[----:B------:R-:W-:Y:S06]  /*69d0*/  @P5 BRA `(.L_x_880) ;  /* 0x0000000000585947 */ /* 0x000fec0003800000 */
[----:B------:R-:W-:Y:S01]  /*69e0*/  ISETP.GT.AND P3, PT, R13, -0x1, PT ;  /* 0xffffffff0d00780c */ /* 0x000fe20003f64270 */
[----:B------:R-:W-:-:S12]  /*69f0*/  BSSY B0, `(.L_x_881) ;  /* 0x0000010000007945 */ /* 0x000fd80003800000 */
[----:B------:R-:W-:Y:S05]  /*6a00*/  @P3 BRA `(.L_x_882) ;  /* 0x0000000000203947 */ /* 0x000fea0003800000 */
[----:B------:R-:W-:-:S05]  /*6a10*/  IMAD.U32 R121, RZ, RZ, UR25 ;  /* 0x00000019ff797e24 */ /* 0x000fca000f8e00ff */
[----:B------:R-:W-:-:S13]  /*6a20*/  ISETP.NE.AND P3, PT, R121, 0x1, PT ;  /* 0x000000017900780c */ /* 0x000fda0003f65270 */
[----:B------:R-:W0:Y:S02]  /*6a30*/  @P3 LDC.64 R20, c[0x0][0x9e8] ;  /* 0x00027a00ff143b82 */ /* 0x000e240000000a00 */
[----:B0-----:R-:W-:-:S04]  /*6a40*/  @P3 IMAD.HI.U32 R86, R9, R20, RZ ;  /* 0x0000001409563227 */ /* 0x001fc800078e00ff */
[----:B------:R-:W-:Y:S01]  /*6a50*/  IMAD.MOV.U32 R20, RZ, RZ, R9 ;  /* 0x000000ffff147224 */ /* 0x000fe200078e0009 */
[----:B------:R-:W-:-:S04]  /*6a60*/  @P3 SHF.R.U32.HI R20, RZ, R21, R86 ;  /* 0x00000015ff143219 */ /* 0x000fc80000011656 */
[----:B------:R-:W-:Y:S01]  /*6a70*/  LOP3.LUT R85, RZ, R20, RZ, 0x33, !PT ;  /* 0x00000014ff557212 */ /* 0x000fe200078e33ff */
[----:B------:R-:W-:Y:S06]  /*6a80*/  BRA `(.L_x_883) ;  /* 0x0000000000187947 */ /* 0x000fec0003800000 */
.L_x_882:
[----:B------:R-:W-:Y:S02]  /*6a90*/  IMAD.U32 R121, RZ, RZ, UR25 ;  /* 0x00000019ff797e24 */ /* 0x000fe4000f8e00ff */
[----:B------:R-:W-:-:S03]  /*6aa0*/  IMAD.MOV.U32 R85, RZ, RZ, R13 ;  /* 0x000000ffff557224 */ /* 0x000fc600078e000d */
[----:B------:R-:W-:-:S13]  /*6ab0*/  ISETP.NE.AND P3, PT, R121, 0x1, PT ;  /* 0x000000017900780c */ /* 0x000fda0003f65270 */
[----:B------:R-:W0:Y:S02]  /*6ac0*/  @P3 LDC.64 R20, c[0x0][0x9e8] ;  /* 0x00027a00ff143b82 */ /* 0x000e240000000a00 */
[----:B0-----:R-:W-:-:S05]  /*6ad0*/  @P3 IMAD.HI.U32 R20, R13, R20, RZ ;  /* 0x000000140d143227 */ /* 0x001fca00078e00ff */
[----:B------:R-:W-:-:S07]  /*6ae0*/  @P3 SHF.R.U32.HI R85, RZ, R21, R20 ;  /* 0x00000015ff553219 */ /* 0x000fce0000011614 */
.L_x_883:
[----:B------:R-:W-:Y:S05]  /*6af0*/  BSYNC B0 ;  /* 0x0000000000007941 */ /* 0x000fea0003800000 */
.L_x_881:
[----:B------:R-:W-:-:S04]  /*6b00*/  IMAD R21, R85, R121, -R82 ;  /* 0x0000007955157224 */ /* 0x000fc800078e0a52 */
[----:B------:R-:W-:-:S05]  /*6b10*/  IMAD R21, R16, -0x2, R21 ;  /* 0xfffffffe10157824 */ /* 0x000fca00078e0215 */
[----:B------:R-:W-:Y:S02]  /*6b20*/  VIADDMNMX R120, R21, R121, R120, PT ;  /* 0x0000007915787246 */ /* 0x000fe40003800178 */
[----:B------:R-:W-:-:S07]  /*6b30*/  VIMNMX R87, R87, R21, !PT ;  /* 0x0000001557577248 */ /* 0x000fce0007fe0100 */
.L_x_880:
[----:B------:R-:W-:Y:S01]  /*6b40*/  FMNMX.FTZ R21, R8, R7, !PT ;  /* 0x0000000708157209 */ /* 0x000fe20007810000 */
[----:B------:R-:W-:Y:S01]  /*6b50*/  UMOV UR10, UR24 ;  /* 0x00000018000a7c82 */ /* 0x000fe20008000000 */
[----:B------:R-:W-:Y:S01]  /*6b60*/  ISETP.GT.AND P5, PT, R87, 0x8, P2 ;  /* 0x000000085700780c */ /* 0x000fe200017a4270 */
[----:B------:R-:W-:Y:S01]  /*6b70*/  UMOV UR38, UR26 ;  /* 0x0000001a00267c82 */ /* 0x000fe20008000000 */
        /* <DEDUP_REMOVED lines=61> */
[----:B------:R-:W-:-:S03]  /*6f50*/  ISETP.GT.AND P4, PT, R87, 0x48, P2 ;  /* 0x000000485700780c */ /* 0x000fc60001784270 */
[----:B------:R-:W0:Y:S01]  /*6f60*/  SHFL.BFLY PT, R20, R21, 0x2, 0x1f ;  /* 0x0c401f0015147f89 */ /* 0x000e2200000e0000 */
[----:B------:R-:W-:-:S04]  /*6f70*/  ISETP.LT.OR P4, PT, R120, 0x49, P4 ;  /* 0x000000497800780c */ /* 0x000fc80002781670 */
[----:B------:R-:W-:Y:S02]  /*6f80*/  FSEL R56, R56, -INF , !P4 ;  /* 0xff80000038387808 */ /* 0x000fe40006000000 */
[----:B------:R-:W-:-:S04]  /*6f90*/  ISETP.GT.AND P4, PT, R87, 0x51, P2 ;  /* 0x000000515700780c */ /* 0x000fc80001784270 */
[----:B------:R-:W-:-:S04]  /*6fa0*/  ISETP.LT.OR P4, PT, R120, 0x52, P4 ;  /* 0x000000527800780c */ /* 0x000fc80002781670 */
[----:B------:R-:W-:Y:S02]  /*6fb0*/  FSEL R61, R61, -INF , !P4 ;  /* 0xff8000003d3d7808 */ /* 0x000fe40006000000 */
[----:B------:R-:W-:-:S04]  /*6fc0*/  ISETP.GT.AND P4, PT, R87, 0x60, P2 ;  /* 0x000000605700780c */ /* 0x000fc80001784270 */
[----:B------:R-:W-:Y:S02]  /*6fd0*/  ISETP.LT.OR P4, PT, R120, 0x61, P4 ;  /* 0x000000617800780c */ /* 0x000fe40002781670 */
[----:B0-----:R-:W-:Y:S02]  /*6fe0*/  FMNMX.FTZ R82, R21, R20, !PT ;  /* 0x0000001415527209 */ /* 0x001fe40007810000 */
[----:B------:R-:W-:Y:S02]  /*6ff0*/  FSEL R68, R68, -INF , !P4 ;  /* 0xff80000044447808 */ /* 0x000fe40006000000 */
[----:B------:R-:W-:Y:S01]  /*7000*/  ISETP.GT.AND P4, PT, R87, 0x69, P2 ;  /* 0x000000695700780c */ /* 0x000fe20001784270 */
[----:B------:R-:W0:Y:S03]  /*7010*/  SHFL.BFLY PT, R85, R82, 0x1, 0x1f ;  /* 0x0c201f0052557f89 */ /* 0x000e2600000e0000 */
[----:B------:R-:W-:-:S04]  /*7020*/  ISETP.LT.OR P4, PT, R120, 0x6a, P4 ;  /* 0x0000006a7800780c */ /* 0x000fc80002781670 */
[----:B------:R-:W-:Y:S02]  /*7030*/  FSEL R73, R73, -INF , !P4 ;  /* 0xff80000049497808 */ /* 0x000fe40006000000 */
[----:B------:R-:W-:-:S04]  /*7040*/  ISETP.GT.AND P4, PT, R87, 0x78, P2 ;  /* 0x000000785700780c */ /* 0x000fc80001784270 */
[----:B------:R-:W-:Y:S02]  /*7050*/  ISETP.LT.OR P4, PT, R120, 0x79, P4 ;  /* 0x000000797800780c */ /* 0x000fe40002781670 */
[----:B0-----:R-:W-:-:S04]  /*7060*/  FMNMX.FTZ R20, R82, R85, !PT ;  /* 0x0000005552147209 */ /* 0x001fc80007810000 */
[C---:B------:R-:W-:Y:S01]  /*7070*/  FSETP.NEU.FTZ.AND P6, PT, R20.reuse, -INF , PT ;  /* 0xff8000001400780b */ /* 0x040fe20003fdd000 */
[----:B------:R-:W-:-:S05]  /*7080*/  FMUL.FTZ R85, R20, UR10 ;  /* 0x0000000a14557c20 */ /* 0x000fca0008410000 */
[----:B------:R-:W-:-:S05]  /*7090*/  FSEL R21, R85, RZ, P6 ;  /* 0x000000ff55157208 */ /* 0x000fca0003000000 */
[--C-:B------:R-:W-:Y:S01]  /*70a0*/  FFMA.FTZ R148, R8, UR10, -R21.reuse ;  /* 0x0000000a08947c23 */ /* 0x100fe20008010815 */
[----:B------:R-:W-:Y:S01]  /*70b0*/  FSEL R8, R29, -INF , !P5 ;  /* 0xff8000001d087808 */ /* 0x000fe20006800000 */
[--C-:B------:R-:W-:Y:S01]  /*70c0*/  FFMA.FTZ R150, R38, UR10, -R21.reuse ;  /* 0x0000000a26967c23 */ /* 0x100fe20008010815 */
[----:B------:R-:W-:Y:S01]  /*70d0*/  ISETP.GT.AND P5, PT, R87, 0x20, P2 ;  /* 0x000000205700780c */ /* 0x000fe200017a4270 */
[--C-:B------:R-:W-:Y:S01]  /*70e0*/  FFMA.FTZ R38, R39, UR10, -R21.reuse ;  /* 0x0000000a27267c23 */ /* 0x100fe20008010815 */
[--C-:B------:R-:W-:Y:S01]  /*70f0*/  FFMA.FTZ R10, R10, UR10, -R21.reuse ;  /* 0x0000000a0a0a7c23 */ /* 0x100fe20008010815 */
[--C-:B------:R-:W-:Y:S01]  /*7100*/  FFMA.FTZ R144, R26, UR10, -R21.reuse ;  /* 0x0000000a1a907c23 */ /* 0x100fe20008010815 */
[----:B------:R-:W-:Y:S01]  /*7110*/  ISETP.LT.OR P5, PT, R120, 0x21, P5 ;  /* 0x000000217800780c */ /* 0x000fe20002fa1670 */
[--C-:B------:R-:W-:Y:S01]  /*7120*/  FFMA.FTZ R146, R30, UR10, -R21.reuse ;  /* 0x0000000a1e927c23 */ /* 0x100fe20008010815 */
[----:B------:R0:W-:Y:S01]  /*7130*/  MUFU.EX2 R29, R10 ;  /* 0x0000000a001d7308 */ /* 0x0001e20000000800 */
[----:B------:R-:W-:Y:S01]  /*7140*/  FSEL R26, R79, -INF , !P4 ;  /* 0xff8000004f1a7808 */ /* 0x000fe20006000000 */
[--C-:B------:R-:W-:Y:S01]  /*7150*/  FFMA.FTZ R140, R34, UR10, -R21.reuse ;  /* 0x0000000a228c7c23 */ /* 0x100fe20008010815 */
[----:B------:R-:W-:Y:S01]  /*7160*/  FSEL R36, R36, -INF , !P5 ;  /* 0xff80000024247808 */ /* 0x000fe20006800000 */
[--C-:B------:R-:W-:Y:S01]  /*7170*/  FFMA.FTZ R27, R27, UR10, -R21.reuse ;  /* 0x0000000a1b1b7c23 */ /* 0x100fe20008010815 */
[----:B------:R-:W-:Y:S01]  /*7180*/  ISETP.GT.AND P5, PT, R87, RZ, P2 ;  /* 0x000000ff5700720c */ /* 0x000fe200017a4270 */
[--C-:B------:R-:W-:Y:S01]  /*7190*/  FFMA.FTZ R122, R83, UR10, -R21.reuse ;  /* 0x0000000a537a7c23 */ /* 0x100fe20008010815 */
[----:B------:R-:W-:Y:S01]  /*71a0*/  FSEL R34, R20, RZ, P6 ;  /* 0x000000ff14227208 */ /* 0x000fe20003000000 */
[----:B------:R-:W-:Y:S01]  /*71b0*/  MUFU.EX2 R148, R148 ;  /* 0x0000009400947308 */ /* 0x000fe20000000800 */
[----:B------:R-:W-:Y:S01]  /*71c0*/  ISETP.LT.OR P5, PT, R120, 0x1, P5 ;  /* 0x000000017800780c */ /* 0x000fe20002fa1670 */
[----:B------:R-:W-:Y:S01]  /*71d0*/  FFMA.FTZ R31, R31, UR10, -R21 ;  /* 0x0000000a1f1f7c23 */ /* 0x000fe20008010815 */
[----:B0-----:R-:W-:Y:S01]  /*71e0*/  FSEL R10, R37, -INF , !P3 ;  /* 0xff800000250a7808 */ /* 0x001fe20005800000 */
[----:B------:R-:W-:Y:S01]  /*71f0*/  FADD.FTZ R34, -R34, R7 ;  /* 0x0000000722227221 */ /* 0x000fe20000010100 */
[----:B------:R-:W-:Y:S01]  /*7200*/  FSEL R39, R12, -INF , !P5 ;  /* 0xff8000000c277808 */ /* 0x000fe20006800000 */
[--C-:B------:R-:W-:Y:S01]  /*7210*/  FFMA.FTZ R35, R35, UR10, -R21.reuse ;  /* 0x0000000a23237c23 */ /* 0x100fe20008010815 */
[----:B------:R-:W-:Y:S01]  /*7220*/  ISETP.GT.AND P3, PT, R87, 0x29, P2 ;  /* 0x000000295700780c */ /* 0x000fe20001764270 */
[----:B------:R-:W-:Y:S01]  /*7230*/  FMUL.FTZ R7, R34, UR10 ;  /* 0x0000000a22077c20 */ /* 0x000fe20008410000 */
[----:B------:R-:W-:Y:S01]  /*7240*/  FMNMX.FTZ R85, R39, R6, !PT ;  /* 0x0000000627557209 */ /* 0x000fe20007810000 */
[----:B------:R-:W-:Y:S01]  /*7250*/  MUFU.EX2 R150, R150 ;  /* 0x0000009600967308 */ /* 0x000fe20000000800 */
[----:B------:R-:W-:Y:S01]  /*7260*/  ISETP.LT.OR P5, PT, R120, 0x2a, P3 ;  /* 0x0000002a7800780c */ /* 0x000fe20001fa1670 */
[--C-:B------:R-:W-:Y:S01]  /*7270*/  FFMA.FTZ R142, R40, UR10, -R21.reuse ;  /* 0x0000000a288e7c23 */ /* 0x100fe20008010815 */
[----:B------:R-:W-:Y:S01]  /*7280*/  FMNMX.FTZ R85, R14, R85, !PT ;  /* 0x000000550e557209 */ /* 0x000fe20007810000 */
[--C-:B------:R-:W-:Y:S01]  /*7290*/  FFMA.FTZ R41, R41, UR10, -R21.reuse ;  /* 0x0000000a29297c23 */ /* 0x100fe20008010815 */
[----:B------:R-:W-:Y:S01]  /*72a0*/  ISETP.GT.AND P3, PT, R87, 0x31, P2 ;  /* 0x000000315700780c */ /* 0x000fe20001764270 */
[--C-:B------:R-:W-:Y:S01]  /*72b0*/  FFMA.FTZ R136, R44, UR10, -R21.reuse ;  /* 0x0000000a2c887c23 */ /* 0x100fe20008010815 */
[----:B------:R-:W-:Y:S01]  /*72c0*/  FMNMX.FTZ R12, R24, R85, !PT ;  /* 0x00000055180c7209 */ /* 0x000fe20007810000 */
[----:B------:R-:W0:Y:S01]  /*72d0*/  MUFU.EX2 R7, R7 ;  /* 0x0000000700077308 */ /* 0x000e220000000800 */
[----:B------:R-:W-:Y:S01]  /*72e0*/  FSEL R43, R43, -INF , !P5 ;  /* 0xff8000002b2b7808 */ /* 0x000fe20006800000 */
[--C-:B------:R-:W-:Y:S01]  /*72f0*/  FFMA.FTZ R45, R45, UR10, -R21.reuse ;  /* 0x0000000a2d2d7c23 */ /* 0x100fe20008010815 */
[----:B------:R-:W-:Y:S01]  /*7300*/  FMNMX.FTZ R85, R25, R12, !PT ;  /* 0x0000000c19557209 */ /* 0x000fe20007810000 */
[--C-:B------:R-:W-:Y:S01]  /*7310*/  FFMA.FTZ R138, R50, UR10, -R21.reuse ;  /* 0x0000000a328a7c23 */ /* 0x100fe20008010815 */
[----:B------:R-:W-:Y:S01]  /*7320*/  ISETP.GT.AND P5, PT, R87, 0x38, P2 ;  /* 0x000000385700780c */ /* 0x000fe200017a4270 */
[--C-:B------:R-:W-:Y:S01]  /*7330*/  FFMA.FTZ R51, R51, UR10, -R21.reuse ;  /* 0x0000000a33337c23 */ /* 0x100fe20008010815 */
[----:B------:R-:W-:Y:S01]  /*7340*/  FMNMX.FTZ R85, R28, R85, !PT ;  /* 0x000000551c557209 */ /* 0x000fe20007810000 */
[----:B------:R1:W2:Y:S01]  /*7350*/  MUFU.EX2 R37, R38 ;  /* 0x0000002600257308 */ /* 0x0002a20000000800 */
[----:B------:R-:W-:Y:S01]  /*7360*/  ISETP.LT.OR P3, PT, R120, 0x32, P3 ;  /* 0x000000327800780c */ /* 0x000fe20001f61670 */
[--C-:B------:R-:W-:Y:S01]  /*7370*/  FFMA.FTZ R132, R54, UR10, -R21.reuse ;  /* 0x0000000a36847c23 */ /* 0x100fe20008010815 */
[----:B------:R-:W-:Y:S01]  /*7380*/  FMNMX.FTZ R85, R8, R85, !PT ;  /* 0x0000005508557209 */ /* 0x000fe20007810000 */
[--C-:B------:R-:W-:Y:S01]  /*7390*/  FFMA.FTZ R55, R55, UR10, -R21.reuse ;  /* 0x0000000a37377c23 */ /* 0x100fe20008010815 */
[----:B------:R-:W-:Y:S01]  /*73a0*/  FSEL R47, R47, -INF , !P3 ;  /* 0xff8000002f2f7808 */ /* 0x000fe20005800000 */
[----:B------:R-:W-:Y:S01]  /*73b0*/  FFMA.FTZ R134, R58, UR10, -R21 ;  /* 0x0000000a3a867c23 */ /* 0x000fe20008010815 */
[----:B------:R-:W-:Y:S01]  /*73c0*/  FMNMX.FTZ R12, R32, R85, !PT ;  /* 0x00000055200c7209 */ /* 0x000fe20007810000 */
[----:B------:R-:W3:Y:S01]  /*73d0*/  MUFU.EX2 R144, R144 ;  /* 0x0000009000907308 */ /* 0x000ee20000000800 */
[----:B------:R-:W-:Y:S01]  /*73e0*/  ISETP.LT.OR P5, PT, R120, 0x39, P5 ;  /* 0x000000397800780c */ /* 0x000fe20002fa1670 */
[----:B0-----:R-:W-:Y:S01]  /*73f0*/  FFMA.FTZ R34, R7, R3, R148 ;  /* 0x0000000307227223 */ /* 0x001fe20000010094 */
[----:B------:R-:W-:Y:S01]  /*7400*/  FMNMX.FTZ R85, R33, R12, !PT ;  /* 0x0000000c21557209 */ /* 0x000fe20007810000 */
[----:B-1----:R-:W-:Y:S01]  /*7410*/  IMAD.U32 R38, RZ, RZ, UR39 ;  /* 0x00000027ff267e24 */ /* 0x002fe2000f8e00ff */
[----:B------:R-:W-:Y:S01]  /*7420*/  ISETP.GT.AND P3, PT, R87, 0x40, P2 ;  /* 0x000000405700780c */ /* 0x000fe20001764270 */
[----:B------:R-:W-:Y:S01]  /*7430*/  FADD.FTZ R3, R29, R34 ;  /* 0x000000221d037221 */ /* 0x000fe20000010000 */
[----:B------:R-:W-:Y:S01]  /*7440*/  FMNMX.FTZ R85, R36, R85, !PT ;  /* 0x0000005524557209 */ /* 0x000fe20007810000 */
[----:B------:R-:W0:Y:S01]  /*7450*/  MUFU.EX2 R27, R27 ;  /* 0x0000001b001b7308 */ /* 0x000e220000000800 */
[----:B------:R-:W-:Y:S01]  /*7460*/  FSEL R48, R48, -INF , !P5 ;  /* 0xff80000030307808 */ /* 0x000fe20006800000 */
[----:B------:R-:W-:Y:S01]  /*7470*/  FADD.FTZ R34, R150, R3 ;  /* 0x0000000396227221 */ /* 0x000fe20000010000 */
[----:B------:R-:W-:Y:S01]  /*7480*/  FMNMX.FTZ R85, R10, R85, !PT ;  /* 0x000000550a557209 */ /* 0x000fe20007810000 */
[--C-:B------:R-:W-:Y:S01]  /*7490*/  FFMA.FTZ R59, R59, UR10, -R21.reuse ;  /* 0x0000000a3b3b7c23 */ /* 0x100fe20008010815 */
[----:B------:R-:W-:Y:S01]  /*74a0*/  ISETP.GT.AND P5, PT, R87, 0x41, P2 ;  /* 0x000000415700780c */ /* 0x000fe200017a4270 */
[--C-:B------:R-:W-:Y:S01]  /*74b0*/  FFMA.FTZ R128, R62, UR10, -R21.reuse ;  /* 0x0000000a3e807c23 */ /* 0x100fe20008010815 */
[----:B------:R-:W-:Y:S01]  /*74c0*/  FMNMX.FTZ R12, R42, R85, !PT ;  /* 0x000000552a0c7209 */ /* 0x000fe20007810000 */
[----:B------:R-:W1:Y:S01]  /*74d0*/  MUFU.EX2 R146, R146 ;  /* 0x0000009200927308 */ /* 0x000e620000000800 */
[----:B------:R-:W-:Y:S01]  /*74e0*/  ISETP.LT.OR P3, PT, R120, 0x41, P3 ;  /* 0x000000417800780c */ /* 0x000fe20001f61670 */
[--C-:B------:R-:W-:Y:S01]  /*74f0*/  FFMA.FTZ R63, R63, UR10, -R21.reuse ;  /* 0x0000000a3f3f7c23 */ /* 0x100fe20008010815 */
[----:B------:R-:W-:Y:S01]  /*7500*/  FMNMX.FTZ R85, R43, R12, !PT ;  /* 0x0000000c2b557209 */ /* 0x000fe20007810000 */
[--C-:B------:R-:W-:Y:S01]  /*7510*/  FFMA.FTZ R130, R66, UR10, -R21.reuse ;  /* 0x0000000a42827c23 */ /* 0x100fe20008010815 */
[----:B------:R-:W-:Y:S01]  /*7520*/  ISETP.LT.OR P5, PT, R120, 0x42, P5 ;  /* 0x000000427800780c */ /* 0x000fe20002fa1670 */
[--C-:B------:R-:W-:Y:S01]  /*7530*/  FFMA.FTZ R67, R67, UR10, -R21.reuse ;  /* 0x0000000a43437c23 */ /* 0x100fe20008010815 */
[----:B------:R-:W-:Y:S01]  /*7540*/  FMNMX.FTZ R12, R46, R85, !PT ;  /* 0x000000552e0c7209 */ /* 0x000fe20007810000 */
[----:B------:R-:W4:Y:S01]  /*7550*/  MUFU.EX2 R31, R31 ;  /* 0x0000001f001f7308 */ /* 0x000f220000000800 */
[----:B------:R-:W-:Y:S01]  /*7560*/  FSEL R52, R52, -INF , !P3 ;  /* 0xff80000034347808 */ /* 0x000fe20005800000 */
[--C-:B------:R-:W-:Y:S01]  /*7570*/  FFMA.FTZ R124, R70, UR10, -R21.reuse ;  /* 0x0000000a467c7c23 */ /* 0x100fe20008010815 */
[----:B------:R-:W-:Y:S01]  /*7580*/  FMNMX.FTZ R85, R47, R12, !PT ;  /* 0x0000000c2f557209 */ /* 0x000fe20007810000 */
[--C-:B------:R-:W-:Y:S01]  /*7590*/  FFMA.FTZ R71, R71, UR10, -R21.reuse ;  /* 0x0000000a47477c23 */ /* 0x100fe20008010815 */
[----:B------:R-:W-:Y:S01]  /*75a0*/  ISETP.GT.AND P3, PT, R87, 0x49, P2 ;  /* 0x000000495700780c */ /* 0x000fe20001764270 */
[--C-:B------:R-:W-:Y:S01]  /*75b0*/  FFMA.FTZ R126, R74, UR10, -R21.reuse ;  /* 0x0000000a4a7e7c23 */ /* 0x100fe20008010815 */
[----:B------:R-:W-:Y:S01]  /*75c0*/  FMNMX.FTZ R12, R48, R85, !PT ;  /* 0x00000055300c7209 */ /* 0x000fe20007810000 */
[----:B------:R-:W5:Y:S01]  /*75d0*/  MUFU.EX2 R140, R140 ;  /* 0x0000008c008c7308 */ /* 0x000f620000000800 */
[----:B------:R-:W-:Y:S01]  /*75e0*/  FSEL R53, R53, -INF , !P5 ;  /* 0xff80000035357808 */ /* 0x000fe20006800000 */
[----:B------:R-:W-:Y:S01]  /*75f0*/  FFMA.FTZ R75, R75, UR10, -R21 ;  /* 0x0000000a4b4b7c23 */ /* 0x000fe20008010815 */
[----:B------:R-:W-:Y:S01]  /*7600*/  FMNMX.FTZ R85, R49, R12, !PT ;  /* 0x0000000c31557209 */ /* 0x000fe20007810000 */
[----:B------:R-:W-:Y:S01]  /*7610*/  UMOV UR39, UR27 ;  /* 0x0000001b00277c82 */ /* 0x000fe20008000000 */
[----:B------:R-:W-:Y:S01]  /*7620*/  ISETP.GT.AND P5, PT, R87, 0x50, P2 ;  /* 0x000000505700780c */ /* 0x000fe200017a4270 */
[----:B------:R-:W-:Y:S01]  /*7630*/  FMUL.FTZ R88, R88, R7 ;  /* 0x0000000758587220 */ /* 0x000fe20000410000 */
[----:B------:R-:W-:Y:S01]  /*7640*/  FMNMX.FTZ R12, R52, R85, !PT ;  /* 0x00000055340c7209 */ /* 0x000fe20007810000 */
[----:B------:R-:W5:Y:S01]  /*7650*/  MUFU.EX2 R35, R35 ;  /* 0x0000002300237308 */ /* 0x000f620000000800 */
[----:B------:R-:W-:Y:S01]  /*7660*/  ISETP.LT.OR P3, PT, R120, 0x4a, P3 ;  /* 0x0000004a7800780c */ /* 0x000fe20001f61670 */
[-C--:B------:R-:W-:Y:S01]  /*7670*/  FMUL.FTZ R89, R89, R7.reuse ;  /* 0x0000000759597220 */ /* 0x080fe20000410000 */
[----:B------:R-:W-:Y:S01]  /*7680*/  FMNMX.FTZ R85, R53, R12, !PT ;  /* 0x0000000c35557209 */ /* 0x000fe20007810000 */
[-C--:B------:R-:W-:Y:S01]  /*7690*/  FMUL.FTZ R92, R92, R7.reuse ;  /* 0x000000075c5c7220 */ /* 0x080fe20000410000 */
[----:B------:R-:W-:Y:S01]  /*76a0*/  FSEL R57, R57, -INF , !P3 ;  /* 0xff80000039397808 */ /* 0x000fe20005800000 */
[----:B------:R-:W-:Y:S01]  /*76b0*/  FMUL.FTZ R93, R93, R7 ;  /* 0x000000075d5d7220 */ /* 0x000fe20000410000 */
[----:B------:R-:W-:Y:S01]  /*76c0*/  ISETP.LT.OR P5, PT, R120, 0x51, P5 ;  /* 0x000000517800780c */ /* 0x000fe20002fa1670 */
[----:B------:R-:W5:Y:S01]  /*76d0*/  MUFU.EX2 R142, R142 ;  /* 0x0000008e008e7308 */ /* 0x000f620000000800 */
[----:B------:R-:W-:Y:S01]  /*76e0*/  FMNMX.FTZ R12, R56, R85, !PT ;  /* 0x00000055380c7209 */ /* 0x000fe20007810000 */
[-C--:B------:R-:W-:Y:S01]  /*76f0*/  FMUL.FTZ R96, R96, R7.reuse ;  /* 0x0000000760607220 */ /* 0x080fe20000410000 */
[----:B------:R-:W-:Y:S01]  /*7700*/  ISETP.GT.AND P3, PT, R87, 0x58, P2 ;  /* 0x000000585700780c */ /* 0x000fe20001764270 */
[-C--:B------:R-:W-:Y:S01]  /*7710*/  FMUL.FTZ R97, R97, R7.reuse ;  /* 0x0000000761617220 */ /* 0x080fe20000410000 */
[----:B------:R-:W-:Y:S01]  /*7720*/  FSEL R60, R60, -INF , !P5 ;  /* 0xff8000003c3c7808 */ /* 0x000fe20006800000 */
[-C--:B------:R-:W-:Y:S01]  /*7730*/  FMUL.FTZ R100, R100, R7.reuse ;  /* 0x0000000764647220 */ /* 0x080fe20000410000 */
[----:B------:R-:W-:Y:S01]  /*7740*/  FMNMX.FTZ R85, R57, R12, !PT ;  /* 0x0000000c39557209 */ /* 0x000fe20007810000 */
[----:B------:R-:W5:Y:S01]  /*7750*/  MUFU.EX2 R41, R41 ;  /* 0x0000002900297308 */ /* 0x000f620000000800 */
[----:B------:R-:W-:Y:S01]  /*7760*/  ISETP.GT.AND P5, PT, R87, 0x59, P2 ;  /* 0x000000595700780c */ /* 0x000fe200017a4270 */
[-C--:B------:R-:W-:Y:S01]  /*7770*/  FMUL.FTZ R101, R101, R7.reuse ;  /* 0x0000000765657220 */ /* 0x080fe20000410000 */
[----:B------:R-:W-:Y:S01]  /*7780*/  ISETP.LT.OR P3, PT, R120, 0x59, P3 ;  /* 0x000000597800780c */ /* 0x000fe20001f61670 */
[----:B------:R-:W-:Y:S01]  /*7790*/  FMUL.FTZ R104, R104, R7 ;  /* 0x0000000768687220 */ /* 0x000fe20000410000 */
[----:B------:R-:W-:Y:S01]  /*77a0*/  FMNMX.FTZ R12, R60, R85, !PT ;  /* 0x000000553c0c7209 */ /* 0x000fe20007810000 */
[-C--:B------:R-:W-:Y:S01]  /*77b0*/  FMUL.FTZ R105, R105, R7.reuse ;  /* 0x0000000769697220 */ /* 0x080fe20000410000 */
[----:B------:R-:W-:Y:S01]  /*77c0*/  ISETP.LT.OR P5, PT, R120, 0x5a, P5 ;  /* 0x0000005a7800780c */ /* 0x000fe20002fa1670 */
[----:B------:R-:W5:Y:S01]  /*77d0*/  MUFU.EX2 R136, R136 ;  /* 0x0000008800887308 */ /* 0x000f620000000800 */
[----:B------:R-:W-:Y:S01]  /*77e0*/  FSEL R64, R64, -INF , !P3 ;  /* 0xff80000040407808 */ /* 0x000fe20005800000 */
[-C--:B------:R-:W-:Y:S01]  /*77f0*/  FMUL.FTZ R108, R108, R7.reuse ;  /* 0x000000076c6c7220 */ /* 0x080fe20000410000 */
[----:B------:R-:W-:Y:S01]  /*7800*/  FMNMX.FTZ R85, R61, R12, !PT ;  /* 0x0000000c3d557209 */ /* 0x000fe20007810000 */
[-C--:B------:R-:W-:Y:S01]  /*7810*/  FMUL.FTZ R109, R109, R7.reuse ;  /* 0x000000076d6d7220 */ /* 0x080fe20000410000 */
[----:B------:R-:W-:Y:S01]  /*7820*/  ISETP.GT.AND P3, PT, R87, 0x61, P2 ;  /* 0x000000615700780c */ /* 0x000fe20001764270 */
[----:B------:R-:W-:Y:S01]  /*7830*/  FMUL.FTZ R112, R112, R7 ;  /* 0x0000000770707220 */ /* 0x000fe20000410000 */
[----:B------:R-:W-:Y:S01]  /*7840*/  FSEL R65, R65, -INF , !P5 ;  /* 0xff80000041417808 */ /* 0x000fe20006800000 */
[----:B------:R-:W-:Y:S01]  /*7850*/  MUFU.EX2 R45, R45 ;  /* 0x0000002d002d7308 */ /* 0x000fe20000000800 */
[----:B------:R-:W-:Y:S01]  /*7860*/  FMNMX.FTZ R12, R64, R85, !PT ;  /* 0x00000055400c7209 */ /* 0x000fe20007810000 */
[-C--:B------:R-:W-:Y:S01]  /*7870*/  FMUL.FTZ R113, R113, R7.reuse ;  /* 0x0000000771717220 */ /* 0x080fe20000410000 */
[----:B------:R-:W-:Y:S01]  /*7880*/  ISETP.GT.AND P5, PT, R87, 0x68, P2 ;  /* 0x000000685700780c */ /* 0x000fe200017a4270 */
[-C--:B------:R-:W-:Y:S01]  /*7890*/  FMUL.FTZ R116, R116, R7.reuse ;  /* 0x0000000774747220 */ /* 0x080fe20000410000 */
[C---:B------:R-:W-:Y:S01]  /*78a0*/  ISETP.LT.OR P3, PT, R120.reuse, 0x62, P3 ;  /* 0x000000627800780c */ /* 0x040fe20001f61670 */
[----:B------:R-:W-:Y:S01]  /*78b0*/  FMUL.FTZ R117, R117, R7 ;  /* 0x0000000775757220 */ /* 0x000fe20000410000 */
[----:B------:R-:W-:Y:S01]  /*78c0*/  FMNMX.FTZ R85, R65, R12, !PT ;  /* 0x0000000c41557209 */ /* 0x000fe20007810000 */
[----:B------:R-:W-:Y:S01]  /*78d0*/  MUFU.EX2 R138, R138 ;  /* 0x0000008a008a7308 */ /* 0x000fe20000000800 */
[----:B------:R-:W-:Y:S01]  /*78e0*/  FSEL R69, R69, -INF , !P3 ;  /* 0xff80000045457808 */ /* 0x000fe20005800000 */
[----:B------:R-:W-:Y:S01]  /*78f0*/  IMAD.MOV.U32 R7, RZ, RZ, R20 ;  /* 0x000000ffff077224 */ /* 0x000fe200078e0014 */
[----:B------:R-:W-:-:S02]  /*7900*/  ISETP.LT.OR P5, PT, R120, 0x69, P5 ;  /* 0x000000697800780c */ /* 0x000fc40002fa1670 */
[----:B------:R-:W-:Y:S02]  /*7910*/  FMNMX.FTZ R12, R68, R85, !PT ;  /* 0x00000055440c7209 */ /* 0x000fe40007810000 */
[----:B------:R-:W-:Y:S01]  /*7920*/  ISETP.GT.AND P3, PT, R87, 0x70, P2 ;  /* 0x000000705700780c */ /* 0x000fe20001764270 */
[----:B------:R-:W-:Y:S01]  /*7930*/  MUFU.EX2 R51, R51 ;  /* 0x0000003300337308 */ /* 0x000fe20000000800 */
[----:B------:R-:W-:Y:S02]  /*7940*/  FSEL R72, R72, -INF , !P5 ;  /* 0xff80000048487808 */ /* 0x000fe40006800000 */
[----:B------:R-:W-:Y:S02]  /*7950*/  FMNMX.FTZ R85, R69, R12, !PT ;  /* 0x0000000c45557209 */ /* 0x000fe40007810000 */
[----:B------:R-:W-:Y:S02]  /*7960*/  ISETP.GT.AND P5, PT, R87, 0x71, P2 ;  /* 0x000000715700780c */ /* 0x000fe400017a4270 */
[----:B------:R-:W-:Y:S01]  /*7970*/  ISETP.LT.OR P3, PT, R120, 0x71, P3 ;  /* 0x000000717800780c */ /* 0x000fe20001f61670 */
[----:B------:R-:W-:Y:S01]  /*7980*/  MUFU.EX2 R132, R132 ;  /* 0x0000008400847308 */ /* 0x000fe20000000800 */
[----:B------:R-:W-:-:S02]  /*7990*/  FMNMX.FTZ R12, R72, R85, !PT ;  /* 0x00000055480c7209 */ /* 0x000fc40007810000 */
[----:B------:R-:W-:Y:S02]  /*79a0*/  ISETP.LT.OR P5, PT, R120, 0x72, P5 ;  /* 0x000000727800780c */ /* 0x000fe40002fa1670 */
[----:B------:R-:W-:Y:S02]  /*79b0*/  FSEL R77, R77, -INF , !P3 ;  /* 0xff8000004d4d7808 */ /* 0x000fe40005800000 */
[----:B------:R-:W-:Y:S01]  /*79c0*/  FMNMX.FTZ R12, R73, R12, !PT ;  /* 0x0000000c490c7209 */ /* 0x000fe20007810000 */
[----:B------:R-:W-:Y:S01]  /*79d0*/  MUFU.EX2 R55, R55 ;  /* 0x0000003700377308 */ /* 0x000fe20000000800 */
[----:B------:R-:W-:Y:S02]  /*79e0*/  ISETP.GT.AND P2, PT, R87, 0x79, P2 ;  /* 0x000000795700780c */ /* 0x000fe40001744270 */
[----:B------:R-:W-:Y:S02]  /*79f0*/  FSEL R78, R78, -INF , !P5 ;  /* 0xff8000004e4e7808 */ /* 0x000fe40006800000 */
[----:B------:R-:W-:-:S02]  /*7a00*/  FMNMX.FTZ R85, R77, R12, !PT ;  /* 0x0000000c4d557209 */ /* 0x000fc40007810000 */
[----:B------:R-:W-:Y:S01]  /*7a10*/  ISETP.LT.OR P2, PT, R120, 0x7a, P2 ;  /* 0x0000007a7800780c */ /* 0x000fe20001741670 */
[----:B------:R-:W-:Y:S01]  /*7a20*/  MUFU.EX2 R134, R134 ;  /* 0x0000008600867308 */ /* 0x000fe20000000800 */
[----:B------:R-:W-:Y:S01]  /*7a30*/  FMNMX.FTZ R85, R78, R85, !PT ;  /* 0x000000554e557209 */ /* 0x000fe20007810000 */
[----:B------:R-:W-:Y:S01]  /*7a40*/  FFMA.FTZ R120, R76, UR10, -R21 ;  /* 0x0000000a4c787c23 */ /* 0x000fe20008010815 */
[----:B------:R-:W-:Y:S02]  /*7a50*/  FSEL R81, R81, -INF , !P2 ;  /* 0xff80000051517808 */ /* 0x000fe40005000000 */
[----:B------:R-:W-:Y:S02]  /*7a60*/  FMNMX.FTZ R12, R26, R85, !PT ;  /* 0x000000551a0c7209 */ /* 0x000fe40007810000 */
[----:B------:R-:W-:Y:S01]  /*7a70*/  @!P1 LEA R38, R38, UR45, 0x3 ;  /* 0x0000002d26269c11 */ /* 0x000fe2000f8e18ff */
[----:B------:R-:W-:Y:S01]  /*7a80*/  MUFU.EX2 R59, R59 ;  /* 0x0000003b003b7308 */ /* 0x000fe20000000800 */
[----:B------:R-:W-:-:S02]  /*7a90*/  FMNMX.FTZ R12, R81, R12, !PT ;  /* 0x0000000c510c7209 */ /* 0x000fc40007810000 */
[----:B------:R-:W-:Y:S01]  /*7aa0*/  F2FP.F16.F32.PACK_AB R148, R29, R148 ;  /* 0x000000941d94723e */ /* 0x000fe200000000ff */
[----:B------:R-:W-:Y:S01]  /*7ab0*/  @!P1 VIADD R38, R38, 0x16860 ;  /* 0x0001686026269836 */ /* 0x000fe20000000000 */
[----:B--2---:R-:W-:Y:S01]  /*7ac0*/  F2FP.F16.F32.PACK_AB R150, R37, R150 ;  /* 0x000000962596723e */ /* 0x004fe200000000ff */
[----:B------:R-:W2:Y:S02]  /*7ad0*/  SHFL.BFLY PT, R79, R12, 0x2, 0x1f ;  /* 0x0c401f000c4f7f89 */ /* 0x000ea400000e0000 */
[----:B------:R-:W-:Y:S01]  /*7ae0*/  MUFU.EX2 R128, R128 ;  /* 0x0000008000807308 */ /* 0x000fe20000000800 */
[----:B------:R-:W-:-:S04]  /*7af0*/  @!P1 PRMT R38, RZ, 0x654, R38 ;  /* 0x00000654ff269816 */ /* 0x000fc80000000026 */
[----:B------:R5:W-:Y:S03]  /*7b00*/  @!P1 SYNCS.ARRIVE.TRANS64.RED.A1T0 RZ, [R38+URZ], RZ ;  /* 0x000000ff26ff99a7 */ /* 0x000be6000810043f */
[----:B------:R-:W-:Y:S08]  /*7b10*/  MUFU.EX2 R63, R63 ;  /* 0x0000003f003f7308 */ /* 0x000ff00000000800 */
[----:B------:R-:W-:Y:S01]  /*7b20*/  MUFU.EX2 R130, R130 ;  /* 0x0000008200827308 */ /* 0x000fe20000000800 */
[----:B--2---:R-:W-:Y:S01]  /*7b30*/  FMNMX.FTZ R30, R12, R79, !PT ;  /* 0x0000004f0c1e7209 */ /* 0x004fe20007810000 */
[----:B------:R-:W-:-:S06]  /*7b40*/  FFMA.FTZ R79, R80, UR10, -R21 ;  /* 0x0000000a504f7c23 */ /* 0x000fcc0008010815 */
[----:B------:R-:W-:Y:S01]  /*7b50*/  MUFU.EX2 R67, R67 ;  /* 0x0000004300437308 */ /* 0x000fe20000000800 */
[----:B------:R-:W-:Y:S01]  /*7b60*/  FFMA.FTZ R21, R84, UR10, -R21 ;  /* 0x0000000a54157c23 */ /* 0x000fe20008010815 */
[----:B------:R-:W2:Y:S06]  /*7b70*/  SHFL.BFLY PT, R85, R30, 0x1, 0x1f ;  /* 0x0c201f001e557f89 */ /* 0x000eac00000e0000 */
[----:B------:R-:W-:Y:S08]  /*7b80*/  MUFU.EX2 R124, R124 ;  /* 0x0000007c007c7308 */ /* 0x000ff00000000800 */
[----:B------:R-:W-:Y:S08]  /*7b90*/  MUFU.EX2 R71, R71 ;  /* 0x0000004700477308 */ /* 0x000ff00000000800 */
[----:B------:R-:W-:Y:S01]  /*7ba0*/  MUFU.EX2 R126, R126 ;  /* 0x0000007e007e7308 */ /* 0x000fe20000000800 */
[----:B--2---:R-:W-:-:S04]  /*7bb0*/  FMNMX.FTZ R12, R30, R85, !PT ;  /* 0x000000551e0c7209 */ /* 0x004fc80007810000 */
[C---:B------:R-:W-:Y:S01]  /*7bc0*/  FSETP.NEU.FTZ.AND P2, PT, R12.reuse, -INF , PT ;  /* 0xff8000000c00780b */ /* 0x040fe20003f5d000 */
[C---:B------:R-:W-:Y:S02]  /*7bd0*/  FMUL.FTZ R83, R12.reuse, UR10 ;  /* 0x0000000a0c537c20 */ /* 0x040fe40008410000 */
[----:B------:R-:W-:Y:S01]  /*7be0*/  MUFU.EX2 R75, R75 ;  /* 0x0000004b004b7308 */ /* 0x000fe20000000800 */
[----:B------:R-:W-:Y:S02]  /*7bf0*/  FSEL R3, R12, RZ, P2 ;  /* 0x000000ff0c037208 */ /* 0x000fe40001000000 */
[----:B------:R-:W-:Y:S02]  /*7c00*/  FSEL R83, R83, RZ, P2 ;  /* 0x000000ff53537208 */ /* 0x000fe40001000000 */
[----:B------:R-:W-:Y:S01]  /*7c10*/  ISETP.GT.AND P2, PT, R0, UR28, PT ;  /* 0x0000001c00007c0c */ /* 0x000fe2000bf44270 */
[----:B------:R-:W-:Y:S02]  /*7c20*/  FADD.FTZ R3, -R3, R6 ;  /* 0x0000000603037221 */ /* 0x000fe40000010100 */
[----:B------:R-:W-:Y:S01]  /*7c30*/  MUFU.EX2 R120, R120 ;  /* 0x0000007800787308 */ /* 0x000fe20000000800 */
[--C-:B------:R-:W-:Y:S01]  /*7c40*/  FFMA.FTZ R149, R14, UR10, -R83.reuse ;  /* 0x0000000a0e957c23 */ /* 0x100fe20008010853 */
[--C-:B------:R-:W-:Y:S01]  /*7c50*/  FFMA.FTZ R14, R25, UR10, -R83.reuse ;  /* 0x0000000a190e7c23 */ /* 0x100fe20008010853 */
[----:B------:R-:W-:Y:S01]  /*7c60*/  FADD.FTZ R25, R37, R34 ;  /* 0x0000002225197221 */ /* 0x000fe20000010000 */
[--C-:B------:R-:W-:Y:S01]  /*7c70*/  FFMA.FTZ R30, R39, UR10, -R83.reuse ;  /* 0x0000000a271e7c23 */ /* 0x100fe20008010853 */
[----:B------:R-:W-:Y:S01]  /*7c80*/  FMUL.FTZ R3, R3, UR10 ;  /* 0x0000000a03037c20 */ /* 0x000fe20008410000 */
[----:B------:R-:W-:Y:S01]  /*7c90*/  FFMA.FTZ R151, R24, UR10, -R83 ;  /* 0x0000000a18977c23 */ /* 0x000fe20008010853 */
[----:B---3--:R-:W-:Y:S01]  /*7ca0*/  FADD.FTZ R34, R144, R25 ;  /* 0x0000001990227221 */ /* 0x008fe20000010000 */
[--C-:B------:R-:W-:Y:S01]  /*7cb0*/  FFMA.FTZ R24, R33, UR10, -R83.reuse ;  /* 0x0000000a21187c23 */ /* 0x100fe20008010853 */
[----:B------:R-:W-:Y:S01]  /*7cc0*/  MUFU.EX2 R149, R149 ;  /* 0x0000009500957308 */ /* 0x000fe20000000800 */
[--C-:B------:R-:W-:Y:S01]  /*7cd0*/  FFMA.FTZ R145, R28, UR10, -R83.reuse ;  /* 0x0000000a1c917c23 */ /* 0x100fe20008010853 */
[----:B0-----:R-:W-:Y:S01]  /*7ce0*/  FADD.FTZ R25, R27, R34 ;  /* 0x000000221b197221 */ /* 0x001fe20000010000 */
[--C-:B------:R-:W-:Y:S01]  /*7cf0*/  FFMA.FTZ R141, R36, UR10, -R83.reuse ;  /* 0x0000000a248d7c23 */ /* 0x100fe20008010853 */
[--C-:B------:R-:W-:Y:S01]  /*7d00*/  FFMA.FTZ R8, R8, UR10, -R83.reuse ;  /* 0x0000000a08087c23 */ /* 0x100fe20008010853 */
[----:B------:R-:W-:Y:S01]  /*7d10*/  FFMA.FTZ R147, R32, UR10, -R83 ;  /* 0x0000000a20937c23 */ /* 0x000fe20008010853 */
[----:B-1----:R-:W-:Y:S01]  /*7d20*/  FADD.FTZ R34, R146, R25 ;  /* 0x0000001992227221 */ /* 0x002fe20000010000 */
[--C-:B------:R-:W-:Y:S01]  /*7d30*/  FFMA.FTZ R10, R10, UR10, -R83.reuse ;  /* 0x0000000a0a0a7c23 */ /* 0x100fe20008010853 */
[----:B------:R-:W-:Y:S01]  /*7d40*/  MUFU.EX2 R30, R30 ;  /* 0x0000001e001e7308 */ /* 0x000fe20000000800 */
[--C-:B------:R-:W-:Y:S01]  /*7d50*/  FFMA.FTZ R143, R42, UR10, -R83.reuse ;  /* 0x0000000a2a8f7c23 */ /* 0x100fe20008010853 */
[----:B----4-:R-:W-:Y:S01]  /*7d60*/  FADD.FTZ R33, R31, R34 ;  /* 0x000000221f217221 */ /* 0x010fe20000010000 */
[--C-:B------:R-:W-:Y:S01]  /*7d70*/  FFMA.FTZ R28, R43, UR10, -R83.reuse ;  /* 0x0000000a2b1c7c23 */ /* 0x100fe20008010853 */
[--C-:B------:R-:W-:Y:S01]  /*7d80*/  FFMA.FTZ R137, R46, UR10, -R83.reuse ;  /* 0x0000000a2e897c23 */ /* 0x100fe20008010853 */
[----:B------:R-:W-:Y:S01]  /*7d90*/  FFMA.FTZ R32, R47, UR10, -R83 ;  /* 0x0000000a2f207c23 */ /* 0x000fe20008010853 */
[----:B-----5:R-:W-:Y:S01]  /*7da0*/  FADD.FTZ R34, R140, R33 ;  /* 0x000000218c227221 */ /* 0x020fe20000010000 */
[--C-:B------:R-:W-:Y:S01]  /*7db0*/  FFMA.FTZ R139, R48, UR10, -R83.reuse ;  /* 0x0000000a308b7c23 */ /* 0x100fe20008010853 */
[----:B------:R0:W1:Y:S01]  /*7dc0*/  MUFU.EX2 R25, R3 ;  /* 0x0000000300197308 */ /* 0x0000620000000800 */
[--C-:B------:R-:W-:Y:S01]  /*7dd0*/  FFMA.FTZ R49, R49, UR10, -R83.reuse ;  /* 0x0000000a31317c23 */ /* 0x100fe20008010853 */
[----:B------:R-:W-:Y:S01]  /*7de0*/  FADD.FTZ R33, R35, R34 ;  /* 0x0000002223217221 */ /* 0x000fe20000010000 */
[--C-:B------:R-:W-:Y:S01]  /*7df0*/  FFMA.FTZ R133, R52, UR10, -R83.reuse ;  /* 0x0000000a34857c23 */ /* 0x100fe20008010853 */
[----:B------:R-:W-:Y:S01]  /*7e00*/  FFMA.FTZ R34, R53, UR10, -R83 ;  /* 0x0000000a35227c23 */ /* 0x000fe20008010853 */
[----:B------:R-:W-:Y:S01]  /*7e10*/  F2FP.F16.F32.PACK_AB R144, R27, R144 ;  /* 0x000000901b90723e */ /* 0x000fe200000000ff */
[----:B------:R-:W-:Y:S01]  /*7e20*/  FADD.FTZ R36, R142, R33 ;  /* 0x000000218e247221 */ /* 0x000fe20000010000 */
[--C-:B------:R-:W-:Y:S01]  /*7e30*/  FFMA.FTZ R135, R56, UR10, -R83.reuse ;  /* 0x0000000a38877c23 */ /* 0x100fe20008010853 */
[----:B------:R-:W2:Y:S01]  /*7e40*/  MUFU.EX2 R151, R151 ;  /* 0x0000009700977308 */ /* 0x000ea20000000800 */
[--C-:B------:R-:W-:Y:S01]  /*7e50*/  FFMA.FTZ R129, R60, UR10, -R83.reuse ;  /* 0x0000000a3c817c23 */ /* 0x100fe20008010853 */
[----:B0-----:R-:W-:Y:S01]  /*7e60*/  FADD.FTZ R3, R41, R36 ;  /* 0x0000002429037221 */ /* 0x001fe20000010000 */
[--C-:B------:R-:W-:Y:S01]  /*7e70*/  FFMA.FTZ R131, R64, UR10, -R83.reuse ;  /* 0x0000000a40837c23 */ /* 0x100fe20008010853 */
[--C-:B------:R-:W-:Y:S01]  /*7e80*/  FFMA.FTZ R68, R68, UR10, -R83.reuse ;  /* 0x0000000a44447c23 */ /* 0x100fe20008010853 */
[----:B------:R-:W-:Y:S01]  /*7e90*/  FFMA.FTZ R69, R69, UR10, -R83 ;  /* 0x0000000a45457c23 */ /* 0x000fe20008010853 */
[----:B------:R-:W-:Y:S01]  /*7ea0*/  FADD.FTZ R40, R136, R3 ;  /* 0x0000000388287221 */ /* 0x000fe20000010000 */
[--C-:B------:R-:W-:Y:S01]  /*7eb0*/  FFMA.FTZ R72, R72, UR10, -R83.reuse ;  /* 0x0000000a48487c23 */ /* 0x100fe20008010853 */
[----:B------:R-:W0:Y:S01]  /*7ec0*/  MUFU.EX2 R14, R14 ;  /* 0x0000000e000e7308 */ /* 0x000e220000000800 */
[----:B-1----:R-:W-:Y:S01]  /*7ed0*/  FFMA.FTZ R36, R25, R2, R30 ;  /* 0x0000000219247223 */ /* 0x002fe2000001001e */
[----:B------:R-:W-:Y:S01]  /*7ee0*/  FADD.FTZ R33, R45, R40 ;  /* 0x000000282d217221 */ /* 0x000fe20000010000 */
[--C-:B------:R-:W-:Y:S01]  /*7ef0*/  FFMA.FTZ R2, R57, UR10, -R83.reuse ;  /* 0x0000000a39027c23 */ /* 0x100fe20008010853 */
[--C-:B------:R-:W-:Y:S01]  /*7f00*/  FFMA.FTZ R73, R73, UR10, -R83.reuse ;  /* 0x0000000a49497c23 */ /* 0x100fe20008010853 */
[----:B------:R-:W-:Y:S01]  /*7f10*/  FADD.FTZ R38, R149, R36 ;  /* 0x0000002495267221 */ /* 0x000fe20000010000 */
[--C-:B------:R-:W-:Y:S01]  /*7f20*/  FFMA.FTZ R36, R61, UR10, -R83.reuse ;  /* 0x0000000a3d247c23 */ /* 0x100fe20008010853 */
[----:B------:R-:W-:Y:S01]  /*7f30*/  FFMA.FTZ R77, R77, UR10, -R83 ;  /* 0x0000000a4d4d7c23 */ /* 0x000fe20008010853 */
[----:B------:R-:W1:Y:S01]  /*7f40*/  MUFU.EX2 R145, R145 ;  /* 0x0000009100917308 */ /* 0x000e620000000800 */
[----:B--2---:R-:W-:Y:S01]  /*7f50*/  FADD.FTZ R3, R151, R38 ;  /* 0x0000002697037221 */ /* 0x004fe20000010000 */
[----:B------:R-:W-:Y:S01]  /*7f60*/  FADD.FTZ R38, R138, R33 ;  /* 0x000000218a267221 */ /* 0x000fe20000010000 */
[--C-:B------:R-:W-:Y:S01]  /*7f70*/  FFMA.FTZ R78, R78, UR10, -R83.reuse ;  /* 0x0000000a4e4e7c23 */ /* 0x100fe20008010853 */
[--C-:B------:R-:W-:Y:S01]  /*7f80*/  FFMA.FTZ R26, R26, UR10, -R83.reuse ;  /* 0x0000000a1a1a7c23 */ /* 0x100fe20008010853 */
[--C-:B------:R-:W-:Y:S01]  /*7f90*/  FFMA.FTZ R81, R81, UR10, -R83.reuse ;  /* 0x0000000a51517c23 */ /* 0x100fe20008010853 */
[----:B------:R-:W-:Y:S01]  /*7fa0*/  FADD.FTZ R33, R51, R38 ;  /* 0x0000002633217221 */ /* 0x000fe20000010000 */
[----:B------:R-:W-:Y:S01]  /*7fb0*/  FFMA.FTZ R38, R65, UR10, -R83 ;  /* 0x0000000a41267c23 */ /* 0x000fe20008010853 */
[----:B------:R-:W2:Y:S01]  /*7fc0*/  MUFU.EX2 R8, R8 ;  /* 0x0000000800087308 */ /* 0x000ea20000000800 */
[----:B0-----:R-:W-:Y:S01]  /*7fd0*/  FADD.FTZ R40, R14, R3 ;  /* 0x000000030e287221 */ /* 0x001fe20000010000 */
[----:B------:R-:W-:Y:S01]  /*7fe0*/  FADD.FTZ R42, R132, R33 ;  /* 0x00000021842a7221 */ /* 0x000fe20000010000 */
[----:B------:R-:W-:Y:S01]  /*7ff0*/  F2FP.F16.F32.PACK_AB R146, R31, R146 ;  /* 0x000000921f92723e */ /* 0x000fe200000000ff */
[----:B------:R-:W-:Y:S01]  /*8000*/  VIADD R0, R0, 0xffffffff ;  /* 0xffffffff00007836 */ /* 0x000fe20000000000 */
[----:B------:R-:W-:Y:S01]  /*8010*/  F2FP.F16.F32.PACK_AB R140, R35, R140 ;  /* 0x0000008c238c723e */ /* 0x000fe200000000ff */
[----:B------:R-:W-:Y:S01]  /*8020*/  FADD.FTZ R33, R55, R42 ;  /* 0x0000002a37217221 */ /* 0x000fe20000010000 */
[----:B------:R-:W-:Y:S01]  /*8030*/  F2FP.F16.F32.PACK_AB R142, R41, R142 ;  /* 0x0000008e298e723e */ /* 0x000fe200000000ff */
[----:B------:R-:W0:Y:S01]  /*8040*/  MUFU.EX2 R147, R147 ;  /* 0x0000009300937308 */ /* 0x000e220000000800 */
[----:B-1----:R-:W-:Y:S01]  /*8050*/  FADD.FTZ R3, R145, R40 ;  /* 0x0000002891037221 */ /* 0x002fe20000010000 */
[----:B------:R-:W-:Y:S01]  /*8060*/  FADD.FTZ R42, R134, R33 ;  /* 0x00000021862a7221 */ /* 0x000fe20000010000 */
[----:B------:R-:W-:Y:S01]  /*8070*/  F2FP.F16.F32.PACK_AB R136, R45, R136 ;  /* 0x000000882d88723e */ /* 0x000fe200000000ff */
[-C--:B------:R-:W-:Y:S01]  /*8080*/  FMUL.FTZ R90, R90, R25.reuse ;  /* 0x000000195a5a7220 */ /* 0x080fe20000410000 */
[----:B------:R-:W-:Y:S01]  /*8090*/  F2FP.F16.F32.PACK_AB R138, R51, R138 ;  /* 0x0000008a338a723e */ /* 0x000fe200000000ff */
[----:B------:R-:W-:Y:S01]  /*80a0*/  FADD.FTZ R33, R59, R42 ;  /* 0x0000002a3b217221 */ /* 0x000fe20000010000 */
[----:B------:R-:W-:Y:S01]  /*80b0*/  F2FP.F16.F32.PACK_AB R132, R55, R132 ;  /* 0x000000843784723e */ /* 0x000fe200000000ff */
[----:B------:R-:W1:Y:S01]  /*80c0*/  MUFU.EX2 R24, R24 ;  /* 0x0000001800187308 */ /* 0x000e620000000800 */
[----:B--2---:R-:W-:Y:S01]  /*80d0*/  FADD.FTZ R40, R8, R3 ;  /* 0x0000000308287221 */ /* 0x004fe20000010000 */
[----:B------:R-:W-:Y:S01]  /*80e0*/  FADD.FTZ R42, R128, R33 ;  /* 0x00000021802a7221 */ /* 0x000fe20000010000 */
[----:B------:R-:W-:Y:S01]  /*80f0*/  F2FP.F16.F32.PACK_AB R134, R59, R134 ;  /* 0x000000863b86723e */ /* 0x000fe200000000ff */
[-C--:B------:R-:W-:Y:S01]  /*8100*/  FMUL.FTZ R91, R91, R25.reuse ;  /* 0x000000195b5b7220 */ /* 0x080fe20000410000 */
[C---:B------:R-:W-:Y:S01]  /*8110*/  F2FP.F16.F32.PACK_AB R128, R63.reuse, R128 ;  /* 0x000000803f80723e */ /* 0x040fe200000000ff */
[----:B------:R-:W-:Y:S01]  /*8120*/  FADD.FTZ R33, R63, R42 ;  /* 0x0000002a3f217221 */ /* 0x000fe20000010000 */
[----:B------:R-:W-:Y:S01]  /*8130*/  F2FP.F16.F32.PACK_AB R149, R149, R30 ;  /* 0x0000001e9595723e */ /* 0x000fe200000000ff */
[----:B------:R-:W2:Y:S01]  /*8140*/  MUFU.EX2 R141, R141 ;  /* 0x0000008d008d7308 */ /* 0x000ea20000000800 */
[----:B0-----:R-:W-:Y:S01]  /*8150*/  FADD.FTZ R3, R147, R40 ;  /* 0x0000002893037221 */ /* 0x001fe20000010000 */
[----:B------:R-:W-:Y:S01]  /*8160*/  FADD.FTZ R42, R130, R33 ;  /* 0x00000021822a7221 */ /* 0x000fe20000010000 */
[C---:B------:R-:W-:Y:S01]  /*8170*/  F2FP.F16.F32.PACK_AB R130, R67.reuse, R130 ;  /* 0x000000824382723e */ /* 0x040fe200000000ff */
[----:B------:R-:W-:Y:S01]  /*8180*/  FMUL.FTZ R94, R94, R25 ;  /* 0x000000195e5e7220 */ /* 0x000fe20000410000 */
[----:B------:R-:W-:Y:S01]  /*8190*/  F2FP.F16.F32.PACK_AB R151, R14, R151 ;  /* 0x000000970e97723e */ /* 0x000fe200000000ff */
[----:B------:R-:W-:Y:S01]  /*81a0*/  FADD.FTZ R27, R67, R42 ;  /* 0x0000002a431b7221 */ /* 0x000fe20000010000 */
[----:B------:R-:W-:Y:S01]  /*81b0*/  F2FP.F16.F32.PACK_AB R145, R8, R145 ;  /* 0x000000910891723e */ /* 0x000fe200000000ff */
[----:B------:R-:W0:Y:S01]  /*81c0*/  MUFU.EX2 R10, R10 ;  /* 0x0000000a000a7308 */ /* 0x000e220000000800 */
[----:B-1----:R-:W-:Y:S01]  /*81d0*/  FADD.FTZ R40, R24, R3 ;  /* 0x0000000318287221 */ /* 0x002fe20000010000 */
[----:B------:R-:W-:Y:S01]  /*81e0*/  FADD.FTZ R42, R124, R27 ;  /* 0x0000001b7c2a7221 */ /* 0x000fe20000010000 */
[----:B------:R-:W-:Y:S01]  /*81f0*/  F2FP.F16.F32.PACK_AB R124, R71, R124 ;  /* 0x0000007c477c723e */ /* 0x000fe200000000ff */
[----:B------:R-:W-:Y:S01]  /*8200*/  FMUL.FTZ R95, R95, R25 ;  /* 0x000000195f5f7220 */ /* 0x000fe20000410000 */
[----:B------:R-:W-:Y:S01]  /*8210*/  F2FP.F16.F32.PACK_AB R147, R24, R147 ;  /* 0x000000931893723e */ /* 0x000fe200000000ff */
[----:B------:R-:W-:Y:S01]  /*8220*/  FADD.FTZ R27, R71, R42 ;  /* 0x0000002a471b7221 */ /* 0x000fe20000010000 */
[-C--:B------:R-:W-:Y:S01]  /*8230*/  FMUL.FTZ R98, R98, R25.reuse ;  /* 0x0000001962627220 */ /* 0x080fe20000410000 */
[----:B------:R-:W1:Y:S01]  /*8240*/  MUFU.EX2 R143, R143 ;  /* 0x0000008f008f7308 */ /* 0x000e620000000800 */
[----:B--2---:R-:W-:Y:S01]  /*8250*/  FADD.FTZ R3, R141, R40 ;  /* 0x000000288d037221 */ /* 0x004fe20000010000 */
[----:B------:R-:W-:Y:S01]  /*8260*/  FADD.FTZ R42, R126, R27 ;  /* 0x0000001b7e2a7221 */ /* 0x000fe20000010000 */
[----:B------:R-:W-:Y:S01]  /*8270*/  F2FP.F16.F32.PACK_AB R126, R75, R126 ;  /* 0x0000007e4b7e723e */ /* 0x000fe200000000ff */
[-C--:B------:R-:W-:Y:S01]  /*8280*/  FMUL.FTZ R99, R99, R25.reuse ;  /* 0x0000001963637220 */ /* 0x080fe20000410000 */
[-C--:B------:R-:W-:Y:S01]  /*8290*/  FMUL.FTZ R102, R102, R25.reuse ;  /* 0x0000001966667220 */ /* 0x080fe20000410000 */
[----:B------:R-:W-:Y:S01]  /*82a0*/  FADD.FTZ R27, R75, R42 ;  /* 0x0000002a4b1b7221 */ /* 0x000fe20000010000 */
[----:B------:R-:W-:Y:S01]  /*82b0*/  FMUL.FTZ R103, R103, R25 ;  /* 0x0000001967677220 */ /* 0x000fe20000410000 */
[----:B------:R-:W2:Y:S01]  /*82c0*/  MUFU.EX2 R28, R28 ;  /* 0x0000001c001c7308 */ /* 0x000ea20000000800 */
[----:B0-----:R-:W-:Y:S01]  /*82d0*/  FADD.FTZ R40, R10, R3 ;  /* 0x000000030a287221 */ /* 0x001fe20000010000 */
[----:B------:R-:W-:Y:S01]  /*82e0*/  FADD.FTZ R42, R120, R27 ;  /* 0x0000001b782a7221 */ /* 0x000fe20000010000 */
[----:B------:R-:W-:Y:S01]  /*82f0*/  F2FP.F16.F32.PACK_AB R141, R10, R141 ;  /* 0x0000008d0a8d723e */ /* 0x000fe200000000ff */
[-C--:B------:R-:W-:Y:S01]  /*8300*/  FMUL.FTZ R106, R106, R25.reuse ;  /* 0x000000196a6a7220 */ /* 0x080fe20000410000 */
[-C--:B------:R-:W-:Y:S01]  /*8310*/  FMUL.FTZ R107, R107, R25.reuse ;  /* 0x000000196b6b7220 */ /* 0x080fe20000410000 */
[-C--:B------:R-:W-:Y:S01]  /*8320*/  FMUL.FTZ R110, R110, R25.reuse ;  /* 0x000000196e6e7220 */ /* 0x080fe20000410000 */
[-C--:B------:R-:W-:Y:S01]  /*8330*/  FMUL.FTZ R111, R111, R25.reuse ;  /* 0x000000196f6f7220 */ /* 0x080fe20000410000 */
[----:B------:R-:W0:Y:S01]  /*8340*/  MUFU.EX2 R137, R137 ;  /* 0x0000008900897308 */ /* 0x000e220000000800 */
[----:B-1----:R-:W-:Y:S01]  /*8350*/  FADD.FTZ R3, R143, R40 ;  /* 0x000000288f037221 */ /* 0x002fe20000010000 */
[-C--:B------:R-:W-:Y:S01]  /*8360*/  FMUL.FTZ R114, R114, R25.reuse ;  /* 0x0000001972727220 */ /* 0x080fe20000410000 */
[-C--:B------:R-:W-:Y:S01]  /*8370*/  FMUL.FTZ R115, R115, R25.reuse ;  /* 0x0000001973737220 */ /* 0x080fe20000410000 */
[-C--:B------:R-:W-:Y:S01]  /*8380*/  FMUL.FTZ R118, R118, R25.reuse ;  /* 0x0000001976767220 */ /* 0x080fe20000410000 */
[----:B------:R-:W-:-:S03]  /*8390*/  FMUL.FTZ R119, R119, R25 ;  /* 0x0000001977777220 */ /* 0x000fc60000410000 */
        /* <DEDUP_REMOVED lines=11> */
[C---:B0-----:R-:W-:Y:S01]  /*8450*/  FADD.FTZ R40, R6.reuse, R3 ;  /* 0x0000000306287221 */ /* 0x041fe20000010000 */
[----:B------:R-:W-:Y:S01]  /*8460*/  F2FP.F16.F32.PACK_AB R139, R6, R139 ;  /* 0x0000008b068b723e */ /* 0x000fe200000000ff */
[----:B------:R-:W-:-:S05]  /*8470*/  IMAD.MOV.U32 R6, RZ, RZ, R12 ;  /* 0x000000ffff067224 */ /* 0x000fca00078e000c */
[----:B------:R-:W0:Y:S01]  /*8480*/  MUFU.EX2 R79, R79 ;  /* 0x0000004f004f7308 */ /* 0x000e220000000800 */
[----:B-1----:R-:W-:-:S07]  /*8490*/  FADD.FTZ R3, R133, R40 ;  /* 0x0000002885037221 */ /* 0x002fce0000010000 */
[----:B------:R-:W1:Y:S01]  /*84a0*/  MUFU.EX2 R135, R135 ;  /* 0x0000008700877308 */ /* 0x000e620000000800 */
[C---:B--2---:R-:W-:Y:S01]  /*84b0*/  FADD.FTZ R40, R34.reuse, R3 ;  /* 0x0000000322287221 */ /* 0x044fe20000010000 */
[----:B------:R-:W-:-:S06]  /*84c0*/  F2FP.F16.F32.PACK_AB R133, R34, R133 ;  /* 0x000000852285723e */ /* 0x000fcc00000000ff */
[----:B------:R-:W2:Y:S01]  /*84d0*/  MUFU.EX2 R122, R122 ;  /* 0x0000007a007a7308 */ /* 0x000ea20000000800 */
[C---:B0-----:R-:W-:Y:S01]  /*84e0*/  FADD.FTZ R27, R79.reuse, R42 ;  /* 0x0000002a4f1b7221 */ /* 0x041fe20000010000 */
[----:B------:R-:W-:-:S06]  /*84f0*/  F2FP.F16.F32.PACK_AB R120, R79, R120 ;  /* 0x000000784f78723e */ /* 0x000fcc00000000ff */
[----:B------:R-:W0:Y:S01]  /*8500*/  MUFU.EX2 R2, R2 ;  /* 0x0000000200027308 */ /* 0x000e220000000800 */
[----:B-1----:R-:W-:-:S07]  /*8510*/  FADD.FTZ R3, R135, R40 ;  /* 0x0000002887037221 */ /* 0x002fce0000010000 */
[----:B------:R-:W1:Y:S01]  /*8520*/  MUFU.EX2 R21, R21 ;  /* 0x0000001500157308 */ /* 0x000e620000000800 */
[----:B--2---:R-:W-:-:S07]  /*8530*/  FADD.FTZ R42, R122, R27 ;  /* 0x0000001b7a2a7221 */ /* 0x004fce0000010000 */
[----:B------:R-:W2:Y:S01]  /*8540*/  MUFU.EX2 R129, R129 ;  /* 0x0000008100817308 */ /* 0x000ea20000000800 */
[C---:B0-----:R-:W-:Y:S01]  /*8550*/  FADD.FTZ R40, R2.reuse, R3 ;  /* 0x0000000302287221 */ /* 0x041fe20000010000 */
[----:B------:R-:W-:-:S06]  /*8560*/  F2FP.F16.F32.PACK_AB R135, R2, R135 ;  /* 0x000000870287723e */ /* 0x000fcc00000000ff */
[----:B------:R-:W0:Y:S01]  /*8570*/  MUFU.EX2 R36, R36 ;  /* 0x0000002400247308 */ /* 0x000e220000000800 */
[C---:B-1----:R-:W-:Y:S01]  /*8580*/  FADD.FTZ R3, R21.reuse, R42 ;  /* 0x0000002a15037221 */ /* 0x042fe20000010000 */
[----:B------:R-:W-:-:S06]  /*8590*/  F2FP.F16.F32.PACK_AB R122, R21, R122 ;  /* 0x0000007a157a723e */ /* 0x000fcc00000000ff */
[----:B------:R-:W1:Y:S01]  /*85a0*/  MUFU.EX2 R131, R131 ;  /* 0x0000008300837308 */ /* 0x000e620000000800 */
[----:B--2---:R-:W-:-:S07]  /*85b0*/  FADD.FTZ R21, R129, R40 ;  /* 0x0000002881157221 */ /* 0x004fce0000010000 */
        /* <DEDUP_REMOVED lines=22> */
[----:B------:R-:W-:-:S03]  /*8720*/  F2FP.F16.F32.PACK_AB R121, R78, R77 ;  /* 0x0000004d4e79723e */ /* 0x000fc600000000ff */
[----:B0-----:R-:W-:-:S04]  /*8730*/  FADD.FTZ R40, R123, R40 ;  /* 0x000000287b287221 */ /* 0x001fc80000010000 */
[C---:B-1----:R-:W-:Y:S01]  /*8740*/  FADD.FTZ R2, R81.reuse, R40 ;  /* 0x0000002851027221 */ /* 0x042fe20000010000 */
[----:B------:R-:W-:Y:S01]  /*8750*/  F2FP.F16.F32.PACK_AB R123, R81, R123 ;  /* 0x0000007b517b723e */ /* 0x000fe200000000ff */
[----:B------:R-:W-:Y:S06]  /*8760*/  @P2 BRA `(.L_x_884) ;  /* 0xffffffc800d42947 */ /* 0x000fec000383ffff */
[----:B------:R-:W-:Y:S01]  /*8770*/  IMAD.MOV.U32 R6, RZ, RZ, R12 ;  /* 0x000000ffff067224 */ /* 0x000fe200078e000c */
[----:B------:R-:W-:Y:S01]  /*8780*/  UMOV UR39, UR27 ;  /* 0x0000001b00277c82 */ /* 0x000fe20008000000 */
[----:B------:R-:W-:Y:S01]  /*8790*/  IMAD.MOV.U32 R7, RZ, RZ, R20 ;  /* 0x000000ffff077224 */ /* 0x000fe200078e0014 */
[----:B------:R-:W-:-:S06]  /*87a0*/  UMOV UR38, UR26 ;  /* 0x0000001a00267c82 */ /* 0x000fcc0008000000 */
.L_x_867:
[----:B------:R-:W-:Y:S01]  /*87b0*/  IADD3 R8, R17, 0xc0, -R18 ;  /* 0x000000c011087810 */ /* 0x000fe20007ffe812 */
[----:B------:R-:W-:Y:S01]  /*87c0*/  ULDC UR15, c[0x0][0x9e4] ;  /* 0x00027900000f7ab9 */ /* 0x000fe20000000800 */
[----:B------:R-:W-:Y:S01]  /*87d0*/  ULDC UR14, c[0x0][0x9dc] ;  /* 0x00027700000e7ab9 */ /* 0x000fe20000000800 */
[----:B------:R-:W-:Y:S02]  /*87e0*/  UISETP.GE.AND UP0, UPT, UR15, 0x1, UPT ;  /* 0x000000010f00788c */ /* 0x000fe4000bf06270 */
[----:B------:R-:W-:-:S04]  /*87f0*/  IMAD R8, R153, 0xc0, R8 ;  /* 0x000000c099087824 */ /* 0x000fc800078e0208 */
[----:B------:R-:W-:Y:S02]  /*8800*/  PLOP3.LUT P5, PT, PT, PT, UP0, 0x80, 0x0 ;  /* 0x000000000000781c */ /* 0x000fe40003faf008 */
[----:B------:R-:W-:-:S13]  /*8810*/  R2UR UR11, R8 ;  /* 0x00000000080b72ca */ /* 0x000fda00000e0000 */
[----:B------:R-:W-:Y:S01]  /*8820*/  UIADD3 UR14, UR11, -UR14, URZ ;  /* 0x8000000e0b0e7290 */ /* 0x000fe2000fffe03f */
        /* <DEDUP_REMOVED lines=11> */
.L_x_886:
[----:B------:R-:W-:-:S11]  /*88e0*/  UISETP.NE.AND UP0, UPT, UR15, 0x1, UPT ;  /* 0x000000010f00788c */ /* 0x000fd6000bf05270 */
[----:B------:R-:W-:Y:S02]  /*88f0*/  @UP0 ULDC.64 UR18, c[0x0][0x9e8] ;  /* 0x00027a0000120ab9 */ /* 0x000fe40000000a00 */
[----:B------:R-:W-:-:S04]  /*8900*/  UIMAD.WIDE.U32 UR6, UR11, UR18, URZ ;  /* 0x000000120b0672a5 */ /* 0x000fc8000f8e003f */
[----:B------:R-:W-:-:S12]  /*8910*/  @UP0 USHF.R.U32.HI UR11, URZ, UR19, UR7 ;  /* 0x000000133f0b0299 */ /* 0x000fd80008011607 */
.L_x_887:
[----:B------:R-:W-:-:S04]  /*8920*/  UIMAD UR11, UR11, UR15, URZ ;  /* 0x0000000f0b0b72a4 */ /* 0x000fc8000f8e023f */
[----:B------:R-:W-:-:S04]  /*8930*/  UISETP.LT.AND UP0, UPT, UR14, UR11, UPT ;  /* 0x0000000b0e00728c */ /* 0x000fc8000bf01270 */
[----:B------:R-:W-:-:S12]  /*8940*/  USEL UR14, UR14, UR11, !UP0 ;  /* 0x0000000b0e0e7287 */ /* 0x000fd8000c000000 */
.L_x_885:
        /* <DEDUP_REMOVED lines=14> */
.L_x_897:
        /* <DEDUP_REMOVED lines=9> */
.L_x_890:
[----:B------:R-:W-:Y:S01]  /*8ac0*/  ULEA UR6, UR39, UR45, 0x3 ;  /* 0x0000002d27067291 */ /* 0x000fe2000f8e183f */
[----:B------:R-:W-:-:S05]  /*8ad0*/  IMAD.U32 R6, RZ, RZ, UR38 ;  /* 0x00000026ff067e24 */ /* 0x000fca000f8e00ff */
[----:B------:R-:W-:-:S04]  /*8ae0*/  SHF.L.U32 R6, R6, 0x1f, RZ ;  /* 0x0000001f06067819 */ /* 0x000fc800000006ff */
[----:B------:R0:W1:Y:S01]  /*8af0*/  SYNCS.PHASECHK.TRANS64.TRYWAIT P2, [UR6+0x16830], R6 ;  /* 0x01683006ff0075a7 */ /* 0x0000620008040146 */
[----:B------:R-:W-:Y:S05]  /*8b00*/  @!P0 BRA `(.L_x_891) ;  /* 0x0000000000048947 */ /* 0x000fea0003800000 */
[----:B------:R-:W-:Y:S01]  /*8b10*/  BPT.TRAP 0x1 ;  /* 0x000000040000795c */ /* 0x000fe20000300000 */
.L_x_891:
[----:B-1----:R-:W-:Y:S05]  /*8b20*/  @P2 BRA `(.L_x_889) ;  /* 0x0000000000082947 */ /* 0x002fea0003800000 */
[----:B------:R-:W1:Y:S02]  /*8b30*/  SYNCS.PHASECHK.TRANS64.TRYWAIT P2, [UR6+0x16830], R6 ;  /* 0x01683006ff0075a7 */ /* 0x000e640008040146 */
[----:B-1----:R-:W-:Y:S05]  /*8b40*/  @!P2 BRA `(.L_x_892) ;  /* 0x000000c00058a947 */ /* 0x002fea0003800000 */
.L_x_889:
[----:B-1----:R-:W1:Y:S01]  /*8b50*/  S2R R7, SR_TID.X ;  /* 0x0000000000077919 */ /* 0x002e620000002100 */
        /* <DEDUP_REMOVED lines=26> */
.L_x_894:
[----:B------:R-:W-:Y:S01]  /*8d00*/  ULEA UR6, UR22, UR45, 0x3 ;  /* 0x0000002d16067291 */ /* 0x000fe2000f8e183f */
[----:B------:R-:W-:-:S05]  /*8d10*/  IMAD.U32 R6, RZ, RZ, UR26 ;  /* 0x0000001aff067e24 */ /* 0x000fca000f8e00ff */
[----:B------:R-:W-:-:S04]  /*8d20*/  SHF.L.U32 R6, R6, 0x1f, RZ ;  /* 0x0000001f06067819 */ /* 0x000fc800000006ff */
[----:B------:R0:W1:Y:S01]  /*8d30*/  SYNCS.PHASECHK.TRANS64.TRYWAIT P2, [UR6+0x16850], R6 ;  /* 0x01685006ff0075a7 */ /* 0x0000620008040146 */
[----:B------:R-:W-:Y:S05]  /*8d40*/  @!P0 BRA `(.L_x_895) ;  /* 0x0000000000048947 */ /* 0x000fea0003800000 */
[----:B------:R-:W-:Y:S01]  /*8d50*/  BPT.TRAP 0x1 ;  /* 0x000000040000795c */ /* 0x000fe20000300000 */
.L_x_895:
[----:B-1----:R-:W-:Y:S05]  /*8d60*/  @P2 BRA `(.L_x_893) ;  /* 0x0000000000082947 */ /* 0x002fea0003800000 */
[----:B------:R-:W1:Y:S02]  /*8d70*/  SYNCS.PHASECHK.TRANS64.TRYWAIT P2, [UR6+0x16850], R6 ;  /* 0x01685006ff0075a7 */ /* 0x000e640008040146 */
[----:B-1----:R-:W-:Y:S05]  /*8d80*/  @!P2 BRA `(.L_x_896) ;  /* 0x000000bc00e0a947 */ /* 0x002fea0003800000 */
.L_x_893:
[----:B------:R-:W-:Y:S01]  /*8d90*/  UIADD3 UR6, UR45, 0x400, URZ ;  /* 0x000004002d067890 */ /* 0x000fe2000fffe03f */
[----:B------:R-:W-:Y:S01]  /*8da0*/  WARPGROUP.ARRIVE ;  /* 0x00000000000079c5 */ /* 0x000fe20000000000 */
[----:B------:R-:W-:Y:S01]  /*8db0*/  UMOV UR7, 0x40000040 ;  /* 0x4000004000077882 */ /* 0x000fe20000000000 */
[----:B------:R-:W-:Y:S01]  /*8dc0*/  FMUL.FTZ R11, R24, UR24 ;  /* 0x00000018180b7c20 */ /* 0x000fe20008410000 */
[----:B------:R-:W-:Y:S01]  /*8dd0*/  USHF.R.U32.HI UR6, URZ, 0x4, UR6 ;  /* 0x000000043f067899 */ /* 0x000fe20008011606 */
[----:B01----:R-:W-:Y:S01]  /*8de0*/  FMUL.FTZ R6, R25, UR24 ;  /* 0x0000001819067c20 */ /* 0x003fe20008410000 */
[----:B------:R-:W-:Y:S01]  /*8df0*/  FMUL.FTZ R13, R28, UR24 ;  /* 0x000000181c0d7c20 */ /* 0x000fe20008410000 */
[----:B------:R-:W-:Y:S01]  /*8e00*/  FMUL.FTZ R15, R29, UR24 ;  /* 0x000000181d0f7c20 */ /* 0x000fe20008410000 */
[----:B------:R-:W-:Y:S01]  /*8e10*/  ULOP3.LUT UR6, UR6, 0x3fff, URZ, 0xc0, !UPT ;  /* 0x00003fff06067892 */ /* 0x000fe2000f8ec03f */
[----:B------:R-:W0:Y:S01]  /*8e20*/  MUFU.TANH R11, R11 ;  /* 0x0000000b000b7308 */ /* 0x000e220000002400 */
[----:B------:R-:W-:Y:S01]  /*8e30*/  FMUL.FTZ R21, R32, UR24 ;  /* 0x0000001820157c20 */ /* 0x000fe20008410000 */
[----:B------:R-:W-:Y:S01]  /*8e40*/  FMUL.FTZ R24, R33, UR24 ;  /* 0x0000001821187c20 */ /* 0x000fe20008410000 */
[----:B------:R-:W-:Y:S01]  /*8e50*/  ULEA UR11, UR22, UR6, 0xa ;  /* 0x00000006160b7291 */ /* 0x000fe2000f8e503f */
[----:B------:R-:W-:Y:S01]  /*8e60*/  FMUL.FTZ R12, R27, UR24 ;  /* 0x000000181b0c7c20 */ /* 0x000fe20008410000 */
[----:B------:R-:W-:Y:S01]  /*8e70*/  FMUL.FTZ R27, R36, UR24 ;  /* 0x00000018241b7c20 */ /* 0x000fe20008410000 */
[----:B------:R-:W-:Y:S01]  /*8e80*/  FMUL.FTZ R29, R37, UR24 ;  /* 0x00000018251d7c20 */ /* 0x000fe20008410000 */
[----:B------:R-:W-:Y:S01]  /*8e90*/  FMUL.FTZ R37, R45, UR24 ;  /* 0x000000182d257c20 */ /* 0x000fe20008410000 */
[----:B------:R-:W1:Y:S01]  /*8ea0*/  MUFU.TANH R6, R6 ;  /* 0x0000000600067308 */ /* 0x000e620000002400 */
[----:B------:R-:W-:Y:S01]  /*8eb0*/  FMUL.FTZ R45, R54, UR24 ;  /* 0x00000018362d7c20 */ /* 0x000fe20008410000 */
[----:B------:R-:W-:Y:S01]  /*8ec0*/  UMOV UR6, UR11 ;  /* 0x0000000b00067c82 */ /* 0x000fe20008000000 */
[----:B------:R-:W-:Y:S01]  /*8ed0*/  FMUL.FTZ R28, R38, UR24 ;  /* 0x00000018261c7c20 */ /* 0x000fe20008410000 */
[----:B------:R-:W-:Y:S01]  /*8ee0*/  HGMMA.64x64x16.F32 R88, R148, gdesc[UR4].tnspB, R88, gsb0 ;  /* 0x40e0000494587df0 */ /* 0x000fe20008000858 */
[----:B------:R-:W-:Y:S01]  /*8ef0*/  UIADD3 UR6, UR11, 0x80, URZ ;  /* 0x000000800b067890 */ /* 0x000fe2000fffe03f */
[----:B------:R-:W-:Y:S01]  /*8f00*/  FMUL.FTZ R38, R47, UR24 ;  /* 0x000000182f267c20 */ /* 0x000fe20008410000 */
[----:B------:R-:W-:Y:S01]  /*8f10*/  UMOV UR7, 0x40000040 ;  /* 0x4000004000077882 */ /* 0x000fe20000000000 */
        /* <DEDUP_REMOVED lines=45> */
[----:B------:R-:W-:Y:S01]  /*91f0*/  UMOV UR10, UR25 ;  /* 0x00000019000a7c82 */ /* 0x000fe20008000000 */
        /* <DEDUP_REMOVED lines=15> */
[----:B------:R-:W1:Y:S01]  /*92f0*/  S2R R153, SR_TID.X ;  /* 0x0000000000997919 */ /* 0x000e620000002100 */
[----:B------:R-:W-:-:S02]  /*9300*/  UMOV UR26, UR38 ;  /* 0x00000026001a7c82 */ /* 0x000fc40008000000 */
[----:B------:R-:W3:Y:S01]  /*9310*/  MUFU.TANH R35, R35 ;  /* 0x0000002300237308 */ /* 0x000ee20000002400 */
[----:B--2---:R-:W-:-:S07]  /*9320*/  FMNMX.FTZ R7, R31, R58, !PT ;  /* 0x0000003a1f077209 */ /* 0x004fce0007810000 */
[----:B------:R-:W2:Y:S01]  /*9330*/  MUFU.TANH R37, R37 ;  /* 0x0000002500257308 */ /* 0x000ea20000002400 */
[----:B0-----:R-:W-:Y:S01]  /*9340*/  FMNMX.FTZ R58, R32, R7, !PT ;  /* 0x00000007203a7209 */ /* 0x001fe20007810000 */
[----:B------:R-:W-:Y:S02]  /*9350*/  WARPGROUP.DEPBAR.LE gsb0, 0x0 ;  /* 0x00008000000079c5 */ /* 0x000fe40000010000 */
[----:B------:R-:W-:-:S04]  /*9360*/  WARPGROUP.ARRIVE ;  /* 0x00000000000079c5 */ /* 0x000fc80000000000 */
[----:B------:R-:W0:Y:S01]  /*9370*/  MUFU.TANH R39, R39 ;  /* 0x0000002700277308 */ /* 0x000e220000002400 */
[----:B---3--:R-:W-:Y:S01]  /*9380*/  FMNMX.FTZ R60, R35, R58, !PT ;  /* 0x0000003a233c7209 */ /* 0x008fe20007810000 */
[----:B------:R-:W-:Y:S01]  /*9390*/  HGMMA.64x64x16.F32 R88, R144, gdesc[UR4].tnspB, R88, gsb0 ;  /* 0x40e0000490587df0 */ /* 0x000fe20008000858 */
[----:B------:R-:W-:Y:S01]  /*93a0*/  UIADD3 UR6, UR11, 0x100, URZ ;  /* 0x000001000b067890 */ /* 0x000fe2000fffe03f */
[----:B------:R-:W-:Y:S01]  /*93b0*/  FMUL.FTZ R58, R72, UR24 ;  /* 0x00000018483a7c20 */ /* 0x000fe20008410000 */
[----:B------:R-:W-:-:S03]  /*93c0*/  UMOV UR7, 0x40000040 ;  /* 0x4000004000077882 */ /* 0x000fc60000000000 */
[----:B------:R-:W3:Y:S01]  /*93d0*/  MUFU.TANH R41, R41 ;  /* 0x0000002900297308 */ /* 0x000ee20000002400 */
[----:B--2---:R-:W-:Y:S02]  /*93e0*/  FMNMX.FTZ R60, R37, R60, !PT ;  /* 0x0000003c253c7209 */ /* 0x004fe40007810000 */
[----:B-1----:R-:W-:Y:S02]  /*93f0*/  SHF.R.U32.HI R152, RZ, 0x7, R153 ;  /* 0x00000007ff987819 */ /* 0x002fe40000011699 */
[----:B------:R-:W-:-:S03]  /*9400*/  ISETP.GE.U32.AND P2, PT, R153, 0x180, PT ;  /* 0x000001809900780c */ /* 0x000fc60003f46070 */
[----:B------:R-:W1:Y:S01]  /*9410*/  MUFU.TANH R43, R43 ;  /* 0x0000002b002b7308 */ /* 0x000e620000002400 */
[----:B0-----:R-:W-:-:S07]  /*9420*/  FMNMX.FTZ R60, R39, R60, !PT ;  /* 0x0000003c273c7209 */ /* 0x001fce0007810000 */
[----:B------:R-:W0:Y:S01]  /*9430*/  MUFU.TANH R44, R44 ;  /* 0x0000002c002c7308 */ /* 0x000e220000002400 */
[----:B---3--:R-:W-:-:S07]  /*9440*/  FMNMX.FTZ R60, R41, R60, !PT ;  /* 0x0000003c293c7209 */ /* 0x008fce0007810000 */
[----:B------:R-:W2:Y:S01]  /*9450*/  MUFU.TANH R47, R47 ;  /* 0x0000002f002f7308 */ /* 0x000ea20000002400 */
[----:B-1----:R-:W-:Y:S01]  /*9460*/  FMNMX.FTZ R7, R43, R60, !PT ;  /* 0x0000003c2b077209 */ /* 0x002fe20007810000 */
[----:B------:R-:W-:-:S06]  /*9470*/  FMUL.FTZ R60, R76, UR24 ;  /* 0x000000184c3c7c20 */ /* 0x000fcc0008410000 */
        /* <DEDUP_REMOVED lines=8> */
[----:B------:R-:W-:-:S06]  /*9500*/  FMUL.FTZ R62, R80, UR24 ;  /* 0x00000018503e7c20 */ /* 0x000fcc0008410000 */
[----:B------:R-:W0:Y:S01]  /*9510*/  MUFU.TANH R55, R55 ;  /* 0x0000003700377308 */ /* 0x000e220000002400 */
[----:B--2---:R-:W-:Y:S01]  /*9520*/  FMNMX.FTZ R7, R52, R7, !PT ;  /* 0x0000000734077209 */ /* 0x004fe20007810000 */
[----:B------:R-:W-:Y:S02]  /*9530*/  WARPGROUP.DEPBAR.LE gsb0, 0x0 ;  /* 0x00008000000079c5 */ /* 0x000fe40000010000 */
[----:B------:R-:W-:-:S04]  /*9540*/  WARPGROUP.ARRIVE ;  /* 0x00000000000079c5 */ /* 0x000fc80000000000 */
[----:B------:R-:W2:Y:S01]  /*9550*/  MUFU.TANH R56, R56 ;  /* 0x0000003800387308 */ /* 0x000ea20000002400 */
[----:B-1----:R-:W-:Y:S01]  /*9560*/  FMNMX.FTZ R68, R54, R7, !PT ;  /* 0x0000000736447209 */ /* 0x002fe20007810000 */
[----:B------:R-:W-:Y:S01]  /*9570*/  HGMMA.64x64x16.F32 R88, R140, gdesc[UR4].tnspB, R88, gsb0 ;  /* 0x40e000048c587df0 */ /* 0x000fe20008000858 */
[----:B------:R-:W-:Y:S02]  /*9580*/  UIADD3 UR6, UR11, 0x180, URZ ;  /* 0x000001800b067890 */ /* 0x000fe4000fffe03f */
[----:B0-----:R-:W-:Y:S01]  /*9590*/  FMNMX.FTZ R7, R55, R68, !PT ;  /* 0x0000004437077209 */ /* 0x001fe20007810000 */
[----:B------:R-:W-:Y:S02]  /*95a0*/  UMOV UR7, 0x40000040 ;  /* 0x4000004000077882 */ /* 0x000fe40000000000 */
[----:B------:R-:W0:Y:S08]  /*95b0*/  MUFU.TANH R57, R57 ;  /* 0x0000003900397308 */ /* 0x000e300000002400 */
[----:B------:R-:W1:Y:S01]  /*95c0*/  MUFU.TANH R58, R58 ;  /* 0x0000003a003a7308 */ /* 0x000e620000002400 */
[----:B--2---:R-:W-:-:S07]  /*95d0*/  FMNMX.FTZ R68, R56, R7, !PT ;  /* 0x0000000738447209 */ /* 0x004fce0007810000 */
[----:B------:R-:W2:Y:S01]  /*95e0*/  MUFU.TANH R59, R59 ;  /* 0x0000003b003b7308 */ /* 0x000ea20000002400 */
[----:B0-----:R-:W-:Y:S01]  /*95f0*/  FMNMX.FTZ R7, R57, R68, !PT ;  /* 0x0000004439077209 */ /* 0x001fe20007810000 */
[----:B------:R-:W-:-:S06]  /*9600*/  FMUL.FTZ R68, R85, UR24 ;  /* 0x0000001855447c20 */ /* 0x000fcc0008410000 */
        /* <DEDUP_REMOVED lines=14> */
[----:B------:R-:W-:Y:S02]  /*96f0*/  WARPGROUP.DEPBAR.LE gsb0, 0x0 ;  /* 0x00008000000079c5 */ /* 0x000fe40000010000 */
[----:B------:R-:W-:Y:S01]  /*9700*/  WARPGROUP.ARRIVE ;  /* 0x00000000000079c5 */ /* 0x000fe20000000000 */
[----:B------:R-:W-:Y:S01]  /*9710*/  FMUL.FTZ R72, R75, UR24 ;  /* 0x000000184b487c20 */ /* 0x000fe20008410000 */
[----:B------:R-:W-:Y:S02]  /*9720*/  FMUL.FTZ R75, R82, UR24 ;  /* 0x00000018524b7c20 */ /* 0x000fe40008410000 */
[----:B------:R-:W1:Y:S01]  /*9730*/  MUFU.TANH R12, R12 ;  /* 0x0000000c000c7308 */ /* 0x000e620000002400 */
[----:B--2---:R-:W-:Y:S01]  /*9740*/  FMNMX.FTZ R7, R68, R7, !PT ;  /* 0x0000000744077209 */ /* 0x004fe20007810000 */
[----:B------:R-:W-:Y:S01]  /*9750*/  HGMMA.64x64x16.F32 R88, R136, gdesc[UR4].tnspB, R88, gsb0 ;  /* 0x40e0000488587df0 */ /* 0x000fe20008000858 */
[----:B------:R-:W-:Y:S01]  /*9760*/  UIADD3 UR6, UR11, 0x200, URZ ;  /* 0x000002000b067890 */ /* 0x000fe2000fffe03f */
[----:B------:R-:W-:-:S02]  /*9770*/  UMOV UR7, 0x40000040 ;  /* 0x4000004000077882 */ /* 0x000fc40000000000 */
[----:B------:R-:W2:Y:S02]  /*9780*/  SHFL.BFLY PT, R76, R7, 0x2, 0x1f ;  /* 0x0c401f00074c7f89 */ /* 0x000ea400000e0000 */
[----:B------:R-:W3:Y:S08]  /*9790*/  MUFU.TANH R14, R14 ;  /* 0x0000000e000e7308 */ /* 0x000ef00000002400 */
[----:B------:R-:W4:Y:S08]  /*97a0*/  MUFU.TANH R20, R20 ;  /* 0x0000001400147308 */ /* 0x000f300000002400 */
[----:B------:R-:W5:Y:S01]  /*97b0*/  MUFU.TANH R25, R25 ;  /* 0x0000001900197308 */ /* 0x000f620000002400 */
[----:B--2---:R-:W-:Y:S01]  /*97c0*/  FMNMX.FTZ R80, R7, R76, !PT ;  /* 0x0000004c07507209 */ /* 0x004fe20007810000 */
[----:B------:R-:W-:-:S06]  /*97d0*/  FMUL.FTZ R76, R83, UR24 ;  /* 0x00000018534c7c20 */ /* 0x000fcc0008410000 */
[----:B------:R-:W2:Y:S01]  /*97e0*/  MUFU.TANH R26, R26 ;  /* 0x0000001a001a7308 */ /* 0x000ea20000002400 */
[----:B------:R-:W0:Y:S07]  /*97f0*/  SHFL.BFLY PT, R7, R80, 0x1, 0x1f ;  /* 0x0c201f0050077f89 */ /* 0x000e2e00000e0000 */
[----:B------:R-:W2:Y:S08]  /*9800*/  MUFU.TANH R28, R28 ;  /* 0x0000001c001c7308 */ /* 0x000eb00000002400 */
[----:B------:R-:W2:Y:S08]  /*9810*/  MUFU.TANH R30, R30 ;  /* 0x0000001e001e7308 */ /* 0x000eb00000002400 */
[----:B------:R-:W2:Y:S01]  /*9820*/  MUFU.TANH R33, R33 ;  /* 0x0000002100217308 */ /* 0x000ea20000002400 */
[----:B0-----:R-:W-:-:S05]  /*9830*/  FMNMX.FTZ R7, R80, R7, !PT ;  /* 0x0000000750077209 */ /* 0x001fca0007810000 */
[C---:B------:R-:W-:Y:S02]  /*9840*/  FMUL.FTZ R80, R7.reuse, UR10 ;  /* 0x0000000a07507c20 */ /* 0x040fe40008410000 */
[----:B------:R-:W0:Y:S01]  /*9850*/  MUFU.TANH R34, R34 ;  /* 0x0000002200227308 */ /* 0x000e220000002400 */
[----:B------:R-:W-:Y:S01]  /*9860*/  FADD.FTZ R8, -R7, R8 ;  /* 0x0000000807087221 */ /* 0x000fe20000010100 */
        /* <DEDUP_REMOVED lines=8> */
[--C-:B------:R-:W-:Y:S01]  /*98f0*/  FFMA.FTZ R24, R24, UR10, -R80.reuse ;  /* 0x0000000a18187c23 */ /* 0x100fe20008010850 */
[----:B---3--:R-:W-:Y:S01]  /*9900*/  FMNMX.FTZ R21, R14, R13, !PT ;  /* 0x0000000d0e157209 */ /* 0x008fe20007810000 */
[--C-:B------:R-:W-:Y:S01]  /*9910*/  FFMA.FTZ R146, R27, UR10, -R80.reuse ;  /* 0x0000000a1b927c23 */ /* 0x100fe20008010850 */
[----:B------:R-:W-:Y:S01]  /*9920*/  FFMA.FTZ R27, R29, UR10, -R80 ;  /* 0x0000000a1d1b7c23 */ /* 0x000fe20008010850 */
[----:B------:R-:W-:-:S02]  /*9930*/  WARPGROUP.DEPBAR.LE gsb0, 0x0 ;  /* 0x00008000000079c5 */ /* 0x000fc40000010000 */
[----:B------:R-:W-:Y:S01]  /*9940*/  WARPGROUP.ARRIVE ;  /* 0x00000000000079c5 */ /* 0x000fe20000000000 */
[----:B----4-:R-:W-:Y:S01]  /*9950*/  FMNMX.FTZ R6, R20, R21, !PT ;  /* 0x0000001514067209 */ /* 0x010fe20007810000 */
[----:B------:R-:W3:Y:S01]  /*9960*/  MUFU.TANH R38, R38 ;  /* 0x0000002600267308 */ /* 0x000ee20000002400 */
[--C-:B------:R-:W-:Y:S01]  /*9970*/  FFMA.FTZ R136, R39, UR10, -R80.reuse ;  /* 0x0000000a27887c23 */ /* 0x100fe20008010850 */
[--C-:B------:R-:W-:Y:S01]  /*9980*/  FFMA.FTZ R138, R43, UR10, -R80.reuse ;  /* 0x0000000a2b8a7c23 */ /* 0x100fe20008010850 */
[----:B-----5:R-:W-:Y:S01]  /*9990*/  FMNMX.FTZ R21, R25, R6, !PT ;  /* 0x0000000619157209 */ /* 0x020fe20007810000 */
        /* <DEDUP_REMOVED lines=9> */
[----:B------:R-:W-:Y:S01]  /*9a30*/  FMUL.FTZ R8, R8, UR10 ;  /* 0x0000000a08087c20 */ /* 0x000fe20008410000 */
[--C-:B------:R-:W-:Y:S01]  /*9a40*/  FFMA.FTZ R11, R11, UR10, -R80.reuse ;  /* 0x0000000a0b0b7c23 */ /* 0x100fe20008010850 */
[--C-:B------:R-:W-:Y:S01]  /*9a50*/  FFMA.FTZ R15, R15, UR10, -R80.reuse ;  /* 0x0000000a0f0f7c23 */ /* 0x100fe20008010850 */
[----:B------:R-:W-:Y:S01]  /*9a60*/  FMNMX.FTZ R6, R30, R21, !PT ;  /* 0x000000151e067209 */ /* 0x000fe20007810000 */
[----:B------:R-:W4:Y:S01]  /*9a70*/  MUFU.TANH R42, R42 ;  /* 0x0000002a002a7308 */ /* 0x000f220000002400 */
[--C-:B------:R-:W-:Y:S01]  /*9a80*/  FFMA.FTZ R65, R65, UR10, -R80.reuse ;  /* 0x0000000a41417c23 */ /* 0x100fe20008010850 */
[----:B------:R-:W-:Y:S01]  /*9a90*/  FFMA.FTZ R68, R68, UR10, -R80 ;  /* 0x0000000a44447c23 */ /* 0x000fe20008010850 */
[----:B------:R-:W-:-:S04]  /*9aa0*/  FMNMX.FTZ R21, R33, R6, !PT ;  /* 0x0000000621157209 */ /* 0x000fc80007810000 */
[----:B0-----:R-:W-:Y:S01]  /*9ab0*/  FMNMX.FTZ R21, R34, R21, !PT ;  /* 0x0000001522157209 */ /* 0x001fe20007810000 */
[----:B------:R-:W0:Y:S03]  /*9ac0*/  MUFU.TANH R45, R45 ;  /* 0x0000002d002d7308 */ /* 0x000e260000002400 */
[----:B-1----:R-:W-:-:S04]  /*9ad0*/  FMNMX.FTZ R21, R36, R21, !PT ;  /* 0x0000001524157209 */ /* 0x002fc80007810000 */
[----:B---3--:R-:W-:Y:S01]  /*9ae0*/  FMNMX.FTZ R21, R38, R21, !PT ;  /* 0x0000001526157209 */ /* 0x008fe20007810000 */
[----:B------:R-:W1:Y:S03]  /*9af0*/  MUFU.TANH R46, R46 ;  /* 0x0000002e002e7308 */ /* 0x000e660000002400 */
[----:B--2---:R-:W-:-:S04]  /*9b00*/  FMNMX.FTZ R21, R40, R21, !PT ;  /* 0x0000001528157209 */ /* 0x004fc80007810000 */
[----:B----4-:R-:W-:Y:S01]  /*9b10*/  FMNMX.FTZ R6, R42, R21, !PT ;  /* 0x000000152a067209 */ /* 0x010fe20007810000 */
[----:B------:R-:W2:Y:S01]  /*9b20*/  MUFU.TANH R49, R49 ;  /* 0x0000003100317308 */ /* 0x000ea20000002400 */
[--C-:B------:R-:W-:Y:S01]  /*9b30*/  FFMA.FTZ R21, R37, UR10, -R80.reuse ;  /* 0x0000000a25157c23 */ /* 0x100fe20008010850 */
[--C-:B------:R-:W-:Y:S01]  /*9b40*/  FFMA.FTZ R37, R44, UR10, -R80.reuse ;  /* 0x0000000a2c257c23 */ /* 0x100fe20008010850 */
[----:B0-----:R-:W-:Y:S01]  /*9b50*/  FMNMX.FTZ R31, R45, R6, !PT ;  /* 0x000000062d1f7209 */ /* 0x001fe20007810000 */
[----:B------:R-:W-:-:S04]  /*9b60*/  FFMA.FTZ R44, R58, UR10, -R80 ;  /* 0x0000000a3a2c7c23 */ /* 0x000fc80008010850 */
[----:B------:R-:W0:Y:S01]  /*9b70*/  MUFU.TANH R50, R50 ;  /* 0x0000003200327308 */ /* 0x000e220000002400 */
[----:B-1----:R-:W-:-:S07]  /*9b80*/  FMNMX.FTZ R6, R46, R31, !PT ;  /* 0x0000001f2e067209 */ /* 0x002fce0007810000 */
[----:B------:R-:W1:Y:S01]  /*9b90*/  MUFU.TANH R53, R53 ;  /* 0x0000003500357308 */ /* 0x000e620000002400 */
[----:B--2---:R-:W-:-:S07]  /*9ba0*/  FMNMX.FTZ R31, R49, R6, !PT ;  /* 0x00000006311f7209 */ /* 0x004fce0007810000 */
[----:B------:R-:W2:Y:S01]  /*9bb0*/  MUFU.TANH R63, R63 ;  /* 0x0000003f003f7308 */ /* 0x000ea20000002400 */
[----:B0-----:R-:W-:Y:S01]  /*9bc0*/  FMNMX.FTZ R6, R50, R31, !PT ;  /* 0x0000001f32067209 */ /* 0x001fe20007810000 */
[----:B------:R-:W-:-:S06]  /*9bd0*/  FFMA.FTZ R31, R41, UR10, -R80 ;  /* 0x0000000a291f7c23 */ /* 0x000fcc0008010850 */
[----:B------:R-:W0:Y:S01]  /*9be0*/  MUFU.TANH R66, R66 ;  /* 0x0000004200427308 */ /* 0x000e220000002400 */
[----:B-1----:R-:W-:-:S07]  /*9bf0*/  FMNMX.FTZ R6, R53, R6, !PT ;  /* 0x0000000635067209 */ /* 0x002fce0007810000 */
[----:B------:R-:W1:Y:S01]  /*9c00*/  MUFU.TANH R67, R67 ;  /* 0x0000004300437308 */ /* 0x000e620000002400 */
        /* <DEDUP_REMOVED lines=9> */
[----:B0-----:R-:W-:Y:S01]  /*9ca0*/  FMNMX.FTZ R6, R66, R35, !PT ;  /* 0x0000002342067209 */ /* 0x001fe20007810000 */
[----:B------:R-:W-:-:S04]  /*9cb0*/  UMOV UR7, 0x40000040 ;  /* 0x4000004000077882 */ /* 0x000fc80000000000 */
        /* <DEDUP_REMOVED lines=10> */
[--C-:B------:R-:W-:Y:S01]  /*9d60*/  FFMA.FTZ R35, R48, UR10, -R80.reuse ;  /* 0x0000000a30237c23 */ /* 0x100fe20008010850 */
[----:B------:R-:W-:-:S05]  /*9d70*/  FFMA.FTZ R48, R60, UR10, -R80 ;  /* 0x0000000a3c307c23 */ /* 0x000fca0008010850 */
        /* <DEDUP_REMOVED lines=8> */
[--C-:B------:R-:W-:Y:S01]  /*9e00*/  FFMA.FTZ R39, R52, UR10, -R80.reuse ;  /* 0x0000000a34277c23 */ /* 0x100fe20008010850 */
[--C-:B------:R-:W-:Y:S01]  /*9e10*/  FFMA.FTZ R52, R62, UR10, -R80.reuse ;  /* 0x0000000a3e347c23 */ /* 0x100fe20008010850 */
[----:B------:R-:W-:Y:S02]  /*9e20*/  WARPGROUP.DEPBAR.LE gsb0, 0x0 ;  /* 0x00008000000079c5 */ /* 0x000fe40000010000 */
[----:B------:R-:W-:Y:S01]  /*9e30*/  WARPGROUP.ARRIVE ;  /* 0x00000000000079c5 */ /* 0x000fe20000000000 */
[----:B-1----:R-:W-:Y:S01]  /*9e40*/  FMNMX.FTZ R41, R77, R6, !PT ;  /* 0x000000064d297209 */ /* 0x002fe20007810000 */
[----:B------:R0:W-:Y:S04]  /*9e50*/  MUFU.EX2 R13, R24 ;  /* 0x00000018000d7308 */ /* 0x0001e80000000800 */
[----:B------:R-:W-:Y:S01]  /*9e60*/  HGMMA.64x64x16.F32 R88, R124, gdesc[UR4].tnspB, R88, gsb0 ;  /* 0x40e000047c587df0 */ /* 0x000fe20008000858 */
[----:B------:R-:W-:Y:S01]  /*9e70*/  UIADD3 UR6, UR11, 0x380, URZ ;  /* 0x000003800b067890 */ /* 0x000fe2000fffe03f */
[----:B--2---:R-:W-:Y:S01]  /*9e80*/  FMNMX.FTZ R6, R78, R41, !PT ;  /* 0x000000294e067209 */ /* 0x004fe20007810000 */
[----:B------:R-:W-:Y:S01]  /*9e90*/  UMOV UR7, 0x40000040 ;  /* 0x4000004000077882 */ /* 0x000fe20000000000 */
[----:B------:R-:W-:Y:S01]  /*9ea0*/  MUFU.EX2 R8, R8 ;  /* 0x0000000800087308 */ /* 0x000fe20000000800 */
[--C-:B0-----:R-:W-:Y:S01]  /*9eb0*/  FFMA.FTZ R24, R54, UR10, -R80.reuse ;  /* 0x0000000a36187c23 */ /* 0x101fe20008010850 */
[--C-:B------:R-:W-:Y:S01]  /*9ec0*/  FFMA.FTZ R41, R55, UR10, -R80.reuse ;  /* 0x0000000a37297c23 */ /* 0x100fe20008010850 */
[----:B------:R-:W0:Y:S01]  /*9ed0*/  SHFL.BFLY PT, R47, R6, 0x2, 0x1f ;  /* 0x0c401f00062f7f89 */ /* 0x000e2200000e0000 */
[----:B------:R-:W-:-:S04]  /*9ee0*/  FFMA.FTZ R55, R64, UR10, -R80 ;  /* 0x0000000a40377c23 */ /* 0x000fc80008010850 */
[----:B------:R-:W1:Y:S08]  /*9ef0*/  MUFU.EX2 R11, R11 ;  /* 0x0000000b000b7308 */ /* 0x000e700000000800 */
[----:B------:R-:W2:Y:S08]  /*9f00*/  MUFU.EX2 R148, R148 ;  /* 0x0000009400947308 */ /* 0x000eb00000000800 */
[----:B------:R-:W3:Y:S01]  /*9f10*/  MUFU.EX2 R150, R150 ;  /* 0x0000009600967308 */ /* 0x000ee20000000800 */
[----:B-1----:R-:W-:Y:S01]  /*9f20*/  FFMA.FTZ R3, R8, R3, R11 ;  /* 0x0000000308037223 */ /* 0x002fe2000001000b */
[----:B0-----:R-:W-:Y:S01]  /*9f30*/  FMNMX.FTZ R54, R6, R47, !PT ;  /* 0x0000002f06367209 */ /* 0x001fe20007810000 */
[----:B------:R-:W-:-:S04]  /*9f40*/  FFMA.FTZ R47, R59, UR10, -R80 ;  /* 0x0000000a3b2f7c23 */ /* 0x000fc80008010850 */
[----:B------:R-:W0:Y:S01]  /*9f50*/  SHFL.BFLY PT, R57, R54, 0x1, 0x1f ;  /* 0x0c201f0036397f89 */ /* 0x000e2200000e0000 */
[----:B------:R-:W-:Y:S01]  /*9f60*/  MUFU.EX2 R15, R15 ;  /* 0x0000000f000f7308 */ /* 0x000fe20000000800 */
[C---:B--2---:R-:W-:Y:S01]  /*9f70*/  FADD.FTZ R3, R148.reuse, R3 ;  /* 0x0000000394037221 */ /* 0x044fe20000010000 */
[----:B------:R-:W-:-:S06]  /*9f80*/  F2FP.F16.F32.PACK_AB R148, R148, R11 ;  /* 0x0000000b9494723e */ /* 0x000fcc00000000ff */
[----:B------:R-:W-:Y:S08]  /*9f90*/  MUFU.EX2 R144, R144 ;  /* 0x0000009000907308 */ /* 0x000ff00000000800 */
[----:B------:R-:W-:Y:S01]  /*9fa0*/  MUFU.EX2 R146, R146 ;  /* 0x0000009200927308 */ /* 0x000fe20000000800 */
[----:B0-----:R-:W-:-:S07]  /*9fb0*/  FMNMX.FTZ R6, R54, R57, !PT ;  /* 0x0000003936067209 */ /* 0x001fce0007810000 */
[----:B------:R-:W-:Y:S01]  /*9fc0*/  MUFU.EX2 R27, R27 ;  /* 0x0000001b001b7308 */ /* 0x000fe20000000800 */
[C---:B------:R-:W-:Y:S01]  /*9fd0*/  FMUL.FTZ R59, R6.reuse, UR10 ;  /* 0x0000000a063b7c20 */ /* 0x040fe20008410000 */
[----:B------:R-:W-:-:S03]  /*9fe0*/  FADD.FTZ R56, -R6, R9 ;  /* 0x0000000906387221 */ /* 0x000fc60000010100 */
[--C-:B------:R-:W-:Y:S01]  /*9ff0*/  FFMA.FTZ R145, R25, UR10, -R59.reuse ;  /* 0x0000000a19917c23 */ /* 0x100fe2000801083b */
[----:B------:R-:W-:Y:S02]  /*a000*/  IMAD.U32 R25, RZ, RZ, UR39 ;  /* 0x00000027ff197e24 */ /* 0x000fe4000f8e00ff */
[--C-:B------:R-:W-:Y:S01]  /*a010*/  FFMA.FTZ R10, R10, UR10, -R59.reuse ;  /* 0x0000000a0a0a7c23 */ /* 0x100fe2000801083b */
[----:B------:R-:W-:Y:S01]  /*a020*/  FMUL.FTZ R56, R56, UR10 ;  /* 0x0000000a38387c20 */ /* 0x000fe20008410000 */
[--C-:B------:R-:W-:Y:S01]  /*a030*/  FFMA.FTZ R149, R12, UR10, -R59.reuse ;  /* 0x0000000a0c957c23 */ /* 0x100fe2000801083b */
[----:B------:R-:W-:Y:S01]  /*a040*/  FFMA.FTZ R141, R33, UR10, -R59 ;  /* 0x0000000a218d7c23 */ /* 0x000fe2000801083b */
[----:B------:R-:W-:Y:S01]  /*a050*/  @!P1 LEA R25, R25, UR45, 0x3 ;  /* 0x0000002d19199c11 */ /* 0x000fe2000f8e18ff */
[----:B------:R0:W-:Y:S01]  /*a060*/  MUFU.EX2 R57, R56 ;  /* 0x0000003800397308 */ /* 0x0001e20000000800 */
[----:B------:R-:W-:Y:S01]  /*a070*/  VIADD R33, R152, 0x9 ;  /* 0x0000000998217836 */ /* 0x000fe20000000000 */
[----:B------:R-:W-:-:S02]  /*a080*/  WARPGROUP.DEPBAR.LE gsb0, 0x0 ;  /* 0x00008000000079c5 */ /* 0x000fc40000010000 */
[----:B------:R-:W-:Y:S01]  /*a090*/  WARPGROUP.ARRIVE ;  /* 0x00000000000079c5 */ /* 0x000fe20000000000 */
[--C-:B------:R-:W-:Y:S01]  /*a0a0*/  FFMA.FTZ R151, R14, UR10, -R59.reuse ;  /* 0x0000000a0e977c23 */ /* 0x100fe2000801083b */
[----:B------:R-:W-:Y:S01]  /*a0b0*/  @!P1 VIADD R25, R25, 0x16840 ;  /* 0x0001684019199836 */ /* 0x000fe20000000000 */
[----:B------:R-:W-:Y:S01]  /*a0c0*/  SEL R33, R33, 0x9, !P2 ;  /* 0x0000000921217807 */ /* 0x000fe20005000000 */
[----:B------:R-:W1:Y:S01]  /*a0d0*/  MUFU.EX2 R10, R10 ;  /* 0x0000000a000a7308 */ /* 0x000e620000000800 */
[----:B------:R-:W-:Y:S01]  /*a0e0*/  FFMA.FTZ R12, R20, UR10, -R59 ;  /* 0x0000000a140c7c23 */ /* 0x000fe2000801083b */
[----:B------:R-:W-:Y:S01]  /*a0f0*/  HGMMA.64x64x16.F32 R88, R120, gdesc[UR4].tnspB, R88, gsb0 ;  /* 0x40e0000478587df0 */ /* 0x000fe20008000858 */
[----:B------:R-:W-:Y:S01]  /*a100*/  @!P1 PRMT R25, RZ, 0x654, R25 ;  /* 0x00000654ff199816 */ /* 0x000fe20000000019 */
[--C-:B0-----:R-:W-:Y:S01]  /*a110*/  FFMA.FTZ R56, R26, UR10, -R59.reuse ;  /* 0x0000000a1a387c23 */ /* 0x101fe2000801083b */
[--C-:B------:R-:W-:Y:S01]  /*a120*/  FFMA.FTZ R147, R28, UR10, -R59.reuse ;  /* 0x0000000a1c937c23 */ /* 0x100fe2000801083b */
[--C-:B------:R-:W-:Y:S01]  /*a130*/  FFMA.FTZ R143, R36, UR10, -R59.reuse ;  /* 0x0000000a248f7c23 */ /* 0x100fe2000801083b */
[--C-:B------:R-:W-:Y:S01]  /*a140*/  FFMA.FTZ R30, R30, UR10, -R59.reuse ;  /* 0x0000000a1e1e7c23 */ /* 0x100fe2000801083b */
[----:B------:R-:W0:Y:S01]  /*a150*/  MUFU.EX2 R149, R149 ;  /* 0x0000009500957308 */ /* 0x000e220000000800 */
[----:B------:R-:W-:Y:S01]  /*a160*/  FFMA.FTZ R20, R38, UR10, -R59 ;  /* 0x0000000a26147c23 */ /* 0x000fe2000801083b */
[----:B---3--:R-:W-:Y:S01]  /*a170*/  FADD.FTZ R38, R150, R3 ;  /* 0x0000000396267221 */ /* 0x008fe20000010000 */
[--C-:B------:R-:W-:Y:S01]  /*a180*/  FFMA.FTZ R14, R34, UR10, -R59.reuse ;  /* 0x0000000a220e7c23 */ /* 0x100fe2000801083b */
[--C-:B------:R-:W-:Y:S01]  /*a190*/  FFMA.FTZ R137, R40, UR10, -R59.reuse ;  /* 0x0000000a28897c23 */ /* 0x100fe2000801083b */
[--C-:B------:R-:W-:Y:S01]  /*a1a0*/  FFMA.FTZ R28, R42, UR10, -R59.reuse ;  /* 0x0000000a2a1c7c23 */ /* 0x100fe2000801083b */
[--C-:B------:R-:W-:Y:S01]  /*a1b0*/  FFMA.FTZ R139, R45, UR10, -R59.reuse ;  /* 0x0000000a2d8b7c23 */ /* 0x100fe2000801083b */
[--C-:B------:R-:W-:Y:S01]  /*a1c0*/  FFMA.FTZ R26, R46, UR10, -R59.reuse ;  /* 0x0000000a2e1a7c23 */ /* 0x100fe2000801083b */
[----:B------:R-:W2:Y:S01]  /*a1d0*/  MUFU.EX2 R151, R151 ;  /* 0x0000009700977308 */ /* 0x000ea20000000800 */
        /* <DEDUP_REMOVED lines=8> */
[----:B0-----:R-:W-:Y:S01]  /*a260*/  FADD.FTZ R36, R149, R2 ;  /* 0x0000000295247221 */ /* 0x001fe20000010000 */
[--C-:B------:R-:W-:Y:S01]  /*a270*/  FFMA.FTZ R2, R63, UR10, -R59.reuse ;  /* 0x0000000a3f027c23 */ /* 0x100fe2000801083b */
[----:B------:R-:W-:Y:S01]  /*a280*/  F2FP.F16.F32.PACK_AB R149, R149, R10 ;  /* 0x0000000a9595723e */ /* 0x000fe200000000ff */
[--C-:B------:R-:W-:Y:S01]  /*a290*/  FFMA.FTZ R72, R72, UR10, -R59.reuse ;  /* 0x0000000a48487c23 */ /* 0x100fe2000801083b */
[--C-:B------:R-:W-:Y:S01]  /*a2a0*/  FFMA.FTZ R127, R73, UR10, -R59.reuse ;  /* 0x0000000a497f7c23 */ /* 0x100fe2000801083b */
[--C-:B------:R-:W-:Y:S01]  /*a2b0*/  FFMA.FTZ R74, R74, UR10, -R59.reuse ;  /* 0x0000000a4a4a7c23 */ /* 0x100fe2000801083b */
[--C-:B------:R-:W-:Y:S01]  /*a2c0*/  FFMA.FTZ R75, R75, UR10, -R59.reuse ;  /* 0x0000000a4b4b7c23 */ /* 0x100fe2000801083b */
[----:B------:R-:W0:Y:S01]  /*a2d0*/  MUFU.EX2 R145, R145 ;  /* 0x0000009100917308 */ /* 0x000e220000000800 */
[----:B--2---:R-:W-:Y:S01]  /*a2e0*/  FADD.FTZ R3, R151, R36 ;  /* 0x0000002497037221 */ /* 0x004fe20000010000 */
[--C-:B------:R-:W-:Y:S01]  /*a2f0*/  FFMA.FTZ R76, R76, UR10, -R59.reuse ;  /* 0x0000000a4c4c7c23 */ /* 0x100fe2000801083b */
[----:B------:R-:W-:Y:S01]  /*a300*/  FFMA.FTZ R77, R77, UR10, -R59 ;  /* 0x0000000a4d4d7c23 */ /* 0x000fe2000801083b */
[C---:B------:R-:W-:Y:S01]  /*a310*/  ISETP.GT.AND P2, PT, R0.reuse, UR23, PT ;  /* 0x0000001700007c0c */ /* 0x040fe2000bf44270 */
[----:B------:R-:W-:Y:S01]  /*a320*/  VIADD R0, R0, 0xffffffff ;  /* 0xffffffff00007836 */ /* 0x000fe20000000000 */
[----:B------:R-:W-:-:S02]  /*a330*/  F2FP.F16.F32.PACK_AB R150, R15, R150 ;  /* 0x000000960f96723e */ /* 0x000fc400000000ff */
[----:B------:R-:W2:Y:S01]  /*a340*/  MUFU.EX2 R56, R56 ;  /* 0x0000003800387308 */ /* 0x000ea20000000800 */
[C---:B-1----:R-:W-:Y:S01]  /*a350*/  FADD.FTZ R36, R12.reuse, R3 ;  /* 0x000000030c247221 */ /* 0x042fe20000010000 */
[----:B------:R-:W-:-:S06]  /*a360*/  F2FP.F16.F32.PACK_AB R151, R12, R151 ;  /* 0x000000970c97723e */ /* 0x000fcc00000000ff */
[----:B------:R-:W1:Y:S01]  /*a370*/  MUFU.EX2 R147, R147 ;  /* 0x0000009300937308 */ /* 0x000e620000000800 */
[----:B0-----:R-:W-:Y:S01]  /*a380*/  FADD.FTZ R3, R145, R36 ;  /* 0x0000002491037221 */ /* 0x001fe20000010000 */
[----:B------:R-:W-:-:S06]  /*a390*/  FFMA.FTZ R36, R67, UR10, -R59 ;  /* 0x0000000a43247c23 */ /* 0x000fcc000801083b */
[----:B------:R-:W0:Y:S01]  /*a3a0*/  MUFU.EX2 R30, R30 ;  /* 0x0000001e001e7308 */ /* 0x000e220000000800 */
[C---:B--2---:R-:W-:Y:S01]  /*a3b0*/  FADD.FTZ R40, R56.reuse, R3 ;  /* 0x0000000338287221 */ /* 0x044fe20000010000 */
[----:B------:R-:W-:-:S06]  /*a3c0*/  F2FP.F16.F32.PACK_AB R145, R56, R145 ;  /* 0x000000913891723e */ /* 0x000fcc00000000ff */
[----:B------:R-:W-:Y:S01]  /*a3d0*/  MUFU.EX2 R140, R140 ;  /* 0x0000008c008c7308 */ /* 0x000fe20000000800 */
[----:B-1----:R-:W-:-:S07]  /*a3e0*/  FADD.FTZ R3, R147, R40 ;  /* 0x0000002893037221 */ /* 0x002fce0000010000 */
[----:B------:R-:W1:Y:S01]  /*a3f0*/  MUFU.EX2 R141, R141 ;  /* 0x0000008d008d7308 */ /* 0x000e620000000800 */
[C---:B0-----:R-:W-:Y:S01]  /*a400*/  FADD.FTZ R40, R30.reuse, R3 ;  /* 0x000000031e287221 */ /* 0x041fe20000010000 */
        /* <DEDUP_REMOVED lines=11> */
[----:B--2---:R-:W-:Y:S01]  /*a4c0*/  IMAD.U32 R25, RZ, RZ, UR22 ;  /* 0x00000016ff197e24 */ /* 0x004fe2000f8e00ff */
        /* <DEDUP_REMOVED lines=13> */
[-C--:B------:R-:W-:Y:S01]  /*a5a0*/  FMUL.FTZ R113, R113, R8.reuse ;  /* 0x0000000871717220 */ /* 0x080fe20000410000 */
[----:B0-----:R-:W-:Y:S01]  /*a5b0*/  @!P1 PRMT R33, RZ, 0x654, R25 ;  /* 0x00000654ff219816 */ /* 0x001fe20000000019 */
[----:B------:R-:W-:Y:S01]  /*a5c0*/  FADD.FTZ R25, R15, R38 ;  /* 0x000000260f197221 */ /* 0x000fe20000010000 */
[----:B------:R-:W0:Y:S01]  /*a5d0*/  MUFU.EX2 R143, R143 ;  /* 0x0000008f008f7308 */ /* 0x000e220000000800 */
[C---:B-1----:R-:W-:Y:S01]  /*a5e0*/  FADD.FTZ R40, R14.reuse, R3 ;  /* 0x000000030e287221 */ /* 0x042fe20000010000 */
[----:B------:R-:W-:Y:S01]  /*a5f0*/  F2FP.F16.F32.PACK_AB R141, R14, R141 ;  /* 0x0000008d0e8d723e */ /* 0x000fe200000000ff */
[----:B------:R-:W-:Y:S01]  /*a600*/  FADD.FTZ R38, R144, R25 ;  /* 0x0000001990267221 */ /* 0x000fe20000010000 */
[----:B------:R1:W-:Y:S01]  /*a610*/  @!P1 SYNCS.ARRIVE.TRANS64.RED.A1T0 RZ, [R33+URZ], RZ ;  /* 0x000000ff21ff99a7 */ /* 0x0003e2000810043f */
[-C--:B------:R-:W-:Y:S01]  /*a620*/  FMUL.FTZ R116, R116, R8.reuse ;  /* 0x0000000874747220 */ /* 0x080fe20000410000 */
[----:B------:R-:W-:Y:S01]  /*a630*/  FMUL.FTZ R117, R117, R8 ;  /* 0x0000000875757220 */ /* 0x000fe20000410000 */
[C---:B------:R-:W-:Y:S01]  /*a640*/  FADD.FTZ R25, R13.reuse, R38 ;  /* 0x000000260d197221 */ /* 0x040fe20000010000 */
[----:B------:R-:W2:Y:S01]  /*a650*/  MUFU.EX2 R21, R21 ;  /* 0x0000001500157308 */ /* 0x000ea20000000800 */
[--C-:B------:R-:W-:Y:S01]  /*a660*/  FFMA.FTZ R38, R70, UR10, -R59.reuse ;  /* 0x0000000a46267c23 */ /* 0x100fe2000801083b */
[----:B------:R-:W-:Y:S01]  /*a670*/  FFMA.FTZ R59, R78, UR10, -R59 ;  /* 0x0000000a4e3b7c23 */ /* 0x000fe2000801083b */
[----:B------:R-:W-:Y:S01]  /*a680*/  FADD.FTZ R42, R146, R25 ;  /* 0x00000019922a7221 */ /* 0x000fe20000010000 */
[----:B------:R-:W-:Y:S01]  /*a690*/  F2FP.F16.F32.PACK_AB R144, R13, R144 ;  /* 0x000000900d90723e */ /* 0x000fe200000000ff */
[-C--:B------:R-:W-:Y:S01]  /*a6a0*/  FMUL.FTZ R90, R90, R57.reuse ;  /* 0x000000395a5a7220 */ /* 0x080fe20000410000 */
[C---:B------:R-:W-:Y:S01]  /*a6b0*/  F2FP.F16.F32.PACK_AB R146, R27.reuse, R146 ;  /* 0x000000921b92723e */ /* 0x040fe200000000ff */
[----:B------:R-:W-:Y:S01]  /*a6c0*/  FADD.FTZ R25, R27, R42 ;  /* 0x0000002a1b197221 */ /* 0x000fe20000010000 */
[----:B------:R-:W3:Y:S01]  /*a6d0*/  MUFU.EX2 R20, R20 ;  /* 0x0000001400147308 */ /* 0x000ee20000000800 */
[----:B0-----:R-:W-:Y:S01]  /*a6e0*/  FADD.FTZ R3, R143, R40 ;  /* 0x000000288f037221 */ /* 0x001fe20000010000 */
[-C--:B------:R-:W-:Y:S01]  /*a6f0*/  FMUL.FTZ R91, R91, R57.reuse ;  /* 0x000000395b5b7220 */ /* 0x080fe20000410000 */
[----:B------:R-:W-:Y:S01]  /*a700*/  FADD.FTZ R42, R140, R25 ;  /* 0x000000198c2a7221 */ /* 0x000fe20000010000 */
[----:B------:R-:W-:Y:S01]  /*a710*/  F2FP.F16.F32.PACK_AB R140, R29, R140 ;  /* 0x0000008c1d8c723e */ /* 0x000fe200000000ff */
[-C--:B------:R-:W-:Y:S01]  /*a720*/  FMUL.FTZ R94, R94, R57.reuse ;  /* 0x000000395e5e7220 */ /* 0x080fe20000410000 */
[-C--:B------:R-:W-:Y:S01]  /*a730*/  FMUL.FTZ R95, R95, R57.reuse ;  /* 0x000000395f5f7220 */ /* 0x080fe20000410000 */
[----:B------:R-:W-:Y:S01]  /*a740*/  FADD.FTZ R25, R29, R42 ;  /* 0x0000002a1d197221 */ /* 0x000fe20000010000 */
[----:B------:R-:W0:Y:S01]  /*a750*/  MUFU.EX2 R136, R136 ;  /* 0x0000008800887308 */ /* 0x000e220000000800 */
[-C--:B------:R-:W-:Y:S01]  /*a760*/  FMUL.FTZ R98, R98, R57.reuse ;  /* 0x0000003962627220 */ /* 0x080fe20000410000 */
[-C--:B------:R-:W-:Y:S01]  /*a770*/  FMUL.FTZ R99, R99, R57.reuse ;  /* 0x0000003963637220 */ /* 0x080fe20000410000 */
[----:B------:R-:W-:Y:S01]  /*a780*/  FADD.FTZ R42, R142, R25 ;  /* 0x000000198e2a7221 */ /* 0x000fe20000010000 */
[----:B--2---:R-:W-:Y:S01]  /*a790*/  F2FP.F16.F32.PACK_AB R142, R21, R142 ;  /* 0x0000008e158e723e */ /* 0x004fe200000000ff */
[-C--:B------:R-:W-:Y:S01]  /*a7a0*/  FMUL.FTZ R102, R102, R57.reuse ;  /* 0x0000003966667220 */ /* 0x080fe20000410000 */
[----:B------:R-:W-:Y:S01]  /*a7b0*/  FMUL.FTZ R103, R103, R57 ;  /* 0x0000003967677220 */ /* 0x000fe20000410000 */
[----:B------:R-:W-:Y:S01]  /*a7c0*/  FADD.FTZ R25, R21, R42 ;  /* 0x0000002a15197221 */ /* 0x000fe20000010000 */
[----:B------:R-:W2:Y:S01]  /*a7d0*/  MUFU.EX2 R137, R137 ;  /* 0x0000008900897308 */ /* 0x000ea20000000800 */
[C---:B---3--:R-:W-:Y:S01]  /*a7e0*/  FADD.FTZ R40, R20.reuse, R3 ;  /* 0x0000000314287221 */ /* 0x048fe20000010000 */
[----:B------:R-:W-:Y:S01]  /*a7f0*/  F2FP.F16.F32.PACK_AB R143, R20, R143 ;  /* 0x0000008f148f723e */ /* 0x000fe200000000ff */
[-C--:B------:R-:W-:Y:S01]  /*a800*/  FMUL.FTZ R106, R106, R57.reuse ;  /* 0x000000396a6a7220 */ /* 0x080fe20000410000 */
[-C--:B------:R-:W-:Y:S01]  /*a810*/  FMUL.FTZ R107, R107, R57.reuse ;  /* 0x000000396b6b7220 */ /* 0x080fe20000410000 */
[-C--:B------:R-:W-:Y:S01]  /*a820*/  FMUL.FTZ R110, R110, R57.reuse ;  /* 0x000000396e6e7220 */ /* 0x080fe20000410000 */
[-C--:B------:R-:W-:Y:S01]  /*a830*/  FMUL.FTZ R111, R111, R57.reuse ;  /* 0x000000396f6f7220 */ /* 0x080fe20000410000 */
[-C--:B------:R-:W-:Y:S01]  /*a840*/  FMUL.FTZ R114, R114, R57.reuse ;  /* 0x0000003972727220 */ /* 0x080fe20000410000 */
[----:B------:R-:W3:Y:S01]  /*a850*/  MUFU.EX2 R31, R31 ;  /* 0x0000001f001f7308 */ /* 0x000ee20000000800 */
[----:B0-----:R-:W-:Y:S01]  /*a860*/  FADD.FTZ R42, R136, R25 ;  /* 0x00000019882a7221 */ /* 0x001fe20000010000 */
[-C--:B------:R-:W-:Y:S01]  /*a870*/  FMUL.FTZ R115, R115, R57.reuse ;  /* 0x0000003973737220 */ /* 0x080fe20000410000 */
[-C--:B------:R-:W-:Y:S01]  /*a880*/  FMUL.FTZ R118, R118, R57.reuse ;  /* 0x0000003976767220 */ /* 0x080fe20000410000 */
[----:B------:R-:W-:Y:S01]  /*a890*/  FMUL.FTZ R119, R119, R57 ;  /* 0x0000003977777220 */ /* 0x000fe20000410000 */
[----:B------:R-:W-:-:S03]  /*a8a0*/  IMAD.MOV.U32 R8, RZ, RZ, R7 ;  /* 0x000000ffff087224 */ /* 0x000fc600078e0007 */
[----:B------:R-:W0:Y:S01]  /*a8b0*/  MUFU.EX2 R28, R28 ;  /* 0x0000001c001c7308 */ /* 0x000e220000000800 */
[----:B--2---:R-:W-:-:S07]  /*a8c0*/  FADD.FTZ R3, R137, R40 ;  /* 0x0000002889037221 */ /* 0x004fce0000010000 */
[----:B------:R-:W2:Y:S01]  /*a8d0*/  MUFU.EX2 R138, R138 ;  /* 0x0000008a008a7308 */ /* 0x000ea20000000800 */
[C---:B---3--:R-:W-:Y:S01]  /*a8e0*/  FADD.FTZ R11, R31.reuse, R42 ;  /* 0x0000002a1f0b7221 */ /* 0x048fe20000010000 */
[----:B------:R-:W-:-:S06]  /*a8f0*/  F2FP.F16.F32.PACK_AB R136, R31, R136 ;  /* 0x000000881f88723e */ /* 0x000fcc00000000ff */
[----:B------:R-:W3:Y:S01]  /*a900*/  MUFU.EX2 R139, R139 ;  /* 0x0000008b008b7308 */ /* 0x000ee20000000800 */
[C---:B0-----:R-:W-:Y:S01]  /*a910*/  FADD.FTZ R40, R28.reuse, R3 ;  /* 0x000000031c287221 */ /* 0x041fe20000010000 */
[----:B------:R-:W-:-:S06]  /*a920*/  F2FP.F16.F32.PACK_AB R137, R28, R137 ;  /* 0x000000891c89723e */ /* 0x000fcc00000000ff */
[----:B------:R-:W0:Y:S01]  /*a930*/  MUFU.EX2 R37, R37 ;  /* 0x0000002500257308 */ /* 0x000e220000000800 */
[----:B--2---:R-:W-:-:S07]  /*a940*/  FADD.FTZ R10, R138, R11 ;  /* 0x0000000b8a0a7221 */ /* 0x004fce0000010000 */
[----:B------:R-:W2:Y:S01]  /*a950*/  MUFU.EX2 R26, R26 ;  /* 0x0000001a001a7308 */ /* 0x000ea20000000800 */
[----:B---3--:R-:W-:-:S07]  /*a960*/  FADD.FTZ R3, R139, R40 ;  /* 0x000000288b037221 */ /* 0x008fce0000010000 */
[----:B------:R-:W3:Y:S01]  /*a970*/  MUFU.EX2 R132, R132 ;  /* 0x0000008400847308 */ /* 0x000ee20000000800 */
[C---:B0-----:R-:W-:Y:S01]  /*a980*/  FADD.FTZ R11, R37.reuse, R10 ;  /* 0x0000000a250b7221 */ /* 0x041fe20000010000 */
[----:B------:R-:W-:-:S06]  /*a990*/  F2FP.F16.F32.PACK_AB R138, R37, R138 ;  /* 0x0000008a258a723e */ /* 0x000fcc00000000ff */
[----:B------:R-:W0:Y:S01]  /*a9a0*/  MUFU.EX2 R133, R133 ;  /* 0x0000008500857308 */ /* 0x000e220000000800 */
[C---:B--2---:R-:W-:Y:S01]  /*a9b0*/  FADD.FTZ R12, R26.reuse, R3 ;  /* 0x000000031a0c7221 */ /* 0x044fe20000010000 */
[----:B------:R-:W-:-:S06]  /*a9c0*/  F2FP.F16.F32.PACK_AB R139, R26, R139 ;  /* 0x0000008b1a8b723e */ /* 0x000fcc00000000ff */
[----:B------:R-:W2:Y:S01]  /*a9d0*/  MUFU.EX2 R35, R35 ;  /* 0x0000002300237308 */ /* 0x000ea20000000800 */
[----:B---3--:R-:W-:-:S07]  /*a9e0*/  FADD.FTZ R40, R132, R11 ;  /* 0x0000000b84287221 */ /* 0x008fce0000010000 */
[----:B------:R-:W3:Y:S01]  /*a9f0*/  MUFU.EX2 R34, R34 ;  /* 0x0000002200227308 */ /* 0x000ee20000000800 */
[----:B0-----:R-:W-:-:S07]  /*aa00*/  FADD.FTZ R3, R133, R12 ;  /* 0x0000000c85037221 */ /* 0x001fce0000010000 */
[----:B------:R-:W0:Y:S01]  /*aa10*/  MUFU.EX2 R134, R134 ;  /* 0x0000008600867308 */ /* 0x000e220000000800 */
[C---:B--2---:R-:W-:Y:S01]  /*aa20*/  FADD.FTZ R11, R35.reuse, R40 ;  /* 0x00000028230b7221 */ /* 0x044fe20000010000 */
[----:B------:R-:W-:-:S06]  /*aa30*/  F2FP.F16.F32.PACK_AB R132, R35, R132 ;  /* 0x000000842384723e */ /* 0x000fcc00000000ff */
[----:B------:R-:W2:Y:S01]  /*aa40*/  MUFU.EX2 R135, R135 ;  /* 0x0000008700877308 */ /* 0x000ea20000000800 */
[C---:B---3--:R-:W-:Y:S01]  /*aa50*/  FADD.FTZ R12, R34.reuse, R3 ;  /* 0x00000003220c7221 */ /* 0x048fe20000010000 */
[----:B------:R-:W-:-:S06]  /*aa60*/  F2FP.F16.F32.PACK_AB R133, R34, R133 ;  /* 0x000000852285723e */ /* 0x000fcc00000000ff */
[----:B------:R-:W3:Y:S01]  /*aa70*/  MUFU.EX2 R39, R39 ;  /* 0x0000002700277308 */ /* 0x000ee20000000800 */
[----:B0-----:R-:W-:-:S07]  /*aa80*/  FADD.FTZ R30, R134, R11 ;  /* 0x0000000b861e7221 */ /* 0x001fce0000010000 */
        /* <DEDUP_REMOVED lines=61> */
[----:B--2---:R-:W-:Y:S01]  /*ae60*/  FADD.FTZ R2, R77, R2 ;  /* 0x000000024d027221 */ /* 0x004fe20000010000 */
[C---:B---3--:R-:W-:Y:S01]  /*ae70*/  FADD.FTZ R3, R9.reuse, R10 ;  /* 0x0000000a09037221 */ /* 0x048fe20000010000 */
[----:B------:R-:W-:Y:S01]  /*ae80*/  F2FP.F16.F32.PACK_AB R122, R9, R54 ;  /* 0x00000036097a723e */ /* 0x000fe200000000ff */
[----:B------:R-:W-:Y:S02]  /*ae90*/  IMAD.MOV.U32 R9, RZ, RZ, R6 ;  /* 0x000000ffff097224 */ /* 0x000fe400078e0006 */
[C---:B0-----:R-:W-:Y:S01]  /*aea0*/  FADD.FTZ R2, R59.reuse, R2 ;  /* 0x000000023b027221 */ /* 0x041fe20000010000 */
[----:B------:R-:W-:Y:S01]  /*aeb0*/  F2FP.F16.F32.PACK_AB R123, R59, R77 ;  /* 0x0000004d3b7b723e */ /* 0x000fe200000000ff */
[----:B-1----:R-:W-:Y:S06]  /*aec0*/  @P2 BRA `(.L_x_897) ;  /* 0xffffffd800d82947 */ /* 0x002fec000383ffff */
.L_x_888:
[----:B------:R-:W-:-:S13]  /*aed0*/  ISETP.GE.AND P2, PT, R0, UR43, PT ;  /* 0x0000002b00007c0c */ /* 0x000fda000bf46270 */
[----:B------:R-:W-:Y:S05]  /*aee0*/  @!P2 BRA `(.L_x_898) ;  /* 0x000000340058a947 */ /* 0x000fea0003800000 */
[----:B------:R-:W-:Y:S01]  /*aef0*/  IMAD.IADD R13, R17, 0x1, -R18 ;  /* 0x00000001110d7824 */ /* 0x000fe200078e0a12 */
[----:B------:R-:W-:Y:S01]  /*af00*/  UMOV UR27, UR38 ;  /* 0x00000026001b7c82 */ /* 0x000fe20008000000 */
[----:B------:R-:W-:Y:S01]  /*af10*/  IMAD.MOV.U32 R10, RZ, RZ, R6 ;  /* 0x000000ffff0a7224 */ /* 0x000fe200078e0006 */
[----:B------:R-:W-:Y:S01]  /*af20*/  UMOV UR26, UR39 ;  /* 0x00000027001a7c82 */ /* 0x000fe20008000000 */
[--C-:B------:R-:W-:Y:S01]  /*af30*/  IMAD.IADD R15, R4, 0x1, R13.reuse ;  /* 0x00000001040f7824 */ /* 0x100fe200078e020d */
[----:B------:R-:W-:Y:S01]  /*af40*/  ULDC UR23, c[0x0][0x9e4] ;  /* 0x0002790000177ab9 */ /* 0x000fe20000000800 */
[----:B------:R-:W-:Y:S01]  /*af50*/  IMAD.IADD R13, R5, 0x1, R13 ;  /* 0x00000001050d7824 */ /* 0x000fe200078e020d */
[----:B------:R-:W-:Y:S01]  /*af60*/  ULDC UR22, c[0x0][0x988] ;  /* 0x0002620000167ab9 */ /* 0x000fe20000000800 */
[----:B------:R-:W-:Y:S01]  /*af70*/  IMAD.MOV.U32 R8, RZ, RZ, R7 ;  /* 0x000000ffff087224 */ /* 0x000fe200078e0007 */
[----:B------:R-:W-:Y:S01]  /*af80*/  LOP3.LUT R11, RZ, R15, RZ, 0x33, !PT ;  /* 0x0000000fff0b7212 */ /* 0x000fe200078e33ff */
[----:B------:R-:W-:Y:S01]  /*af90*/  ULDC UR24, c[0x0][0x9d8] ;  /* 0x0002760000187ab9 */ /* 0x000fe20000000800 */
[----:B------:R-:W-:Y:S01]  /*afa0*/  LOP3.LUT R9, RZ, R13, RZ, 0x33, !PT ;  /* 0x0000000dff097212 */ /* 0x000fe200078e33ff */
[----:B------:R-:W-:-:S06]  /*afb0*/  ULDC UR25, c[0x0][0x9e0] ;  /* 0x0002780000197ab9 */ /* 0x000fcc0000000800 */
.L_x_915:
        /* <DEDUP_REMOVED lines=9> */
.L_x_900:
[----:B------:R-:W-:Y:S01]  /*b050*/  ULEA UR6, UR39, UR45, 0x3 ;  /* 0x0000002d27067291 */ /* 0x000fe2000f8e183f */
[----:B------:R-:W-:-:S05]  /*b060*/  IMAD.U32 R6, RZ, RZ, UR38 ;  /* 0x00000026ff067e24 */ /* 0x000fca000f8e00ff */
[----:B------:R-:W-:-:S04]  /*b070*/  SHF.L.U32 R6, R6, 0x1f, RZ ;  /* 0x0000001f06067819 */ /* 0x000fc800000006ff */
[----:B------:R0:W1:Y:S01]  /*b080*/  SYNCS.PHASECHK.TRANS64.TRYWAIT P2, [UR6+0x16830], R6 ;  /* 0x01683006ff0075a7 */ /* 0x0000620008040146 */
[----:B------:R-:W-:Y:S05]  /*b090*/  @!P0 BRA `(.L_x_901) ;  /* 0x0000000000048947 */ /* 0x000fea0003800000 */
[----:B------:R-:W-:Y:S01]  /*b0a0*/  BPT.TRAP 0x1 ;  /* 0x000000040000795c */ /* 0x000fe20000300000 */
.L_x_901:
[----:B-1----:R-:W-:Y:S05]  /*b0b0*/  @P2 BRA `(.L_x_899) ;  /* 0x0000000000082947 */ /* 0x002fea0003800000 */
[----:B------:R-:W1:Y:S02]  /*b0c0*/  SYNCS.PHASECHK.TRANS64.TRYWAIT P2, [UR6+0x16830], R6 ;  /* 0x01683006ff0075a7 */ /* 0x000e640008040146 */
[----:B-1----:R-:W-:Y:S05]  /*b0d0*/  @!P2 BRA `(.L_x_902) ;  /* 0x0000009c0024a947 */ /* 0x002fea0003800000 */
.L_x_899:
        /* <DEDUP_REMOVED lines=27> */
.L_x_904:
[----:B------:R-:W-:Y:S01]  /*b290*/  ULEA UR6, UR26, UR45, 0x3 ;  /* 0x0000002d1a067291 */ /* 0x000fe2000f8e183f */
[----:B------:R-:W-:-:S05]  /*b2a0*/  IMAD.U32 R6, RZ, RZ, UR27 ;  /* 0x0000001bff067e24 */ /* 0x000fca000f8e00ff */
[----:B------:R-:W-:-:S04]  /*b2b0*/  SHF.L.U32 R6, R6, 0x1f, RZ ;  /* 0x0000001f06067819 */ /* 0x000fc800000006ff */
[----:B------:R0:W1:Y:S01]  /*b2c0*/  SYNCS.PHASECHK.TRANS64.TRYWAIT P2, [UR6+0x16850], R6 ;  /* 0x01685006ff0075a7 */ /* 0x0000620008040146 */
[----:B------:R-:W-:Y:S05]  /*b2d0*/  @!P0 BRA `(.L_x_905) ;  /* 0x0000000000048947 */ /* 0x000fea0003800000 */
[----:B------:R-:W-:Y:S01]  /*b2e0*/  BPT.TRAP 0x1 ;  /* 0x000000040000795c */ /* 0x000fe20000300000 */
.L_x_905:
[----:B-1----:R-:W-:Y:S05]  /*b2f0*/  @P2 BRA `(.L_x_903) ;  /* 0x0000000000082947 */ /* 0x002fea0003800000 */
[----:B------:R-:W1:Y:S02]  /*b300*/  SYNCS.PHASECHK.TRANS64.TRYWAIT P2, [UR6+0x16850], R6 ;  /* 0x01685006ff0075a7 */ /* 0x000e640008040146 */
[----:B-1----:R-:W-:Y:S05]  /*b310*/  @!P2 BRA `(.L_x_906) ;  /* 0x0000009800aca947 */ /* 0x002fea0003800000 */
.L_x_903:
        /* <DEDUP_REMOVED lines=13> */
[----:B------:R-:W-:Y:S01]  /*b3f0*/  FMUL.FTZ R42, R45, UR24 ;  /* 0x000000182d2a7c20 */ /* 0x000fe20008410000 */
[----:B------:R-:W-:Y:S01]  /*b400*/  FMUL.FTZ R45, R50, UR24 ;  /* 0x00000018322d7c20 */ /* 0x000fe20008410000 */
[----:B------:R-:W-:-:S02]  /*b410*/  IMAD.U32 R39, RZ, RZ, UR39 ;  /* 0x00000027ff277e24 */ /* 0x000fc4000f8e00ff */
        /* <DEDUP_REMOVED lines=11> */
[----:B-1----:R-:W-:Y:S01]  /*b4d0*/  FMUL.FTZ R7, R25, UR24 ;  /* 0x0000001819077c20 */ /* 0x002fe20008410000 */
[----:B------:R-:W-:Y:S01]  /*b4e0*/  FMUL.FTZ R37, R43, UR24 ;  /* 0x000000182b257c20 */ /* 0x000fe20008410000 */
[----:B------:R-:W-:Y:S01]  /*b4f0*/  FMUL.FTZ R61, R67, UR24 ;  /* 0x00000018433d7c20 */ /* 0x000fe20008410000 */
[----:B------:R-:W-:Y:S01]  /*b500*/  @!P1 LEA R39, R39, UR45, 0x3 ;  /* 0x0000002d27279c11 */ /* 0x000fe2000f8e18ff */
[----:B------:R-:W-:Y:S01]  /*b510*/  FMUL.FTZ R14, R27, UR24 ;  /* 0x000000181b0e7c20 */ /* 0x000fe20008410000 */
[----:B------:R-:W-:Y:S01]  /*b520*/  FMUL.FTZ R25, R31, UR24 ;  /* 0x000000181f197c20 */ /* 0x000fe20008410000 */
[----:B------:R-:W-:Y:S01]  /*b530*/  FMUL.FTZ R43, R47, UR24 ;  /* 0x000000182f2b7c20 */ /* 0x000fe20008410000 */
[----:B------:R-:W-:Y:S01]  /*b540*/  FMUL.FTZ R67, R74, UR24 ;  /* 0x000000184a437c20 */ /* 0x000fe20008410000 */
[----:B--2---:R-:W-:Y:S01]  /*b550*/  SHF.R.U32.HI R152, RZ, 0x7, R153 ;  /* 0x00000007ff987819 */ /* 0x004fe20000011699 */
[----:B0-----:R-:W-:Y:S01]  /*b560*/  FMUL.FTZ R6, R24, UR24 ;  /* 0x0000001818067c20 */ /* 0x001fe20008410000 */
        /* <DEDUP_REMOVED lines=8> */
[----:B------:R-:W-:-:S02]  /*b5f0*/  VIADD R38, R152, 0x9 ;  /* 0x0000000998267836 */ /* 0x000fc40000000000 */
[----:B------:R-:W-:Y:S01]  /*b600*/  FMUL.FTZ R30, R36, UR24 ;  /* 0x00000018241e7c20 */ /* 0x000fe20008410000 */
[----:B------:R-:W-:Y:S01]  /*b610*/  FMUL.FTZ R40, R44, UR24 ;  /* 0x000000182c287c20 */ /* 0x000fe20008410000 */
[----:B------:R-:W-:Y:S01]  /*b620*/  FMUL.FTZ R53, R59, UR24 ;  /* 0x000000183b357c20 */ /* 0x000fe20008410000 */
[----:B------:R-:W-:Y:S01]  /*b630*/  FMUL.FTZ R80, R81, UR24 ;  /* 0x0000001851507c20 */ /* 0x000fe20008410000 */
[----:B------:R-:W-:Y:S01]  /*b640*/  ISETP.GE.U32.AND P2, PT, R153, 0x180, PT ;  /* 0x000001809900780c */ /* 0x000fe20003f46070 */
[----:B------:R-:W-:Y:S01]  /*b650*/  FMUL.FTZ R36, R41, UR24 ;  /* 0x0000001829247c20 */ /* 0x000fe20008410000 */
[----:B------:R-:W-:Y:S01]  /*b660*/  FMUL.FTZ R44, R48, UR24 ;  /* 0x00000018302c7c20 */ /* 0x000fe20008410000 */
[----:B------:R-:W-:Y:S01]  /*b670*/  FMUL.FTZ R59, R66, UR24 ;  /* 0x00000018423b7c20 */ /* 0x000fe20008410000 */
[----:B------:R-:W-:Y:S02]  /*b680*/  @!P1 VIADD R81, R39, 0x16840 ;  /* 0x0001684027519836 */ /* 0x000fe40000000000 */
        /* <DEDUP_REMOVED lines=9> */
[----:B------:R-:W-:Y:S01]  /*b720*/  SEL R38, R38, 0x9, !P2 ;  /* 0x0000000926267807 */ /* 0x000fe20005000000 */
[----:B------:R-:W-:Y:S01]  /*b730*/  FMUL.FTZ R55, R62, UR24 ;  /* 0x000000183e377c20 */ /* 0x000fe20008410000 */
[----:B------:R-:W-:Y:S01]  /*b740*/  FMUL.FTZ R57, R63, UR24 ;  /* 0x000000183f397c20 */ /* 0x000fe20008410000 */
[----:B------:R-:W-:Y:S01]  /*b750*/  FMUL.FTZ R75, R77, UR24 ;  /* 0x000000184d4b7c20 */ /* 0x000fe20008410000 */
[----:B------:R-:W-:Y:S01]  /*b760*/  FMUL.FTZ R62, R64, UR24 ;  /* 0x00000018403e7c20 */ /* 0x000fe20008410000 */
[----:B------:R-:W-:Y:S01]  /*b770*/  FMUL.FTZ R63, R65, UR24 ;  /* 0x00000018413f7c20 */ /* 0x000fe20008410000 */
[----:B------:R-:W-:Y:S01]  /*b780*/  FMUL.FTZ R77, R82, UR24 ;  /* 0x00000018524d7c20 */ /* 0x000fe20008410000 */
[----:B------:R-:W-:Y:S01]  /*b790*/  @!P1 PRMT R81, RZ, 0x654, R81 ;  /* 0x00000654ff519816 */ /* 0x000fe20000000051 */
[----:B------:R-:W-:Y:S01]  /*b7a0*/  FMUL.FTZ R64, R70, UR24 ;  /* 0x0000001846407c20 */ /* 0x000fe20008410000 */
[----:B------:R-:W-:Y:S01]  /*b7b0*/  FMUL.FTZ R65, R71, UR24 ;  /* 0x0000001847417c20 */ /* 0x000fe20008410000 */
[----:B------:R-:W-:-:S02]  /*b7c0*/  IMAD.SHL.U32 R82, R0, 0x80, RZ ;  /* 0x0000008000527824 */ /* 0x000fc400078e00ff */
        /* <DEDUP_REMOVED lines=8> */
[----:B------:R-:W-:Y:S01]  /*b850*/  IADD3 R39, R17, 0x1, -R82 ;  /* 0x0000000111277810 */ /* 0x000fe20007ffe852 */
[----:B------:R-:W0:Y:S04]  /*b860*/  MUFU.TANH R6, R6 ;  /* 0x0000000600067308 */ /* 0x000e280000002400 */
[----:B------:R-:W-:-:S04]  /*b870*/  IMAD.IADD R39, R39, 0x1, -R18 ;  /* 0x0000000127277824 */ /* 0x000fc800078e0a12 */
[----:B------:R-:W1:Y:S01]  /*b880*/  MUFU.TANH R7, R7 ;  /* 0x0000000700077308 */ /* 0x000e620000002400 */
[----:B------:R-:W-:Y:S01]  /*b890*/  IMAD R39, R16, -0x2, R39 ;  /* 0xfffffffe10277824 */ /* 0x000fe200078e0227 */
[----:B------:R-:W-:Y:S02]  /*b8a0*/  WARPGROUP.DEPBAR.LE gsb0, 0x0 ;  /* 0x00008000000079c5 */ /* 0x000fe40000010000 */
[----:B------:R-:W-:-:S04]  /*b8b0*/  WARPGROUP.ARRIVE ;  /* 0x00000000000079c5 */ /* 0x000fc80000000000 */
[----:B------:R-:W2:Y:S02]  /*b8c0*/  MUFU.TANH R12, R12 ;  /* 0x0000000c000c7308 */ /* 0x000ea40000002400 */
[----:B------:R-:W-:Y:S01]  /*b8d0*/  HGMMA.64x64x16.F32 R88, R144, gdesc[UR4].tnspB, R88, gsb0 ;  /* 0x40e0000490587df0 */ /* 0x000fe20008000858 */
[----:B------:R-:W-:Y:S01]  /*b8e0*/  UIADD3 UR6, UR10, 0x100, URZ ;  /* 0x000001000a067890 */ /* 0x000fe2000fffe03f */
[----:B------:R-:W-:-:S04]  /*b8f0*/  UMOV UR7, 0x40000040 ;  /* 0x4000004000077882 */ /* 0x000fc80000000000 */
        /* <DEDUP_REMOVED lines=90> */
[----:B------:R5:W-:Y:S01]  /*bea0*/  @!P1 SYNCS.ARRIVE.TRANS64.RED.A1T0 RZ, [R81+URZ], RZ ;  /* 0x000000ff51ff99a7 */ /* 0x000be2000810043f */
[----:B------:R-:W-:-:S04]  /*beb0*/  VIADD R120, R39, UR25 ;  /* 0x0000001927787c36 */ /* 0x000fc80008000000 */
[----:B------:R-:W-:Y:S02]  /*bec0*/  IMAD.IADD R86, R4, 0x1, R120 ;  /* 0x0000000104567824 */ /* 0x000fe400078e0278 */
[----:B-----5:R-:W-:Y:S01]  /*bed0*/  FMUL.FTZ R81, R87, UR24 ;  /* 0x0000001857517c20 */ /* 0x020fe20008410000 */
[----:B------:R-:W-:-:S04]  /*bee0*/  VIADD R87, R39, UR21 ;  /* 0x0000001527577c36 */ /* 0x000fc80008000000 */
[----:B------:R-:W-:Y:S01]  /*bef0*/  IMAD.IADD R85, R4, 0x1, R87 ;  /* 0x0000000104557824 */ /* 0x000fe200078e0257 */
[----:B------:R-:W0:Y:S01]  /*bf00*/  MUFU.TANH R81, R81 ;  /* 0x0000005100517308 */ /* 0x000e220000002400 */
[----:B-1234-:R-:W-:Y:S05]  /*bf10*/  @!P5 BRA `(.L_x_907) ;  /* 0x000000000058d947 */ /* 0x01efea0003800000 */
        /* <DEDUP_REMOVED lines=11> */
.L_x_909:
[----:B------:R-:W-:Y:S02]  /*bfd0*/  IMAD.U32 R123, RZ, RZ, UR23 ;  /* 0x00000017ff7b7e24 */ /* 0x000fe4000f8e00ff */
[----:B------:R-:W-:-:S03]  /*bfe0*/  IMAD.MOV.U32 R121, RZ, RZ, R15 ;  /* 0x000000ffff797224 */ /* 0x000fc600078e000f */
[----:B------:R-:W-:-:S13]  /*bff0*/  ISETP.NE.AND P2, PT, R123, 0x1, PT ;  /* 0x000000017b00780c */ /* 0x000fda0003f45270 */
[----:B0-----:R-:W0:Y:S02]  /*c000*/  @P2 LDC.64 R38, c[0x0][0x9e8] ;  /* 0x00027a00ff262b82 */ /* 0x001e240000000a00 */
[----:B0-----:R-:W-:-:S05]  /*c010*/  @P2 IMAD.HI.U32 R38, R15, R38, RZ ;  /* 0x000000260f262227 */ /* 0x001fca00078e00ff */
[----:B------:R-:W-:-:S07]  /*c020*/  @P2 SHF.R.U32.HI R121, RZ, R39, R38 ;  /* 0x00000027ff792219 */ /* 0x000fce0000011626 */
.L_x_910:
[----:B------:R-:W-:Y:S05]  /*c030*/  BSYNC B0 ;  /* 0x0000000000007941 */ /* 0x000fea0003800000 */
.L_x_908:
[----:B------:R-:W-:-:S04]  /*c040*/  IMAD R39, R121, R123, -R82 ;  /* 0x0000007b79277224 */ /* 0x000fc800078e0a52 */
[----:B------:R-:W-:-:S05]  /*c050*/  IMAD R39, R16, -0x2, R39 ;  /* 0xfffffffe10277824 */ /* 0x000fca00078e0227 */
[----:B------:R-:W-:Y:S02]  /*c060*/  VIADDMNMX R86, R39, R123, R86, PT ;  /* 0x0000007b27567246 */ /* 0x000fe40003800156 */
[----:B------:R-:W-:-:S07]  /*c070*/  VIMNMX R85, R85, R39, !PT ;  /* 0x0000002755557248 */ /* 0x000fce0007fe0100 */
.L_x_907:
[----:B------:R-:W-:Y:S01]  /*c080*/  ISETP.GT.AND P2, PT, R0, -0x1, PT ;  /* 0xffffffff0000780c */ /* 0x000fe20003f44270 */
[C---:B------:R-:W-:Y:S02]  /*c090*/  IMAD.IADD R120, R5.reuse, 0x1, R120 ;  /* 0x0000000105787824 */ /* 0x040fe400078e0278 */
[----:B------:R-:W-:Y:S01]  /*c0a0*/  IMAD.IADD R87, R5, 0x1, R87 ;  /* 0x0000000105577824 */ /* 0x000fe200078e0257 */
[C---:B------:R-:W-:Y:S02]  /*c0b0*/  ISETP.GT.AND P4, PT, R85.reuse, RZ, P2 ;  /* 0x000000ff5500720c */ /* 0x040fe40001784270 */
[----:B------:R-:W-:Y:S02]  /*c0c0*/  ISETP.GT.AND P6, PT, R85, 0x1, P2 ;  /* 0x000000015500780c */ /* 0x000fe400017c4270 */
[C---:B------:R-:W-:Y:S02]  /*c0d0*/  ISETP.LT.OR P4, PT, R86.reuse, 0x1, P4 ;  /* 0x000000015600780c */ /* 0x040fe40002781670 */
[----:B------:R-:W-:-:S02]  /*c0e0*/  ISETP.LT.OR P6, PT, R86, 0x2, P6 ;  /* 0x000000025600780c */ /* 0x000fc400037c1670 */
[----:B0-----:R-:W-:Y:S02]  /*c0f0*/  FSEL R39, R6, -INF , !P4 ;  /* 0xff80000006277808 */ /* 0x001fe40006000000 */
[----:B------:R-:W-:Y:S02]  /*c100*/  FSEL R38, R7, -INF , !P6 ;  /* 0xff80000007267808 */ /* 0x000fe40007000000 */
[C---:B------:R-:W-:Y:S02]  /*c110*/  ISETP.GT.AND P3, PT, R85.reuse, 0x8, P2 ;  /* 0x000000085500780c */ /* 0x040fe40001764270 */
[C---:B------:R-:W-:Y:S02]  /*c120*/  ISETP.GT.AND P4, PT, R85.reuse, 0x9, P2 ;  /* 0x000000095500780c */ /* 0x040fe40001784270 */
[----:B------:R-:W-:Y:S02]  /*c130*/  ISETP.GT.AND P6, PT, R85, 0x10, P2 ;  /* 0x000000105500780c */ /* 0x000fe400017c4270 */
[----:B------:R-:W-:-:S02]  /*c140*/  ISETP.LT.OR P3, PT, R86, 0x9, P3 ;  /* 0x000000095600780c */ /* 0x000fc40001f61670 */
[C---:B------:R-:W-:Y:S02]  /*c150*/  ISETP.LT.OR P4, PT, R86.reuse, 0xa, P4 ;  /* 0x0000000a5600780c */ /* 0x040fe40002781670 */
[----:B------:R-:W-:Y:S02]  /*c160*/  ISETP.LT.OR P6, PT, R86, 0x11, P6 ;  /* 0x000000115600780c */ /* 0x000fe400037c1670 */
[----:B------:R-:W-:Y:S02]  /*c170*/  FSEL R20, R20, -INF , !P3 ;  /* 0xff80000014147808 */ /* 0x000fe40005800000 */
[----:B------:R-:W-:Y:S02]  /*c180*/  FSEL R21, R21, -INF , !P4 ;  /* 0xff80000015157808 */ /* 0x000fe40006000000 */
[----:B------:R-:W-:Y:S02]  /*c190*/  FSEL R26, R26, -INF , !P6 ;  /* 0xff8000001a1a7808 */ /* 0x000fe40007000000 */
[----:B------:R-:W-:-:S02]  /*c1a0*/  ISETP.GT.AND P3, PT, R85, 0x11, P2 ;  /* 0x000000115500780c */ /* 0x000fc40001764270 */
[C---:B------:R-:W-:Y:S02]  /*c1b0*/  ISETP.GT.AND P4, PT, R85.reuse, 0x18, P2 ;  /* 0x000000185500780c */ /* 0x040fe40001784270 */
[----:B------:R-:W-:Y:S02]  /*c1c0*/  ISETP.GT.AND P6, PT, R85, 0x19, P2 ;  /* 0x000000195500780c */ /* 0x000fe400017c4270 */
[C---:B------:R-:W-:Y:S02]  /*c1d0*/  ISETP.LT.OR P3, PT, R86.reuse, 0x12, P3 ;  /* 0x000000125600780c */ /* 0x040fe40001f61670 */
[C---:B------:R-:W-:Y:S02]  /*c1e0*/  ISETP.LT.OR P4, PT, R86.reuse, 0x19, P4 ;  /* 0x000000195600780c */ /* 0x040fe40002781670 */
[----:B------:R-:W-:Y:S02]  /*c1f0*/  ISETP.LT.OR P6, PT, R86, 0x1a, P6 ;  /* 0x0000001a5600780c */ /* 0x000fe400037c1670 */
[----:B------:R-:W-:-:S02]  /*c200*/  FSEL R28, R28, -INF , !P3 ;  /* 0xff8000001c1c7808 */ /* 0x000fc40005800000 */
[----:B------:R-:W-:Y:S02]  /*c210*/  FSEL R30, R30, -INF , !P4 ;  /* 0xff8000001e1e7808 */ /* 0x000fe40006000000 */
        /* <DEDUP_REMOVED lines=72> */
[----:B------:R-:W-:Y:S01]  /*c6a0*/  FSEL R84, R84, -INF , !P6 ;  /* 0xff80000054547808 */ /* 0x000fe20007000000 */
[----:B------:R-:W-:Y:S06]  /*c6b0*/  @!P5 BRA `(.L_x_911) ;  /* 0x000000000058d947 */ /* 0x000fec0003800000 */
        /* <DEDUP_REMOVED lines=11> */
.L_x_913:
[----:B------:R-:W-:Y:S02]  /*c770*/  IMAD.U32 R121, RZ, RZ, UR23 ;  /* 0x00000017ff797e24 */ /* 0x000fe4000f8e00ff */
[----:B------:R-:W-:-:S03]  /*c780*/  IMAD.MOV.U32 R85, RZ, RZ, R13 ;  /* 0x000000ffff557224 */ /* 0x000fc600078e000d */
[----:B------:R-:W-:-:S13]  /*c790*/  ISETP.NE.AND P3, PT, R121, 0x1, PT ;  /* 0x000000017900780c */ /* 0x000fda0003f65270 */
[----:B------:R-:W0:Y:S02]  /*c7a0*/  @P3 LDC.64 R6, c[0x0][0x9e8] ;  /* 0x00027a00ff063b82 */ /* 0x000e240000000a00 */
[----:B0-----:R-:W-:-:S05]  /*c7b0*/  @P3 IMAD.HI.U32 R6, R13, R6, RZ ;  /* 0x000000060d063227 */ /* 0x001fca00078e00ff */
[----:B------:R-:W-:-:S07]  /*c7c0*/  @P3 SHF.R.U32.HI R85, RZ, R7, R6 ;  /* 0x00000007ff553219 */ /* 0x000fce0000011606 */
.L_x_914:
[----:B------:R-:W-:Y:S05]  /*c7d0*/  BSYNC B0 ;  /* 0x0000000000007941 */ /* 0x000fea0003800000 */
.L_x_912:
[----:B------:R-:W-:-:S04]  /*c7e0*/  IMAD R7, R85, R121, -R82 ;  /* 0x0000007955077224 */ /* 0x000fc800078e0a52 */
[----:B------:R-:W-:-:S05]  /*c7f0*/  IMAD R7, R16, -0x2, R7 ;  /* 0xfffffffe10077824 */ /* 0x000fca00078e0207 */
[----:B------:R-:W-:Y:S02]  /*c800*/  VIADDMNMX R120, R7, R121, R120, PT ;  /* 0x0000007907787246 */ /* 0x000fe40003800178 */
[----:B------:R-:W-:-:S07]  /*c810*/  VIMNMX R87, R87, R7, !PT ;  /* 0x0000000757577248 */ /* 0x000fce0007fe0100 */
.L_x_911:
[----:B------:R-:W-:Y:S01]  /*c820*/  FMNMX.FTZ R7, R39, R8, !PT ;  /* 0x0000000827077209 */ /* 0x000fe20007810000 */
[----:B------:R-:W-:Y:S01]  /*c830*/  UMOV UR10, UR22 ;  /* 0x00000016000a7c82 */ /* 0x000fe20008000000 */
[C---:B------:R-:W-:Y:S01]  /*c840*/  ISETP.GT.AND P3, PT, R87.reuse, 0x9, P2 ;  /* 0x000000095700780c */ /* 0x040fe20001764270 */
[----:B------:R-:W-:Y:S01]  /*c850*/  UMOV UR27, UR38 ;  /* 0x00000026001b7c82 */ /* 0x000fe20008000000 */
        /* <DEDUP_REMOVED lines=13> */
[----:B------:R-:W-:Y:S02]  /*c930*/  ISETP.LT.OR P6, PT, R120, 0x9, P6 ;  /* 0x000000097800780c */ /* 0x000fe400037c1670 */
        /* <DEDUP_REMOVED lines=11> */
[----:B------:R-:W-:Y:S02]  /*c9f0*/  ISETP.GT.AND P3, PT, R87, 0x19, P2 ;  /* 0x000000195700780c */ /* 0x000fe40001764270 */
        /* <DEDUP_REMOVED lines=28> */
[----:B------:R-:W-:-:S04]  /*cbc0*/  FMNMX.FTZ R7, R76, R7, !PT ;  /* 0x000000074c077209 */ /* 0x000fc80007810000 */
[----:B------:R-:W-:-:S04]  /*cbd0*/  FMNMX.FTZ R6, R80, R7, !PT ;  /* 0x0000000750067209 */ /* 0x000fc80007810000 */
        /* <DEDUP_REMOVED lines=13> */
[----:B------:R0:W-:Y:S01]  /*ccb0*/  MUFU.EX2 R33, R6 ;  /* 0x0000000600217308 */ /* 0x0001e20000000800 */
[--C-:B------:R-:W-:Y:S01]  /*ccc0*/  FFMA.FTZ R150, R20, UR10, -R85.reuse ;  /* 0x0000000a14967c23 */ /* 0x100fe20008010855 */
[--C-:B------:R-:W-:Y:S01]  /*ccd0*/  FFMA.FTZ R144, R26, UR10, -R85.reuse ;  /* 0x0000000a1a907c23 */ /* 0x100fe20008010855 */
[----:B------:R-:W-:Y:S01]  /*cce0*/  ISETP.LT.OR P3, PT, R120, 0x22, P3 ;  /* 0x000000227800780c */ /* 0x000fe20001f61670 */
[--C-:B------:R-:W-:Y:S01]  /*ccf0*/  FFMA.FTZ R146, R30, UR10, -R85.reuse ;  /* 0x0000000a1e927c23 */ /* 0x100fe20008010855 */
[--C-:B------:R-:W-:Y:S01]  /*cd00*/  FFMA.FTZ R140, R34, UR10, -R85.reuse ;  /* 0x0000000a228c7c23 */ /* 0x100fe20008010855 */
        /* <DEDUP_REMOVED lines=8> */
[--C-:B------:R-:W-:Y:S01]  /*cd90*/  FFMA.FTZ R21, R21, UR10, -R85.reuse ;  /* 0x0000000a15157c23 */ /* 0x100fe20008010855 */
[--C-:B------:R-:W-:Y:S01]  /*cda0*/  FFMA.FTZ R46, R46, UR10, -R85.reuse ;  /* 0x0000000a2e2e7c23 */ /* 0x100fe20008010855 */
[----:B------:R-:W-:Y:S01]  /*cdb0*/  FADD.FTZ R83, -R83, R8 ;  /* 0x0000000853537221 */ /* 0x000fe20000010100 */
[----:B------:R-:W-:Y:S01]  /*cdc0*/  FSEL R39, R12, -INF , !P3 ;  /* 0xff8000000c277808 */ /* 0x000fe20005800000 */
[--C-:B------:R-:W-:Y:S01]  /*cdd0*/  FFMA.FTZ R136, R44, UR10, -R85.reuse ;  /* 0x0000000a2c887c23 */ /* 0x100fe20008010855 */
[----:B------:R-:W-:Y:S01]  /*cde0*/  FSEL R12, R43, -INF , !P4 ;  /* 0xff8000002b0c7808 */ /* 0x000fe20006000000 */
[--C-:B------:R-:W-:Y:S01]  /*cdf0*/  FFMA.FTZ R43, R28, UR10, -R85.reuse ;  /* 0x0000000a1c2b7c23 */ /* 0x100fe20008010855 */
[----:B------:R-:W-:Y:S01]  /*ce00*/  FMNMX.FTZ R121, R39, R10, !PT ;  /* 0x0000000a27797209 */ /* 0x000fe20007810000 */
[----:B------:R-:W-:Y:S01]  /*ce10*/  FMUL.FTZ R83, R83, UR10 ;  /* 0x0000000a53537c20 */ /* 0x000fe20008410000 */
[----:B------:R-:W-:Y:S01]  /*ce20*/  ISETP.GT.AND P4, PT, R87, 0x31, P2 ;  /* 0x000000315700780c */ /* 0x000fe20001784270 */
[----:B------:R-:W-:Y:S01]  /*ce30*/  MUFU.EX2 R150, R150 ;  /* 0x0000009600967308 */ /* 0x000fe20000000800 */
[----:B------:R-:W-:Y:S01]  /*ce40*/  FMNMX.FTZ R121, R14, R121, !PT ;  /* 0x000000790e797209 */ /* 0x000fe20007810000 */
[--C-:B------:R-:W-:Y:S01]  /*ce50*/  FFMA.FTZ R138, R50, UR10, -R85.reuse ;  /* 0x0000000a328a7c23 */ /* 0x100fe20008010855 */
[----:B------:R-:W-:Y:S01]  /*ce60*/  ISETP.LT.OR P4, PT, R120, 0x32, P4 ;  /* 0x000000327800780c */ /* 0x000fe20002781670 */
[--C-:B------:R-:W-:Y:S01]  /*ce70*/  FFMA.FTZ R51, R51, UR10, -R85.reuse ;  /* 0x0000000a33337c23 */ /* 0x100fe20008010855 */
[----:B0-----:R-:W-:Y:S01]  /*ce80*/  FMNMX.FTZ R6, R24, R121, !PT ;  /* 0x0000007918067209 */ /* 0x001fe20007810000 */
[--C-:B------:R-:W-:Y:S01]  /*ce90*/  FFMA.FTZ R132, R54, UR10, -R85.reuse ;  /* 0x0000000a36847c23 */ /* 0x100fe20008010855 */
[----:B------:R-:W-:Y:S01]  /*cea0*/  ISETP.GT.AND P3, PT, R87, 0x30, P2 ;  /* 0x000000305700780c */ /* 0x000fe20001764270 */
[----:B------:R-:W0:Y:S01]  /*ceb0*/  MUFU.EX2 R83, R83 ;  /* 0x0000005300537308 */ /* 0x000e220000000800 */
[----:B------:R-:W-:Y:S01]  /*cec0*/  FMNMX.FTZ R6, R25, R6, !PT ;  /* 0x0000000619067209 */ /* 0x000fe20007810000 */
[--C-:B------:R-:W-:Y:S01]  /*ced0*/  FFMA.FTZ R134, R58, UR10, -R85.reuse ;  /* 0x0000000a3a867c23 */ /* 0x100fe20008010855 */
[----:B------:R-:W-:Y:S01]  /*cee0*/  FSEL R20, R47, -INF , !P4 ;  /* 0xff8000002f147808 */ /* 0x000fe20006000000 */
[--C-:B------:R-:W-:Y:S01]  /*cef0*/  FFMA.FTZ R47, R32, UR10, -R85.reuse ;  /* 0x0000000a202f7c23 */ /* 0x100fe20008010855 */
[----:B------:R-:W-:Y:S01]  /*cf00*/  FMNMX.FTZ R6, R27, R6, !PT ;  /* 0x000000061b067209 */ /* 0x000fe20007810000 */
[--C-:B------:R-:W-:Y:S01]  /*cf10*/  FFMA.FTZ R60, R60, UR10, -R85.reuse ;  /* 0x0000000a3c3c7c23 */ /* 0x100fe20008010855 */
[----:B------:R-:W-:Y:S01]  /*cf20*/  ISETP.GT.AND P4, PT, R87, 0x39, P2 ;  /* 0x000000395700780c */ /* 0x000fe20001784270 */
[----:B------:R-:W1:Y:S01]  /*cf30*/  MUFU.EX2 R21, R21 ;  /* 0x0000001500157308 */ /* 0x000e620000000800 */
[----:B------:R-:W-:Y:S01]  /*cf40*/  FMNMX.FTZ R6, R29, R6, !PT ;  /* 0x000000061d067209 */ /* 0x000fe20007810000 */
[--C-:B------:R-:W-:Y:S01]  /*cf50*/  FFMA.FTZ R128, R62, UR10, -R85.reuse ;  /* 0x0000000a3e807c23 */ /* 0x100fe20008010855 */
[----:B------:R-:W-:Y:S01]  /*cf60*/  ISETP.LT.OR P3, PT, R120, 0x31, P3 ;  /* 0x000000317800780c */ /* 0x000fe20001f61670 */
[--C-:B------:R-:W-:Y:S01]  /*cf70*/  FFMA.FTZ R63, R63, UR10, -R85.reuse ;  /* 0x0000000a3f3f7c23 */ /* 0x100fe20008010855 */
[----:B------:R-:W-:Y:S01]  /*cf80*/  FMNMX.FTZ R121, R31, R6, !PT ;  /* 0x000000061f797209 */ /* 0x000fe20007810000 */
[--C-:B------:R-:W-:Y:S01]  /*cf90*/  FFMA.FTZ R130, R66, UR10, -R85.reuse ;  /* 0x0000000a42827c23 */ /* 0x100fe20008010855 */
[----:B------:R-:W-:Y:S01]  /*cfa0*/  ISETP.LT.OR P4, PT, R120, 0x3a, P4 ;  /* 0x0000003a7800780c */ /* 0x000fe20002781670 */
[----:B------:R-:W2:Y:S01]  /*cfb0*/  MUFU.EX2 R144, R144 ;  /* 0x0000009000907308 */ /* 0x000ea20000000800 */
[----:B------:R-:W-:Y:S01]  /*cfc0*/  FMNMX.FTZ R6, R38, R121, !PT ;  /* 0x0000007926067209 */ /* 0x000fe20007810000 */
[--C-:B------:R-:W-:Y:S01]  /*cfd0*/  FFMA.FTZ R124, R70, UR10, -R85.reuse ;  /* 0x0000000a467c7c23 */ /* 0x100fe20008010855 */
[----:B------:R-:W-:Y:S01]  /*cfe0*/  FSEL R45, R45, -INF , !P3 ;  /* 0xff8000002d2d7808 */ /* 0x000fe20005800000 */
[--C-:B------:R-:W-:Y:S01]  /*cff0*/  FFMA.FTZ R126, R74, UR10, -R85.reuse ;  /* 0x0000000a4a7e7c23 */ /* 0x100fe20008010855 */
[----:B------:R-:W-:Y:S01]  /*d000*/  ISETP.GT.AND P3, PT, R87, 0x38, P2 ;  /* 0x000000385700780c */ /* 0x000fe20001764270 */
[--C-:B------:R-:W-:Y:S01]  /*d010*/  FFMA.FTZ R75, R75, UR10, -R85.reuse ;  /* 0x0000000a4b4b7c23 */ /* 0x100fe20008010855 */
[----:B------:R-:W-:Y:S01]  /*d020*/  FSEL R26, R49, -INF , !P4 ;  /* 0xff800000311a7808 */ /* 0x000fe20006000000 */
[----:B------:R-:W-:Y:S01]  /*d030*/  FFMA.FTZ R49, R36, UR10, -R85 ;  /* 0x0000000a24317c23 */ /* 0x000fe20008010855 */
[----:B------:R-:W-:Y:S01]  /*d040*/  ISETP.GT.AND P4, PT, R87, 0x41, P2 ;  /* 0x000000415700780c */ /* 0x000fe20001784270 */
[----:B------:R-:W3:Y:S01]  /*d050*/  MUFU.EX2 R43, R43 ;  /* 0x0000002b002b7308 */ /* 0x000ee20000000800 */
[----:B------:R-:W-:Y:S01]  /*d060*/  FMNMX.FTZ R6, R35, R6, !PT ;  /* 0x0000000623067209 */ /* 0x000fe20007810000 */
[-C--:B0-----:R-:W-:Y:S01]  /*d070*/  FMUL.FTZ R88, R88, R83.reuse ;  /* 0x0000005358587220 */ /* 0x081fe20000410000 */
[C---:B------:R-:W-:Y:S01]  /*d080*/  ISETP.LT.OR P3, PT, R120.reuse, 0x39, P3 ;  /* 0x000000397800780c */ /* 0x040fe20001f61670 */
[-C--:B------:R-:W-:Y:S01]  /*d090*/  FMUL.FTZ R89, R89, R83.reuse ;  /* 0x0000005359597220 */ /* 0x080fe20000410000 */
[----:B------:R-:W-:Y:S01]  /*d0a0*/  ISETP.LT.OR P4, PT, R120, 0x42, P4 ;  /* 0x000000427800780c */ /* 0x000fe20002781670 */
[-C--:B------:R-:W-:Y:S01]  /*d0b0*/  FMUL.FTZ R92, R92, R83.reuse ;  /* 0x000000535c5c7220 */ /* 0x080fe20000410000 */
[----:B------:R-:W-:Y:S01]  /*d0c0*/  FMNMX.FTZ R6, R37, R6, !PT ;  /* 0x0000000625067209 */ /* 0x000fe20007810000 */
[----:B------:R-:W0:Y:S01]  /*d0d0*/  MUFU.EX2 R146, R146 ;  /* 0x0000009200927308 */ /* 0x000e220000000800 */
[----:B------:R-:W-:Y:S01]  /*d0e0*/  FSEL R48, R48, -INF , !P3 ;  /* 0xff80000030307808 */ /* 0x000fe20005800000 */
[-C--:B------:R-:W-:Y:S01]  /*d0f0*/  FMUL.FTZ R93, R93, R83.reuse ;  /* 0x000000535d5d7220 */ /* 0x080fe20000410000 */
[----:B------:R-:W-:Y:S01]  /*d100*/  ISETP.GT.AND P3, PT, R87, 0x40, P2 ;  /* 0x000000405700780c */ /* 0x000fe20001764270 */
[-C--:B------:R-:W-:Y:S01]  /*d110*/  FMUL.FTZ R96, R96, R83.reuse ;  /* 0x0000005360607220 */ /* 0x080fe20000410000 */
[----:B------:R-:W-:Y:S01]  /*d120*/  FSEL R28, R53, -INF , !P4 ;  /* 0xff800000351c7808 */ /* 0x000fe20006000000 */
[-C--:B------:R-:W-:Y:S01]  /*d130*/  FMUL.FTZ R97, R97, R83.reuse ;  /* 0x0000005361617220 */ /* 0x080fe20000410000 */
[----:B------:R-:W-:Y:S01]  /*d140*/  FMNMX.FTZ R53, R41, R6, !PT ;  /* 0x0000000629357209 */ /* 0x000fe20007810000 */
[----:B------:R-:W4:Y:S01]  /*d150*/  MUFU.EX2 R47, R47 ;  /* 0x0000002f002f7308 */ /* 0x000f220000000800 */
[----:B------:R-:W-:Y:S01]  /*d160*/  ISETP.LT.OR P3, PT, R120, 0x41, P3 ;  /* 0x000000417800780c */ /* 0x000fe20001f61670 */
[-C--:B------:R-:W-:Y:S01]  /*d170*/  FMUL.FTZ R100, R100, R83.reuse ;  /* 0x0000005364647220 */ /* 0x080fe20000410000 */
[----:B------:R-:W-:Y:S01]  /*d180*/  ISETP.GT.AND P4, PT, R87, 0x49, P2 ;  /* 0x000000495700780c */ /* 0x000fe20001784270 */
[----:B------:R-:W-:Y:S01]  /*d190*/  FMUL.FTZ R101, R101, R83 ;  /* 0x0000005365657220 */ /* 0x000fe20000410000 */
[----:B------:R-:W-:Y:S01]  /*d1a0*/  FMNMX.FTZ R6, R12, R53, !PT ;  /* 0x000000350c067209 */ /* 0x000fe20007810000 */
[-C--:B------:R-:W-:Y:S01]  /*d1b0*/  FMUL.FTZ R104, R104, R83.reuse ;  /* 0x0000005368687220 */ /* 0x080fe20000410000 */
[----:B------:R-:W-:Y:S01]  /*d1c0*/  FSEL R52, R52, -INF , !P3 ;  /* 0xff80000034347808 */ /* 0x000fe20005800000 */
[----:B------:R-:W5:Y:S01]  /*d1d0*/  MUFU.EX2 R140, R140 ;  /* 0x0000008c008c7308 */ /* 0x000f620000000800 */
[----:B------:R-:W-:Y:S01]  /*d1e0*/  ISETP.LT.OR P4, PT, R120, 0x4a, P4 ;  /* 0x0000004a7800780c */ /* 0x000fe20002781670 */
[-C--:B------:R-:W-:Y:S01]  /*d1f0*/  FMUL.FTZ R105, R105, R83.reuse ;  /* 0x0000005369697220 */ /* 0x080fe20000410000 */
[----:B------:R-:W-:Y:S01]  /*d200*/  ISETP.GT.AND P3, PT, R87, 0x48, P2 ;  /* 0x000000485700780c */ /* 0x000fe20001764270 */
[-C--:B------:R-:W-:Y:S01]  /*d210*/  FMUL.FTZ R108, R108, R83.reuse ;  /* 0x000000536c6c7220 */ /* 0x080fe20000410000 */
[----:B------:R-:W-:Y:S01]  /*d220*/  FMNMX.FTZ R53, R45, R6, !PT ;  /* 0x000000062d357209 */ /* 0x000fe20007810000 */
[-C--:B------:R-:W-:Y:S01]  /*d230*/  FMUL.FTZ R109, R109, R83.reuse ;  /* 0x000000536d6d7220 */ /* 0x080fe20000410000 */
[----:B------:R-:W-:Y:S01]  /*d240*/  FSEL R30, R57, -INF , !P4 ;  /* 0xff800000391e7808 */ /* 0x000fe20006000000 */
[----:B------:R-:W5:Y:S01]  /*d250*/  MUFU.EX2 R49, R49 ;  /* 0x0000003100317308 */ /* 0x000f620000000800 */
[----:B------:R-:W-:Y:S01]  /*d260*/  ISETP.LT.OR P3, PT, R120, 0x49, P3 ;  /* 0x000000497800780c */ /* 0x000fe20001f61670 */
[----:B------:R-:W-:Y:S01]  /*d270*/  FMUL.FTZ R112, R112, R83 ;  /* 0x0000005370707220 */ /* 0x000fe20000410000 */
[----:B------:R-:W-:Y:S01]  /*d280*/  FMNMX.FTZ R57, R20, R53, !PT ;  /* 0x0000003514397209 */ /* 0x000fe20007810000 */
[-C--:B------:R-:W-:Y:S01]  /*d290*/  FMUL.FTZ R113, R113, R83.reuse ;  /* 0x0000005371717220 */ /* 0x080fe20000410000 */
[----:B------:R-:W-:Y:S01]  /*d2a0*/  FSEL R55, R55, -INF , !P3 ;  /* 0xff80000037377808 */ /* 0x000fe20005800000 */
[----:B------:R-:W-:Y:S01]  /*d2b0*/  FMUL.FTZ R116, R116, R83 ;  /* 0x0000005374747220 */ /* 0x000fe20000410000 */
[----:B------:R-:W-:Y:S01]  /*d2c0*/  FMNMX.FTZ R57, R48, R57, !PT ;  /* 0x0000003930397209 */ /* 0x000fe20007810000 */
[----:B------:R-:W-:Y:S01]  /*d2d0*/  MUFU.EX2 R53, R42 ;  /* 0x0000002a00357308 */ /* 0x000fe20000000800 */
[----:B------:R-:W-:Y:S01]  /*d2e0*/  ISETP.GT.AND P3, PT, R87, 0x50, P2 ;  /* 0x000000505700780c */ /* 0x000fe20001764270 */
[----:B------:R-:W-:Y:S01]  /*d2f0*/  FMUL.FTZ R117, R117, R83 ;  /* 0x0000005375757220 */ /* 0x000fe20000410000 */
[----:B------:R-:W-:-:S02]  /*d300*/  FMNMX.FTZ R57, R26, R57, !PT ;  /* 0x000000391a397209 */ /* 0x000fc40007810000 */
[----:B------:R-:W-:Y:S02]  /*d310*/  ISETP.LT.OR P3, PT, R120, 0x51, P3 ;  /* 0x000000517800780c */ /* 0x000fe40001f61670 */
[----:B------:R-:W-:Y:S01]  /*d320*/  FMNMX.FTZ R57, R52, R57, !PT ;  /* 0x0000003934397209 */ /* 0x000fe20007810000 */
[----:B------:R-:W-:Y:S01]  /*d330*/  MUFU.EX2 R142, R142 ;  /* 0x0000008e008e7308 */ /* 0x000fe20000000800 */
[----:B------:R-:W-:Y:S02]  /*d340*/  FSEL R59, R59, -INF , !P3 ;  /* 0xff8000003b3b7808 */ /* 0x000fe40005800000 */
[C---:B------:R-:W-:Y:S02]  /*d350*/  ISETP.GT.AND P3, PT, R87.reuse, 0x58, P2 ;  /* 0x000000585700780c */ /* 0x040fe40001764270 */
[----:B------:R-:W-:Y:S02]  /*d360*/  ISETP.GT.AND P4, PT, R87, 0x51, P2 ;  /* 0x000000515700780c */ /* 0x000fe40001784270 */
[----:B------:R-:W-:Y:S01]  /*d370*/  FMNMX.FTZ R6, R28, R57, !PT ;  /* 0x000000391c067209 */ /* 0x000fe20007810000 */
[----:B------:R-:W-:Y:S01]  /*d380*/  MUFU.EX2 R136, R136 ;  /* 0x0000008800887308 */ /* 0x000fe20000000800 */
[----:B------:R-:W-:-:S02]  /*d390*/  ISETP.LT.OR P3, PT, R120, 0x59, P3 ;  /* 0x000000597800780c */ /* 0x000fc40001f61670 */
[----:B------:R-:W-:Y:S02]  /*d3a0*/  ISETP.LT.OR P4, PT, R120, 0x52, P4 ;  /* 0x000000527800780c */ /* 0x000fe40002781670 */
[----:B------:R-:W-:Y:S02]  /*d3b0*/  FMNMX.FTZ R121, R55, R6, !PT ;  /* 0x0000000637797209 */ /* 0x000fe40007810000 */
[----:B------:R-:W-:Y:S01]  /*d3c0*/  FSEL R64, R64, -INF , !P3 ;  /* 0xff80000040407808 */ /* 0x000fe20005800000 */
[----:B------:R1:W-:Y:S01]  /*d3d0*/  MUFU.EX2 R57, R46 ;  /* 0x0000002e00397308 */ /* 0x0003e20000000800 */
[----:B------:R-:W-:Y:S02]  /*d3e0*/  ISETP.GT.AND P3, PT, R87, 0x60, P2 ;  /* 0x000000605700780c */ /* 0x000fe40001764270 */
[----:B------:R-:W-:Y:S02]  /*d3f0*/  FSEL R61, R61, -INF , !P4 ;  /* 0xff8000003d3d7808 */ /* 0x000fe40006000000 */
[----:B------:R-:W-:-:S02]  /*d400*/  FMNMX.FTZ R6, R30, R121, !PT ;  /* 0x000000791e067209 */ /* 0x000fc40007810000 */
[----:B------:R-:W-:Y:S01]  /*d410*/  ISETP.GT.AND P4, PT, R87, 0x59, P2 ;  /* 0x000000595700780c */ /* 0x000fe20001784270 */
[----:B------:R-:W-:Y:S01]  /*d420*/  MUFU.EX2 R138, R138 ;  /* 0x0000008a008a7308 */ /* 0x000fe20000000800 */
[C---:B------:R-:W-:Y:S01]  /*d430*/  ISETP.LT.OR P3, PT, R120.reuse, 0x61, P3 ;  /* 0x000000617800780c */ /* 0x040fe20001f61670 */
[----:B-1----:R-:W-:Y:S01]  /*d440*/  FFMA.FTZ R46, R83, R3, R148 ;  /* 0x00000003532e7223 */ /* 0x002fe20000010094 */
[----:B------:R-:W-:Y:S02]  /*d450*/  FMNMX.FTZ R6, R59, R6, !PT ;  /* 0x000000063b067209 */ /* 0x000fe40007810000 */
[----:B------:R-:W-:Y:S01]  /*d460*/  ISETP.LT.OR P4, PT, R120, 0x5a, P4 ;  /* 0x0000005a7800780c */ /* 0x000fe20002781670 */
[----:B------:R-:W-:Y:S01]  /*d470*/  FADD.FTZ R3, R33, R46 ;  /* 0x0000002e21037221 */ /* 0x000fe20000010000 */
[----:B------:R-:W-:Y:S01]  /*d480*/  FSEL R32, R67, -INF , !P3 ;  /* 0xff80000043207808 */ /* 0x000fe20005800000 */
[----:B------:R-:W-:Y:S01]  /*d490*/  MUFU.EX2 R51, R51 ;  /* 0x0000003300337308 */ /* 0x000fe20000000800 */
[----:B------:R-:W-:Y:S01]  /*d4a0*/  FMNMX.FTZ R67, R61, R6, !PT ;  /* 0x000000063d437209 */ /* 0x000fe20007810000 */
[----:B------:R-:W-:Y:S01]  /*d4b0*/  FADD.FTZ R46, R150, R3 ;  /* 0x00000003962e7221 */ /* 0x000fe20000010000 */
[----:B------:R-:W-:-:S02]  /*d4c0*/  FSEL R65, R65, -INF , !P4 ;  /* 0xff80000041417808 */ /* 0x000fc40006000000 */
[C---:B------:R-:W-:Y:S02]  /*d4d0*/  ISETP.GT.AND P4, PT, R87.reuse, 0x61, P2 ;  /* 0x000000615700780c */ /* 0x040fe40001784270 */
[----:B------:R-:W-:Y:S01]  /*d4e0*/  FMNMX.FTZ R6, R64, R67, !PT ;  /* 0x0000004340067209 */ /* 0x000fe20007810000 */
[----:B------:R-:W-:Y:S01]  /*d4f0*/  MUFU.EX2 R132, R132 ;  /* 0x0000008400847308 */ /* 0x000fe20000000800 */
[----:B------:R-:W-:Y:S02]  /*d500*/  ISETP.GT.AND P3, PT, R87, 0x68, P2 ;  /* 0x000000685700780c */ /* 0x000fe40001764270 */
[C---:B------:R-:W-:Y:S02]  /*d510*/  ISETP.LT.OR P4, PT, R120.reuse, 0x62, P4 ;  /* 0x000000627800780c */ /* 0x040fe40002781670 */
[----:B------:R-:W-:Y:S02]  /*d520*/  FMNMX.FTZ R67, R65, R6, !PT ;  /* 0x0000000641437209 */ /* 0x000fe40007810000 */
[----:B------:R-:W-:Y:S01]  /*d530*/  ISETP.LT.OR P3, PT, R120, 0x69, P3 ;  /* 0x000000697800780c */ /* 0x000fe20001f61670 */
[----:B------:R-:W-:Y:S01]  /*d540*/  MUFU.EX2 R134, R134 ;  /* 0x0000008600867308 */ /* 0x000fe20000000800 */
[----:B------:R-:W-:-:S02]  /*d550*/  FSEL R69, R69, -INF , !P4 ;  /* 0xff80000045457808 */ /* 0x000fc40006000000 */
[----:B------:R-:W-:Y:S02]  /*d560*/  ISETP.GT.AND P4, PT, R87, 0x69, P2 ;  /* 0x000000695700780c */ /* 0x000fe40001784270 */
[----:B------:R-:W-:Y:S01]  /*d570*/  FMNMX.FTZ R6, R32, R67, !PT ;  /* 0x0000004320067209 */ /* 0x000fe20007810000 */
[----:B------:R-:W-:Y:S01]  /*d580*/  FFMA.FTZ R67, R56, UR10, -R85 ;  /* 0x0000000a38437c23 */ /* 0x000fe20008010855 */
[----:B------:R-:W-:Y:S01]  /*d590*/  FSEL R71, R71, -INF , !P3 ;  /* 0xff80000047477808 */ /* 0x000fe20005800000 */
[----:B------:R-:W-:Y:S01]  /*d5a0*/  MUFU.EX2 R128, R128 ;  /* 0x0000008000807308 */ /* 0x000fe20000000800 */
[----:B------:R-:W-:Y:S02]  /*d5b0*/  ISETP.GT.AND P3, PT, R87, 0x70, P2 ;  /* 0x000000705700780c */ /* 0x000fe40001764270 */
[----:B------:R-:W-:Y:S02]  /*d5c0*/  ISETP.LT.OR P4, PT, R120, 0x6a, P4 ;  /* 0x0000006a7800780c */ /* 0x000fe40002781670 */
[----:B------:R-:W-:-:S02]  /*d5d0*/  FMNMX.FTZ R6, R69, R6, !PT ;  /* 0x0000000645067209 */ /* 0x000fc40007810000 */
        /* <DEDUP_REMOVED lines=8> */
[C---:B------:R-:W-:Y:S02]  /*d660*/  ISETP.LT.OR P4, PT, R120.reuse, 0x72, P4 ;  /* 0x000000727800780c */ /* 0x040fe40002781670 */
[----:B------:R-:W-:Y:S02]  /*d670*/  FMNMX.FTZ R77, R73, R6, !PT ;  /* 0x00000006494d7209 */ /* 0x000fe40007810000 */
[----:B------:R-:W-:Y:S01]  /*d680*/  ISETP.LT.OR P3, PT, R120, 0x79, P3 ;  /* 0x000000797800780c */ /* 0x000fe20001f61670 */
[----:B------:R-:W-:Y:S01]  /*d690*/  MUFU.EX2 R130, R130 ;  /* 0x0000008200827308 */ /* 0x000fe20000000800 */
[----:B------:R-:W-:Y:S02]  /*d6a0*/  ISETP.GT.AND P2, PT, R87, 0x79, P2 ;  /* 0x000000795700780c */ /* 0x000fe40001744270 */
[----:B------:R-:W-:Y:S02]  /*d6b0*/  FSEL R78, R78, -INF , !P4 ;  /* 0xff8000004e4e7808 */ /* 0x000fe40006000000 */
[----:B------:R-:W-:-:S02]  /*d6c0*/  FMNMX.FTZ R77, R34, R77, !PT ;  /* 0x0000004d224d7209 */ /* 0x000fc40007810000 */
[----:B------:R-:W-:Y:S01]  /*d6d0*/  FSEL R36, R79, -INF , !P3 ;  /* 0xff8000004f247808 */ /* 0x000fe20005800000 */
[----:B------:R-:W-:Y:S01]  /*d6e0*/  MUFU.EX2 R124, R124 ;  /* 0x0000007c007c7308 */ /* 0x000fe20000000800 */
[----:B------:R-:W-:Y:S01]  /*d6f0*/  ISETP.LT.OR P2, PT, R120, 0x7a, P2 ;  /* 0x0000007a7800780c */ /* 0x000fe20001741670 */
[--C-:B------:R-:W-:Y:S01]  /*d700*/  FFMA.FTZ R120, R76, UR10, -R85.reuse ;  /* 0x0000000a4c787c23 */ /* 0x100fe20008010855 */
[----:B------:R-:W-:Y:S02]  /*d710*/  FMNMX.FTZ R79, R78, R77, !PT ;  /* 0x0000004d4e4f7209 */ /* 0x000fe40007810000 */
[----:B------:R-:W-:Y:S01]  /*d720*/  FSEL R40, R81, -INF , !P2 ;  /* 0xff80000051287808 */ /* 0x000fe20005000000 */
[----:B------:R-:W-:Y:S01]  /*d730*/  FFMA.FTZ R81, R72, UR10, -R85 ;  /* 0x0000000a48517c23 */ /* 0x000fe20008010855 */
[----:B------:R-:W-:Y:S01]  /*d740*/  FMNMX.FTZ R79, R36, R79, !PT ;  /* 0x0000004f244f7209 */ /* 0x000fe20007810000 */
[----:B------:R-:W-:Y:S01]  /*d750*/  MUFU.EX2 R77, R60 ;  /* 0x0000003c004d7308 */ /* 0x000fe20000000800 */
[----:B------:R-:W-:-:S02]  /*d760*/  F2FP.F16.F32.PACK_AB R150, R21, R150 ;  /* 0x000000961596723e */ /* 0x000fc400000000ff */
[----:B------:R-:W-:Y:S01]  /*d770*/  FMNMX.FTZ R6, R40, R79, !PT ;  /* 0x0000004f28067209 */ /* 0x000fe20007810000 */
[----:B------:R-:W-:Y:S01]  /*d780*/  FFMA.FTZ R79, R68, UR10, -R85 ;  /* 0x0000000a444f7c23 */ /* 0x000fe20008010855 */
[----:B------:R-:W-:-:S03]  /*d790*/  F2FP.F16.F32.PACK_AB R148, R33, R148 ;  /* 0x000000942194723e */ /* 0x000fc600000000ff */
[----:B------:R-:W1:Y:S01]  /*d7a0*/  SHFL.BFLY PT, R87, R6, 0x2, 0x1f ;  /* 0x0c401f0006577f89 */ /* 0x000e6200000e0000 */
[----:B------:R-:W-:Y:S08]  /*d7b0*/  MUFU.EX2 R81, R81 ;  /* 0x0000005100517308 */ /* 0x000ff00000000800 */
[----:B------:R-:W-:Y:S08]  /*d7c0*/  MUFU.EX2 R79, R79 ;  /* 0x0000004f004f7308 */ /* 0x000ff00000000800 */
[----:B------:R-:W-:Y:S01]  /*d7d0*/  MUFU.EX2 R126, R126 ;  /* 0x0000007e007e7308 */ /* 0x000fe20000000800 */
[----:B-1----:R-:W-:-:S07]  /*d7e0*/  FMNMX.FTZ R42, R6, R87, !PT ;  /* 0x00000057062a7209 */ /* 0x002fce0007810000 */
[----:B------:R-:W-:Y:S01]  /*d7f0*/  MUFU.EX2 R75, R75 ;  /* 0x0000004b004b7308 */ /* 0x000fe20000000800 */
[--C-:B------:R-:W-:Y:S01]  /*d800*/  FFMA.FTZ R87, R80, UR10, -R85.reuse ;  /* 0x0000000a50577c23 */ /* 0x100fe20008010855 */
[----:B------:R-:W-:Y:S01]  /*d810*/  FFMA.FTZ R85, R84, UR10, -R85 ;  /* 0x0000000a54557c23 */ /* 0x000fe20008010855 */
[----:B------:R-:W1:Y:S05]  /*d820*/  SHFL.BFLY PT, R121, R42, 0x1, 0x1f ;  /* 0x0c201f002a797f89 */ /* 0x000e6a00000e0000 */
[----:B------:R-:W-:Y:S08]  /*d830*/  MUFU.EX2 R120, R120 ;  /* 0x0000007800787308 */ /* 0x000ff00000000800 */
[----:B------:R-:W-:Y:S08]  /*d840*/  MUFU.EX2 R87, R87 ;  /* 0x0000005700577308 */ /* 0x000ff00000000800 */
[----:B------:R-:W-:Y:S01]  /*d850*/  MUFU.EX2 R122, R122 ;  /* 0x0000007a007a7308 */ /* 0x000fe20000000800 */
[----:B-1----:R-:W-:-:S04]  /*d860*/  FMNMX.FTZ R6, R42, R121, !PT ;  /* 0x000000792a067209 */ /* 0x002fc80007810000 */
[C---:B------:R-:W-:Y:S01]  /*d870*/  FSETP.NEU.FTZ.AND P2, PT, R6.reuse, -INF , PT ;  /* 0xff8000000600780b */ /* 0x040fe20003f5d000 */
[C---:B------:R-:W-:Y:S02]  /*d880*/  FMUL.FTZ R44, R6.reuse, UR10 ;  /* 0x0000000a062c7c20 */ /* 0x040fe40008410000 */
[----:B------:R-:W-:Y:S01]  /*d890*/  MUFU.EX2 R85, R85 ;  /* 0x0000005500557308 */ /* 0x000fe20000000800 */
[----:B------:R-:W-:Y:S02]  /*d8a0*/  FSEL R3, R6, RZ, P2 ;  /* 0x000000ff06037208 */ /* 0x000fe40001000000 */
[----:B------:R-:W-:Y:S02]  /*d8b0*/  FSEL R44, R44, RZ, P2 ;  /* 0x000000ff2c2c7208 */ /* 0x000fe40001000000 */
[C---:B------:R-:W-:Y:S01]  /*d8c0*/  ISETP.GT.AND P2, PT, R0.reuse, UR43, PT ;  /* 0x0000002b00007c0c */ /* 0x040fe2000bf44270 */
[----:B------:R-:W-:Y:S01]  /*d8d0*/  FADD.FTZ R3, -R3, R10 ;  /* 0x0000000a03037221 */ /* 0x000fe20000010100 */
[----:B------:R-:W-:-:S02]  /*d8e0*/  VIADD R0, R0, 0xffffffff ;  /* 0xffffffff00007836 */ /* 0x000fc40000000000 */
[--C-:B------:R-:W-:Y:S01]  /*d8f0*/  FFMA.FTZ R149, R14, UR10, -R44.reuse ;  /* 0x0000000a0e957c23 */ /* 0x100fe2000801082c */
[----:B------:R-:W-:Y:S01]  /*d900*/  FFMA.FTZ R14, R25, UR10, -R44 ;  /* 0x0000000a190e7c23 */ /* 0x000fe2000801082c */
[----:B------:R-:W-:Y:S01]  /*d910*/  FADD.FTZ R25, R21, R46 ;  /* 0x0000002e15197221 */ /* 0x000fe20000010000 */
[--C-:B------:R-:W-:Y:S01]  /*d920*/  FFMA.FTZ R8, R39, UR10, -R44.reuse ;  /* 0x0000000a27087c23 */ /* 0x100fe2000801082c */
[----:B------:R-:W-:Y:S01]  /*d930*/  FMUL.FTZ R3, R3, UR10 ;  /* 0x0000000a03037c20 */ /* 0x000fe20008410000 */
[--C-:B------:R-:W-:Y:S01]  /*d940*/  FFMA.FTZ R145, R27, UR10, -R44.reuse ;  /* 0x0000000a1b917c23 */ /* 0x100fe2000801082c */
[----:B--2---:R-:W-:Y:S01]  /*d950*/  FADD.FTZ R46, R144, R25 ;  /* 0x00000019902e7221 */ /* 0x004fe20000010000 */
[--C-:B------:R-:W-:Y:S01]  /*d960*/  FFMA.FTZ R151, R24, UR10, -R44.reuse ;  /* 0x0000000a18977c23 */ /* 0x100fe2000801082c */
[----:B------:R-:W-:Y:S01]  /*d970*/  MUFU.EX2 R149, R149 ;  /* 0x0000009500957308 */ /* 0x000fe20000000800 */
[----:B------:R-:W-:Y:S01]  /*d980*/  FFMA.FTZ R26, R26, UR10, -R44 ;  /* 0x0000000a1a1a7c23 */ /* 0x000fe2000801082c */
[----:B---3--:R-:W-:Y:S01]  /*d990*/  FADD.FTZ R25, R43, R46 ;  /* 0x0000002e2b197221 */ /* 0x008fe20000010000 */
[--C-:B------:R-:W-:Y:S01]  /*d9a0*/  FFMA.FTZ R24, R29, UR10, -R44.reuse ;  /* 0x0000000a1d187c23 */ /* 0x100fe2000801082c */
[--C-:B------:R-:W-:Y:S01]  /*d9b0*/  FFMA.FTZ R147, R31, UR10, -R44.reuse ;  /* 0x0000000a1f937c23 */ /* 0x100fe2000801082c */
[--C-:B------:R-:W-:Y:S01]  /*d9c0*/  FFMA.FTZ R38, R38, UR10, -R44.reuse ;  /* 0x0000000a26267c23 */ /* 0x100fe2000801082c */
[----:B0-----:R-:W-:Y:S01]  /*d9d0*/  FADD.FTZ R46, R146, R25 ;  /* 0x00000019922e7221 */ /* 0x001fe20000010000 */
[--C-:B------:R-:W-:Y:S01]  /*d9e0*/  FFMA.FTZ R141, R35, UR10, -R44.reuse ;  /* 0x0000000a238d7c23 */ /* 0x100fe2000801082c */
[----:B------:R-:W-:Y:S01]  /*d9f0*/  MUFU.EX2 R8, R8 ;  /* 0x0000000800087308 */ /* 0x000fe20000000800 */
[----:B------:R-:W-:Y:S01]  /*da00*/  FFMA.FTZ R42, R37, UR10, -R44 ;  /* 0x0000000a252a7c23 */ /* 0x000fe2000801082c */
[----:B----4-:R-:W-:Y:S01]  /*da10*/  FADD.FTZ R27, R47, R46 ;  /* 0x0000002e2f1b7221 */ /* 0x010fe20000010000 */
[--C-:B------:R-:W-:Y:S01]  /*da20*/  FFMA.FTZ R143, R41, UR10, -R44.reuse ;  /* 0x0000000a298f7c23 */ /* 0x100fe2000801082c */
[--C-:B------:R-:W-:Y:S01]  /*da30*/  FFMA.FTZ R12, R12, UR10, -R44.reuse ;  /* 0x0000000a0c0c7c23 */ /* 0x100fe2000801082c */
[--C-:B------:R-:W-:Y:S01]  /*da40*/  FFMA.FTZ R139, R48, UR10, -R44.reuse ;  /* 0x0000000a308b7c23 */ /* 0x100fe2000801082c */
[----:B-----5:R-:W-:Y:S01]  /*da50*/  FADD.FTZ R46, R140, R27 ;  /* 0x0000001b8c2e7221 */ /* 0x020fe20000010000 */
[--C-:B------:R-:W-:Y:S01]  /*da60*/  FFMA.FTZ R137, R45, UR10, -R44.reuse ;  /* 0x0000000a2d897c23 */ /* 0x100fe2000801082c */
[----:B------:R-:W0:Y:S01]  /*da70*/  MUFU.EX2 R25, R3 ;  /* 0x0000000300197308 */ /* 0x000e220000000800 */
[----:B------:R-:W-:Y:S01]  /*da80*/  FFMA.FTZ R20, R20, UR10, -R44 ;  /* 0x0000000a14147c23 */ /* 0x000fe2000801082c */
[----:B------:R-:W-:Y:S01]  /*da90*/  FADD.FTZ R27, R49, R46 ;  /* 0x0000002e311b7221 */ /* 0x000fe20000010000 */
[--C-:B------:R-:W-:Y:S01]  /*daa0*/  FFMA.FTZ R133, R52, UR10, -R44.reuse ;  /* 0x0000000a34857c23 */ /* 0x100fe2000801082c */
[--C-:B------:R-:W-:Y:S01]  /*dab0*/  FFMA.FTZ R135, R55, UR10, -R44.reuse ;  /* 0x0000000a37877c23 */ /* 0x100fe2000801082c */
[--C-:B------:R-:W-:Y:S01]  /*dac0*/  FFMA.FTZ R129, R59, UR10, -R44.reuse ;  /* 0x0000000a3b817c23 */ /* 0x100fe2000801082c */
[--C-:B------:R-:W-:Y:S01]  /*dad0*/  FFMA.FTZ R131, R64, UR10, -R44.reuse ;  /* 0x0000000a40837c23 */ /* 0x100fe2000801082c */
[--C-:B------:R-:W-:Y:S01]  /*dae0*/  FFMA.FTZ R32, R32, UR10, -R44.reuse ;  /* 0x0000000a20207c23 */ /* 0x100fe2000801082c */
[----:B------:R-:W1:Y:S01]  /*daf0*/  MUFU.EX2 R151, R151 ;  /* 0x0000009700977308 */ /* 0x000e620000000800 */
[--C-:B------:R-:W-:Y:S01]  /*db00*/  FFMA.FTZ R69, R69, UR10, -R44.reuse ;  /* 0x0000000a45457c23 */ /* 0x100fe2000801082c */
[--C-:B------:R-:W-:Y:S01]  /*db10*/  FFMA.FTZ R71, R71, UR10, -R44.reuse ;  /* 0x0000000a47477c23 */ /* 0x100fe2000801082c */
[--C-:B------:R-:W-:Y:S01]  /*db20*/  FFMA.FTZ R73, R73, UR10, -R44.reuse ;  /* 0x0000000a49497c23 */ /* 0x100fe2000801082c */
[--C-:B------:R-:W-:Y:S01]  /*db30*/  FFMA.FTZ R34, R34, UR10, -R44.reuse ;  /* 0x0000000a22227c23 */ /* 0x100fe2000801082c */
[--C-:B------:R-:W-:Y:S01]  /*db40*/  FFMA.FTZ R78, R78, UR10, -R44.reuse ;  /* 0x0000000a4e4e7c23 */ /* 0x100fe2000801082c */
[--C-:B------:R-:W-:Y:S01]  /*db50*/  FFMA.FTZ R36, R36, UR10, -R44.reuse ;  /* 0x0000000a24247c23 */ /* 0x100fe2000801082c */
[--C-:B------:R-:W-:Y:S01]  /*db60*/  FFMA.FTZ R40, R40, UR10, -R44.reuse ;  /* 0x0000000a28287c23 */ /* 0x100fe2000801082c */
[----:B------:R2:W-:Y:S01]  /*db70*/  MUFU.EX2 R10, R26 ;  /* 0x0000001a000a7308 */ /* 0x0005e20000000800 */
[----:B------:R-:W-:Y:S01]  /*db80*/  IMAD.U32 R29, RZ, RZ, UR26 ;  /* 0x0000001aff1d7e24 */ /* 0x000fe2000f8e00ff */
[----:B------:R-:W-:Y:S01]  /*db90*/  UMOV UR26, UR39 ;  /* 0x00000027001a7c82 */ /* 0x000fe20008000000 */
[----:B------:R-:W-:Y:S01]  /*dba0*/  F2FP.F16.F32.PACK_AB R144, R43, R144 ;  /* 0x000000902b90723e */ /* 0x000fe200000000ff */
[-C--:B0-----:R-:W-:Y:S01]  /*dbb0*/  FMUL.FTZ R90, R90, R25.reuse ;  /* 0x000000195a5a7220 */ /* 0x081fe20000410000 */
[----:B------:R-:W-:Y:S01]  /*dbc0*/  F2FP.F16.F32.PACK_AB R146, R47, R146 ;  /* 0x000000922f92723e */ /* 0x000fe200000000ff */
[-C--:B------:R-:W-:Y:S01]  /*dbd0*/  FMUL.FTZ R91, R91, R25.reuse ;  /* 0x000000195b5b7220 */ /* 0x080fe20000410000 */
[----:B------:R-:W-:Y:S01]  /*dbe0*/  @!P1 LEA R29, R29, UR45, 0x3 ;  /* 0x0000002d1d1d9c11 */ /* 0x000fe2000f8e18ff */
[----:B------:R-:W0:Y:S01]  /*dbf0*/  MUFU.EX2 R14, R14 ;  /* 0x0000000e000e7308 */ /* 0x000e220000000800 */
[----:B--2---:R-:W-:Y:S01]  /*dc00*/  FFMA.FTZ R26, R28, UR10, -R44 ;  /* 0x0000000a1c1a7c23 */ /* 0x004fe2000801082c */
[----:B------:R-:W-:Y:S01]  /*dc10*/  FADD.FTZ R28, R142, R27 ;  /* 0x0000001b8e1c7221 */ /* 0x000fe20000010000 */
[----:B------:R-:W-:Y:S01]  /*dc20*/  F2FP.F16.F32.PACK_AB R140, R49, R140 ;  /* 0x0000008c318c723e */ /* 0x000fe200000000ff */
[----:B------:R-:W-:Y:S01]  /*dc30*/  @!P1 VIADD R29, R29, 0x16860 ;  /* 0x000168601d1d9836 */ /* 0x000fe20000000000 */
[C---:B------:R-:W-:Y:S01]  /*dc40*/  F2FP.F16.F32.PACK_AB R142, R53.reuse, R142 ;  /* 0x0000008e358e723e */ /* 0x040fe200000000ff */
[----:B------:R-:W-:Y:S01]  /*dc50*/  FADD.FTZ R3, R53, R28 ;  /* 0x0000001c35037221 */ /* 0x000fe20000010000 */
[----:B------:R-:W-:Y:S01]  /*dc60*/  FFMA.FTZ R28, R25, R2, R8 ;  /* 0x00000002191c7223 */ /* 0x000fe20000010008 */
[----:B------:R-:W2:Y:S01]  /*dc70*/  MUFU.EX2 R145, R145 ;  /* 0x0000009100917308 */ /* 0x000ea20000000800 */
[----:B------:R-:W-:Y:S01]  /*dc80*/  FFMA.FTZ R2, R30, UR10, -R44 ;  /* 0x0000000a1e027c23 */ /* 0x000fe2000801082c */
[----:B------:R-:W-:Y:S01]  /*dc90*/  FADD.FTZ R46, R136, R3 ;  /* 0x00000003882e7221 */ /* 0x000fe20000010000 */
[----:B------:R-:W-:Y:S01]  /*dca0*/  FADD.FTZ R30, R149, R28 ;  /* 0x0000001c951e7221 */ /* 0x000fe20000010000 */
[----:B------:R-:W-:Y:S01]  /*dcb0*/  FFMA.FTZ R28, R61, UR10, -R44 ;  /* 0x0000000a3d1c7c23 */ /* 0x000fe2000801082c */
[----:B------:R-:W-:Y:S01]  /*dcc0*/  @!P1 PRMT R29, RZ, 0x654, R29 ;  /* 0x00000654ff1d9816 */ /* 0x000fe2000000001d */
[----:B------:R-:W-:Y:S01]  /*dcd0*/  FADD.FTZ R27, R57, R46 ;  /* 0x0000002e391b7221 */ /* 0x000fe20000010000 */
[----:B-1----:R-:W-:Y:S01]  /*dce0*/  FADD.FTZ R3, R151, R30 ;  /* 0x0000001e97037221 */ /* 0x002fe20000010000 */
[----:B------:R-:W1:Y:S01]  /*dcf0*/  MUFU.EX2 R24, R24 ;  /* 0x0000001800187308 */ /* 0x000e620000000800 */
[----:B------:R3:W-:Y:S01]  /*dd00*/  @!P1 SYNCS.ARRIVE.TRANS64.RED.A1T0 RZ, [R29+URZ], RZ ;  /* 0x000000ff1dff99a7 */ /* 0x0007e2000810043f */
[----:B------:R-:W-:Y:S01]  /*dd10*/  FADD.FTZ R30, R138, R27 ;  /* 0x0000001b8a1e7221 */ /* 0x000fe20000010000 */
[----:B0-----:R-:W-:Y:S01]  /*dd20*/  FADD.FTZ R46, R14, R3 ;  /* 0x000000030e2e7221 */ /* 0x001fe20000010000 */
[----:B------:R-:W-:Y:S01]  /*dd30*/  F2FP.F16.F32.PACK_AB R149, R149, R8 ;  /* 0x000000089595723e */ /* 0x000fe200000000ff */
[-C--:B------:R-:W-:Y:S01]  /*dd40*/  FMUL.FTZ R94, R94, R25.reuse ;  /* 0x000000195e5e7220 */ /* 0x080fe20000410000 */
[----:B------:R-:W-:Y:S01]  /*dd50*/  FADD.FTZ R27, R51, R30 ;  /* 0x0000001e331b7221 */ /* 0x000fe20000010000 */
[----:B------:R-:W-:Y:S01]  /*dd60*/  FFMA.FTZ R30, R65, UR10, -R44 ;  /* 0x0000000a411e7c23 */ /* 0x000fe2000801082c */
[----:B------:R-:W0:Y:S01]  /*dd70*/  MUFU.EX2 R147, R147 ;  /* 0x0000009300937308 */ /* 0x000e220000000800 */
[----:B--2---:R-:W-:Y:S01]  /*dd80*/  FADD.FTZ R3, R145, R46 ;  /* 0x0000002e91037221 */ /* 0x004fe20000010000 */
[----:B------:R-:W-:Y:S01]  /*dd90*/  FADD.FTZ R48, R132, R27 ;  /* 0x0000001b84307221 */ /* 0x000fe20000010000 */
[----:B------:R-:W-:Y:S01]  /*dda0*/  F2FP.F16.F32.PACK_AB R136, R57, R136 ;  /* 0x000000883988723e */ /* 0x000fe200000000ff */
[-C--:B------:R-:W-:Y:S01]  /*ddb0*/  FMUL.FTZ R95, R95, R25.reuse ;  /* 0x000000195f5f7220 */ /* 0x080fe20000410000 */
[----:B------:R-:W-:Y:S01]  /*ddc0*/  F2FP.F16.F32.PACK_AB R138, R51, R138 ;  /* 0x0000008a338a723e */ /* 0x000fe200000000ff */
[C---:B------:R-:W-:Y:S01]  /*ddd0*/  FADD.FTZ R27, R67.reuse, R48 ;  /* 0x00000030431b7221 */ /* 0x040fe20000010000 */
[----:B------:R-:W-:Y:S01]  /*dde0*/  F2FP.F16.F32.PACK_AB R132, R67, R132 ;  /* 0x000000844384723e */ /* 0x000fe200000000ff */
[----:B------:R-:W2:Y:S01]  /*ddf0*/  MUFU.EX2 R38, R38 ;  /* 0x0000002600267308 */ /* 0x000ea20000000800 */
[----:B-1----:R-:W-:Y:S01]  /*de00*/  FADD.FTZ R46, R24, R3 ;  /* 0x00000003182e7221 */ /* 0x002fe20000010000 */
[----:B------:R-:W-:Y:S01]  /*de10*/  FADD.FTZ R48, R134, R27 ;  /* 0x0000001b86307221 */ /* 0x000fe20000010000 */
[C---:B------:R-:W-:Y:S01]  /*de20*/  F2FP.F16.F32.PACK_AB R134, R77.reuse, R134 ;  /* 0x000000864d86723e */ /* 0x040fe200000000ff */
[----:B------:R-:W-:Y:S01]  /*de30*/  FMUL.FTZ R98, R98, R25 ;  /* 0x0000001962627220 */ /* 0x000fe20000410000 */
[----:B------:R-:W-:Y:S01]  /*de40*/  F2FP.F16.F32.PACK_AB R151, R14, R151 ;  /* 0x000000970e97723e */ /* 0x000fe200000000ff */
[----:B------:R-:W-:Y:S01]  /*de50*/  FADD.FTZ R27, R77, R48 ;  /* 0x000000304d1b7221 */ /* 0x000fe20000010000 */
[----:B------:R-:W-:Y:S01]  /*de60*/  F2FP.F16.F32.PACK_AB R145, R24, R145 ;  /* 0x000000911891723e */ /* 0x000fe200000000ff */
[----:B------:R-:W1:Y:S01]  /*de70*/  MUFU.EX2 R141, R141 ;  /* 0x0000008d008d7308 */ /* 0x000e620000000800 */
[----:B0-----:R-:W-:Y:S01]  /*de80*/  FADD.FTZ R3, R147, R46 ;  /* 0x0000002e93037221 */ /* 0x001fe20000010000 */
[-C--:B------:R-:W-:Y:S01]  /*de90*/  FMUL.FTZ R99, R99, R25.reuse ;  /* 0x0000001963637220 */ /* 0x080fe20000410000 */
[-C--:B------:R-:W-:Y:S01]  /*dea0*/  FMUL.FTZ R102, R102, R25.reuse ;  /* 0x0000001966667220 */ /* 0x080fe20000410000 */
[-C--:B------:R-:W-:Y:S01]  /*deb0*/  FMUL.FTZ R103, R103, R25.reuse ;  /* 0x0000001967677220 */ /* 0x080fe20000410000 */
[-C--:B------:R-:W-:Y:S01]  /*dec0*/  FMUL.FTZ R106, R106, R25.reuse ;  /* 0x000000196a6a7220 */ /* 0x080fe20000410000 */
[-C--:B------:R-:W-:Y:S01]  /*ded0*/  FMUL.FTZ R107, R107, R25.reuse ;  /* 0x000000196b6b7220 */ /* 0x080fe20000410000 */
[----:B------:R-:W-:Y:S01]  /*dee0*/  FMUL.FTZ R110, R110, R25 ;  /* 0x000000196e6e7220 */ /* 0x000fe20000410000 */
[----:B------:R-:W0:Y:S01]  /*def0*/  MUFU.EX2 R42, R42 ;  /* 0x0000002a002a7308 */ /* 0x000e220000000800 */
[C---:B--2---:R-:W-:Y:S01]  /*df00*/  FADD.FTZ R46, R38.reuse, R3 ;  /* 0x00000003262e7221 */ /* 0x044fe20000010000 */
[----:B------:R-:W-:Y:S01]  /*df10*/  F2FP.F16.F32.PACK_AB R147, R38, R147 ;  /* 0x000000932693723e */ /* 0x000fe200000000ff */
[-C--:B------:R-:W-:Y:S01]  /*df20*/  FMUL.FTZ R111, R111, R25.reuse ;  /* 0x000000196f6f7220 */ /* 0x080fe20000410000 */
[-C--:B------:R-:W-:Y:S01]  /*df30*/  FMUL.FTZ R114, R114, R25.reuse ;  /* 0x0000001972727220 */ /* 0x080fe20000410000 */
[-C--:B------:R-:W-:Y:S01]  /*df40*/  FMUL.FTZ R115, R115, R25.reuse ;  /* 0x0000001973737220 */ /* 0x080fe20000410000 */
[-C--:B------:R-:W-:Y:S01]  /*df50*/  FMUL.FTZ R118, R118, R25.reuse ;  /* 0x0000001976767220 */ /* 0x080fe20000410000 */
[----:B------:R-:W-:Y:S01]  /*df60*/  FMUL.FTZ R119, R119, R25 ;  /* 0x0000001977777220 */ /* 0x000fe20000410000 */
[----:B------:R-:W2:Y:S01]  /*df70*/  MUFU.EX2 R143, R143 ;  /* 0x0000008f008f7308 */ /* 0x000ea20000000800 */
[----:B-1----:R-:W-:Y:S01]  /*df80*/  FADD.FTZ R3, R141, R46 ;  /* 0x0000002e8d037221 */ /* 0x002fe20000010000 */
[----:B------:R-:W-:Y:S01]  /*df90*/  FADD.FTZ R46, R128, R27 ;  /* 0x0000001b802e7221 */ /* 0x000fe20000010000 */
[----:B------:R-:W-:Y:S01]  /*dfa0*/  F2FP.F16.F32.PACK_AB R128, R63, R128 ;  /* 0x000000803f80723e */ /* 0x000fe200000000ff */
[----:B------:R-:W-:-:S02]  /*dfb0*/  IMAD.MOV.U32 R8, RZ, RZ, R7 ;  /* 0x000000ffff087224 */ /* 0x000fc400078e0007 */
[----:B------:R-:W-:Y:S02]  /*dfc0*/  FADD.FTZ R27, R63, R46 ;  /* 0x0000002e3f1b7221 */ /* 0x000fe40000010000 */
[----:B------:R-:W1:Y:S01]  /*dfd0*/  MUFU.EX2 R12, R12 ;  /* 0x0000000c000c7308 */ /* 0x000e620000000800 */
[----:B0-----:R-:W-:Y:S01]  /*dfe0*/  FADD.FTZ R44, R42, R3 ;  /* 0x000000032a2c7221 */ /* 0x001fe20000010000 */
[----:B------:R-:W-:Y:S01]  /*dff0*/  FADD.FTZ R46, R130, R27 ;  /* 0x0000001b822e7221 */ /* 0x000fe20000010000 */
[C---:B------:R-:W-:Y:S02]  /*e000*/  F2FP.F16.F32.PACK_AB R130, R79.reuse, R130 ;  /* 0x000000824f82723e */ /* 0x040fe400000000ff */
[----:B------:R-:W-:Y:S01]  /*e010*/  F2FP.F16.F32.PACK_AB R141, R42, R141 ;  /* 0x0000008d2a8d723e */ /* 0x000fe200000000ff */
[----:B------:R-:W-:Y:S02]  /*e020*/  FADD.FTZ R21, R79, R46 ;  /* 0x0000002e4f157221 */ /* 0x000fe40000010000 */
[----:B------:R-:W0:Y:S01]  /*e030*/  MUFU.EX2 R137, R137 ;  /* 0x0000008900897308 */ /* 0x000e220000000800 */
[----:B--2---:R-:W-:Y:S01]  /*e040*/  FADD.FTZ R3, R143, R44 ;  /* 0x0000002c8f037221 */ /* 0x004fe20000010000 */
[----:B------:R-:W-:Y:S01]  /*e050*/  FADD.FTZ R46, R124, R21 ;  /* 0x000000157c2e7221 */ /* 0x000fe20000010000 */
[----:B------:R-:W-:-:S03]  /*e060*/  F2FP.F16.F32.PACK_AB R124, R81, R124 ;  /* 0x0000007c517c723e */ /* 0x000fc600000000ff */
[----:B------:R-:W-:Y:S02]  /*e070*/  FADD.FTZ R21, R81, R46 ;  /* 0x0000002e51157221 */ /* 0x000fe40000010000 */
[----:B------:R-:W2:Y:S01]  /*e080*/  MUFU.EX2 R20, R20 ;  /* 0x0000001400147308 */ /* 0x000ea20000000800 */
[----:B-1----:R-:W-:Y:S01]  /*e090*/  FADD.FTZ R44, R12, R3 ;  /* 0x000000030c2c7221 */ /* 0x002fe20000010000 */
[----:B------:R-:W-:Y:S01]  /*e0a0*/  FADD.FTZ R46, R126, R21 ;  /* 0x000000157e2e7221 */ /* 0x000fe20000010000 */
[C---:B------:R-:W-:Y:S02]  /*e0b0*/  F2FP.F16.F32.PACK_AB R126, R75.reuse, R126 ;  /* 0x0000007e4b7e723e */ /* 0x040fe400000000ff */
[----:B------:R-:W-:Y:S01]  /*e0c0*/  F2FP.F16.F32.PACK_AB R143, R12, R143 ;  /* 0x0000008f0c8f723e */ /* 0x000fe200000000ff */
[----:B------:R-:W-:Y:S02]  /*e0d0*/  FADD.FTZ R21, R75, R46 ;  /* 0x0000002e4b157221 */ /* 0x000fe40000010000 */
[----:B------:R-:W1:Y:S01]  /*e0e0*/  MUFU.EX2 R139, R139 ;  /* 0x0000008b008b7308 */ /* 0x000e620000000800 */
[----:B0-----:R-:W-:Y:S01]  /*e0f0*/  FADD.FTZ R3, R137, R44 ;  /* 0x0000002c89037221 */ /* 0x001fe20000010000 */
[----:B------:R-:W-:Y:S01]  /*e100*/  FADD.FTZ R46, R120, R21 ;  /* 0x00000015782e7221 */ /* 0x000fe20000010000 */
[----:B------:R-:W-:-:S03]  /*e110*/  F2FP.F16.F32.PACK_AB R120, R87, R120 ;  /* 0x000000785778723e */ /* 0x000fc600000000ff */
[----:B------:R-:W-:Y:S02]  /*e120*/  FADD.FTZ R21, R87, R46 ;  /* 0x0000002e57157221 */ /* 0x000fe40000010000 */
[----:B------:R-:W0:Y:S01]  /*e130*/  MUFU.EX2 R133, R133 ;  /* 0x0000008500857308 */ /* 0x000e220000000800 */
[----:B--2---:R-:W-:Y:S01]  /*e140*/  FADD.FTZ R44, R20, R3 ;  /* 0x00000003142c7221 */ /* 0x004fe20000010000 */
[----:B------:R-:W-:Y:S01]  /*e150*/  FADD.FTZ R46, R122, R21 ;  /* 0x000000157a2e7221 */ /* 0x000fe20000010000 */
[----:B------:R-:W-:Y:S02]  /*e160*/  F2FP.F16.F32.PACK_AB R122, R85, R122 ;  /* 0x0000007a557a723e */ /* 0x000fe400000000ff */
[----:B------:R-:W-:-:S03]  /*e170*/  F2FP.F16.F32.PACK_AB R137, R20, R137 ;  /* 0x000000891489723e */ /* 0x000fc600000000ff */
[----:B------:R-:W2:Y:S01]  /*e180*/  MUFU.EX2 R26, R26 ;  /* 0x0000001a001a7308 */ /* 0x000ea20000000800 */
[----:B-1----:R-:W-:Y:S01]  /*e190*/  FADD.FTZ R3, R139, R44 ;  /* 0x0000002c8b037221 */ /* 0x002fe20000010000 */
[----:B------:R-:W-:-:S03]  /*e1a0*/  F2FP.F16.F32.PACK_AB R139, R10, R139 ;  /* 0x0000008b0a8b723e */ /* 0x000fc600000000ff */
[----:B------:R-:W-:Y:S01]  /*e1b0*/  FADD.FTZ R44, R10, R3 ;  /* 0x000000030a2c7221 */ /* 0x000fe20000010000 */
[----:B------:R-:W-:Y:S02]  /*e1c0*/  IMAD.MOV.U32 R10, RZ, RZ, R6 ;  /* 0x000000ffff0a7224 */ /* 0x000fe400078e0006 */
[----:B------:R-:W1:Y:S01]  /*e1d0*/  MUFU.EX2 R135, R135 ;  /* 0x0000008700877308 */ /* 0x000e620000000800 */
[----:B0-----:R-:W-:-:S07]  /*e1e0*/  FADD.FTZ R3, R133, R44 ;  /* 0x0000002c85037221 */ /* 0x001fce0000010000 */
[----:B------:R-:W0:Y:S01]  /*e1f0*/  MUFU.EX2 R2, R2 ;  /* 0x0000000200027308 */ /* 0x000e220000000800 */
[C---:B--2---:R-:W-:Y:S01]  /*e200*/  FADD.FTZ R44, R26.reuse, R3 ;  /* 0x000000031a2c7221 */ /* 0x044fe20000010000 */
[----:B------:R-:W-:-:S06]  /*e210*/  F2FP.F16.F32.PACK_AB R133, R26, R133 ;  /* 0x000000851a85723e */ /* 0x000fcc00000000ff */
[----:B------:R-:W2:Y:S01]  /*e220*/  MUFU.EX2 R129, R129 ;  /* 0x0000008100817308 */ /* 0x000ea20000000800 */
[----:B-1----:R-:W-:-:S07]  /*e230*/  FADD.FTZ R3, R135, R44 ;  /* 0x0000002c87037221 */ /* 0x002fce0000010000 */
[----:B------:R-:W1:Y:S01]  /*e240*/  MUFU.EX2 R28, R28 ;  /* 0x0000001c001c7308 */ /* 0x000e620000000800 */
[C---:B0-----:R-:W-:Y:S01]  /*e250*/  FADD.FTZ R44, R2.reuse, R3 ;  /* 0x00000003022c7221 */ /* 0x041fe20000010000 */
[----:B------:R-:W-:Y:S01]  /*e260*/  F2FP.F16.F32.PACK_AB R135, R2, R135 ;  /* 0x000000870287723e */ /* 0x000fe200000000ff */
[----:B------:R-:W-:-:S05]  /*e270*/  FADD.FTZ R3, R85, R46 ;  /* 0x0000002e55037221 */ /* 0x000fca0000010000 */
[----:B------:R-:W0:Y:S01]  /*e280*/  MUFU.EX2 R131, R131 ;  /* 0x0000008300837308 */ /* 0x000e220000000800 */
[----:B--2---:R-:W-:-:S07]  /*e290*/  FADD.FTZ R21, R129, R44 ;  /* 0x0000002c81157221 */ /* 0x004fce0000010000 */
[----:B------:R-:W2:Y:S01]  /*e2a0*/  MUFU.EX2 R30, R30 ;  /* 0x0000001e001e7308 */ /* 0x000ea20000000800 */
[C---:B-1----:R-:W-:Y:S01]  /*e2b0*/  FADD.FTZ R44, R28.reuse, R21 ;  /* 0x000000151c2c7221 */ /* 0x042fe20000010000 */
[----:B------:R-:W-:-:S06]  /*e2c0*/  F2FP.F16.F32.PACK_AB R129, R28, R129 ;  /* 0x000000811c81723e */ /* 0x000fcc00000000ff */
[----:B------:R-:W-:Y:S01]  /*e2d0*/  MUFU.EX2 R32, R32 ;  /* 0x0000002000207308 */ /* 0x000fe20000000800 */
[----:B0-----:R-:W-:-:S07]  /*e2e0*/  FADD.FTZ R21, R131, R44 ;  /* 0x0000002c83157221 */ /* 0x001fce0000010000 */
[----:B------:R-:W0:Y:S01]  /*e2f0*/  MUFU.EX2 R69, R69 ;  /* 0x0000004500457308 */ /* 0x000e220000000800 */
[C---:B--2---:R-:W-:Y:S01]  /*e300*/  FADD.FTZ R21, R30.reuse, R21 ;  /* 0x000000151e157221 */ /* 0x044fe20000010000 */
[----:B------:R-:W-:-:S06]  /*e310*/  F2FP.F16.F32.PACK_AB R131, R30, R131 ;  /* 0x000000831e83723e */ /* 0x000fcc00000000ff */
[----:B------:R-:W-:Y:S08]  /*e320*/  MUFU.EX2 R71, R71 ;  /* 0x0000004700477308 */ /* 0x000ff00000000800 */
[----:B------:R-:W1:Y:S01]  /*e330*/  MUFU.EX2 R73, R73 ;  /* 0x0000004900497308 */ /* 0x000e620000000800 */
[----:B0-----:R-:W-:-:S07]  /*e340*/  F2FP.F16.F32.PACK_AB R125, R69, R32 ;  /* 0x00000020457d723e */ /* 0x001fce00000000ff */
[----:B------:R0:W2:Y:S08]  /*e350*/  MUFU.EX2 R121, R34 ;  /* 0x0000002200797308 */ /* 0x0000b00000000800 */
[----:B------:R-:W4:Y:S01]  /*e360*/  MUFU.EX2 R78, R78 ;  /* 0x0000004e004e7308 */ /* 0x000f220000000800 */
[----:B0-----:R-:W-:Y:S01]  /*e370*/  FADD.FTZ R34, R32, R21 ;  /* 0x0000001520227221 */ /* 0x001fe20000010000 */
[----:B-1----:R-:W-:-:S03]  /*e380*/  F2FP.F16.F32.PACK_AB R127, R73, R71 ;  /* 0x00000047497f723e */ /* 0x002fc600000000ff */
[----:B------:R-:W-:-:S03]  /*e390*/  FADD.FTZ R34, R69, R34 ;  /* 0x0000002245227221 */ /* 0x000fc60000010000 */
[----:B------:R-:W0:Y:S01]  /*e3a0*/  MUFU.EX2 R123, R36 ;  /* 0x00000024007b7308 */ /* 0x000e220000000800 */
[----:B------:R-:W-:-:S04]  /*e3b0*/  FADD.FTZ R34, R71, R34 ;  /* 0x0000002247227221 */ /* 0x000fc80000010000 */
[----:B------:R-:W-:-:S03]  /*e3c0*/  FADD.FTZ R34, R73, R34 ;  /* 0x0000002249227221 */ /* 0x000fc60000010000 */
[----:B------:R-:W1:Y:S01]  /*e3d0*/  MUFU.EX2 R40, R40 ;  /* 0x0000002800287308 */ /* 0x000e620000000800 */
[----:B--2---:R-:W-:Y:S01]  /*e3e0*/  FADD.FTZ R34, R121, R34 ;  /* 0x0000002279227221 */ /* 0x004fe20000010000 */
[----:B----4-:R-:W-:-:S03]  /*e3f0*/  F2FP.F16.F32.PACK_AB R121, R78, R121 ;  /* 0x000000794e79723e */ /* 0x010fc600000000ff */
[----:B------:R-:W-:-:S04]  /*e400*/  FADD.FTZ R34, R78, R34 ;  /* 0x000000224e227221 */ /* 0x000fc80000010000 */
[----:B0-----:R-:W-:-:S04]  /*e410*/  FADD.FTZ R34, R123, R34 ;  /* 0x000000227b227221 */ /* 0x001fc80000010000 */
[C---:B-1----:R-:W-:Y:S01]  /*e420*/  FADD.FTZ R2, R40.reuse, R34 ;  /* 0x0000002228027221 */ /* 0x042fe20000010000 */
[----:B------:R-:W-:Y:S01]  /*e430*/  F2FP.F16.F32.PACK_AB R123, R40, R123 ;  /* 0x0000007b287b723e */ /* 0x000fe200000000ff */
[----:B---3--:R-:W-:Y:S06]  /*e440*/  @P2 BRA `(.L_x_915) ;  /* 0xffffffc800dc2947 */ /* 0x008fec000383ffff */
.L_x_898:
[----:B------:R-:W-:Y:S06]  /*e450*/  BAR.ARV 0x8, 0x1a0 ;  /* 0x0206800000007b1d */ /* 0x000fec0000002000 */
[----:B------:R-:W-:Y:S05]  /*e460*/  @!P0 BRA `(.L_x_916) ;  /* 0x0000000000048947 */ /* 0x000fea0003800000 */
[----:B------:R-:W-:Y:S01]  /*e470*/  BPT.TRAP 0x1 ;  /* 0x000000040000795c */ /* 0x000fe20000300000 */
.L_x_916:
[----:B------:R-:W-:Y:S01]  /*e480*/  ULEA UR5, UR39, UR45, 0x3 ;  /* 0x0000002d27057291 */ /* 0x000fe2000f8e183f */
[----:B------:R-:W-:-:S05]  /*e490*/  IMAD.U32 R0, RZ, RZ, UR38 ;  /* 0x00000026ff007e24 */ /* 0x000fca000f8e00ff */
[----:B------:R-:W-:-:S04]  /*e4a0*/  SHF.L.U32 R0, R0, 0x1f, RZ ;  /* 0x0000001f00007819 */ /* 0x000fc800000006ff */
[----:B------:R0:W1:Y:S01]  /*e4b0*/  SYNCS.PHASECHK.TRANS64.TRYWAIT P2, [UR5+0x16850], R0 ;  /* 0x01685000ff0075a7 */ /* 0x0000620008040145 */
[----:B------:R-:W-:Y:S05]  /*e4c0*/  @!P0 BRA `(.L_x_917) ;  /* 0x0000000000048947 */ /* 0x000fea0003800000 */
[----:B------:R-:W-:Y:S01]  /*e4d0*/  BPT.TRAP 0x1 ;  /* 0x000000040000795c */ /* 0x000fe20000300000 */
.L_x_917:
[----:B-1----:R-:W-:Y:S05]  /*e4e0*/  @P2 BRA `(.L_x_918) ;  /* 0x0000000000082947 */ /* 0x002fea0003800000 */
[----:B------:R-:W1:Y:S02]  /*e4f0*/  SYNCS.PHASECHK.TRANS64.TRYWAIT P0, [UR5+0x16850], R0 ;  /* 0x01685000ff0075a7 */ /* 0x000e640008000145 */
[----:B-1----:R-:W-:Y:S05]  /*e500*/  @!P0 BRA `(.L_x_919) ;  /* 0x0000006800488947 */ /* 0x002fea0003800000 */
.L_x_918:
[----:B------:R-:W-:Y:S01]  /*e510*/  UIADD3 UR45, UR45, 0x400, URZ ;  /* 0x000004002d2d7890 */ /* 0x000fe2000fffe03f */
[----:B------:R-:W-:Y:S01]  /*e520*/  WARPGROUP.ARRIVE ;  /* 0x00000000000079c5 */ /* 0x000fe20000000000 */
[----:B------:R-:W-:Y:S01]  /*e530*/  UMOV UR7, 0x40000040 ;  /* 0x4000004000077882 */ /* 0x000fe20000000000 */
[----:B01----:R-:W0:Y:S01]  /*e540*/  SHFL.BFLY PT, R0, R3, 0x2, 0x1f ;  /* 0x0c401f0003007f89 */ /* 0x003e2200000e0000 */
[----:B------:R-:W-:Y:S01]  /*e550*/  USHF.R.U32.HI UR45, URZ, 0x4, UR45 ;  /* 0x000000043f2d7899 */ /* 0x000fe2000801162d */
[----:B------:R-:W-:Y:S01]  /*e560*/  IMAD.U32 R13, RZ, RZ, UR5 ;  /* 0x00000005ff0d7e24 */ /* 0x000fe2000f8e00ff */
[----:B------:R-:W-:Y:S01]  /*e570*/  UIADD3 UR37, UR37, 0x1, URZ ;  /* 0x0000000125257890 */ /* 0x000fe2000fffe03f */
[----:B------:R-:W1:Y:S01]  /*e580*/  SHFL.BFLY PT, R5, R2, 0x2, 0x1f ;  /* 0x0c401f0002057f89 */ /* 0x000e6200000e0000 */
[----:B------:R-:W-:Y:S01]  /*e590*/  ULOP3.LUT UR4, UR45, 0x3fff, URZ, 0xc0, !UPT ;  /* 0x00003fff2d047892 */ /* 0x000fe2000f8ec03f */
[----:B------:R-:W-:Y:S02]  /*e5a0*/  IMAD.MOV.U32 R8, RZ, RZ, RZ ;  /* 0x000000ffff087224 */ /* 0x000fe400078e00ff */
[----:B------:R-:W-:Y:S01]  /*e5b0*/  IMAD.U32 R12, RZ, RZ, UR10 ;  /* 0x0000000aff0c7e24 */ /* 0x000fe2000f8e00ff */
[----:B------:R-:W-:-:S02]  /*e5c0*/  ULEA UR4, UR39, UR4, 0xa ;  /* 0x0000000427047291 */ /* 0x000fc4000f8e503f */
[----:B------:R-:W-:-:S04]  /*e5d0*/  UIADD3 UR39, UR39, 0x1, URZ ;  /* 0x0000000127277890 */ /* 0x000fc8000fffe03f */
[----:B------:R-:W-:Y:S01]  /*e5e0*/  UISETP.NE.AND UP0, UPT, UR39, 0x2, UPT ;  /* 0x000000022700788c */ /* 0x000fe2000bf05270 */
[----:B------:R-:W-:Y:S02]  /*e5f0*/  UMOV UR6, UR4 ;  /* 0x0000000400067c82 */ /* 0x000fe40008000000 */
[----:B------:R-:W-:Y:S01]  /*e600*/  HGMMA.64x64x16.F32 R88, R148, gdesc[UR4].tnspB, R88, gsb0 ;  /* 0x40e0000494587df0 */ /* 0x000fe20008000858 */
[----:B------:R-:W-:Y:S01]  /*e610*/  UIADD3 UR6, UR4, 0x80, URZ ;  /* 0x0000008004067890 */ /* 0x000fe2000fffe03f */
[----:B------:R-:W-:Y:S01]  /*e620*/  UMOV UR7, 0x40000040 ;  /* 0x4000004000077882 */ /* 0x000fe20000000000 */
[----:B------:R-:W-:Y:S01]  /*e630*/  USEL UR39, UR39, URZ, UP0 ;  /* 0x0000003f27277287 */ /* 0x000fe20008000000 */
[----:B0-----:R-:W-:Y:S01]  /*e640*/  FADD.FTZ R0, R0, R3 ;  /* 0x0000000300007221 */ /* 0x001fe20000010000 */
[----:B------:R-:W-:Y:S02]  /*e650*/  IMAD.MOV.U32 R3, RZ, RZ, RZ ;  /* 0x000000ffff037224 */ /* 0x000fe400078e00ff */
[----:B-1----:R-:W-:Y:S01]  /*e660*/  FADD.FTZ R4, R5, R2 ;  /* 0x0000000205047221 */ /* 0x002fe20000010000 */
[----:B------:R-:W-:Y:S01]  /*e670*/  IMAD.MOV.U32 R2, RZ, RZ, -0x800000 ;  /* 0xff800000ff027424 */ /* 0x000fe200078e00ff */
[----:B------:R-:W0:Y:S04]  /*e680*/  SHFL.BFLY PT, R5, R0, 0x1, 0x1f ;  /* 0x0c201f0000057f89 */ /* 0x000e2800000e0000 */
[----:B------:R-:W1:Y:S01]  /*e690*/  SHFL.BFLY PT, R9, R4, 0x1, 0x1f ;  /* 0x0c201f0004097f89 */ /* 0x000e6200000e0000 */
[----:B0-----:R-:W-:Y:S01]  /*e6a0*/  FADD.FTZ R10, R0, R5 ;  /* 0x00000005000a7221 */ /* 0x001fe20000010000 */
[----:B------:R-:W-:-:S02]  /*e6b0*/  IMAD.MOV.U32 R0, RZ, RZ, -0x800000 ;  /* 0xff800000ff007424 */ /* 0x000fc400078e00ff */
[----:B-1----:R-:W-:Y:S02]  /*e6c0*/  FADD.FTZ R11, R4, R9 ;  /* 0x00000009040b7221 */ /* 0x002fe40000010000 */
[----:B------:R-:W-:Y:S01]  /*e6d0*/  FSETP.NE.FTZ.AND P0, PT, R10, RZ, PT ;  /* 0x000000ff0a00720b */ /* 0x000fe20003f15000 */
[----:B------:R-:W-:Y:S02]  /*e6e0*/  IMAD.U32 R4, RZ, RZ, UR10 ;  /* 0x0000000aff047e24 */ /* 0x000fe4000f8e00ff */
[----:B------:R-:W-:-:S10]  /*e6f0*/  FSETP.NE.FTZ.AND P2, PT, R11, RZ, PT ;  /* 0x000000ff0b00720b */ /* 0x000fd40003f55000 */
[----:B------:R-:W-:Y:S01]  /*e700*/  @P0 MUFU.RCP R3, R10 ;  /* 0x0000000a00030308 */ /* 0x000fe20000001000 */
[----:B------:R-:W-:Y:S02]  /*e710*/  @P0 FMUL.FTZ R4, R4, 0.69314718246459960938 ;  /* 0x3f31721804040820 */ /* 0x000fe40000410000 */
[----:B------:R-:W-:-:S05]  /*e720*/  @P2 FMUL.FTZ R12, R12, 0.69314718246459960938 ;  /* 0x3f3172180c0c2820 */ /* 0x000fca0000410000 */
[----:B------:R0:W1:Y:S08]  /*e730*/  @P0 MUFU.LG2 R5, R10 ;  /* 0x0000000a00050308 */ /* 0x0000700000000c00 */
[----:B------:R-:W2:Y:S01]  /*e740*/  @P2 MUFU.LG2 R9, R11 ;  /* 0x0000000b00092308 */ /* 0x000ea20000000c00 */
[----:B0-----:R-:W-:-:S05]  /*e750*/  @!P1 VIADD R10, R13, 0x16860 ;  /* 0x000168600d0a9836 */ /* 0x001fca0000000000 */
[----:B------:R-:W-:Y:S02]  /*e760*/  @!P1 PRMT R10, RZ, 0x654, R10 ;  /* 0x00000654ff0a9816 */ /* 0x000fe4000000000a */
[----:B------:R-:W0:Y:S01]  /*e770*/  @P2 MUFU.RCP R8, R11 ;  /* 0x0000000b00082308 */ /* 0x000e220000001000 */
[----:B------:R-:W-:Y:S02]  /*e780*/  WARPGROUP.DEPBAR.LE gsb0, 0x0 ;  /* 0x00008000000079c5 */ /* 0x000fe40000010000 */
[----:B------:R-:W-:Y:S01]  /*e790*/  WARPGROUP.ARRIVE ;  /* 0x00000000000079c5 */ /* 0x000fe20000000000 */
[----:B-1----:R-:W-:-:S04]  /*e7a0*/  @P0 FMUL.FTZ R5, R5, 0.69314718246459960938 ;  /* 0x3f31721805050820 */ /* 0x002fc80000410000 */
[----:B------:R-:W-:Y:S01]  /*e7b0*/  @P0 FFMA.FTZ R2, R4, R7, R5 ;  /* 0x0000000704020223 */ /* 0x000fe20000010005 */
[----:B------:R-:W-:Y:S01]  /*e7c0*/  HGMMA.64x64x16.F32 R88, R144, gdesc[UR4].tnspB, R88, gsb0 ;  /* 0x40e0000490587df0 */ /* 0x000fe20008000858 */
[----:B------:R-:W-:Y:S01]  /*e7d0*/  UIADD3 UR6, UR4, 0x100, URZ ;  /* 0x0000010004067890 */ /* 0x000fe2000fffe03f */
[----:B--2---:R-:W-:Y:S01]  /*e7e0*/  @P2 FMUL.FTZ R9, R9, 0.69314718246459960938 ;  /* 0x3f31721809092820 */ /* 0x004fe20000410000 */
[----:B------:R-:W-:Y:S01]  /*e7f0*/  UMOV UR7, 0x40000040 ;  /* 0x4000004000077882 */ /* 0x000fe20000000000 */
[----:B------:R-:W-:Y:S02]  /*e800*/  PLOP3.LUT P0, PT, PT, PT, PT, 0x8, 0x0 ;  /* 0x000000000000781c */ /* 0x000fe40003f0e170 */
        /* <DEDUP_REMOVED lines=50> */
[-C--:B0-----:R-:W-:Y:S01]  /*eb30*/  FMUL.FTZ R90, R90, R8.reuse ;  /* 0x000000085a5a7220 */ /* 0x081fe20000410000 */
        /* <DEDUP_REMOVED lines=14> */
[----:B-1----:R-:W-:-:S07]  /*ec20*/  FMUL.FTZ R119, R119, R8 ;  /* 0x0000000877777220 */ /* 0x002fce0000410000 */
.L_x_849:
[----:B------:R-:W0:Y:S01]  /*ec30*/  S2R R4, SR_CgaCtaId ;  /* 0x0000000000047919 */ /* 0x000e220000008800 */
[----:B------:R-:W-:Y:S01]  /*ec40*/  MOV R3, 0x400 ;  /* 0x0000040000037802 */ /* 0x000fe20000000f00 */
[----:B------:R-:W-:Y:S01]  /*ec50*/  BSSY B0, `(.L_x_920) ;  /* 0x000018e000007945 */ /* 0x000fe20003800000 */
[----:B------:R-:W-:Y:S02]  /*ec60*/  BAR.SYNC.DEFER_BLOCKING 0x5, 0x1a0 ;  /* 0x0146800000007b1d */ /* 0x000fe40000010000 */
[----:B0-----:R-:W-:-:S05]  /*ec70*/  LEA R3, R4, R3, 0x18 ;  /* 0x0000000304037211 */ /* 0x001fca00078ec0ff */
[----:B------:R-:W0:Y:S02]  /*ec80*/  LDS.128 R152, [R3+0x168d0] ;  /* 0x0168d00003987984 */ /* 0x000e240000000c00 */
[----:B0-----:R-:W-:Y:S02]  /*ec90*/  R2UR UR6, R154 ;  /* 0x000000009a0672ca */ /* 0x001fe400000e0000 */
[----:B------:R-:W-:Y:S01]  /*eca0*/  R2UR UR5, R155 ;  /* 0x000000009b0572ca */ /* 0x000fe200000e0000 */
[----:B------:R-:W-:Y:S06]  /*ecb0*/  BAR.ARV 0x4, 0x1a0 ;  /* 0x0106800000007b1d */ /* 0x000fec0000002000 */
[----:B------:R-:W-:Y:S08]  /*ecc0*/  @P0 BRA `(.L_x_921) ;  /* 0x0000000c00b40947 */ /* 0x000ff00003800000 */
[----:B------:R-:W2:Y:S01]  /*ecd0*/  LDL R5, [R1+0x8] ;  /* 0x0000080001057983 */ /* 0x000ea20000100800 */
[----:B------:R-:W-:Y:S01]  /*ece0*/  ULDC.64 UR8, c[0x0][0xbd8] ;  /* 0x0002f60000087ab9 */ /* 0x000fe20000000a00 */
[----:B------:R-:W-:Y:S01]  /*ecf0*/  F2FP.F16.F32.PACK_AB R112, R113, R112 ;  /* 0x000000707170723e */ /* 0x000fe200000000ff */
[----:B------:R-:W-:Y:S01]  /*ed00*/  UISETP.NE.U32.AND UP0, UPT, UR8, URZ, UPT ;  /* 0x0000003f0800728c */ /* 0x000fe2000bf05070 */
[----:B------:R-:W0:Y:S01]  /*ed10*/  S2R R4, SR_SWINHI ;  /* 0x0000000000047919 */ /* 0x000e220000002f00 */
[----:B------:R-:W-:Y:S02]  /*ed20*/  F2FP.F16.F32.PACK_AB R12, R12, R27 ;  /* 0x0000001b0c0c723e */ /* 0x000fe400000000ff */
[----:B------:R-:W-:Y:S01]  /*ed30*/  UISETP.NE.AND.EX UP0, UPT, UR9, URZ, UPT, UP0 ;  /* 0x0000003f0900728c */ /* 0x000fe2000bf05300 */
[----:B------:R-:W-:Y:S02]  /*ed40*/  F2FP.F16.F32.PACK_AB R13, R13, R106 ;  /* 0x0000006a0d0d723e */ /* 0x000fe400000000ff */
[----:B------:R-:W-:Y:S01]  /*ed50*/  ULDC.64 UR8, c[0x0][0xbd8] ;  /* 0x0002f60000087ab9 */ /* 0x000fe20000000a00 */
[----:B------:R-:W-:Y:S01]  /*ed60*/  F2FP.F16.F32.PACK_AB R14, R14, R25 ;  /* 0x000000190e0e723e */ /* 0x000fe200000000ff */
[----:B------:R-:W-:Y:S01]  /*ed70*/  UIMAD.WIDE UR8, UR42, 0x4, UR8 ;  /* 0x000000042a0878a5 */ /* 0x000fe2000f8e0208 */
[----:B------:R-:W-:-:S02]  /*ed80*/  F2FP.F16.F32.PACK_AB R15, R15, R110 ;  /* 0x0000006e0f0f723e */ /* 0x000fc400000000ff */
[----:B------:R-:W-:Y:S02]  /*ed90*/  F2FP.F16.F32.PACK_AB R113, R115, R114 ;  /* 0x000000727371723e */ /* 0x000fe400000000ff */
[----:B------:R-:W-:Y:S01]  /*eda0*/  F2FP.F16.F32.PACK_AB R114, R117, R116 ;  /* 0x000000747572723e */ /* 0x000fe200000000ff */
[----:B------:R-:W-:Y:S01]  /*edb0*/  IMAD.U32 R25, RZ, RZ, UR9 ;  /* 0x00000009ff197e24 */ /* 0x000fe2000f8e00ff */
[----:B------:R-:W-:Y:S02]  /*edc0*/  F2FP.F16.F32.PACK_AB R115, R119, R118 ;  /* 0x000000767773723e */ /* 0x000fe400000000ff */
[----:B------:R-:W-:Y:S02]  /*edd0*/  MOV R20, R3 ;  /* 0x0000000300147202 */ /* 0x000fe40000000f00 */
[----:B0-----:R-:W-:Y:S01]  /*ede0*/  MOV R21, R4 ;  /* 0x0000000400157202 */ /* 0x001fe20000000f00 */
[----:B------:R-:W0:Y:S08]  /*edf0*/  LDC R18, c[0x0][0xa88] ;  /* 0x0002a200ff127b82 */ /* 0x000e300000000800 */
        /* <DEDUP_REMOVED lines=16> */
[--C-:B------:R-:W-:Y:S01]  /*ef00*/  IMAD.X R11, RZ, RZ, R5.reuse, P2 ;  /* 0x000000ffff0b7224 */ /* 0x100fe200010e0605 */
[----:B------:R-:W-:Y:S01]  /*ef10*/  LOP3.LUT R4, R7, R4, RZ, 0x3c, !PT ;  /* 0x0000000407047212 */ /* 0x000fe200078e3cff */
[----:B------:R-:W-:Y:S01]  /*ef20*/  IMAD.X R7, RZ, RZ, R5, P0 ;  /* 0x000000ffff077224 */ /* 0x000fe200000e0605 */
[----:B------:R-:W-:-:S02]  /*ef30*/  LOP3.LUT R6, R6, R17, RZ, 0x3c, !PT ;  /* 0x0000001106067212 */ /* 0x000fc400078e3cff */
[----:B------:R-:W-:Y:S02]  /*ef40*/  MOV R28, R8 ;  /* 0x00000008001c7202 */ /* 0x000fe40000000f00 */
[----:B------:R-:W-:Y:S02]  /*ef50*/  MOV R29, R10 ;  /* 0x0000000a001d7202 */ /* 0x000fe40000000f00 */
[----:B------:R-:W-:Y:S02]  /*ef60*/  MOV R30, R4 ;  /* 0x00000004001e7202 */ /* 0x000fe40000000f00 */
[----:B------:R-:W-:Y:S02]  /*ef70*/  MOV R26, R6 ;  /* 0x00000006001a7202 */ /* 0x000fe40000000f00 */
[----:B------:R-:W-:Y:S01]  /*ef80*/  F2FP.F16.F32.PACK_AB R8, R89, R24 ;  /* 0x000000185908723e */ /* 0x000fe200000000ff */
[----:B------:R-:W-:Y:S01]  /*ef90*/  IMAD.U32 R24, RZ, RZ, UR8 ;  /* 0x00000008ff187e24 */ /* 0x000fe2000f8e00ff */
[----:B------:R-:W-:Y:S01]  /*efa0*/  F2FP.F16.F32.PACK_AB R9, R91, R90 ;  /* 0x0000005a5b09723e */ /* 0x000fe200000000ff */
[----:B------:R-:W-:Y:S01]  /*efb0*/  ULDC.64 UR8, c[0x0][0xbe0] ;  /* 0x0002f80000087ab9 */ /* 0x000fe20000000a00 */
[----:B------:R-:W-:-:S02]  /*efc0*/  F2FP.F16.F32.PACK_AB R10, R93, R92 ;  /* 0x0000005c5d0a723e */ /* 0x000fc400000000ff */
[----:B------:R-:W-:Y:S02]  /*efd0*/  F2FP.F16.F32.PACK_AB R11, R95, R94 ;  /* 0x0000005e5f0b723e */ /* 0x000fe400000000ff */
[----:B------:R-:W-:Y:S02]  /*efe0*/  F2FP.F16.F32.PACK_AB R4, R97, R96 ;  /* 0x000000606104723e */ /* 0x000fe400000000ff */
[----:B------:R-:W-:Y:S01]  /*eff0*/  F2FP.F16.F32.PACK_AB R5, R99, R98 ;  /* 0x000000626305723e */ /* 0x000fe200000000ff */
[----:B------:R-:W-:Y:S01]  /*f000*/  STSM.16.M88.4 [R30], R8 ;  /* 0x000000081e007844 */ /* 0x000fe20000000200 */
[----:B------:R-:W-:Y:S02]  /*f010*/  F2FP.F16.F32.PACK_AB R6, R101, R100 ;  /* 0x000000646506723e */ /* 0x000fe400000000ff */
[----:B------:R-:W-:Y:S02]  /*f020*/  F2FP.F16.F32.PACK_AB R7, R103, R102 ;  /* 0x000000666707723e */ /* 0x000fe400000000ff */
[----:B------:R-:W-:-:S03]  /*f030*/  PLOP3.LUT P0, PT, PT, PT, UP0, 0x80, 0x0 ;  /* 0x000000000000781c */ /* 0x000fc60003f0f008 */
[----:B------:R1:W-:Y:S04]  /*f040*/  STSM.16.M88.4 [R29], R4 ;  /* 0x000000041d007844 */ /* 0x0003e80000000200 */
[----:B------:R2:W-:Y:S04]  /*f050*/  STSM.16.M88.4 [R28], R12 ;  /* 0x0000000c1c007844 */ /* 0x0005e80000000200 */
[----:B------:R2:W-:Y:S01]  /*f060*/  STSM.16.M88.4 [R26], R112 ;  /* 0x000000701a007844 */ /* 0x0005e20000000200 */
[----:B------:R-:W-:Y:S01]  /*f070*/  UISETP.NE.U32.AND UP1, UPT, UR8, URZ, UPT ;  /* 0x0000003f0800728c */ /* 0x000fe2000bf25070 */
[----:B------:R-:W-:Y:S03]  /*f080*/  BAR.SYNC.DEFER_BLOCKING 0x1, 0x180 ;  /* 0x0046000000007b1d */ /* 0x000fe60000010000 */
[----:B------:R-:W-:-:S06]  /*f090*/  UISETP.NE.AND.EX UP1, UPT, UR9, URZ, UPT, UP1 ;  /* 0x0000003f0900728c */ /* 0x000fcc000bf25310 */
[----:B------:R-:W-:-:S05]  /*f0a0*/  PLOP3.LUT P1, PT, PT, PT, UP1, 0x80, 0x0 ;  /* 0x000000000000781c */ /* 0x000fca0003f2f018 */
[----:B------:R-:W-:Y:S02]  /*f0b0*/  @UP1 ULDC.64 UR8, c[0x0][0xbe0] ;  /* 0x0002f80000081ab9 */ /* 0x000fe40000000a00 */
[----:B------:R-:W-:-:S06]  /*f0c0*/  @UP1 UIMAD.WIDE UR8, UR42, 0x4, UR8 ;  /* 0x000000042a0818a5 */ /* 0x000fcc000f8e0208 */
[----:B-1----:R-:W-:Y:S02]  /*f0d0*/  IMAD.U32 R4, RZ, RZ, UR8 ;  /* 0x00000008ff047e24 */ /* 0x002fe4000f8e00ff */
[----:B------:R-:W-:Y:S01]  /*f0e0*/  IMAD.U32 R5, RZ, RZ, UR9 ;  /* 0x00000009ff057e24 */ /* 0x000fe2000f8e00ff */
[----:B------:R-:W3:Y:S01]  /*f0f0*/  @P0 LDG.E R17, desc[UR46][R24.64] ;  /* 0x0000002e18110981 */ /* 0x000ee2000c1e1900 */
[----:B------:R-:W-:-:S03]  /*f100*/  UMOV UR4, URZ ;  /* 0x0000003f00047c82 */ /* 0x000fc60008000000 */
[----:B0-----:R2:W5:Y:S01]  /*f110*/  @P1 LDG.E R18, desc[UR46][R4.64] ;  /* 0x0000002e04121981 */ /* 0x001562000c1e1900 */
[----:B---3--:R-:W-:Y:S01]  /*f120*/  @P0 R2UR UR4, R17 ;  /* 0x00000000110402ca */ /* 0x008fe200000e0000 */
[----:B--2---:R-:W-:-:S14]  /*f130*/  @P1 BRA `(.L_x_922) ;  /* 0x0000000000101947 */ /* 0x004fdc0003800000 */
[----:B------:R-:W-:Y:S05]  /*f140*/  @!P0 BRA `(.L_x_922) ;  /* 0x00000000000c8947 */ /* 0x000fea0003800000 */
[----:B------:R-:W2:Y:S04]  /*f150*/  LDG.E R5, desc[UR46][R24.64] ;  /* 0x0000002e18057981 */ /* 0x000ea8000c1e1900 */
[----:B-----5:R-:W2:Y:S02]  /*f160*/  LDG.E R18, desc[UR46][R24.64+0x4] ;  /* 0x0000042e18127981 */ /* 0x020ea4000c1e1900 */
[----:B--2---:R-:W-:-:S07]  /*f170*/  IMAD.IADD R18, R18, 0x1, -R5 ;  /* 0x0000000112127824 */ /* 0x004fce00078e0a05 */
.L_x_922:
[----:B------:R-:W2:Y:S01]  /*f180*/  LDL R5, [R1+0x4] ;  /* 0x0000040001057983 */ /* 0x000ea20000100800 */
[----:B------:R-:W-:Y:S01]  /*f190*/  USHF.R.S32.HI UR13, URZ, 0x1f, UR41 ;  /* 0x0000001f3f0d7899 */ /* 0x000fe20008011429 */
[----:B------:R-:W-:Y:S01]  /*f1a0*/  ULDC.64 UR14, c[0x0][0xb70] ;  /* 0x0002dc00000e7ab9 */ /* 0x000fe20000000a00 */
[----:B------:R-:W0:Y:S01]  /*f1b0*/  S2R R4, SR_TID.X ;  /* 0x0000000000047919 */ /* 0x000e220000002100 */
[----:B------:R-:W-:Y:S02]  /*f1c0*/  USHF.R.S32.HI UR7, URZ, 0x1f, UR42 ;  /* 0x0000001f3f077899 */ /* 0x000fe4000801142a */
[----:B------:R-:W-:Y:S02]  /*f1d0*/  USHF.R.S32.HI UR11, URZ, 0x1f, UR4 ;  /* 0x0000001f3f0b7899 */ /* 0x000fe40008011404 */
[----:B------:R-:W-:Y:S01]  /*f1e0*/  UIMAD UR12, UR13, UR14, URZ ;  /* 0x0000000e0d0c72a4 */ /* 0x000fe2000f8e023f */
        /* <DEDUP_REMOVED lines=9> */
[----:B------:R-:W-:-:S06]  /*f280*/  UIMAD UR7, UR10, UR15, UR7 ;  /* 0x0000000f0a0772a4 */ /* 0x000fcc000f8e0207 */
[----:B------:R-:W-:Y:S02]  /*f290*/  IMAD.U32 R7, RZ, RZ, UR7 ;  /* 0x00000007ff077e24 */ /* 0x000fe4000f8e00ff */
[----:B0-----:R-:W-:-:S05]  /*f2a0*/  VIADD R6, R4, 0xffffff80 ;  /* 0xffffff8004067836 */ /* 0x001fca0000000000 */
[----:B------:R-:W-:-:S04]  /*f2b0*/  SHF.R.S32.HI R8, RZ, 0x1f, R6 ;  /* 0x0000001fff087819 */ /* 0x000fc80000011406 */
[----:B------:R-:W-:-:S04]  /*f2c0*/  LEA.HI R8, R8, R6, RZ, 0x7 ;  /* 0x0000000608087211 */ /* 0x000fc800078f38ff */
[----:B------:R-:W-:-:S05]  /*f2d0*/  LOP3.LUT R8, R8, 0xffffff80, RZ, 0xc0, !PT ;  /* 0xffffff8008087812 */ /* 0x000fca00078ec0ff */
[----:B------:R-:W-:-:S05]  /*f2e0*/  IMAD.IADD R8, R6, 0x1, -R8 ;  /* 0x0000000106087824 */ /* 0x000fca00078e0a08 */
[----:B------:R-:W-:Y:S01]  /*f2f0*/  LOP3.LUT P0, RZ, R8, 0x3, RZ, 0xc0, !PT ;  /* 0x0000000308ff7812 */ /* 0x000fe2000780c0ff */
[--C-:B------:R-:W-:Y:S01]  /*f300*/  IMAD.MOV.U32 R28, RZ, RZ, R19.reuse ;  /* 0x000000ffff1c7224 */ /* 0x100fe200078e0013 */
[----:B------:R-:W-:Y:S01]  /*f310*/  SHF.R.S32.HI R29, RZ, 0x1f, R19 ;  /* 0x0000001fff1d7819 */ /* 0x000fe20000011413 */
[----:B------:R-:W-:Y:S01]  /*f320*/  VIADD R3, R3, 0x16820 ;  /* 0x0001682003037836 */ /* 0x000fe20000000000 */
[----:B------:R-:W-:-:S04]  /*f330*/  SHF.R.S32.HI R157, RZ, 0x1f, R156 ;  /* 0x0000001fff9d7819 */ /* 0x000fc8000001149c */
[----:B------:R-:W-:Y:S01]  /*f340*/  PRMT R3, RZ, 0x654, R3 ;  /* 0x00000654ff037816 */ /* 0x000fe20000000003 */
[----:B------:R-:W-:Y:S01]  /*f350*/  BSSY B1, `(.L_x_923) ;  /* 0x0000055000017945 */ /* 0x000fe20003800000 */
[----:B--2---:R-:W-:Y:S02]  /*f360*/  IMAD R9, R23, 0xc0, R5 ;  /* 0x000000c017097824 */ /* 0x004fe400078e0205 */
[----:B------:R-:W-:-:S03]  /*f370*/  IMAD R5, R156, 0x40, R19 ;  /* 0x000000409c057824 */ /* 0x000fc600078e0213 */
        /* <DEDUP_REMOVED lines=8> */
[----:B-----5:R-:W-:Y:S01]  /*f400*/  ISETP.GE.OR P1, PT, R9, R18, P0 ;  /* 0x000000120900720c */ /* 0x020fe20000726670 */
[----:B------:R-:W-:Y:S01]  /*f410*/  IMAD.X R9, RZ, RZ, R21, P3 ;  /* 0x000000ffff097224 */ /* 0x000fe200018e0615 */
[----:B------:R-:W-:Y:S01]  /*f420*/  LEA.HI.X R31, R6, UR9, R7, 0x2, P2 ;  /* 0x00000009061f7c11 */ /* 0x000fe200090f1407 */
[----:B------:R-:W-:Y:S01]  /*f430*/  ULDC.64 UR8, c[0x0][0xaa0] ;  /* 0x0002a80000087ab9 */ /* 0x000fe20000000a00 */
[----:B------:R-:W-:-:S02]  /*f440*/  IADD3 R15, P2, R20, 0x1800, RZ ;  /* 0x00001800140f7810 */ /* 0x000fc40007f5e0ff */
[C---:B------:R-:W-:Y:S02]  /*f450*/  IADD3 R7, P4, R20.reuse, 0x4800, RZ ;  /* 0x0000480014077810 */ /* 0x040fe40007f9e0ff */
[----:B------:R-:W-:Y:S01]  /*f460*/  ISETP.GE.OR P0, PT, R5, R18, P0 ;  /* 0x000000120500720c */ /* 0x000fe20000706670 */
[----:B------:R-:W-:Y:S01]  /*f470*/  IMAD.X R13, RZ, RZ, R21, P2 ;  /* 0x000000ffff0d7224 */ /* 0x000fe200010e0615 */
[----:B------:R-:W-:Y:S02]  /*f480*/  LOP3.LUT R5, R20, 0x380, RZ, 0xc0, !PT ;  /* 0x0000038014057812 */ /* 0x000fe400078ec0ff */
[----:B------:R-:W-:Y:S01]  /*f490*/  LOP3.LUT R8, R15, 0x380, RZ, 0xc0, !PT ;  /* 0x000003800f087812 */ /* 0x000fe200078ec0ff */
[----:B------:R-:W-:Y:S01]  /*f4a0*/  @!P1 STG.E desc[UR46][R30.64], R2 ;  /* 0x000000021e009986 */ /* 0x000fe2000c10192e */
[----:B------:R-:W-:Y:S02]  /*f4b0*/  LOP3.LUT R6, R11, 0x380, RZ, 0xc0, !PT ;  /* 0x000003800b067812 */ /* 0x000fe400078ec0ff */
[----:B------:R-:W-:-:S02]  /*f4c0*/  LOP3.LUT R4, R7, 0x380, RZ, 0xc0, !PT ;  /* 0x0000038007047812 */ /* 0x000fc400078ec0ff */
[----:B------:R-:W-:Y:S02]  /*f4d0*/  SHF.R.U64 R5, R5, 0x3, RZ ;  /* 0x0000000305057819 */ /* 0x000fe400000012ff */
[----:B------:R-:W-:Y:S01]  /*f4e0*/  SHF.R.U64 R8, R8, 0x3, RZ ;  /* 0x0000000308087819 */ /* 0x000fe200000012ff */
[----:B------:R-:W-:Y:S01]  /*f4f0*/  IMAD.U32 R17, RZ, RZ, UR8 ;  /* 0x00000008ff117e24 */ /* 0x000fe2000f8e00ff */
[----:B------:R-:W-:Y:S01]  /*f500*/  SHF.R.U64 R6, R6, 0x3, RZ ;  /* 0x0000000306067819 */ /* 0x000fe200000012ff */
[----:B------:R-:W-:Y:S01]  /*f510*/  UIMAD UR7, UR11, UR8, URZ ;  /* 0x000000080b0772a4 */ /* 0x000fe2000f8e023f */
[----:B------:R-:W-:Y:S01]  /*f520*/  SHF.R.U64 R4, R4, 0x3, RZ ;  /* 0x0000000304047819 */ /* 0x000fe200000012ff */
[----:B------:R0:W-:Y:S01]  /*f530*/  @!P0 STG.E desc[UR46][R30.64+0x20], R0 ;  /* 0x000020001e008986 */ /* 0x0001e2000c10192e */
[----:B------:R-:W-:Y:S01]  /*f540*/  LOP3.LUT R20, R5, R20, RZ, 0x3c, !PT ;  /* 0x0000001405147212 */ /* 0x000fe200078e3cff */
[----:B------:R-:W-:Y:S01]  /*f550*/  IMAD.X R5, RZ, RZ, R21, P4 ;  /* 0x000000ffff057224 */ /* 0x000fe200020e0615 */
[----:B------:R-:W-:-:S02]  /*f560*/  LOP3.LUT R12, R8, R15, RZ, 0x3c, !PT ;  /* 0x0000000f080c7212 */ /* 0x000fc400078e3cff */
[----:B------:R-:W-:Y:S01]  /*f570*/  LOP3.LUT R8, R6, R11, RZ, 0x3c, !PT ;  /* 0x0000000b06087212 */ /* 0x000fe200078e3cff */
[----:B------:R-:W-:Y:S01]  /*f580*/  IMAD.WIDE.U32 R28, R17, UR4, R28 ;  /* 0x00000004111c7c25 */ /* 0x000fe2000f8e001c */
[----:B------:R-:W-:Y:S01]  /*f590*/  LOP3.LUT R4, R4, R7, RZ, 0x3c, !PT ;  /* 0x0000000704047212 */ /* 0x000fe200078e3cff */
[----:B------:R-:W-:Y:S01]  /*f5a0*/  UIMAD UR7, UR4, UR9, UR7 ;  /* 0x00000009040772a4 */ /* 0x000fe2000f8e0207 */
[----:B------:R1:W5:Y:S01]  /*f5b0*/  LD.E.128 R24, desc[UR46][R20.64] ;  /* 0x0000002e14187980 */ /* 0x000362000c101d00 */
[----:B------:R-:W-:Y:S01]  /*f5c0*/  IMAD R17, R23, -0xc0, R18 ;  /* 0xffffff4017117824 */ /* 0x000fe200078e0212 */
[----:B------:R-:W-:Y:S01]  /*f5d0*/  ULDC UR4, c[0x0][0xa8c] ;  /* 0x0002a30000047ab9 */ /* 0x000fe20000000800 */
[----:B0-----:R-:W-:Y:S01]  /*f5e0*/  VIADD R0, R156, 0x30 ;  /* 0x000000309c007836 */ /* 0x001fe20000000000 */
[----:B------:R-:W5:Y:S01]  /*f5f0*/  LD.E.128 R12, desc[UR46][R12.64] ;  /* 0x0000002e0c0c7980 */ /* 0x000f62000c101d00 */
[----:B------:R-:W-:Y:S01]  /*f600*/  ISETP.GE.AND P0, PT, R19, UR4, PT ;  /* 0x0000000413007c0c */ /* 0x000fe2000bf06270 */
[----:B------:R-:W-:-:S02]  /*f610*/  ULDC.64 UR8, c[0x0][0xae0] ;  /* 0x0002b80000087ab9 */ /* 0x000fc40000000a00 */
[----:B------:R-:W5:Y:S04]  /*f620*/  LD.E.128 R8, desc[UR46][R8.64] ;  /* 0x0000002e08087980 */ /* 0x000f68000c101d00 */
[----:B------:R-:W5:Y:S01]  /*f630*/  LD.E.128 R4, desc[UR46][R4.64] ;  /* 0x0000002e04047980 */ /* 0x000f62000c101d00 */
[----:B------:R-:W-:Y:S01]  /*f640*/  UIMAD UR4, UR13, UR8, URZ ;  /* 0x000000080d0472a4 */ /* 0x000fe2000f8e023f */
[----:B------:R-:W-:Y:S01]  /*f650*/  VIADD R29, R29, UR7 ;  /* 0x000000071d1d7c36 */ /* 0x000fe20008000000 */
[----:B------:R-:W-:Y:S01]  /*f660*/  ISETP.GE.OR P3, PT, R0, R17, P0 ;  /* 0x000000110000720c */ /* 0x000fe20000766670 */
[----:B------:R-:W-:Y:S01]  /*f670*/  @!PT LDS RZ, [RZ] ;  /* 0x00000000fffff984 */ /* 0x000fe20000000800 */
[----:B------:R-:W-:Y:S01]  /*f680*/  @!PT LDS RZ, [RZ] ;  /* 0x00000000fffff984 */ /* 0x000fe20000000800 */
[----:B------:R-:W-:Y:S01]  /*f690*/  @!PT LDS RZ, [RZ] ;  /* 0x00000000fffff984 */ /* 0x000fe20000000800 */
[----:B------:R-:W-:Y:S01]  /*f6a0*/  @!PT LDS RZ, [RZ] ;  /* 0x00000000fffff984 */ /* 0x000fe20000000800 */
[----:B------:R0:W-:Y:S06]  /*f6b0*/  MEMBAR.ALL.CTA ;  /* 0x0000000000007992 */ /* 0x0001ec0000008000 */
[----:B0-----:R-:W0:Y:S01]  /*f6c0*/  FENCE.VIEW.ASYNC.S ;  /* 0x00000000000073c6 */ /* 0x001e220000000000 */
[----:B-1----:R-:W-:Y:S01]  /*f6d0*/  IMAD.U32 R21, RZ, RZ, UR8 ;  /* 0x00000008ff157e24 */ /* 0x002fe2000f8e00ff */
[----:B------:R-:W-:Y:S01]  /*f6e0*/  UIMAD UR4, UR41, UR9, UR4 ;  /* 0x00000009290472a4 */ /* 0x000fe2000f8e0204 */
[----:B------:R-:W-:-:S02]  /*f6f0*/  VIADD R0, R156, 0x60 ;  /* 0x000000609c007836 */ /* 0x000fc40000000000 */
[----:B------:R-:W-:Y:S01]  /*f700*/  VIADD R2, R156, 0x90 ;  /* 0x000000909c027836 */ /* 0x000fe20000000000 */
[----:B------:R-:W-:Y:S01]  /*f710*/  ULDC.64 UR8, c[0x0][0xae8] ;  /* 0x0002ba0000087ab9 */ /* 0x000fe20000000a00 */
[----:B------:R-:W-:Y:S01]  /*f720*/  IMAD.WIDE.U32 R20, R21, UR41, R28 ;  /* 0x0000002915147c25 */ /* 0x000fe2000f8e001c */
[-C--:B------:R-:W-:Y:S02]  /*f730*/  ISETP.GE.OR P1, PT, R0, R17.reuse, P0 ;  /* 0x000000110000720c */ /* 0x080fe40000726670 */
[-C--:B------:R-:W-:Y:S01]  /*f740*/  ISETP.GE.OR P2, PT, R2, R17.reuse, P0 ;  /* 0x000000110200720c */ /* 0x080fe20000746670 */
[----:B------:R-:W-:Y:S01]  /*f750*/  VIADD R21, R21, UR4 ;  /* 0x0000000415157c36 */ /* 0x000fe20008000000 */
[----:B------:R-:W-:Y:S01]  /*f760*/  ISETP.GE.OR P0, PT, R156, R17, P0 ;  /* 0x000000119c00720c */ /* 0x000fe20000706670 */
[----:B------:R-:W-:Y:S02]  /*f770*/  UIMAD UR4, UR16, UR8, URZ ;  /* 0x00000008100472a4 */ /* 0x000fe4000f8e023f */
[----:B------:R-:W-:-:S02]  /*f780*/  IMAD.U32 R31, RZ, RZ, UR8 ;  /* 0x00000008ff1f7e24 */ /* 0x000fc4000f8e00ff */
[----:B------:R-:W-:Y:S01]  /*f790*/  IMAD.WIDE R28, R23, 0xc0, R156 ;  /* 0x000000c0171c7825 */ /* 0x000fe200078e029c */
[----:B------:R-:W-:-:S03]  /*f7a0*/  UIMAD UR4, UR10, UR9, UR4 ;  /* 0x000000090a0472a4 */ /* 0x000fc6000f8e0204 */
[----:B------:R-:W-:Y:S01]  /*f7b0*/  IMAD.WIDE.U32 R30, R31, UR10, R20 ;  /* 0x0000000a1f1e7c25 */ /* 0x000fe2000f8e0014 */
[----:B0-----:R0:W-:Y:S03]  /*f7c0*/  SYNCS.ARRIVE.TRANS64.RED.A1T0 RZ, [R3+URZ], RZ ;  /* 0x000000ff03ff79a7 */ /* 0x0011e6000810043f */
[----:B------:R-:W-:Y:S01]  /*f7d0*/  VIADD R23, R31, UR4 ;  /* 0x000000041f177c36 */ /* 0x000fe20008000000 */
[----:B------:R-:W-:Y:S06]  /*f7e0*/  @P0 BRA `(.L_x_924) ;  /* 0x00000000002c0947 */ /* 0x000fec0003800000 */
[----:B------:R-:W-:Y:S01]  /*f7f0*/  ULDC.64 UR8, c[0x0][0xad8] ;  /* 0x0002b60000087ab9 */ /* 0x000fe20000000a00 */
[----:B------:R-:W-:Y:S02]  /*f800*/  IMAD.MOV.U32 R2, RZ, RZ, R30 ;  /* 0x000000ffff027224 */ /* 0x000fe400078e001e */
[----:B------:R-:W-:Y:S02]  /*f810*/  IMAD R17, R29, UR8, RZ ;  /* 0x000000081d117c24 */ /* 0x000fe4000f8e02ff */
[----:B0-----:R-:W-:Y:S02]  /*f820*/  IMAD.MOV.U32 R3, RZ, RZ, R23 ;  /* 0x000000ffff037224 */ /* 0x001fe400078e0017 */
[C---:B------:R-:W-:Y:S02]  /*f830*/  IMAD R17, R28.reuse, UR9, R17 ;  /* 0x000000091c117c24 */ /* 0x040fe4000f8e0211 */
[----:B------:R-:W-:Y:S01]  /*f840*/  IMAD.WIDE.U32 R2, R28, UR8, R2 ;  /* 0x000000081c027c25 */ /* 0x000fe2000f8e0002 */
[----:B------:R-:W-:-:S03]  /*f850*/  ULDC.64 UR8, c[0x0][0xa80] ;  /* 0x0002a00000087ab9 */ /* 0x000fc60000000a00 */
[----:B------:R-:W-:Y:S01]  /*f860*/  IMAD.IADD R3, R3, 0x1, R17 ;  /* 0x0000000103037824 */ /* 0x000fe200078e0211 */
[----:B------:R-:W-:-:S04]  /*f870*/  LEA R20, P0, R2, UR8, 0x1 ;  /* 0x0000000802147c11 */ /* 0x000fc8000f8008ff */
[----:B------:R-:W-:-:S05]  /*f880*/  LEA.HI.X R21, R2, UR9, R3, 0x1, P0 ;  /* 0x0000000902157c11 */ /* 0x000fca00080f0c03 */
[----:B-----5:R1:W-:Y:S04]  /*f890*/  STG.E.128 desc[UR46][R20.64], R24 ;  /* 0x0000001814007986 */ /* 0x0203e8000c101d2e */
.L_x_924:
[----:B------:R-:W-:Y:S05]  /*f8a0*/  BSYNC B1 ;  /* 0x0000000000017941 */ /* 0x000fea0003800000 */
.L_x_923:
[----:B------:R-:W-:Y:S04]  /*f8b0*/  BSSY B1, `(.L_x_925) ;  /* 0x000000f000017945 */ /* 0x000fe80003800000 */
[----:B------:R-:W-:Y:S05]  /*f8c0*/  @P3 BRA `(.L_x_926) ;  /* 0x0000000000343947 */ /* 0x000fea0003800000 */
[----:B------:R-:W-:Y:S01]  /*f8d0*/  IADD3 R17, P0, R28, 0x30, RZ ;  /* 0x000000301c117810 */ /* 0x000fe20007f1e0ff */
[----:B------:R-:W-:Y:S01]  /*f8e0*/  ULDC.64 UR8, c[0x0][0xad8] ;  /* 0x0002b60000087ab9 */ /* 0x000fe20000000a00 */
[----:B------:R-:W-:Y:S02]  /*f8f0*/  IMAD.MOV.U32 R2, RZ, RZ, R30 ;  /* 0x000000ffff027224 */ /* 0x000fe400078e001e */
[----:B0-----:R-:W-:Y:S02]  /*f900*/  IMAD.MOV.U32 R3, RZ, RZ, R23 ;  /* 0x000000ffff037224 */ /* 0x001fe400078e0017 */
        /* <DEDUP_REMOVED lines=8> */
[----:B-----5:R2:W-:Y:S02]  /*f990*/  STG.E.128 desc[UR46][R20.64], R12 ;  /* 0x0000000c14007986 */ /* 0x0205e4000c101d2e */
.L_x_926:
[----:B------:R-:W-:Y:S05]  /*f9a0*/  BSYNC B1 ;  /* 0x0000000000017941 */ /* 0x000fea0003800000 */
.L_x_925:
[----:B------:R-:W-:Y:S04]  /*f9b0*/  BSSY B1, `(.L_x_927) ;  /* 0x000000f000017945 */ /* 0x000fe80003800000 */
[----:B------:R-:W-:Y:S05]  /*f9c0*/  @P1 BRA `(.L_x_928) ;  /* 0x0000000000341947 */ /* 0x000fea0003800000 */
[----:B--2--5:R-:W-:Y:S01]  /*f9d0*/  IADD3 R13, P0, R28, 0x60, RZ ;  /* 0x000000601c0d7810 */ /* 0x024fe20007f1e0ff */
        /* <DEDUP_REMOVED lines=12> */
.L_x_928:
[----:B------:R-:W-:Y:S05]  /*faa0*/  BSYNC B1 ;  /* 0x0000000000017941 */ /* 0x000fea0003800000 */
.L_x_927:
[----:B------:R-:W-:Y:S05]  /*fab0*/  @P2 BRA `(.L_x_929) ;  /* 0x00000008009c2947 */ /* 0x000fea0003800000 */
[----:B---3-5:R-:W-:Y:S01]  /*fac0*/  IADD3 R9, P0, R28, 0x90, RZ ;  /* 0x000000901c097810 */ /* 0x028fe20007f1e0ff */
        /* <DEDUP_REMOVED lines=13> */
.L_x_921:
[----:B------:R-:W-:Y:S01]  /*fba0*/  ULDC.64 UR8, c[0x0][0xbd8] ;  /* 0x0002f60000087ab9 */ /* 0x000fe20000000a00 */
[----:B------:R-:W-:Y:S01]  /*fbb0*/  IMAD.MOV.U32 R7, RZ, RZ, RZ ;  /* 0x000000ffff077224 */ /* 0x000fe200078e00ff */
[----:B------:R-:W-:Y:S01]  /*fbc0*/  UISETP.NE.U32.AND UP0, UPT, UR8, URZ, UPT ;  /* 0x0000003f0800728c */ /* 0x000fe2000bf05070 */
[----:B------:R-:W0:Y:S03]  /*fbd0*/  S2R R4, SR_TID.X ;  /* 0x0000000000047919 */ /* 0x000e260000002100 */
[----:B------:R-:W-:-:S03]  /*fbe0*/  UISETP.NE.AND.EX UP0, UPT, UR9, URZ, UPT, UP0 ;  /* 0x0000003f0900728c */ /* 0x000fc6000bf05300 */
[----:B------:R-:W-:Y:S02]  /*fbf0*/  ULDC.64 UR8, c[0x0][0xbd8] ;  /* 0x0002f60000087ab9 */ /* 0x000fe40000000a00 */
[----:B------:R-:W-:Y:S01]  /*fc00*/  UIMAD.WIDE UR8, UR42, 0x4, UR8 ;  /* 0x000000042a0878a5 */ /* 0x000fe2000f8e0208 */
[----:B------:R-:W1:Y:S01]  /*fc10*/  LDC R0, c[0x0][0xa88] ;  /* 0x0002a200ff007b82 */ /* 0x000e620000000800 */
[----:B------:R-:W-:-:S04]  /*fc20*/  PLOP3.LUT P1, PT, PT, PT, UP0, 0x80, 0x0 ;  /* 0x000000000000781c */ /* 0x000fc80003f2f008 */
[----:B------:R-:W-:Y:S02]  /*fc30*/  IMAD.U32 R2, RZ, RZ, UR8 ;  /* 0x00000008ff027e24 */ /* 0x000fe4000f8e00ff */
[----:B------:R-:W-:Y:S01]  /*fc40*/  IMAD.U32 R3, RZ, RZ, UR9 ;  /* 0x00000009ff037e24 */ /* 0x000fe2000f8e00ff */
[----:B------:R-:W-:Y:S02]  /*fc50*/  ULDC.64 UR8, c[0x0][0xbe0] ;  /* 0x0002f80000087ab9 */ /* 0x000fe40000000a00 */
[----:B------:R-:W-:-:S04]  /*fc60*/  UISETP.NE.U32.AND UP1, UPT, UR8, URZ, UPT ;  /* 0x0000003f0800728c */ /* 0x000fc8000bf25070 */
[----:B------:R-:W-:Y:S01]  /*fc70*/  UISETP.NE.AND.EX UP1, UPT, UR9, URZ, UPT, UP1 ;  /* 0x0000003f0900728c */ /* 0x000fe2000bf25310 */
[----:B------:R2:W5:Y:S05]  /*fc80*/  @P1 LDG.E R7, desc[UR46][R2.64] ;  /* 0x0000002e02071981 */ /* 0x00056a000c1e1900 */
[----:B------:R-:W-:Y:S01]  /*fc90*/  PLOP3.LUT P2, PT, PT, PT, UP1, 0x80, 0x0 ;  /* 0x000000000000781c */ /* 0x000fe20003f4f018 */
[----:B0-----:R-:W-:-:S04]  /*fca0*/  VIADD R6, R4, 0xffffff80 ;  /* 0xffffff8004067836 */ /* 0x001fc80000000000 */
[----:B------:R-:W-:Y:S02]  /*fcb0*/  @UP1 ULDC.64 UR8, c[0x0][0xbe0] ;  /* 0x0002f80000081ab9 */ /* 0x000fe40000000a00 */
[----:B------:R-:W-:-:S06]  /*fcc0*/  @UP1 UIMAD.WIDE UR8, UR42, 0x4, UR8 ;  /* 0x000000042a0818a5 */ /* 0x000fcc000f8e0208 */
[----:B------:R-:W-:Y:S02]  /*fcd0*/  IMAD.U32 R4, RZ, RZ, UR8 ;  /* 0x00000008ff047e24 */ /* 0x000fe4000f8e00ff */
[----:B------:R-:W-:-:S05]  /*fce0*/  IMAD.U32 R5, RZ, RZ, UR9 ;  /* 0x00000009ff057e24 */ /* 0x000fca000f8e00ff */
[----:B-1----:R2:W5:Y:S01]  /*fcf0*/  @P2 LDG.E R0, desc[UR46][R4.64] ;  /* 0x0000002e04002981 */ /* 0x002562000c1e1900 */
[----:B------:R-:W-:Y:S01]  /*fd00*/  USHF.R.S32.HI UR8, URZ, 0x1f, UR41 ;  /* 0x0000001f3f087899 */ /* 0x000fe20008011429 */
[----:B------:R-:W-:Y:S01]  /*fd10*/  ISETP.GT.AND P0, PT, R6, 0xbf, PT ;  /* 0x000000bf0600780c */ /* 0x000fe20003f04270 */
[----:B------:R-:W-:-:S12]  /*fd20*/  @P2 BRA `(.L_x_930) ;  /* 0x0000000000102947 */ /* 0x000fd80003800000 */
[----:B------:R-:W-:Y:S05]  /*fd30*/  @!P1 BRA `(.L_x_930) ;  /* 0x00000000000c9947 */ /* 0x000fea0003800000 */
[----:B--2---:R-:W2:Y:S04]  /*fd40*/  LDG.E R5, desc[UR46][R2.64] ;  /* 0x0000002e02057981 */ /* 0x004ea8000c1e1900 */
[----:B-----5:R-:W2:Y:S02]  /*fd50*/  LDG.E R0, desc[UR46][R2.64+0x4] ;  /* 0x0000042e02007981 */ /* 0x020ea4000c1e1900 */
[----:B--2---:R-:W-:-:S07]  /*fd60*/  IMAD.IADD R0, R0, 0x1, -R5 ;  /* 0x0000000100007824 */ /* 0x004fce00078e0a05 */
.L_x_930:
[----:B------:R-:W-:Y:S01]  /*fd70*/  USHF.R.S32.HI UR4, URZ, 0x1f, UR42 ;  /* 0x0000001f3f047899 */ /* 0x000fe2000801142a */
[----:B------:R-:W-:Y:S01]  /*fd80*/  BSSY B1, `(.L_x_931) ;  /* 0x000001e000017945 */ /* 0x000fe20003800000 */
[----:B------:R-:W-:Y:S01]  /*fd90*/  USEL UR10, UR42, URZ, !UP0 ;  /* 0x0000003f2a0a7287 */ /* 0x000fe2000c000000 */
[----:B------:R-:W-:Y:S01]  /*fda0*/  SHF.R.S32.HI R8, RZ, 0x1f, R19 ;  /* 0x0000001fff087819 */ /* 0x000fe20000011413 */
[----:B------:R-:W-:Y:S01]  /*fdb0*/  USEL UR9, UR4, URZ, !UP0 ;  /* 0x0000003f04097287 */ /* 0x000fe2000c000000 */
[----:B-----5:R-:W-:Y:S01]  /*fdc0*/  SHF.R.S32.HI R6, RZ, 0x1f, R7 ;  /* 0x0000001fff067819 */ /* 0x020fe20000011407 */
[----:B------:R-:W-:Y:S10]  /*fdd0*/  @P0 BRA `(.L_x_932) ;  /* 0x0000000000600947 */ /* 0x000ff40003800000 */
        /* <DEDUP_REMOVED lines=13> */
[----:B------:R-:W-:Y:S01]  /*feb0*/  UIMAD UR7, UR9, UR12, URZ ;  /* 0x0000000c090772a4 */ /* 0x000fe2000f8e023f */
[----:B------:R-:W-:Y:S02]  /*fec0*/  VIADD R3, R3, UR4 ;  /* 0x0000000403037c36 */ /* 0x000fe40008000000 */
[----:B------:R-:W-:Y:S01]  /*fed0*/  IMAD.U32 R5, RZ, RZ, UR12 ;  /* 0x0000000cff057e24 */ /* 0x000fe2000f8e00ff */
        /* <DEDUP_REMOVED lines=8> */
.L_x_932:
[----:B------:R-:W-:Y:S05]  /*ff60*/  BSYNC B1 ;  /* 0x0000000000017941 */ /* 0x000fea0003800000 */
.L_x_931:
[----:B------:R-:W-:Y:S01]  /*ff70*/  ULDC.64 UR12, c[0x0][0xaa0] ;  /* 0x0002a800000c7ab9 */ /* 0x000fe20000000a00 */
[----:B--2---:R-:W-:Y:S01]  /*ff80*/  IMAD.MOV.U32 R2, RZ, RZ, R19 ;  /* 0x000000ffff027224 */ /* 0x004fe200078e0013 */
[----:B------:R-:W-:Y:S01]  /*ff90*/  ULDC UR7, c[0x0][0xa8c] ;  /* 0x0002a30000077ab9 */ /* 0x000fe20000000800 */
[----:B0-----:R-:W-:Y:S01]  /*ffa0*/  IMAD.MOV.U32 R3, RZ, RZ, R8 ;  /* 0x000000ffff037224 */ /* 0x001fe200078e0008 */
[----:B------:R-:W-:Y:S01]  /*ffb0*/  ISETP.GE.AND P0, PT, R19, UR7, PT ;  /* 0x0000000713007c0c */ /* 0x000fe2000bf06270 */
[----:B------:R-:W-:Y:S01]  /*ffc0*/  IMAD R4, R6, UR12, RZ ;  /* 0x0000000c06047c24 */ /* 0x000fe2000f8e02ff */
[----:B------:R-:W-:Y:S01]  /*ffd0*/  BSSY B1, `(.L_x_933) ;  /* 0x0000027000017945 */ /* 0x000fe20003800000 */
[----:B------:R-:W-:-:S04]  /*ffe0*/  IMAD.WIDE.U32 R2, R7, UR12, R2 ;  /* 0x0000000c07027c25 */ /* 0x000fc8000f8e0002 */
[----:B------:R-:W-:Y:S01]  /*fff0*/  IMAD R7, R7, UR13, R4 ;  /* 0x0000000d07077c24 */ /* 0x000fe2000f8e0204 */
[----:B------:R-:W-:Y:S01]  /*10000*/  ULDC.64 UR12, c[0x0][0xae0] ;  /* 0x0002b800000c7ab9 */ /* 0x000fe20000000a00 */
[----:B------:R-:W-:Y:S01]  /*10010*/  VIADD R4, R156, 0x30 ;  /* 0x000000309c047836 */ /* 0x000fe20000000000 */
[----:B------:R-:W-:Y:S01]  /*10020*/  UIMAD UR4, UR8, UR12, URZ ;  /* 0x0000000c080472a4 */ /* 0x000fe2000f8e023f */
[----:B------:R-:W-:Y:S02]  /*10030*/  IMAD R5, R23, -0xc0, R0 ;  /* 0xffffff4017057824 */ /* 0x000fe400078e0200 */
[----:B------:R-:W-:Y:S01]  /*10040*/  IMAD.IADD R3, R3, 0x1, R7 ;  /* 0x0000000103037824 */ /* 0x000fe200078e0207 */
[----:B------:R-:W-:Y:S01]  /*10050*/  UIMAD UR4, UR41, UR13, UR4 ;  /* 0x0000000d290472a4 */ /* 0x000fe2000f8e0204 */
[----:B------:R-:W-:Y:S01]  /*10060*/  IMAD.U32 R7, RZ, RZ, UR12 ;  /* 0x0000000cff077e24 */ /* 0x000fe2000f8e00ff */
[----:B------:R-:W-:Y:S01]  /*10070*/  ISETP.GE.OR P3, PT, R4, R5, P0 ;  /* 0x000000050400720c */ /* 0x000fe20000766670 */
[C---:B------:R-:W-:Y:S01]  /*10080*/  VIADD R0, R156.reuse, 0x60 ;  /* 0x000000609c007836 */ /* 0x040fe20000000000 */
[----:B------:R-:W-:Y:S01]  /*10090*/  ULDC.64 UR12, c[0x0][0xae8] ;  /* 0x0002ba00000c7ab9 */ /* 0x000fe20000000a00 */
[----:B------:R-:W-:-:S02]  /*100a0*/  VIADD R4, R156, 0x90 ;  /* 0x000000909c047836 */ /* 0x000fc40000000000 */
[----:B------:R-:W-:Y:S01]  /*100b0*/  IMAD.WIDE.U32 R2, R7, UR41, R2 ;  /* 0x0000002907027c25 */ /* 0x000fe2000f8e0002 */
[-C--:B------:R-:W-:Y:S02]  /*100c0*/  ISETP.GE.OR P1, PT, R0, R5.reuse, P0 ;  /* 0x000000050000720c */ /* 0x080fe40000726670 */
[-C--:B------:R-:W-:Y:S01]  /*100d0*/  ISETP.GE.OR P2, PT, R4, R5.reuse, P0 ;  /* 0x000000050400720c */ /* 0x080fe20000746670 */
[----:B------:R-:W-:Y:S01]  /*100e0*/  VIADD R3, R3, UR4 ;  /* 0x0000000403037c36 */ /* 0x000fe20008000000 */
[----:B------:R-:W-:Y:S01]  /*100f0*/  ISETP.GE.OR P0, PT, R156, R5, P0 ;  /* 0x000000059c00720c */ /* 0x000fe20000706670 */
[----:B------:R-:W-:Y:S02]  /*10100*/  UIMAD UR4, UR9, UR12, URZ ;  /* 0x0000000c090472a4 */ /* 0x000fe4000f8e023f */
[----:B------:R-:W-:Y:S01]  /*10110*/  IMAD.U32 R9, RZ, RZ, UR12 ;  /* 0x0000000cff097e24 */ /* 0x000fe2000f8e00ff */
[--C-:B------:R-:W-:Y:S01]  /*10120*/  SHF.R.S32.HI R7, RZ, 0x1f, R156.reuse ;  /* 0x0000001fff077819 */ /* 0x100fe2000001149c */
[----:B------:R-:W-:Y:S01]  /*10130*/  IMAD.MOV.U32 R6, RZ, RZ, R156 ;  /* 0x000000ffff067224 */ /* 0x000fe200078e009c */
[----:B------:R-:W-:-:S02]  /*10140*/  UIMAD UR4, UR10, UR13, UR4 ;  /* 0x0000000d0a0472a4 */ /* 0x000fc4000f8e0204 */
[----:B------:R-:W-:-:S04]  /*10150*/  IMAD.WIDE.U32 R4, R9, UR10, R2 ;  /* 0x0000000a09047c25 */ /* 0x000fc8000f8e0002 */
[----:B------:R-:W-:-:S04]  /*10160*/  IMAD.WIDE R6, R23, 0xc0, R6 ;  /* 0x000000c017067825 */ /* 0x000fc800078e0206 */
[----:B------:R-:W-:Y:S01]  /*10170*/  VIADD R11, R5, UR4 ;  /* 0x00000004050b7c36 */ /* 0x000fe20008000000 */
[----:B------:R-:W-:Y:S06]  /*10180*/  @P0 BRA `(.L_x_934) ;  /* 0x00000000002c0947 */ /* 0x000fec0003800000 */
        /* <DEDUP_REMOVED lines=11> */
.L_x_934:
[----:B------:R-:W-:Y:S05]  /*10240*/  BSYNC B1 ;  /* 0x0000000000017941 */ /* 0x000fea0003800000 */
.L_x_933:
[----:B------:R-:W-:Y:S04]  /*10250*/  BSSY B1, `(.L_x_935) ;  /* 0x000000f000017945 */ /* 0x000fe80003800000 */
[----:B------:R-:W-:Y:S05]  /*10260*/  @P3 BRA `(.L_x_936) ;  /* 0x0000000000343947 */ /* 0x000fea0003800000 */
[----:B0-----:R-:W-:Y:S01]  /*10270*/  IADD3 R9, P0, R6, 0x30, RZ ;  /* 0x0000003006097810 */ /* 0x001fe20007f1e0ff */
        /* <DEDUP_REMOVED lines=12> */
.L_x_936:
[----:B------:R-:W-:Y:S05]  /*10340*/  BSYNC B1 ;  /* 0x0000000000017941 */ /* 0x000fea0003800000 */
.L_x_935:
[----:B------:R-:W-:Y:S04]  /*10350*/  BSSY B1, `(.L_x_937) ;  /* 0x000000f000017945 */ /* 0x000fe80003800000 */
[----:B------:R-:W-:Y:S05]  /*10360*/  @P1 BRA `(.L_x_938) ;  /* 0x0000000000341947 */ /* 0x000fea0003800000 */
[----:B01----:R-:W-:Y:S01]  /*10370*/  IADD3 R9, P0, R6, 0x60, RZ ;  /* 0x0000006006097810 */ /* 0x003fe20007f1e0ff */
        /* <DEDUP_REMOVED lines=12> */
.L_x_938:
[----:B------:R-:W-:Y:S05]  /*10440*/  BSYNC B1 ;  /* 0x0000000000017941 */ /* 0x000fea0003800000 */
.L_x_937:
        /* <DEDUP_REMOVED lines=14> */
.L_x_929:
[----:B------:R-:W-:Y:S05]  /*10530*/  BSYNC B0 ;  /* 0x0000000000007941 */ /* 0x000fea0003800000 */
.L_x_920:
[----:B------:R-:W-:Y:S02]  /*10540*/  ULDC UR4, c[0x0][0xc14] ;  /* 0x0003050000047ab9 */ /* 0x000fe40000000800 */
[----:B------:R-:W-:-:S06]  /*10550*/  UISETP.GE.AND UP0, UPT, UR5, UR4, UPT ;  /* 0x000000040500728c */ /* 0x000fcc000bf06270 */
[----:B------:R-:W-:-:S13]  /*10560*/  PLOP3.LUT P0, PT, PT, PT, UP0, 0x80, 0x0 ;  /* 0x000000000000781c */ /* 0x000fda0003f0f008 */
[----:B------:R-:W-:Y:S05]  /*10570*/  @!P0 BRA `(.L_x_939) ;  /* 0xffffff08000c8947 */ /* 0x000fea000383ffff */
[----:B------:R-:W-:Y:S05]  /*10580*/  EXIT ;  /* 0x000000000000794d */ /* 0x000fea0003800000 */
.L_x_838:
        /* <DEDUP_REMOVED lines=19> */
[C---:B------:R-:W-:Y:S01]  /*106c0*/  ISETP.NE.AND P1, PT, R27.reuse, RZ, PT ;  /* 0x000000ff1b00720c */ /* 0x040fe20003f25270 */
[----:B------:R-:W-:Y:S01]  /*106d0*/  IMAD.MOV.U32 R16, RZ, RZ, RZ ;  /* 0x000000ffff107224 */ /* 0x000fe200078e00ff */
[----:B------:R-:W-:Y:S02]  /*106e0*/  ISETP.GE.U32.AND P0, PT, R27, 0x2, PT ;  /* 0x000000021b00780c */ /* 0x000fe40003f06070 */
[----:B------:R-:W-:-:S09]  /*106f0*/  LOP3.LUT R22, R22, 0xfffffffe, RZ, 0xc0, !PT ;  /* 0xfffffffe16167812 */ /* 0x000fd200078ec0ff */
[----:B------:R-:W-:-:S04]  /*10700*/  @P1 LOP3.LUT R22, R22, 0x1, RZ, 0xfc, !PT ;  /* 0x0000000116161812 */ /* 0x000fc800078efcff */
[----:B------:R-:W-:-:S04]  /*10710*/  LOP3.LUT R22, R22, 0xffffffef, RZ, 0xc0, !PT ;  /* 0xffffffef16167812 */ /* 0x000fc800078ec0ff */
[----:B------:R-:W-:-:S04]  /*10720*/  @P0 LOP3.LUT R22, R22, 0x10, RZ, 0xfc, !PT ;  /* 0x0000001016160812 */ /* 0x000fc800078efcff */
[----:B------:R-:W-:Y:S01]  /*10730*/  LOP3.LUT R22, R22, 0xfffffff7, RZ, 0xc0, !PT ;  /* 0xfffffff716167812 */ /* 0x000fe200078ec0ff */
[----:B--2---:R-:W0:Y:S02]  /*10740*/  SHFL.UP PT, R4, R0, 0x1, RZ ;  /* 0x0420000000047989 */ /* 0x004e2400000e00ff */
[----:B0-----:R-:W-:-:S05]  /*10750*/  SEL R5, R4, RZ, P1 ;  /* 0x000000ff04057207 */ /* 0x001fca0000800000 */
[----:B------:R-:W-:-:S05]  /*10760*/  IMAD.IADD R5, R0, 0x1, R5 ;  /* 0x0000000100057824 */ /* 0x000fca00078e0205 */
[----:B------:R-:W0:Y:S02]  /*10770*/  SHFL.UP PT, R4, R5, 0x2, RZ ;  /* 0x0440000005047989 */ /* 0x000e2400000e00ff */
[----:B0-----:R-:W-:Y:S02]  /*10780*/  SEL R4, R4, RZ, P0 ;  /* 0x000000ff04047207 */ /* 0x001fe40000000000 */
[----:B------:R-:W-:-:S03]  /*10790*/  ISETP.GE.U32.AND P0, PT, R27, 0x4, PT ;  /* 0x000000041b00780c */ /* 0x000fc60003f06070 */
[----:B------:R-:W-:-:S05]  /*107a0*/  IMAD.IADD R4, R5, 0x1, R4 ;  /* 0x0000000105047824 */ /* 0x000fca00078e0204 */
[----:B------:R-:W0:Y:S05]  /*107b0*/  SHFL.UP PT, R6, R4, 0x4, RZ ;  /* 0x0480000004067989 */ /* 0x000e2a00000e00ff */
[----:B------:R-:W-:-:S04]  /*107c0*/  @P0 LOP3.LUT R22, R22, 0x8, RZ, 0xfc, !PT ;  /* 0x0000000816160812 */ /* 0x000fc800078efcff */
[----:B------:R-:W-:Y:S02]  /*107d0*/  LOP3.LUT R22, R22, 0xfffffffb, RZ, 0xc0, !PT ;  /* 0xfffffffb16167812 */ /* 0x000fe400078ec0ff */
[----:B0-----:R-:W-:Y:S01]  /*107e0*/  SEL R3, R6, RZ, P0 ;  /* 0x000000ff06037207 */ /* 0x001fe20000000000 */
[----:B------:R-:W-:Y:S01]  /*107f0*/  IMAD.MOV.U32 R6, RZ, RZ, RZ ;  /* 0x000000ffff067224 */ /* 0x000fe200078e00ff */
[----:B------:R-:W-:-:S03]  /*10800*/  ISETP.GE.U32.AND P0, PT, R27, 0x8, PT ;  /* 0x000000081b00780c */ /* 0x000fc60003f06070 */
[----:B------:R-:W-:-:S05]  /*10810*/  IMAD.IADD R3, R4, 0x1, R3 ;  /* 0x0000000104037824 */ /* 0x000fca00078e0203 */
        /* <DEDUP_REMOVED lines=20> */
.L_x_944:
[----:B------:R-:W-:Y:S02]  /*10960*/  VIADD R6, R6, 0x1f ;  /* 0x0000001f06067836 */ /* 0x000fe40000000000 */
        /* <DEDUP_REMOVED lines=12> */
.L_x_943:
[----:B------:R-:W-:Y:S05]  /*10a30*/  BSYNC B0 ;  /* 0x0000000000007941 */ /* 0x000fea0003800000 */
.L_x_942:
        /* <DEDUP_REMOVED lines=25> */
[----:B------:R-:W-:-:S07]  /*10bd0*/  IMAD.MOV.U32 R5, RZ, RZ, R7 ;  /* 0x000000ffff057224 */ /* 0x000fce00078e0007 */
.L_x_940:
[----:B------:R-:W-:-:S04]  /*10be0*/  IMAD.IADD R11, R4, 0x1, -R3 ;  /* 0x00000001040b7824 */ /* 0x000fc800078e0a03 */
[----:B------:R-:W-:-:S05]  /*10bf0*/  IMAD R2, R5, UR4, R11 ;  /* 0x0000000405027c24 */ /* 0x000fca000f8e020b */
[----:B------:R-:W-:Y:S02]  /*10c00*/  ISETP.GT.AND P0, PT, R2, UR6, PT ;  /* 0x0000000602007c0c */ /* 0x000fe4000bf04270 */
[----:B------:R-:W0:Y:S11]  /*10c10*/  LDC.64 R2, c[0x0][0xc68] ;  /* 0x00031a00ff027b82 */ /* 0x000e360000000a00 */
[----:B------:R-:W-:-:S04]  /*10c20*/  VOTE.ANY R8, PT, !P0 ;  /* 0x0000000000087806 */ /* 0x000fc800040e0100 */
[----:B------:R-:W1:Y:S02]  /*10c30*/  POPC R13, R8 ;  /* 0x00000008000d7309 */ /* 0x000e640000000000 */
[----:B-1----:R-:W-:-:S04]  /*10c40*/  IMAD.IADD R19, R13, 0x1, R6 ;  /* 0x000000010d137824 */ /* 0x002fc800078e0206 */
[----:B0-----:R-:W-:-:S05]  /*10c50*/  IMAD.WIDE R2, R19, 0x4, R2 ;  /* 0x0000000413027825 */ /* 0x001fca00078e0202 */
[----:B------:R-:W2:Y:S01]  /*10c60*/  LDG.E R7, desc[UR46][R2.64] ;  /* 0x0000002e02077981 */ /* 0x000ea2000c1e1900 */
[----:B------:R-:W-:-:S03]  /*10c70*/  ISETP.NE.AND P0, PT, R8, RZ, PT ;  /* 0x000000ff0800720c */ /* 0x000fc60003f05270 */
[----:B------:R-:W2:Y:S02]  /*10c80*/  SHFL.IDX PT, R0, R0, R13, 0x1f ;  /* 0x00001f0d00007589 */ /* 0x000ea400000e0000 */
[----:B--2---:R-:W-:-:S05]  /*10c90*/  IMAD R4, R0, R7, RZ ;  /* 0x0000000700047224 */ /* 0x004fca00078e02ff */
[----:B------:R-:W-:-:S04]  /*10ca0*/  IABS R6, R4 ;  /* 0x0000000400067213 */ /* 0x000fc80000000000 */
[----:B------:R-:W0:Y:S08]  /*10cb0*/  I2F.RP R9, R6 ;  /* 0x0000000600097306 */ /* 0x000e300000209400 */
[----:B0-----:R-:W0:Y:S02]  /*10cc0*/  MUFU.RCP R9, R9 ;  /* 0x0000000900097308 */ /* 0x001e240000001000 */
[----:B0-----:R-:W-:-:S06]  /*10cd0*/  VIADD R10, R9, 0xffffffe ;  /* 0x0ffffffe090a7836 */ /* 0x001fcc0000000000 */
[----:B------:R0:W1:Y:S01]  /*10ce0*/  F2I.FTZ.U32.TRUNC.NTZ R3, R10 ;  /* 0x0000000a00037305 */ /* 0x000062000021f000 */
[----:B------:R-:W-:Y:S05]  /*10cf0*/  @!P0 BRA `(.L_x_945) ;  /* 0x0000000000088947 */ /* 0x000fea0003800000 */
[----:B------:R-:W-:-:S06]  /*10d00*/  VIADD R16, R13, 0xffffffff ;  /* 0xffffffff0d107836 */ /* 0x000fcc0000000000 */
[----:B------:R2:W3:Y:S02]  /*10d10*/  SHFL.IDX PT, R16, R5, R16, 0x1f ;  /* 0x00001f1005107589 */ /* 0x0004e400000e0000 */
.L_x_945:
[----:B---3--:R-:W-:Y:S01]  /*10d20*/  IMAD R16, R16, UR4, R11 ;  /* 0x0000000410107c24 */ /* 0x008fe2000f8e020b */
[----:B------:R-:W-:Y:S01]  /*10d30*/  IABS R2, R4 ;  /* 0x0000000400027213 */ /* 0x000fe20000000000 */
[----:B-1----:R-:W-:-:S03]  /*10d40*/  IMAD.MOV R9, RZ, RZ, -R3 ;  /* 0x000000ffff097224 */ /* 0x002fc600078e0a03 */
[----:B--2---:R-:W-:Y:S01]  /*10d50*/  IADD3 R5, -R16, UR6, RZ ;  /* 0x0000000610057c10 */ /* 0x004fe2000fffe1ff */
[----:B0-----:R-:W-:Y:S02]  /*10d60*/  IMAD.MOV R10, RZ, RZ, -R2 ;  /* 0x000000ffff0a7224 */ /* 0x001fe400078e0a02 */
[----:B------:R-:W-:Y:S01]  /*10d70*/  IMAD R9, R9, R6, RZ ;  /* 0x0000000609097224 */ /* 0x000fe200078e02ff */
[----:B------:R-:W-:Y:S01]  /*10d80*/  IABS R8, R5 ;  /* 0x0000000500087213 */ /* 0x000fe20000000000 */
[----:B------:R-:W-:-:S04]  /*10d90*/  IMAD.MOV.U32 R2, RZ, RZ, RZ ;  /* 0x000000ffff027224 */ /* 0x000fc800078e00ff */
[----:B------:R-:W-:-:S04]  /*10da0*/  IMAD.HI.U32 R2, R3, R9, R2 ;  /* 0x0000000903027227 */ /* 0x000fc800078e0002 */
[----:B------:R-:W-:Y:S02]  /*10db0*/  IMAD.MOV.U32 R3, RZ, RZ, R8 ;  /* 0x000000ffff037224 */ /* 0x000fe400078e0008 */
[----:B------:R-:W-:Y:S02]  /*10dc0*/  IMAD.MOV.U32 R8, RZ, RZ, R10 ;  /* 0x000000ffff087224 */ /* 0x000fe400078e000a */
[----:B------:R-:W-:-:S04]  /*10dd0*/  IMAD.HI.U32 R2, R2, R3, RZ ;  /* 0x0000000302027227 */ /* 0x000fc800078e00ff */
[----:B------:R-:W-:-:S05]  /*10de0*/  IMAD R3, R2, R8, R3 ;  /* 0x0000000802037224 */ /* 0x000fca00078e0203 */
[----:B------:R-:W-:-:S13]  /*10df0*/  ISETP.GT.U32.AND P0, PT, R6, R3, PT ;  /* 0x000000030600720c */ /* 0x000fda0003f04070 */
[----:B------:R-:W-:Y:S02]  /*10e00*/  @!P0 IMAD.IADD R3, R3, 0x1, -R6 ;  /* 0x0000000103038824 */ /* 0x000fe400078e0a06 */
[----:B------:R-:W-:-:S03]  /*10e10*/  @!P0 VIADD R2, R2, 0x1 ;  /* 0x0000000102028836 */ /* 0x000fc60000000000 */
[----:B------:R-:W-:Y:S02]  /*10e20*/  ISETP.GE.U32.AND P0, PT, R3, R6, PT ;  /* 0x000000060300720c */ /* 0x000fe40003f06070 */
[----:B------:R-:W-:-:S11]  /*10e30*/  LOP3.LUT R3, R5, R4, RZ, 0x3c, !PT ;  /* 0x0000000405037212 */ /* 0x000fd600078e3cff */
[----:B------:R-:W-:Y:S01]  /*10e40*/  @P0 VIADD R2, R2, 0x1 ;  /* 0x0000000102020836 */ /* 0x000fe20000000000 */
[----:B------:R-:W-:-:S13]  /*10e50*/  ISETP.GE.AND P0, PT, R3, RZ, PT ;  /* 0x000000ff0300720c */ /* 0x000fda0003f06270 */
[----:B------:R-:W-:Y:S01]  /*10e60*/  @!P0 IMAD.MOV R2, RZ, RZ, -R2 ;  /* 0x000000ffff028224 */ /* 0x000fe200078e0a02 */
[----:B------:R-:W-:-:S13]  /*10e70*/  ISETP.NE.AND P0, PT, R4, RZ, PT ;  /* 0x000000ff0400720c */ /* 0x000fda0003f05270 */
[----:B------:R-:W-:-:S05]  /*10e80*/  @!P0 LOP3.LUT R2, RZ, R4, RZ, 0x33, !PT ;  /* 0x00000004ff028212 */ /* 0x000fca00078e33ff */
[----:B------:R-:W-:Y:S02]  /*10e90*/  IMAD R6, R7, R2, RZ ;  /* 0x0000000207067224 */ /* 0x000fe400078e02ff */
[----:B------:R-:W-:Y:S02]  /*10ea0*/  IMAD.MOV R2, RZ, RZ, -R2 ;  /* 0x000000ffff027224 */ /* 0x000fe400078e0a02 */
[----:B------:R-:W-:Y:S02]  /*10eb0*/  IMAD.MOV R8, RZ, RZ, -R6 ;  /* 0x000000ffff087224 */ /* 0x000fe400078e0a06 */
[----:B------:R-:W-:Y:S02]  /*10ec0*/  IMAD R4, R4, R2, R5 ;  /* 0x0000000204047224 */ /* 0x000fe400078e0205 */
[----:B------:R-:W-:Y:S01]  /*10ed0*/  IMAD.MOV.U32 R2, RZ, RZ, RZ ;  /* 0x000000ffff027224 */ /* 0x000fe200078e00ff */
[----:B------:R-:W-:Y:S02]  /*10ee0*/  VIADDMNMX R7, R8, UR4, R7, PT ;  /* 0x0000000408077c46 */ /* 0x000fe4000b800107 */
[----:B------:R-:W-:-:S02]  /*10ef0*/  IABS R11, R4 ;  /* 0x00000004000b7213 */ /* 0x000fc40000000000 */
[----:B------:R-:W-:-:S04]  /*10f00*/  IABS R8, R7 ;  /* 0x0000000700087213 */ /* 0x000fc80000000000 */
[----:B------:R-:W0:Y:S08]  /*10f10*/  I2F.RP R9, R8 ;  /* 0x0000000800097306 */ /* 0x000e300000209400 */
[----:B0-----:R-:W0:Y:S02]  /*10f20*/  MUFU.RCP R9, R9 ;  /* 0x0000000900097308 */ /* 0x001e240000001000 */
[----:B0-----:R-:W-:-:S06]  /*10f30*/  VIADD R3, R9, 0xffffffe ;  /* 0x0ffffffe09037836 */ /* 0x001fcc0000000000 */
[----:B------:R-:W0:Y:S02]  /*10f40*/  F2I.FTZ.U32.TRUNC.NTZ R3, R3 ;  /* 0x0000000300037305 */ /* 0x000e24000021f000 */
[----:B0-----:R-:W-:-:S04]  /*10f50*/  IMAD.MOV R10, RZ, RZ, -R3 ;  /* 0x000000ffff0a7224 */ /* 0x001fc800078e0a03 */
[----:B------:R-:W-:Y:S01]  /*10f60*/  IMAD.MOV.U32 R5, RZ, RZ, R10 ;  /* 0x000000ffff057224 */ /* 0x000fe200078e000a */
[----:B------:R-:W-:-:S03]  /*10f70*/  IABS R10, R7 ;  /* 0x00000007000a7213 */ /* 0x000fc60000000000 */
[----:B------:R-:W-:-:S04]  /*10f80*/  IMAD R5, R5, R8, RZ ;  /* 0x0000000805057224 */ /* 0x000fc800078e02ff */
[----:B------:R-:W-:-:S04]  /*10f90*/  IMAD.HI.U32 R2, R3, R5, R2 ;  /* 0x0000000503027227 */ /* 0x000fc800078e0002 */
[----:B------:R-:W-:Y:S02]  /*10fa0*/  IMAD.MOV R3, RZ, RZ, -R10 ;  /* 0x000000ffff037224 */ /* 0x000fe400078e0a0a */
        /* <DEDUP_REMOVED lines=8> */
[----:B------:R-:W-:Y:S01]  /*11030*/  ISETP.GE.AND P0, PT, R3, RZ, PT ;  /* 0x000000ff0300720c */ /* 0x000fe20003f06270 */
[----:B------:R-:W-:-:S12]  /*11040*/  IMAD.IADD R3, R4, 0x1, R6 ;  /* 0x0000000104037824 */ /* 0x000fd800078e0206 */
[----:B------:R-:W-:Y:S01]  /*11050*/  @!P0 IMAD.MOV R2, RZ, RZ, -R2 ;  /* 0x000000ffff028224 */ /* 0x000fe200078e0a02 */
[----:B------:R-:W-:-:S13]  /*11060*/  ISETP.NE.AND P0, PT, R7, RZ, PT ;  /* 0x000000ff0700720c */ /* 0x000fda0003f05270 */
[----:B------:R-:W-:Y:S01]  /*11070*/  @!P0 LOP3.LUT R2, RZ, R7, RZ, 0x33, !PT ;  /* 0x00000007ff028212 */ /* 0x000fe200078e33ff */
[----:B------:R-:W-:-:S03]  /*11080*/  IMAD.MOV R7, RZ, RZ, -R7 ;  /* 0x000000ffff077224 */ /* 0x000fc600078e0a07 */
[----:B------:R-:W-:Y:S01]  /*11090*/  LOP3.LUT R17, RZ, R2, RZ, 0x33, !PT ;  /* 0x00000002ff117212 */ /* 0x000fe200078e33ff */
[----:B------:R-:W-:-:S04]  /*110a0*/  IMAD R18, R2, R7, R3 ;  /* 0x0000000702127224 */ /* 0x000fc800078e0203 */
[----:B------:R-:W-:Y:S01]  /*110b0*/  IMAD.IADD R17, R0, 0x1, R17 ;  /* 0x0000000100117824 */ /* 0x000fe200078e0211 */
[----:B------:R-:W-:Y:S06]  /*110c0*/  BRA `(.L_x_946) ;  /* 0x00000000000c7947 */ /* 0x000fec0003800000 */
.L_x_941:
[----:B------:R-:W-:Y:S02]  /*110d0*/  IMAD.MOV.U32 R17, RZ, RZ, RZ ;  /* 0x000000ffff117224 */ /* 0x000fe400078e00ff */
[----:B------:R-:W-:Y:S02]  /*110e0*/  IMAD.U32 R16, RZ, RZ, UR6 ;  /* 0x00000006ff107e24 */ /* 0x000fe4000f8e00ff */
[----:B------:R-:W-:-:S07]  /*110f0*/  IMAD.MOV.U32 R18, RZ, RZ, RZ ;  /* 0x000000ffff127224 */ /* 0x000fce00078e00ff */
.L_x_946:
[----:B------:R-:W-:Y:S01]  /*11100*/  ISETP.NE.AND P0, PT, R27, RZ, PT ;  /* 0x000000ff1b00720c */ /* 0x000fe20003f05270 */
[----:B------:R-:W-:Y:S02]  /*11110*/  IMAD.MOV.U32 R24, RZ, RZ, 0x1 ;  /* 0x00000001ff187424 */ /* 0x000fe400078e00ff */
[----:B------:R-:W-:Y:S02]  /*11120*/  IMAD.MOV.U32 R22, RZ, RZ, RZ ;  /* 0x000000ffff167224 */ /* 0x000fe400078e00ff */
[----:B------:R-:W-:-:S08]  /*11130*/  IMAD.MOV.U32 R29, RZ, RZ, RZ ;  /* 0x000000ffff1d7224 */ /* 0x000fd000078e00ff */
[----:B------:R-:W0:Y:S01]  /*11140*/  @!P0 S2R R3, SR_CgaCtaId ;  /* 0x0000000000038919 */ /* 0x000e220000008800 */
[----:B------:R-:W-:-:S04]  /*11150*/  @!P0 MOV R0, 0x400 ;  /* 0x0000040000008802 */ /* 0x000fc80000000f00 */
[----:B0-----:R-:W-:-:S05]  /*11160*/  @!P0 LEA R0, R3, R0, 0x18 ;  /* 0x0000000003008211 */ /* 0x001fca00078ec0ff */
[----:B------:R0:W-:Y:S01]  /*11170*/  @!P0 STS.128 [R0+0x168d0], R16 ;  /* 0x0168d01000008388 */ /* 0x0001e20000000c00 */
[----:B------:R-:W-:Y:S06]  /*11180*/  BAR.ARV 0x5, 0x1a0 ;  /* 0x0146800000007b1d */ /* 0x000fec0000002000 */
[----:B------:R-:W-:-:S13]  /*11190*/  ISETP.GE.AND P0, PT, R19, UR5, PT ;  /* 0x0000000513007c0c */ /* 0x000fda000bf06270 */
[----:B------:R-:W-:Y:S05]  /*111a0*/  @P0 BRA `(.L_x_947) ;  /* 0x0000003400800947 */ /* 0x000fea0003800000 */
[----:B------:R-:W-:Y:S01]  /*111b0*/  IMAD.MOV.U32 R24, RZ, RZ, 0x1 ;  /* 0x00000001ff187424 */ /* 0x000fe200078e00ff */
[----:B------:R-:W-:Y:S01]  /*111c0*/  ULDC UR37, c[0x0][0xc] ;  /* 0x0000030000257ab9 */ /* 0x000fe20000000800 */
[----:B------:R-:W-:Y:S01]  /*111d0*/  IMAD.MOV.U32 R29, RZ, RZ, RZ ;  /* 0x000000ffff1d7224 */ /* 0x000fe200078e00ff */
[----:B------:R-:W-:Y:S01]  /*111e0*/  ULDC.64 UR38, c[0x0][0x198] ;  /* 0x0000660000267ab9 */ /* 0x000fe20000000a00 */
[----:B------:R-:W-:-:S07]  /*111f0*/  IMAD.MOV.U32 R22, RZ, RZ, RZ ;  /* 0x000000ffff167224 */ /* 0x000fce00078e00ff */
.L_x_1020:
[----:B------:R-:W-:Y:S05]  /*11200*/  YIELD ;  /* 0x0000000000007946 */ /* 0x000fea0003800000 */
[----:B------:R-:W-:Y:S01]  /*11210*/  ULDC.64 UR4, c[0x0][0xa28] ;  /* 0x00028a0000047ab9 */ /* 0x000fe20000000a00 */
[----:B0-----:R-:W-:Y:S01]  /*11220*/  IMAD.MOV.U32 R0, RZ, RZ, RZ ;  /* 0x000000ffff007224 */ /* 0x001fe200078e00ff */
[----:B------:R-:W-:-:S04]  /*11230*/  ISETP.NE.U32.AND P0, PT, RZ, UR4, PT ;  /* 0x00000004ff007c0c */ /* 0x000fc8000bf05070 */
[----:B------:R-:W-:Y:S01]  /*11240*/  ISETP.NE.AND.EX P0, PT, RZ, UR5, PT, P0 ;  /* 0x00000005ff007c0c */ /* 0x000fe2000bf05300 */
[----:B------:R-:W-:-:S12]  /*11250*/  ULDC.64 UR4, c[0x0][0xa00] ;  /* 0x0002800000047ab9 */ /* 0x000fd80000000a00 */
[----:B-1----:R-:W0:Y:S01]  /*11260*/  @P0 LDC.64 R2, c[0x0][0xa28] ;  /* 0x00028a00ff020b82 */ /* 0x002e220000000a00 */
[----:B------:R-:W-:Y:S01]  /*11270*/  ISETP.NE.U32.AND P2, PT, RZ, UR4, PT ;  /* 0x00000004ff007c0c */ /* 0x000fe2000bf45070 */
[----:B0-----:R-:W-:-:S05]  /*11280*/  @P0 IMAD.WIDE R2, R19, 0x4, R2 ;  /* 0x0000000413020825 */ /* 0x001fca00078e0202 */
[----:B------:R0:W5:Y:S01]  /*11290*/  @P0 LDG.E R0, desc[UR46][R2.64] ;  /* 0x0000002e02000981 */ /* 0x000162000c1e1900 */
[----:B------:R-:W-:Y:S01]  /*112a0*/  ISETP.NE.AND.EX P2, PT, RZ, UR5, PT, P2 ;  /* 0x00000005ff007c0c */ /* 0x000fe2000bf45320 */
[----:B------:R-:W-:Y:S01]  /*112b0*/  IMAD.MOV.U32 R4, RZ, RZ, RZ ;  /* 0x000000ffff047224 */ /* 0x000fe200078e00ff */
[----:B------:R-:W-:Y:S01]  /*112c0*/  ULDC.64 UR4, c[0x0][0xa18] ;  /* 0x0002860000047ab9 */ /* 0x000fe20000000a00 */
[----:B0-----:R-:W0:Y:S02]  /*112d0*/  LDC.64 R2, c[0x0][0xa00] ;  /* 0x00028000ff027b82 */ /* 0x001e240000000a00 */
[----:B0-----:R-:W-:-:S08]  /*112e0*/  IMAD.WIDE R2, R19, 0x4, R2 ;  /* 0x0000000413027825 */ /* 0x001fd000078e0202 */
[----:B------:R-:W2:Y:S01]  /*112f0*/  @P2 LDG.E R4, desc[UR46][R2.64] ;  /* 0x0000002e02042981 */ /* 0x000ea2000c1e1900 */
[----:B------:R-:W-:Y:S01]  /*11300*/  ISETP.NE.U32.AND P1, PT, RZ, UR4, PT ;  /* 0x00000004ff007c0c */ /* 0x000fe2000bf25070 */
[----:B------:R-:W-:Y:S02]  /*11310*/  ULDC UR6, c[0x0][0x288] ;  /* 0x0000a20000067ab9 */ /* 0x000fe40000000800 */
[----:B------:R-:W-:Y:S01]  /*11320*/  IMAD.U32 R6, RZ, RZ, UR6 ;  /* 0x00000006ff067e24 */ /* 0x000fe2000f8e00ff */
[----:B------:R-:W-:Y:S01]  /*11330*/  ISETP.NE.AND.EX P1, PT, RZ, UR5, PT, P1 ;  /* 0x00000005ff007c0c */ /* 0x000fe2000bf25310 */
[----:B------:R-:W-:Y:S01]  /*11340*/  ULDC.64 UR4, c[0x0][0x3f8] ;  /* 0x0000fe0000047ab9 */ /* 0x000fe20000000a00 */
[----:B------:R-:W-:Y:S01]  /*11350*/  ULDC.64 UR6, c[0x0][0xa08] ;  /* 0x0002820000067ab9 */ /* 0x000fe20000000a00 */
[----:B------:R-:W-:-:S03]  /*11360*/  UISETP.NE.U32.AND UP0, UPT, UR4, URZ, UPT ;  /* 0x0000003f0400728c */ /* 0x000fc6000bf05070 */
[----:B------:R-:W-:Y:S01]  /*11370*/  ULDC UR4, c[0x0][0x404] ;  /* 0x0001010000047ab9 */ /* 0x000fe20000000800 */
[----:B--2---:R0:W-:Y:S06]  /*11380*/  STL [R1], R4 ;  /* 0x0000000401007387 */ /* 0x0041ec0000100800 */
[----:B0-----:R-:W0:Y:S02]  /*11390*/  @P1 LDC.64 R4, c[0x0][0xa18] ;  /* 0x00028600ff041b82 */ /* 0x001e240000000a00 */
[----:B0-----:R-:W-:-:S05]  /*113a0*/  @P1 IMAD.WIDE R4, R19, 0x4, R4 ;  /* 0x0000000413041825 */ /* 0x001fca00078e0204 */
[----:B------:R0:W5:Y:S01]  /*113b0*/  @P1 LDG.E R6, desc[UR46][R4.64] ;  /* 0x0000002e04061981 */ /* 0x000162000c1e1900 */
[----:B------:R-:W-:Y:S01]  /*113c0*/  UISETP.NE.AND.EX UP0, UPT, UR5, URZ, UPT, UP0 ;  /* 0x0000003f0500728c */ /* 0x000fe2000bf05300 */
[----:B------:R-:W-:Y:S02]  /*113d0*/  ISETP.NE.U32.AND P0, PT, RZ, UR6, PT ;  /* 0x00000006ff007c0c */ /* 0x000fe4000bf05070 */
[----:B------:R-:W-:Y:S01]  /*113e0*/  ULDC UR5, c[0x0][0x2e0] ;  /* 0x0000b80000057ab9 */ /* 0x000fe20000000800 */
[----:B------:R-:W-:Y:S01]  /*113f0*/  USEL UR4, UR4, 0x1, UP0 ;  /* 0x0000000104047887 */ /* 0x000fe20008000000 */
[----:B------:R-:W-:-:S03]  /*11400*/  ISETP.NE.AND.EX P0, PT, RZ, UR7, PT, P0 ;  /* 0x00000007ff007c0c */ /* 0x000fc6000bf05300 */
[----:B------:R-:W-:-:S06]  /*11410*/  UIMAD UR4, UR4, UR5, URZ ;  /* 0x00000005040472a4 */ /* 0x000fcc000f8e023f */
[----:B------:R-:W-:Y:S01]  /*11420*/  IMAD.U32 R7, RZ, RZ, UR4 ;  /* 0x00000004ff077e24 */ /* 0x000fe2000f8e00ff */
[----:B0--3--:R-:W-:Y:S06]  /*11430*/  @P1 BRA `(.L_x_948) ;  /* 0x0000000000101947 */ /* 0x009fec0003800000 */
[----:B------:R-:W-:Y:S05]  /*11440*/  @!P2 BRA `(.L_x_948) ;  /* 0x00000000000ca947 */ /* 0x000fea0003800000 */
[----:B------:R-:W2:Y:S04]  /*11450*/  LDG.E R5, desc[UR46][R2.64] ;  /* 0x0000002e02057981 */ /* 0x000ea8000c1e1900 */
[----:B-----5:R-:W2:Y:S02]  /*11460*/  LDG.E R6, desc[UR46][R2.64+0x4] ;  /* 0x0000042e02067981 */ /* 0x020ea4000c1e1900 */
[----:B--2---:R-:W-:-:S07]  /*11470*/  IMAD.IADD R6, R6, 0x1, -R5 ;  /* 0x0000000106067824 */ /* 0x004fce00078e0a05 */
.L_x_948:
[----:B------:R-:W0:Y:S01]  /*11480*/  LDC.64 R2, c[0x0][0xa08] ;  /* 0x00028200ff027b82 */ /* 0x000e220000000a00 */
[----:B------:R-:W-:Y:S01]  /*11490*/  IMAD.MOV.U32 R23, RZ, RZ, RZ ;  /* 0x000000ffff177224 */ /* 0x000fe200078e00ff */
[----:B------:R-:W-:Y:S01]  /*114a0*/  ULDC.64 UR4, c[0x0][0xa20] ;  /* 0x0002880000047ab9 */ /* 0x000fe20000000a00 */
[----:B0-----:R-:W-:-:S05]  /*114b0*/  IMAD.WIDE R2, R19, 0x4, R2 ;  /* 0x0000000413027825 */ /* 0x001fca00078e0202 */
[----:B------:R-:W2:Y:S01]  /*114c0*/  @P0 LDG.E R23, desc[UR46][R2.64] ;  /* 0x0000002e02170981 */ /* 0x000ea2000c1e1900 */
[----:B------:R-:W-:-:S04]  /*114d0*/  ISETP.NE.U32.AND P1, PT, RZ, UR4, PT ;  /* 0x00000004ff007c0c */ /* 0x000fc8000bf25070 */
[----:B------:R-:W-:Y:S01]  /*114e0*/  ISETP.NE.AND.EX P1, PT, RZ, UR5, PT, P1 ;  /* 0x00000005ff007c0c */ /* 0x000fe2000bf25310 */
[----:B--2--5:R-:W-:-:S12]  /*114f0*/  IMAD.IADD R23, R23, 0x1, R0 ;  /* 0x0000000117177824 */ /* 0x024fd800078e0200 */
[----:B------:R-:W-:Y:S05]  /*11500*/  @!P1 BRA `(.L_x_949) ;  /* 0x0000000000109947 */ /* 0x000fea0003800000 */
[----:B------:R-:W0:Y:S02]  /*11510*/  LDC.64 R2, c[0x0][0xa20] ;  /* 0x00028800ff027b82 */ /* 0x000e240000000a00 */
[----:B0-----:R-:W-:-:S05]  /*11520*/  IMAD.WIDE R2, R19, 0x4, R2 ;  /* 0x0000000413027825 */ /* 0x001fca00078e0202 */
[----:B------:R0:W5:Y:S01]  /*11530*/  LDG.E R7, desc[UR46][R2.64] ;  /* 0x0000002e02077981 */ /* 0x000162000c1e1900 */
[----:B------:R-:W-:Y:S05]  /*11540*/  BRA `(.L_x_950) ;  /* 0x0000000000107947 */ /* 0x000fea0003800000 */
.L_x_949:
[----:B------:R-:W-:Y:S05]  /*11550*/  @!P0 BRA `(.L_x_950) ;  /* 0x00000000000c8947 */ /* 0x000fea0003800000 */
[----:B------:R-:W2:Y:S04]  /*11560*/  LDG.E R4, desc[UR46][R2.64] ;  /* 0x0000002e02047981 */ /* 0x000ea8000c1e1900 */
[----:B------:R-:W2:Y:S02]  /*11570*/  LDG.E R7, desc[UR46][R2.64+0x4] ;  /* 0x0000042e02077981 */ /* 0x000ea4000c1e1900 */
[----:B--2---:R-:W-:-:S07]  /*11580*/  IMAD.IADD R7, R7, 0x1, -R4 ;  /* 0x0000000107077824 */ /* 0x004fce00078e0a04 */
.L_x_950:
[----:B0-----:R-:W0:Y:S01]  /*11590*/  LDC.64 R2, c[0x0][0x9e0] ;  /* 0x00027800ff027b82 */ /* 0x001e220000000a00 */
[----:B------:R-:W-:Y:S02]  /*115a0*/  IMAD R5, R17, 0xc0, RZ ;  /* 0x000000c011057824 */ /* 0x000fe400078e02ff */
[----:B-----5:R-:W-:-:S03]  /*115b0*/  IMAD.IADD R0, R7, 0x1, -R0 ;  /* 0x0000000107007824 */ /* 0x020fc600078e0a00 */
[----:B------:R-:W-:-:S05]  /*115c0*/  IADD3 R5, -R6, 0xc0, R5 ;  /* 0x000000c006057810 */ /* 0x000fca0007ffe105 */
[----:B------:R-:W-:Y:S01]  /*115d0*/  IMAD.IADD R9, R0, 0x1, R5 ;  /* 0x0000000100097824 */ /* 0x000fe200078e0205 */
[----:B0-----:R-:W-:-:S03]  /*115e0*/  ISETP.GE.AND P0, PT, R3, 0x1, PT ;  /* 0x000000010300780c */ /* 0x001fc60003f06270 */
[----:B------:R-:W-:-:S10]  /*115f0*/  IMAD.IADD R2, R9, 0x1, R2 ;  /* 0x0000000109027824 */ /* 0x000fd400078e0202 */
[----:B------:R-:W-:Y:S05]  /*11600*/  @!P0 BRA `(.L_x_951) ;  /* 0x0000000000488947 */ /* 0x000fea0003800000 */
[C---:B------:R-:W-:Y:S01]  /*11610*/  ISETP.GT.AND P1, PT, R9.reuse, RZ, PT ;  /* 0x000000ff0900720c */ /* 0x040fe20003f24270 */
[----:B------:R-:W-:Y:S01]  /*11620*/  BSSY B0, `(.L_x_952) ;  /* 0x000000e000007945 */ /* 0x000fe20003800000 */
[----:B------:R-:W-:-:S11]  /*11630*/  VIADD R7, R9, 0xffffffff ;  /* 0xffffffff09077836 */ /* 0x000fd60000000000 */
        /* <DEDUP_REMOVED lines=8> */
.L_x_953:
[----:B------:R-:W-:-:S13]  /*116c0*/  ISETP.NE.AND P1, PT, R3, 0x1, PT ;  /* 0x000000010300780c */ /* 0x000fda0003f25270 */
[----:B------:R-:W0:Y:S02]  /*116d0*/  @P1 LDC.64 R4, c[0x0][0x9e8] ;  /* 0x00027a00ff041b82 */ /* 0x000e240000000a00 */
[----:B0-----:R-:W-:-:S05]  /*116e0*/  @P1 IMAD.HI.U32 R4, R7, R4, RZ ;  /* 0x0000000407041227 */ /* 0x001fca00078e00ff */
[----:B------:R-:W-:-:S07]  /*116f0*/  @P1 SHF.R.U32.HI R7, RZ, R5, R4 ;  /* 0x00000005ff071219 */ /* 0x000fce0000011604 */
.L_x_954:
[----:B------:R-:W-:Y:S05]  /*11700*/  BSYNC B0 ;  /* 0x0000000000007941 */ /* 0x000fea0003800000 */
.L_x_952:
[----:B------:R-:W-:-:S05]  /*11710*/  IMAD R7, R7, R3, R3 ;  /* 0x0000000307077224 */ /* 0x000fca00078e0203 */
[----:B------:R-:W-:-:S07]  /*11720*/  VIMNMX R2, R2, R7, PT ;  /* 0x0000000702027248 */ /* 0x000fce0003fe0100 */
.L_x_951:
[----:B------:R-:W-:Y:S01]  /*11730*/  VIADD R2, R2, 0x7f ;  /* 0x0000007f02027836 */ /* 0x000fe20000000000 */
[----:B------:R-:W-:Y:S01]  /*11740*/  ULDC UR4, c[0x0][0x9dc] ;  /* 0x0002770000047ab9 */ /* 0x000fe20000000800 */
[----:B------:R-:W-:-:S03]  /*11750*/  IMAD R7, R17, 0xc0, -R6 ;  /* 0x000000c011077824 */ /* 0x000fc600078e0a06 */
[----:B------:R-:W-:Y:S01]  /*11760*/  SHF.R.S32.HI R5, RZ, 0x1f, R2 ;  /* 0x0000001fff057819 */ /* 0x000fe20000011402 */
[----:B------:R-:W-:-:S03]  /*11770*/  IMAD.IADD R7, R0, 0x1, R7 ;  /* 0x0000000100077824 */ /* 0x000fc600078e0207 */
[----:B------:R-:W-:Y:S01]  /*11780*/  LEA.HI R4, R5, R2, RZ, 0x7 ;  /* 0x0000000205047211 */ /* 0x000fe200078f38ff */
[----:B------:R-:W-:Y:S02]  /*11790*/  VIADD R2, R0, 0x7f ;  /* 0x0000007f00027836 */ /* 0x000fe40000000000 */
[----:B------:R-:W-:Y:S01]  /*117a0*/  VIADD R0, R7, -UR4 ;  /* 0x8000000407007c36 */ /* 0x000fe20008000000 */
[----:B------:R-:W-:Y:S02]  /*117b0*/  SHF.R.S32.HI R4, RZ, 0x7, R4 ;  /* 0x00000007ff047819 */ /* 0x000fe40000011404 */
[----:B------:R-:W-:-:S04]  /*117c0*/  SHF.R.S32.HI R5, RZ, 0x1f, R2 ;  /* 0x0000001fff057819 */ /* 0x000fc80000011402 */
[----:B------:R-:W-:-:S04]  /*117d0*/  LEA.HI R5, R5, R2, RZ, 0x7 ;  /* 0x0000000205057211 */ /* 0x000fc800078f38ff */
[----:B------:R-:W-:-:S04]  /*117e0*/  SHF.R.S32.HI R5, RZ, 0x7, R5 ;  /* 0x00000007ff057819 */ /* 0x000fc80000011405 */
[----:B------:R-:W-:Y:S01]  /*117f0*/  VIMNMX R28, R5, R4, PT ;  /* 0x00000004051c7248 */ /* 0x000fe20003fe0100 */
[----:B------:R-:W-:Y:S06]  /*11800*/  @!P0 BRA `(.L_x_955) ;  /* 0x0000000000448947 */ /* 0x000fec0003800000 */
[----:B------:R-:W-:Y:S01]  /*11810*/  ISETP.GT.AND P0, PT, R7, -0x1, PT ;  /* 0xffffffff0700780c */ /* 0x000fe20003f04270 */
[----:B------:R-:W-:-:S12]  /*11820*/  BSSY B0, `(.L_x_956) ;  /* 0x000000d000007945 */ /* 0x000fd80003800000 */
        /* <DEDUP_REMOVED lines=8> */
.L_x_957:
[----:B------:R-:W-:-:S13]  /*118b0*/  ISETP.NE.AND P0, PT, R3, 0x1, PT ;  /* 0x000000010300780c */ /* 0x000fda0003f05270 */
[----:B------:R-:W0:Y:S02]  /*118c0*/  @P0 LDC.64 R4, c[0x0][0x9e8] ;  /* 0x00027a00ff040b82 */ /* 0x000e240000000a00 */
[----:B0-----:R-:W-:-:S05]  /*118d0*/  @P0 IMAD.HI.U32 R4, R7, R4, RZ ;  /* 0x0000000407040227 */ /* 0x001fca00078e00ff */
[----:B------:R-:W-:-:S07]  /*118e0*/  @P0 SHF.R.U32.HI R7, RZ, R5, R4 ;  /* 0x00000005ff070219 */ /* 0x000fce0000011604 */
.L_x_958:
[----:B------:R-:W-:Y:S05]  /*118f0*/  BSYNC B0 ;  /* 0x0000000000007941 */ /* 0x000fea0003800000 */
.L_x_956:
[----:B------:R-:W-:-:S05]  /*11900*/  IMAD R3, R7, R3, RZ ;  /* 0x0000000307037224 */ /* 0x000fca00078e02ff */
[----:B------:R-:W-:-:S07]  /*11910*/  VIMNMX R0, R0, R3, !PT ;  /* 0x0000000300007248 */ /* 0x000fce0007fe0100 */
.L_x_955:
[----:B------:R-:W-:Y:S01]  /*11920*/  SHF.R.S32.HI R3, RZ, 0x1f, R0 ;  /* 0x0000001fff037819 */ /* 0x000fe20000011400 */
[----:B------:R-:W-:Y:S03]  /*11930*/  BSSY B6, `(.L_x_959) ;  /* 0x000022d000067945 */ /* 0x000fe60003800000 */
[----:B------:R-:W-:-:S04]  /*11940*/  LEA.HI R3, R3, R0, RZ, 0x7 ;  /* 0x0000000003037211 */ /* 0x000fc800078f38ff */
[----:B------:R-:W-:-:S04]  /*11950*/  SHF.R.S32.HI R3, RZ, 0x7, R3 ;  /* 0x00000007ff037819 */ /* 0x000fc80000011403 */
[----:B------:R-:W-:-:S04]  /*11960*/  VIMNMX R26, RZ, R3, !PT ;  /* 0x00000003ff1a7248 */ /* 0x000fc80007fe0100 */
[----:B------:R-:W-:-:S13]  /*11970*/  ISETP.GT.AND P0, PT, R28, R26, PT ;  /* 0x0000001a1c00720c */ /* 0x000fda0003f04270 */
[----:B------:R-:W-:Y:S05]  /*11980*/  @P0 BRA `(.L_x_960) ;  /* 0x00000000003c0947 */ /* 0x000fea0003800000 */
[----:B------:R-:W-:-:S13]  /*11990*/  ISETP.NE.AND P1, PT, R27, RZ, PT ;  /* 0x000000ff1b00720c */ /* 0x000fda0003f25270 */
[----:B------:R-:W-:Y:S05]  /*119a0*/  @P1 BRA `(.L_x_961) ;  /* 0x0000002000941947 */ /* 0x000fea0003800000 */
[----:B------:R-:W0:Y:S01]  /*119b0*/  S2R R7, SR_LANEID ;  /* 0x0000000000077919 */ /* 0x000e220000000000 */
[----:B------:R-:W-:Y:S01]  /*119c0*/  VOTEU.ANY UR4, UPT, PT ;  /* 0x0000000000047886 */ /* 0x000fe200038e0100 */
[----:B------:R-:W1:Y:S01]  /*119d0*/  LDC.64 R2, c[0x0][0xc38] ;  /* 0x00030e00ff027b82 */ /* 0x000e620000000a00 */
[----:B------:R-:W0:Y:S08]  /*119e0*/  FLO.U32 R0, UR4 ;  /* 0x0000000400007d00 */ /* 0x000e3000080e0000 */
[----:B------:R-:W1:Y:S01]  /*119f0*/  POPC R5, UR4 ;  /* 0x0000000400057d09 */ /* 0x000e620008000000 */
[----:B0-----:R-:W-:-:S13]  /*11a00*/  ISETP.EQ.U32.AND P0, PT, R0, R7, PT ;  /* 0x000000070000720c */ /* 0x001fda0003f02070 */
[----:B-1----:R-:W2:Y:S01]  /*11a10*/  @P0 ATOMG.E.ADD.STRONG.GPU PT, R3, desc[UR46][R2.64], R5 ;  /* 0x00000005020309a8 */ /* 0x002ea200081ee1ee */
[----:B------:R-:W0:Y:S02]  /*11a20*/  S2R R4, SR_LTMASK ;  /* 0x0000000000047919 */ /* 0x000e240000003900 */
[----:B0-----:R-:W-:-:S04]  /*11a30*/  LOP3.LUT R4, R4, UR4, RZ, 0xc0, !PT ;  /* 0x0000000404047c12 */ /* 0x001fc8000f8ec0ff */
[----:B------:R-:W0:Y:S01]  /*11a40*/  POPC R7, R4 ;  /* 0x0000000400077309 */ /* 0x000e220000000000 */
[----:B--2---:R-:W0:Y:S02]  /*11a50*/  SHFL.IDX PT, R0, R3, R0, 0x1f ;  /* 0x00001f0003007589 */ /* 0x004e2400000e0000 */
[----:B0-----:R-:W-:Y:S01]  /*11a60*/  IADD3 R16, R0, UR37, R7 ;  /* 0x0000002500107c10 */ /* 0x001fe2000fffe007 */
[----:B------:R-:W-:Y:S06]  /*11a70*/  BRA `(.L_x_961) ;  /* 0x0000002000607947 */ /* 0x000fec0003800000 */
.L_x_960:
        /* <DEDUP_REMOVED lines=10> */
[----:B------:R-:W-:Y:S02]  /*11b20*/  IMAD.U32 R4, RZ, RZ, UR6 ;  /* 0x00000006ff047e24 */ /* 0x000fe4000f8e00ff */
[----:B------:R-:W0:Y:S01]  /*11b30*/  LDC.64 R2, c[0x4][R2] ;  /* 0x0100000002027b82 */ /* 0x000e220000000a00 */
[----:B------:R-:W-:Y:S02]  /*11b40*/  IMAD.U32 R5, RZ, RZ, UR7 ;  /* 0x00000007ff057e24 */ /* 0x000fe4000f8e00ff */
        /* <DEDUP_REMOVED lines=8> */
[----:B0-----:R-:W-:Y:S05]  /*11bd0*/  CALL.ABS.NOINC R2 ;  /* 0x0000000002007343 */ /* 0x001fea0003c00000 */
.L_x_962:
[----:B------:R-:W-:-:S05]  /*11be0*/  VIADD R0, R25, 0x400 ;  /* 0x0000040019007836 */ /* 0x000fca0000000000 */
[----:B------:R-:W-:-:S13]  /*11bf0*/  LOP3.LUT P0, RZ, R0, 0x3ff, RZ, 0xc0, !PT ;  /* 0x000003ff00ff7812 */ /* 0x000fda000780c0ff */
[----:B------:R-:W-:Y:S05]  /*11c00*/  @!P0 BRA `(.L_x_963) ;  /* 0x0000000000808947 */ /* 0x000fea0003800000 */
[----:B------:R-:W-:Y:S01]  /*11c10*/  MOV R0, 0x0 ;  /* 0x0000000000007802 */ /* 0x000fe20000000f00 */
[----:B------:R-:W-:Y:S01]  /*11c20*/  ULDC.64 UR6, c[0x4][0xa8] ;  /* 0x01002a0000067ab9 */ /* 0x000fe20000000a00 */
[----:B------:R-:W-:Y:S01]  /*11c30*/  ULDC.64 UR8, c[0x4][0xb0] ;  /* 0x01002c0000087ab9 */ /* 0x000fe20000000a00 */
[----:B------:R-:W-:Y:S01]  /*11c40*/  ULDC.64 UR4, c[0x4][0x10] ;  /* 0x0100040000047ab9 */ /* 0x000fe20000000a00 */
[----:B------:R0:W1:Y:S01]  /*11c50*/  LDC.64 R2, c[0x4][R0] ;  /* 0x0100000000027b82 */ /* 0x0000620000000a00 */
[----:B------:R-:W-:Y:S02]  /*11c60*/  IMAD.U32 R4, RZ, RZ, UR6 ;  /* 0x00000006ff047e24 */ /* 0x000fe4000f8e00ff */
[----:B------:R-:W-:Y:S02]  /*11c70*/  IMAD.U32 R5, RZ, RZ, UR7 ;  /* 0x00000007ff057e24 */ /* 0x000fe4000f8e00ff */
[----:B------:R-:W-:Y:S02]  /*11c80*/  IMAD.U32 R6, RZ, RZ, UR8 ;  /* 0x00000008ff067e24 */ /* 0x000fe4000f8e00ff */
[----:B------:R-:W-:-:S02]  /*11c90*/  IMAD.U32 R7, RZ, RZ, UR9 ;  /* 0x00000009ff077e24 */ /* 0x000fc4000f8e00ff */
[----:B------:R-:W-:Y:S02]  /*11ca0*/  IMAD.U32 R10, RZ, RZ, UR4 ;  /* 0x00000004ff0a7e24 */ /* 0x000fe4000f8e00ff */
[----:B------:R-:W-:Y:S02]  /*11cb0*/  IMAD.U32 R11, RZ, RZ, UR5 ;  /* 0x00000005ff0b7e24 */ /* 0x000fe4000f8e00ff */
[----:B------:R-:W-:Y:S02]  /*11cc0*/  IMAD.MOV.U32 R8, RZ, RZ, 0x70 ;  /* 0x00000070ff087424 */ /* 0x000fe400078e00ff */
[----:B------:R-:W-:Y:S02]  /*11cd0*/  IMAD.MOV.U32 R12, RZ, RZ, 0x1 ;  /* 0x00000001ff0c7424 */ /* 0x000fe400078e00ff */
[----:B0-----:R-:W-:-:S07]  /*11ce0*/  IMAD.MOV.U32 R13, RZ, RZ, RZ ;  /* 0x000000ffff0d7224 */ /* 0x001fce00078e00ff */
[----:B------:R-:W-:-:S07]  /*11cf0*/  LEPC R20, `(.L_x_964) ;  /* 0x000000001014794e */ /* 0x000fce0000000000 */
[----:B-1----:R-:W-:Y:S05]  /*11d00*/  CALL.ABS.NOINC R2 ;  /* 0x0000000002007343 */ /* 0x002fea0003c00000 */
.L_x_964:
        /* <DEDUP_REMOVED lines=16> */
.L_x_963:
[----:B------:R-:W2:Y:S01]  /*11e10*/  LDL.LU R20, [R1] ;  /* 0x0000000001147983 */ /* 0x000ea20000300800 */
[----:B------:R-:W-:Y:S01]  /*11e20*/  ULDC.64 UR4, c[0x0][0x9f8] ;  /* 0x00027e0000047ab9 */ /* 0x000fe20000000a00 */
[----:B------:R-:W0:Y:S01]  /*11e30*/  LDC R0, c[0x0][0x428] ;  /* 0x00010a00ff007b82 */ /* 0x000e220000000800 */
[----:B------:R-:W-:Y:S01]  /*11e40*/  ISETP.NE.U32.AND P0, PT, RZ, UR4, PT ;  /* 0x00000004ff007c0c */ /* 0x000fe2000bf05070 */
[----:B------:R-:W-:-:S03]  /*11e50*/  IMAD.MOV.U32 R6, RZ, RZ, R19 ;  /* 0x000000ffff067224 */ /* 0x000fc600078e0013 */
[----:B------:R-:W-:Y:S01]  /*11e60*/  ISETP.NE.AND.EX P0, PT, RZ, UR5, PT, P0 ;  /* 0x00000005ff007c0c */ /* 0x000fe2000bf05300 */
[----:B------:R-:W-:-:S12]  /*11e70*/  ULDC.64 UR4, c[0x0][0xa00] ;  /* 0x0002800000047ab9 */ /* 0x000fd80000000a00 */
[----:B------:R-:W1:Y:S02]  /*11e80*/  @P0 LDC.64 R2, c[0x0][0x9f8] ;  /* 0x00027e00ff020b82 */ /* 0x000e640000000a00 */
[----:B-1----:R-:W-:-:S05]  /*11e90*/  @P0 IMAD.WIDE R2, R19, 0x4, R2 ;  /* 0x0000000413020825 */ /* 0x002fca00078e0202 */
[----:B------:R1:W5:Y:S01]  /*11ea0*/  @P0 LDG.E R6, desc[UR46][R2.64] ;  /* 0x0000002e02060981 */ /* 0x000362000c1e1900 */
[----:B0-----:R-:W-:Y:S01]  /*11eb0*/  ISETP.NE.AND P0, PT, R0, 0x1, PT ;  /* 0x000000010000780c */ /* 0x001fe20003f05270 */
[----:B------:R-:W-:Y:S01]  /*11ec0*/  IMAD.MOV.U32 R0, RZ, RZ, R18 ;  /* 0x000000ffff007224 */ /* 0x000fe200078e0012 */
[----:B------:R-:W-:-:S04]  /*11ed0*/  ISETP.NE.AND P6, PT, R27, RZ, PT ;  /* 0x000000ff1b00720c */ /* 0x000fc80003fc5270 */
[----:B------:R-:W-:-:S07]  /*11ee0*/  PLOP3.LUT P1, PT, P6, PT, PT, 0x8, 0x0 ;  /* 0x000000000000781c */ /* 0x000fce000372e170 */
[----:B------:R-:W0:Y:S02]  /*11ef0*/  @P0 LDC R5, c[0x0][0x42c] ;  /* 0x00010b00ff050b82 */ /* 0x000e240000000800 */
[----:B------:R-:W-:-:S05]  /*11f00*/  VOTEU.ALL UP1, P6 ;  /* 0x00000000003f7886 */ /* 0x000fca0003020000 */
[----:B------:R-:W-:Y:S01]  /*11f10*/  @!UP1 UIADD3 UR8, UP0, UR38, 0x270, URZ ;  /* 0x0000027026089890 */ /* 0x000fe2000ff1e03f */
[----:B------:R-:W3:Y:S03]  /*11f20*/  @P0 LDC R7, c[0x0][0x430] ;  /* 0x00010c00ff070b82 */ /* 0x000ee60000000800 */
[----:B------:R-:W-:-:S03]  /*11f30*/  @!UP1 UIADD3.X UR9, URZ, UR39, URZ, UP0, !UPT ;  /* 0x000000273f099290 */ /* 0x000fc600087fe43f */
[----:B------:R-:W-:Y:S01]  /*11f40*/  VOTEU.ALL UP0, P6 ;  /* 0x00000000003f7886 */ /* 0x000fe20003000000 */
[----:B0-----:R-:W-:-:S05]  /*11f50*/  @P0 IMAD.HI.U32 R4, R18, R5, RZ ;  /* 0x0000000512040227 */ /* 0x001fca00078e00ff */
[----:B---3--:R-:W-:Y:S02]  /*11f60*/  @P0 SHF.R.U32.HI R0, RZ, R7, R4 ;  /* 0x00000007ff000219 */ /* 0x008fe40000011604 */
[----:B------:R-:W-:-:S04]  /*11f70*/  ISETP.NE.U32.AND P0, PT, RZ, UR4, PT ;  /* 0x00000004ff007c0c */ /* 0x000fc8000bf05070 */
[----:B------:R-:W-:-:S04]  /*11f80*/  ISETP.NE.AND.EX P0, PT, RZ, UR5, PT, P0 ;  /* 0x00000005ff007c0c */ /* 0x000fc8000bf05300 */
[----:B------:R-:W-:Y:S01]  /*11f90*/  SEL R10, R19, RZ, !P0 ;  /* 0x000000ff130a7207 */ /* 0x000fe20004000000 */
[----:B-12---:R-:W-:-:S08]  /*11fa0*/  IMAD R17, R17, 0xc0, R20 ;  /* 0x000000c011117824 */ /* 0x006fd000078e0214 */
.L_x_965:
        /* <DEDUP_REMOVED lines=11> */
[----:B------:R-:W-:Y:S01]  /*12060*/  ULDC.64 UR4, c[0x0][0xa08] ;  /* 0x0002820000047ab9 */ /* 0x000fe20000000a00 */
[----:B------:R-:W-:Y:S01]  /*12070*/  VIADD R7, R28, 0xffffffff ;  /* 0xffffffff1c077836 */ /* 0x000fe20000000000 */
[----:B0-----:R-:W-:Y:S01]  /*12080*/  LOP3.LUT P0, RZ, R2, UR4, RZ, 0xfc, !PT ;  /* 0x0000000402ff7c12 */ /* 0x001fe2000f80fcff */
[----:B------:R-:W-:-:S03]  /*12090*/  UMOV UR4, 0xffffffff ;  /* 0xffffffff00047882 */ /* 0x000fc60000000000 */
[----:B------:R-:W-:-:S04]  /*120a0*/  LOP3.LUT P0, RZ, R3, UR5, RZ, 0xfc, P0 ;  /* 0x0000000503ff7c12 */ /* 0x000fc8000800fcff */
[----:B-----5:R-:W-:Y:S01]  /*120b0*/  SEL R8, R6, RZ, !P0 ;  /* 0x000000ff06087207 */ /* 0x020fe20004000000 */
[----:B------:R-:W-:Y:S08]  /*120c0*/  BRA.DIV UR4, `(.L_x_966) ;  /* 0x0000002e04707947 */ /* 0x000ff0000b800000 */
.L_x_1036:
[----:B------:R-:W-:Y:S01]  /*120d0*/  UMOV UR4, 0xffffffff ;  /* 0xffffffff00047882 */ /* 0x000fe20000000000 */
[----:B------:R-:W-:Y:S02]  /*120e0*/  SHF.R.S32.HI R9, RZ, 0x1f, R6 ;  /* 0x0000001fff097819 */ /* 0x000fe40000011406 */
[----:B------:R-:W-:Y:S05]  /*120f0*/  BRA.DIV UR4, `(.L_x_967) ;  /* 0x0000002e04987947 */ /* 0x000fea000b800000 */
[----:B------:R-:W-:-:S13]  /*12100*/  ELECT P6, URZ, PT ;  /* 0x00000000003f782f */ /* 0x000fda00038c0000 */
.L_x_1039:
[----:B------:R-:W-:Y:S05]  /*12110*/  @!P6 BRA `(.L_x_968) ;  /* 0x0000000000cce947 */ /* 0x000fea0003800000 */
[----:B------:R-:W-:-:S04]  /*12120*/  ISETP.NE.U32.AND P0, PT, R2, RZ, PT ;  /* 0x000000ff0200720c */ /* 0x000fc80003f05070 */
        /* <DEDUP_REMOVED lines=20> */
.L_x_969:
[----:B------:R-:W-:Y:S01]  /*12270*/  IMAD R5, R22, 0x8, R25 ;  /* 0x0000000816057824 */ /* 0x000fe200078e0219 */
[----:B------:R-:W-:-:S04]  /*12280*/  SHF.L.U32 R4, R24, 0x1f, RZ ;  /* 0x0000001f18047819 */ /* 0x000fc800000006ff */
[----:B------:R-:W1:Y:S02]  /*12290*/  SYNCS.PHASECHK.TRANS64.TRYWAIT P0, [R5+URZ+0x16840], R4 ;  /* 0x01684004050075a7 */ /* 0x000e64000800017f */
[----:B-1----:R-:W-:Y:S05]  /*122a0*/  @!P0 BRA `(.L_x_970) ;  /* 0x0000002c004c8947 */ /* 0x002fea0003800000 */
.L_x_1040:
[----:B------:R-:W2:Y:S02]  /*122b0*/  S2R R11, SR_TID.X ;  /* 0x00000000000b7919 */ /* 0x000ea40000002100 */
[----:B--2---:R-:W-:-:S04]  /*122c0*/  LOP3.LUT R11, R11, 0x7f, RZ, 0xc0, !PT ;  /* 0x0000007f0b0b7812 */ /* 0x004fc800078ec0ff */
[----:B------:R-:W-:-:S13]  /*122d0*/  ISETP.NE.AND P0, PT, R11, RZ, PT ;  /* 0x000000ff0b00720c */ /* 0x000fda0003f05270 */
[----:B------:R-:W-:Y:S05]  /*122e0*/  @P0 BRA `(.L_x_971) ;  /* 0x0000000000140947 */ /* 0x000fea0003800000 */
[----:B------:R-:W-:Y:S01]  /*122f0*/  ISETP.NE.AND P1, PT, R27, RZ, PT ;  /* 0x000000ff1b00720c */ /* 0x000fe20003f25270 */
[----:B-1----:R-:W-:-:S04]  /*12300*/  IMAD.MOV.U32 R4, RZ, RZ, 0x4000 ;  /* 0x00004000ff047424 */ /* 0x002fc800078e00ff */
[----:B------:R2:W-:Y:S08]  /*12310*/  SYNCS.ARRIVE.TRANS64 RZ, [R5+URZ+0x16830], R4 ;  /* 0x0168300405ff79a7 */ /* 0x0005f0000800003f */
[----:B------:R-:W-:Y:S05]  /*12320*/  @!P1 BRA `(.L_x_971) ;  /* 0x0000000000049947 */ /* 0x000fea0003800000 */
[----:B------:R-:W-:Y:S01]  /*12330*/  BPT.TRAP 0x1 ;  /* 0x000000040000795c */ /* 0x000fe20000300000 */
.L_x_971:
[----:B-12---:R-:W-:Y:S01]  /*12340*/  IMAD R4, R22, 0x4000, R25 ;  /* 0x0000400016047824 */ /* 0x006fe200078e0219 */
        /* <DEDUP_REMOVED lines=11> */
[----:B------:R-:W-:Y:S02]  /*12400*/  ULEA UR11, UR11, UR4, 0x7 ;  /* 0x000000040b0b7291 */ /* 0x000fe4000f8e383f */
[----:B------:R-:W-:Y:S01]  /*12410*/  UIADD3 UR8, UR8, 0xe400, URZ ;  /* 0x0000e40008087890 */ /* 0x000fe2000fffe03f */
[----:B------:R-:W-:-:S08]  /*12420*/  UMOV UR4, 0x0 ;  /* 0x0000000000047882 */ /* 0x000fd00000000000 */
[----:B------:R1:W-:Y:S02]  /*12430*/  UTMALDG.4D [UR8], [UR6], desc[UR4] ;  /* 0x00000408060075b4 */ /* 0x0003e40008019000 */
[----:B-1----:R-:W-:Y:S01]  /*12440*/  NOP ;  /* 0x0000000000007918 */ /* 0x002fe20000000000 */
.L_x_968:
[----:B------:R-:W-:Y:S05]  /*12450*/  WARPSYNC.ALL ;  /* 0x0000000000007948 */ /* 0x000fea0003800000 */
[----:B------:R-:W-:Y:S01]  /*12460*/  BAR.SYNC.DEFER_BLOCKING 0x8, 0x1a0 ;  /* 0x0206800000007b1d */ /* 0x000fe20000010000 */
[----:B------:R-:W-:Y:S02]  /*12470*/  ELECT P0, URZ, PT ;  /* 0x00000000003f782f */ /* 0x000fe40003800000 */
[----:B------:R-:W-:Y:S01]  /*12480*/  R2UR UR9, R25 ;  /* 0x00000000190972ca */ /* 0x000fe200000e0000 */
[----:B------:R-:W-:Y:S01]  /*12490*/  VIADD R29, R29, 0x1 ;  /* 0x000000011d1d7836 */ /* 0x000fe20000000000 */
[----:B------:R-:W-:-:S09]  /*124a0*/  UIADD3 UR4, UP0, UR38, 0x270, URZ ;  /* 0x0000027026047890 */ /* 0x000fd2000ff1e03f */
[----:B------:R-:W-:Y:S01]  /*124b0*/  @P0 R2UR UR13, R10 ;  /* 0x000000000a0d02ca */ /* 0x000fe200000e0000 */
[----:B------:R-:W-:Y:S01]  /*124c0*/  UMOV UR6, 0x0 ;  /* 0x0000000000067882 */ /* 0x000fe20000000000 */
[----:B------:R-:W-:Y:S01]  /*124d0*/  @P0 R2UR UR12, R18 ;  /* 0x00000000120c02ca */ /* 0x000fe200000e0000 */
[----:B------:R-:W-:Y:S01]  /*124e0*/  UIADD3.X UR5, URZ, UR39, URZ, UP0, !UPT ;  /* 0x000000273f057290 */ /* 0x000fe200087fe43f */
[----:B------:R-:W-:Y:S01]  /*124f0*/  @P0 R2UR UR11, R17 ;  /* 0x00000000110b02ca */ /* 0x000fe200000e0000 */
[----:B------:R-:W-:Y:S01]  /*12500*/  UMOV UR7, 0x12f00000 ;  /* 0x12f0000000077882 */ /* 0x000fe20000000000 */
[----:B------:R-:W-:Y:S01]  /*12510*/  UMOV UR10, URZ ;  /* 0x0000003f000a7c82 */ /* 0x000fe20008000000 */
[----:B------:R-:W-:Y:S01]  /*12520*/  BSSY B0, `(.L_x_972) ;  /* 0x000000c000007945 */ /* 0x000fe20003800000 */
[----:B------:R-:W-:Y:S01]  /*12530*/  @P0 IMAD.MOV.U32 R4, RZ, RZ, 0x6000 ;  /* 0x00006000ff040424 */ /* 0x000fe200078e00ff */
[----:B------:R-:W-:Y:S02]  /*12540*/  UIADD3 UR8, UR9, 0x8400, URZ ;  /* 0x0000840009087890 */ /* 0x000fe4000fffe03f */
[----:B------:R-:W-:Y:S01]  /*12550*/  UIADD3 UR9, UR9, 0x16800, URZ ;  /* 0x0001680009097890 */ /* 0x000fe2000fffe03f */
[----:B------:R1:W-:Y:S08]  /*12560*/  @P0 SYNCS.ARRIVE.TRANS64 RZ, [R25+URZ+0x16800], R4 ;  /* 0x0168000419ff09a7 */ /* 0x0003f0000800003f */
[----:B------:R2:W-:Y:S01]  /*12570*/  UTMALDG.4D [UR8], [UR4], desc[UR6] ;  /* 0x00000608040075b4 */ /* 0x0005e20008019000 */
[----:B-1----:R-:W-:-:S04]  /*12580*/  LEA.HI R4, R29, R29, RZ, 0x1 ;  /* 0x0000001d1d047211 */ /* 0x002fc800078f08ff */
[----:B------:R-:W-:-:S05]  /*12590*/  LOP3.LUT R4, R4, 0xfffffffe, RZ, 0xc0, !PT ;  /* 0xfffffffe04047812 */ /* 0x000fca00078ec0ff */
[----:B------:R-:W-:-:S05]  /*125a0*/  IMAD.IADD R4, R29, 0x1, -R4 ;  /* 0x000000011d047824 */ /* 0x000fca00078e0a04 */
[----:B------:R-:W-:-:S04]  /*125b0*/  SHF.L.U32 R4, R4, 0x1f, RZ ;  /* 0x0000001f04047819 */ /* 0x000fc800000006ff */
[----:B------:R-:W1:Y:S02]  /*125c0*/  SYNCS.PHASECHK.TRANS64.TRYWAIT P0, [R25+URZ+0x16820], R4 ;  /* 0x01682004190075a7 */ /* 0x000e64000800017f */
[----:B-12---:R-:W-:Y:S05]  /*125d0*/  @!P0 BRA `(.L_x_973) ;  /* 0x0000002800948947 */ /* 0x006fea0003800000 */
.L_x_1041:
[----:B------:R-:W-:Y:S05]  /*125e0*/  BSYNC B0 ;  /* 0x0000000000007941 */ /* 0x000fea0003800000 */
.L_x_972:
[----:B------:R-:W-:Y:S01]  /*125f0*/  VIADD R10, R28, 0xfffffffe ;  /* 0xfffffffe1c0a7836 */ /* 0x000fe20000000000 */
[----:B------:R-:W-:Y:S04]  /*12600*/  BSSY B0, `(.L_x_974) ;  /* 0x0000129000007945 */ /* 0x000fe80003800000 */
[----:B------:R-:W-:-:S13]  /*12610*/  ISETP.GE.AND P0, PT, R10, R26, PT ;  /* 0x0000001a0a00720c */ /* 0x000fda0003f06270 */
[----:B------:R-:W-:Y:S05]  /*12620*/  @!P0 BRA `(.L_x_975) ;  /* 0x0000001000988947 */ /* 0x000fea0003800000 */
[----:B-1----:R-:W-:Y:S01]  /*12630*/  IMAD.MOV R4, RZ, RZ, -R28 ;  /* 0x000000ffff047224 */ /* 0x002fe200078e0a1c */
[----:B------:R-:W-:Y:S01]  /*12640*/  LOP3.LUT R11, RZ, R26, RZ, 0x33, !PT ;  /* 0x0000001aff0b7212 */ /* 0x000fe200078e33ff */
[----:B------:R-:W-:Y:S03]  /*12650*/  BSSY B1, `(.L_x_976) ;  /* 0x0000064000017945 */ /* 0x000fe60003800000 */
[----:B------:R-:W-:-:S05]  /*12660*/  VIADDMNMX R11, R4, 0x1, R11, !PT ;  /* 0x00000001040b7846 */ /* 0x000fca000780010b */
[----:B------:R-:W-:-:S05]  /*12670*/  IMAD.IADD R4, R28, 0x1, R11 ;  /* 0x000000011c047824 */ /* 0x000fca00078e020b */
        /* <DEDUP_REMOVED lines=32> */
.L_x_980:
[----:B0-----:R-:W-:Y:S01]  /*12880*/  IMAD R3, R12, 0x8, R25 ;  /* 0x000000080c037824 */ /* 0x001fe200078e0219 */
[----:B------:R-:W-:-:S04]  /*12890*/  SHF.L.U32 R2, R13, 0x1f, RZ ;  /* 0x0000001f0d027819 */ /* 0x000fc800000006ff */
[----:B------:R-:W0:Y:S02]  /*128a0*/  SYNCS.PHASECHK.TRANS64.TRYWAIT P0, [R3+URZ+0x16840], R2 ;  /* 0x01684002030075a7 */ /* 0x000e24000800017f */
[----:B0-----:R-:W-:Y:S05]  /*128b0*/  @!P0 BRA `(.L_x_981) ;  /* 0x0000002400f08947 */ /* 0x001fea0003800000 */
.L_x_1042:
[----:B------:R-:W1:Y:S02]  /*128c0*/  S2R R5, SR_TID.X ;  /* 0x0000000000057919 */ /* 0x000e640000002100 */
[----:B-1----:R-:W-:-:S04]  /*128d0*/  LOP3.LUT R5, R5, 0x7f, RZ, 0xc0, !PT ;  /* 0x0000007f05057812 */ /* 0x002fc800078ec0ff */
[----:B------:R-:W-:-:S13]  /*128e0*/  ISETP.NE.AND P1, PT, R5, RZ, PT ;  /* 0x000000ff0500720c */ /* 0x000fda0003f25270 */
[----:B------:R-:W-:Y:S05]  /*128f0*/  @P1 BRA `(.L_x_982) ;  /* 0x0000000000141947 */ /* 0x000fea0003800000 */
[----:B------:R-:W-:Y:S01]  /*12900*/  ISETP.NE.AND P0, PT, R27, RZ, PT ;  /* 0x000000ff1b00720c */ /* 0x000fe20003f05270 */
[----:B0-----:R-:W-:-:S04]  /*12910*/  IMAD.MOV.U32 R2, RZ, RZ, 0x4000 ;  /* 0x00004000ff027424 */ /* 0x001fc800078e00ff */
[----:B------:R1:W-:Y:S08]  /*12920*/  SYNCS.ARRIVE.TRANS64 RZ, [R3+URZ+0x16830], R2 ;  /* 0x0168300203ff79a7 */ /* 0x0003f0000800003f */
[----:B------:R-:W-:Y:S05]  /*12930*/  @!P0 BRA `(.L_x_982) ;  /* 0x0000000000048947 */ /* 0x000fea0003800000 */
[----:B------:R-:W-:Y:S01]  /*12940*/  BPT.TRAP 0x1 ;  /* 0x000000040000795c */ /* 0x000fe20000300000 */
.L_x_982:
[----:B01----:R-:W-:Y:S01]  /*12950*/  IMAD R2, R12, 0x4000, R25 ;  /* 0x000040000c027824 */ /* 0x003fe200078e0219 */
        /* <DEDUP_REMOVED lines=14> */
[----:B------:R-:W-:Y:S02]  /*12a40*/  ULEA UR11, UR11, UR4, 0x7 ;  /* 0x000000040b0b7291 */ /* 0x000fe4000f8e383f */
[----:B------:R-:W-:Y:S01]  /*12a50*/  UIADD3 UR8, UR8, 0xe400, URZ ;  /* 0x0000e40008087890 */ /* 0x000fe2000fffe03f */
[----:B------:R-:W-:-:S08]  /*12a60*/  UMOV UR4, 0x0 ;  /* 0x0000000000047882 */ /* 0x000fd00000000000 */
[----:B------:R0:W-:Y:S01]  /*12a70*/  UTMALDG.4D [UR8], [UR6], desc[UR4] ;  /* 0x00000408060075b4 */ /* 0x0001e20008019000 */
[----:B------:R-:W1:Y:S02]  /*12a80*/  SYNCS.PHASECHK.TRANS64.TRYWAIT P0, [R2+URZ+0x60], R5 ;  /* 0x00006005020075a7 */ /* 0x000e64000800017f */
[----:B01----:R-:W-:Y:S05]  /*12a90*/  @!P0 BRA `(.L_x_983) ;  /* 0x00000024008c8947 */ /* 0x003fea0003800000 */
.L_x_1043:
[----:B------:R-:W-:Y:S05]  /*12aa0*/  @P1 BRA `(.L_x_984) ;  /* 0x0000000000181947 */ /* 0x000fea0003800000 */
[----:B------:R-:W-:Y:S01]  /*12ab0*/  ISETP.NE.AND P0, PT, R27, RZ, PT ;  /* 0x000000ff1b00720c */ /* 0x000fe20003f05270 */
[----:B0-----:R-:W-:Y:S02]  /*12ac0*/  IMAD R2, R22, 0x8, R25 ;  /* 0x0000000816027824 */ /* 0x001fe400078e0219 */
[----:B------:R-:W-:-:S04]  /*12ad0*/  IMAD.MOV.U32 R3, RZ, RZ, 0x4000 ;  /* 0x00004000ff037424 */ /* 0x000fc800078e00ff */
[----:B------:R1:W-:Y:S06]  /*12ae0*/  SYNCS.ARRIVE.TRANS64 RZ, [R2+URZ+0x16850], R3 ;  /* 0x0168500302ff79a7 */ /* 0x0003ec000800003f */
[----:B------:R-:W-:Y:S05]  /*12af0*/  @!P0 BRA `(.L_x_984) ;  /* 0x0000000000048947 */ /* 0x000fea0003800000 */
[----:B------:R-:W-:Y:S01]  /*12b00*/  BPT.TRAP 0x1 ;  /* 0x000000040000795c */ /* 0x000fe20000300000 */
.L_x_984:
[C-C-:B01----:R-:W-:Y:S01]  /*12b10*/  IMAD R2, R22.reuse, 0x8, R25.reuse ;  /* 0x0000000816027824 */ /* 0x143fe200078e0219 */
        /* <DEDUP_REMOVED lines=11> */
[----:B------:R-:W-:-:S02]  /*12bd0*/  IMAD.MOV.U32 R8, RZ, RZ, R4 ;  /* 0x000000ffff087224 */ /* 0x000fc400078e0004 */
[----:B------:R-:W-:Y:S02]  /*12be0*/  IMAD.MOV.U32 R7, RZ, RZ, R10 ;  /* 0x000000ffff077224 */ /* 0x000fe400078e000a */
[----:B------:R-:W-:Y:S02]  /*12bf0*/  ULEA UR11, UR11, UR4, 0x7 ;  /* 0x000000040b0b7291 */ /* 0x000fe4000f8e383f */
[----:B------:R-:W-:Y:S02]  /*12c00*/  UIADD3 UR9, UR9, 0x16850, URZ ;  /* 0x0001685009097890 */ /* 0x000fe4000fffe03f */
[----:B------:R-:W-:Y:S01]  /*12c10*/  UIADD3 UR8, UR8, 0x400, URZ ;  /* 0x0000040008087890 */ /* 0x000fe2000fffe03f */
[----:B------:R-:W-:-:S08]  /*12c20*/  UMOV UR4, 0x0 ;  /* 0x0000000000047882 */ /* 0x000fd00000000000 */
[----:B------:R0:W-:Y:S02]  /*12c30*/  UTMALDG.4D [UR8], [UR6], desc[UR4] ;  /* 0x00000408060075b4 */ /* 0x0001e40008019000 */
[----:B0-----:R-:W-:Y:S01]  /*12c40*/  NOP ;  /* 0x0000000000007918 */ /* 0x001fe20000000000 */
.L_x_979:
[----:B------:R-:W-:Y:S05]  /*12c50*/  BSYNC B2 ;  /* 0x0000000000027941 */ /* 0x000fea0003800000 */
.L_x_978:
[----:B------:R-:W-:Y:S02]  /*12c60*/  IMAD.MOV.U32 R22, RZ, RZ, R12 ;  /* 0x000000ffff167224 */ /* 0x000fe400078e000c */
[----:B------:R-:W-:Y:S02]  /*12c70*/  IMAD.MOV.U32 R24, RZ, RZ, R13 ;  /* 0x000000ffff187224 */ /* 0x000fe400078e000d */
[----:B------:R-:W-:-:S07]  /*12c80*/  VIADD R10, R28, 0xfffffffd ;  /* 0xfffffffd1c0a7836 */ /* 0x000fce0000000000 */
.L_x_977:
[----:B------:R-:W-:Y:S05]  /*12c90*/  BSYNC B1 ;  /* 0x0000000000017941 */ /* 0x000fea0003800000 */
.L_x_976:
[----:B------:R-:W-:Y:S01]  /*12ca0*/  VIADD R11, R11, 0xfffffffe ;  /* 0xfffffffe0b0b7836 */ /* 0x000fe20000000000 */
[----:B------:R-:W-:-:S04]  /*12cb0*/  LOP3.LUT R28, RZ, R28, RZ, 0x33, !PT ;  /* 0x0000001cff1c7212 */ /* 0x000fc800078e33ff */
[----:B------:R-:W-:-:S13]  /*12cc0*/  ISETP.NE.AND P0, PT, R11, R28, PT ;  /* 0x0000001c0b00720c */ /* 0x000fda0003f05270 */
[----:B------:R-:W-:Y:S05]  /*12cd0*/  @!P0 BRA `(.L_x_975) ;  /* 0x0000000800ec8947 */ /* 0x000fea0003800000 */
[----:B------:R-:W-:-:S07]  /*12ce0*/  IMAD.MOV.U32 R4, RZ, RZ, R8 ;  /* 0x000000ffff047224 */ /* 0x000fce00078e0008 */
.L_x_999:
[----:B------:R-:W-:Y:S01]  /*12cf0*/  VIADD R11, R22, 0x1 ;  /* 0x00000001160b7836 */ /* 0x000fe20000000000 */
[----:B------:R-:W-:Y:S05]  /*12d00*/  YIELD ;  /* 0x0000000000007946 */ /* 0x000fea0003800000 */
[----:B------:R-:W-:Y:S01]  /*12d10*/  ISETP.NE.AND P0, PT, R11, 0x2, PT ;  /* 0x000000020b00780c */ /* 0x000fe20003f05270 */
[----:B------:R-:W-:Y:S03]  /*12d20*/  BSSY B1, `(.L_x_985) ;  /* 0x0000057000017945 */ /* 0x000fe60003800000 */
[----:B01----:R-:W-:-:S02]  /*12d30*/  SEL R3, RZ, 0x1, P0 ;  /* 0x00000001ff037807 */ /* 0x003fc40000000000 */
[----:B------:R-:W-:Y:S02]  /*12d40*/  SEL R11, R11, RZ, P0 ;  /* 0x000000ff0b0b7207 */ /* 0x000fe40000000000 */
[----:B0-----:R-:W-:Y:S01]  /*12d50*/  LOP3.LUT R12, R24, R3, RZ, 0x3c, !PT ;  /* 0x00000003180c7212 */ /* 0x001fe200078e3cff */
        /* <DEDUP_REMOVED lines=24> */
.L_x_987:
[----:B------:R-:W-:Y:S01]  /*12ee0*/  IMAD R3, R11, 0x8, R25 ;  /* 0x000000080b037824 */ /* 0x000fe200078e0219 */
[----:B------:R-:W-:-:S04]  /*12ef0*/  SHF.L.U32 R2, R12, 0x1f, RZ ;  /* 0x0000001f0c027819 */ /* 0x000fc800000006ff */
[----:B------:R-:W1:Y:S02]  /*12f00*/  SYNCS.PHASECHK.TRANS64.TRYWAIT P0, [R3+URZ+0x16840], R2 ;  /* 0x01684002030075a7 */ /* 0x000e64000800017f */
[----:B-1----:R-:W-:Y:S05]  /*12f10*/  @!P0 BRA `(.L_x_988) ;  /* 0x0000002000808947 */ /* 0x002fea0003800000 */
.L_x_1044:
[----:B0-----:R-:W0:Y:S02]  /*12f20*/  S2R R5, SR_TID.X ;  /* 0x0000000000057919 */ /* 0x001e240000002100 */
[----:B0-----:R-:W-:-:S04]  /*12f30*/  LOP3.LUT R5, R5, 0x7f, RZ, 0xc0, !PT ;  /* 0x0000007f05057812 */ /* 0x001fc800078ec0ff */
[----:B------:R-:W-:-:S13]  /*12f40*/  ISETP.NE.AND P0, PT, R5, RZ, PT ;  /* 0x000000ff0500720c */ /* 0x000fda0003f05270 */
[----:B------:R-:W-:Y:S05]  /*12f50*/  @P0 BRA `(.L_x_989) ;  /* 0x0000000000140947 */ /* 0x000fea0003800000 */
[----:B------:R-:W-:Y:S01]  /*12f60*/  ISETP.NE.AND P1, PT, R27, RZ, PT ;  /* 0x000000ff1b00720c */ /* 0x000fe20003f25270 */
[----:B-1----:R-:W-:-:S04]  /*12f70*/  IMAD.MOV.U32 R2, RZ, RZ, 0x4000 ;  /* 0x00004000ff027424 */ /* 0x002fc800078e00ff */
[----:B------:R0:W-:Y:S08]  /*12f80*/  SYNCS.ARRIVE.TRANS64 RZ, [R3+URZ+0x16830], R2 ;  /* 0x0168300203ff79a7 */ /* 0x0001f0000800003f */
[----:B------:R-:W-:Y:S05]  /*12f90*/  @!P1 BRA `(.L_x_989) ;  /* 0x0000000000049947 */ /* 0x000fea0003800000 */
[----:B------:R-:W-:Y:S01]  /*12fa0*/  BPT.TRAP 0x1 ;  /* 0x000000040000795c */ /* 0x000fe20000300000 */
.L_x_989:
        /* <DEDUP_REMOVED lines=21> */
.L_x_1045:
[----:B------:R-:W-:Y:S05]  /*13100*/  @P0 BRA `(.L_x_991) ;  /* 0x0000000000140947 */ /* 0x000fea0003800000 */
[----:B------:R-:W-:Y:S01]  /*13110*/  ISETP.NE.AND P1, PT, R27, RZ, PT ;  /* 0x000000ff1b00720c */ /* 0x000fe20003f25270 */
[----:B------:R-:W-:-:S04]  /*13120*/  IMAD.MOV.U32 R2, RZ, RZ, 0x4000 ;  /* 0x00004000ff027424 */ /* 0x000fc800078e00ff */
[----:B------:R1:W-:Y:S08]  /*13130*/  SYNCS.ARRIVE.TRANS64 RZ, [R3+URZ+0x50], R2 ;  /* 0x0000500203ff79a7 */ /* 0x0003f0000800003f */
[----:B------:R-:W-:Y:S05]  /*13140*/  @!P1 BRA `(.L_x_991) ;  /* 0x0000000000049947 */ /* 0x000fea0003800000 */
[----:B------:R-:W-:Y:S01]  /*13150*/  BPT.TRAP 0x1 ;  /* 0x000000040000795c */ /* 0x000fe20000300000 */
.L_x_991:
        /* <DEDUP_REMOVED lines=15> */
[----:B------:R-:W-:-:S03]  /*13250*/  ULEA UR11, UR11, UR4, 0x7 ;  /* 0x000000040b0b7291 */ /* 0x000fc6000f8e383f */
[----:B------:R-:W-:-:S06]  /*13260*/  UMOV UR4, 0x0 ;  /* 0x0000000000047882 */ /* 0x000fcc0000000000 */
[----:B------:R2:W-:Y:S02]  /*13270*/  UTMALDG.4D [UR8], [UR6], desc[UR4] ;  /* 0x00000408060075b4 */ /* 0x0005e40008019000 */
[----:B--2---:R-:W-:Y:S01]  /*13280*/  NOP ;  /* 0x0000000000007918 */ /* 0x004fe20000000000 */
.L_x_986:
[----:B------:R-:W-:Y:S05]  /*13290*/  BSYNC B1 ;  /* 0x0000000000017941 */ /* 0x000fea0003800000 */
.L_x_985:
[----:B------:R-:W-:Y:S01]  /*132a0*/  VIADD R22, R11, 0x1 ;  /* 0x000000010b167836 */ /* 0x000fe20000000000 */
[----:B------:R-:W-:Y:S01]  /*132b0*/  BSSY B1, `(.L_x_992) ;  /* 0x000005a000017945 */ /* 0x000fe20003800000 */
[----:B------:R-:W-:-:S03]  /*132c0*/  VIADD R13, R10, 0xffffffff ;  /* 0xffffffff0a0d7836 */ /* 0x000fc60000000000 */
[----:B------:R-:W-:-:S04]  /*132d0*/  ISETP.NE.AND P0, PT, R22, 0x2, PT ;  /* 0x000000021600780c */ /* 0x000fc80003f05270 */
[----:B01----:R-:W-:Y:S02]  /*132e0*/  SEL R3, RZ, 0x1, P0 ;  /* 0x00000001ff037807 */ /* 0x003fe40000000000 */
        /* <DEDUP_REMOVED lines=26> */
.L_x_994:
[----:B------:R-:W-:Y:S01]  /*13490*/  IMAD R2, R22, 0x8, R25 ;  /* 0x0000000816027824 */ /* 0x000fe200078e0219 */
[----:B------:R-:W-:-:S04]  /*134a0*/  SHF.L.U32 R3, R24, 0x1f, RZ ;  /* 0x0000001f18037819 */ /* 0x000fc800000006ff */
[----:B------:R-:W1:Y:S02]  /*134b0*/  SYNCS.PHASECHK.TRANS64.TRYWAIT P0, [R2+URZ+0x16840], R3 ;  /* 0x01684003020075a7 */ /* 0x000e64000800017f */
[----:B-1----:R-:W-:Y:S05]  /*134c0*/  @!P0 BRA `(.L_x_995) ;  /* 0x0000001c003c8947 */ /* 0x002fea0003800000 */
.L_x_1046:
        /* <DEDUP_REMOVED lines=9> */
.L_x_996:
[----:B01----:R-:W-:Y:S01]  /*13560*/  IMAD R2, R22, 0x4000, R25 ;  /* 0x0000400016027824 */ /* 0x003fe200078e0219 */
[----:B------:R-:W-:Y:S01]  /*13570*/  R2UR UR11, R14 ;  /* 0x000000000e0b72ca */ /* 0x000fe200000e0000 */
[----:B------:R-:W-:Y:S01]  /*13580*/  UIADD3 UR6, UP0, UR38, 0x370, URZ ;  /* 0x0000037026067890 */ /* 0x000fe2000ff1e03f */
[----:B------:R-:W-:Y:S01]  /*13590*/  R2UR UR4, R23 ;  /* 0x00000000170472ca */ /* 0x000fe200000e0000 */
[----:B------:R-:W-:Y:S01]  /*135a0*/  UMOV UR5, 0x14f00000 ;  /* 0x14f0000000057882 */ /* 0x000fe20000000000 */
[----:B------:R-:W-:Y:S01]  /*135b0*/  R2UR UR8, R2 ;  /* 0x00000000020872ca */ /* 0x000fe200000e0000 */
[----:B------:R-:W-:Y:S01]  /*135c0*/  VIADD R2, R25, 0x16800 ;  /* 0x0001680019027836 */ /* 0x000fe20000000000 */
[----:B------:R-:W-:Y:S01]  /*135d0*/  R2UR UR12, R0 ;  /* 0x00000000000c72ca */ /* 0x000fe200000e0000 */
[----:B------:R-:W-:Y:S01]  /*135e0*/  UIADD3.X UR7, URZ, UR39, URZ, UP0, !UPT ;  /* 0x000000273f077290 */ /* 0x000fe200087fe43f */
[----:B-----5:R-:W-:Y:S01]  /*135f0*/  R2UR UR13, R4 ;  /* 0x00000000040d72ca */ /* 0x020fe200000e0000 */
[--C-:B------:R-:W-:Y:S01]  /*13600*/  IMAD R3, R22, 0x8, R2.reuse ;  /* 0x0000000816037824 */ /* 0x100fe200078e0202 */
[----:B------:R-:W-:Y:S01]  /*13610*/  UMOV UR10, URZ ;  /* 0x0000003f000a7c82 */ /* 0x000fe20008000000 */
[----:B------:R-:W-:-:S03]  /*13620*/  IMAD R2, R11, 0x8, R2 ;  /* 0x000000080b027824 */ /* 0x000fc600078e0202 */
[----:B------:R-:W-:Y:S01]  /*13630*/  R2UR UR9, R3 ;  /* 0x00000000030972ca */ /* 0x000fe200000e0000 */
[----:B------:R-:W-:Y:S01]  /*13640*/  ULEA UR11, UR11, UR4, 0x7 ;  /* 0x000000040b0b7291 */ /* 0x000fe2000f8e383f */
[----:B------:R-:W-:Y:S01]  /*13650*/  SHF.L.U32 R3, R12, 0x1f, RZ ;  /* 0x0000001f0c037819 */ /* 0x000fe200000006ff */
[----:B------:R-:W-:Y:S01]  /*13660*/  UIADD3 UR8, UR8, 0xe400, URZ ;  /* 0x0000e40008087890 */ /* 0x000fe2000fffe03f */
[----:B------:R-:W-:-:S09]  /*13670*/  UMOV UR4, 0x0 ;  /* 0x0000000000047882 */ /* 0x000fd20000000000 */
[----:B------:R-:W-:-:S09]  /*13680*/  UIADD3 UR9, UR9, 0x30, URZ ;  /* 0x0000003009097890 */ /* 0x000fd2000fffe03f */
[----:B------:R0:W-:Y:S01]  /*13690*/  UTMALDG.4D [UR8], [UR6], desc[UR4] ;  /* 0x00000408060075b4 */ /* 0x0001e20008019000 */
[----:B------:R-:W1:Y:S02]  /*136a0*/  SYNCS.PHASECHK.TRANS64.TRYWAIT P1, [R2+URZ+0x60], R3 ;  /* 0x00006003020075a7 */ /* 0x000e64000802017f */
[----:B01----:R-:W-:Y:S05]  /*136b0*/  @!P1 BRA `(.L_x_997) ;  /* 0x0000001800d49947 */ /* 0x003fea0003800000 */
.L_x_1047:
[----:B------:R-:W-:Y:S05]  /*136c0*/  @P0 BRA `(.L_x_998) ;  /* 0x0000000000140947 */ /* 0x000fea0003800000 */
[----:B------:R-:W-:Y:S01]  /*136d0*/  ISETP.NE.AND P1, PT, R27, RZ, PT ;  /* 0x000000ff1b00720c */ /* 0x000fe20003f25270 */
[----:B0-----:R-:W-:-:S04]  /*136e0*/  IMAD.MOV.U32 R3, RZ, RZ, 0x4000 ;  /* 0x00004000ff037424 */ /* 0x001fc800078e00ff */
[----:B------:R1:W-:Y:S08]  /*136f0*/  SYNCS.ARRIVE.TRANS64 RZ, [R2+URZ+0x50], R3 ;  /* 0x0000500302ff79a7 */ /* 0x0003f0000800003f */
[----:B------:R-:W-:Y:S05]  /*13700*/  @!P1 BRA `(.L_x_998) ;  /* 0x0000000000049947 */ /* 0x000fea0003800000 */
[----:B------:R-:W-:Y:S01]  /*13710*/  BPT.TRAP 0x1 ;  /* 0x000000040000795c */ /* 0x000fe20000300000 */
.L_x_998:
        /* <DEDUP_REMOVED lines=19> */
.L_x_993:
[----:B------:R-:W-:Y:S05]  /*13850*/  BSYNC B1 ;  /* 0x0000000000017941 */ /* 0x000fea0003800000 */
.L_x_992:
[----:B------:R-:W-:Y:S01]  /*13860*/  ISETP.GT.AND P0, PT, R13, R26, PT ;  /* 0x0000001a0d00720c */ /* 0x000fe20003f04270 */
[----:B------:R-:W-:-:S12]  /*13870*/  VIADD R10, R10, 0xfffffffe ;  /* 0xfffffffe0a0a7836 */ /* 0x000fd80000000000 */
[----:B------:R-:W-:Y:S05]  /*13880*/  @P0 BRA `(.L_x_999) ;  /* 0xfffffff400180947 */ /* 0x000fea000383ffff */
.L_x_975:
[----:B------:R-:W-:Y:S05]  /*13890*/  BSYNC B0 ;  /* 0x0000000000007941 */ /* 0x000fea0003800000 */
.L_x_974:
[----:B------:R-:W-:Y:S01]  /*138a0*/  ISETP.NE.AND P0, PT, R27, RZ, PT ;  /* 0x000000ff1b00720c */ /* 0x000fe20003f05270 */
[----:B------:R-:W-:-:S12]  /*138b0*/  BSSY B0, `(.L_x_1000) ;  /* 0x000000e000007945 */ /* 0x000fd80003800000 */
[----:B------:R-:W-:Y:S05]  /*138c0*/  @P0 BRA `(.L_x_1001) ;  /* 0x0000000000300947 */ /* 0x000fea0003800000 */
[----:B------:R-:W2:Y:S01]  /*138d0*/  S2R R9, SR_LANEID ;  /* 0x0000000000097919 */ /* 0x000ea20000000000 */
[----:B------:R-:W-:Y:S01]  /*138e0*/  VOTEU.ANY UR4, UPT, PT ;  /* 0x0000000000047886 */ /* 0x000fe200038e0100 */
[----:B01----:R-:W0:Y:S01]  /*138f0*/  LDC.64 R2, c[0x0][0xc38] ;  /* 0x00030e00ff027b82 */ /* 0x003e220000000a00 */
[----:B------:R-:W2:Y:S08]  /*13900*/  FLO.U32 R4, UR4 ;  /* 0x0000000400047d00 */ /* 0x000eb000080e0000 */
[----:B------:R-:W0:Y:S01]  /*13910*/  POPC R5, UR4 ;  /* 0x0000000400057d09 */ /* 0x000e220008000000 */
[----:B--2---:R-:W-:-:S13]  /*13920*/  ISETP.EQ.U32.AND P0, PT, R4, R9, PT ;  /* 0x000000090400720c */ /* 0x004fda0003f02070 */
[----:B0-----:R-:W2:Y:S01]  /*13930*/  @P0 ATOMG.E.ADD.STRONG.GPU PT, R3, desc[UR46][R2.64], R5 ;  /* 0x00000005020309a8 */ /* 0x001ea200081ee1ee */
[----:B------:R-:W0:Y:S02]  /*13940*/  S2R R6, SR_LTMASK ;  /* 0x0000000000067919 */ /* 0x000e240000003900 */
[----:B0-----:R-:W-:-:S04]  /*13950*/  LOP3.LUT R6, R6, UR4, RZ, 0xc0, !PT ;  /* 0x0000000406067c12 */ /* 0x001fc8000f8ec0ff */
[----:B------:R-:W0:Y:S01]  /*13960*/  POPC R9, R6 ;  /* 0x0000000600097309 */ /* 0x000e220000000000 */
[----:B--2---:R-:W0:Y:S02]  /*13970*/  SHFL.IDX PT, R4, R3, R4, 0x1f ;  /* 0x00001f0403047589 */ /* 0x004e2400000e0000 */
[----:B0-----:R-:W-:-:S07]  /*13980*/  IADD3 R16, R4, UR37, R9 ;  /* 0x0000002504107c10 */ /* 0x001fce000fffe009 */
.L_x_1001:
[----:B------:R-:W-:Y:S05]  /*13990*/  BSYNC B0 ;  /* 0x0000000000007941 */ /* 0x000fea0003800000 */
.L_x_1000:
[----:B------:R-:W-:Y:S04]  /*139a0*/  BSSY B0, `(.L_x_1002) ;  /* 0x0000020000007945 */ /* 0x000fe80003800000 */
[----:B------:R-:W-:Y:S05]  /*139b0*/  @!P6 BRA `(.L_x_1003) ;  /* 0x000000000078e947 */ /* 0x000fea0003800000 */
[----:B01----:R-:W-:Y:S01]  /*139c0*/  IMAD R3, R22, 0x8, R25 ;  /* 0x0000000816037824 */ /* 0x003fe200078e0219 */
[----:B------:R-:W-:-:S04]  /*139d0*/  SHF.L.U32 R2, R24, 0x1f, RZ ;  /* 0x0000001f18027819 */ /* 0x000fc800000006ff */
[----:B------:R-:W0:Y:S02]  /*139e0*/  SYNCS.PHASECHK.TRANS64.TRYWAIT P0, [R3+URZ+0x16860], R2 ;  /* 0x01686002030075a7 */ /* 0x000e24000800017f */
[----:B0-----:R-:W-:Y:S05]  /*139f0*/  @!P0 BRA `(.L_x_1004) ;  /* 0x0000001800188947 */ /* 0x001fea0003800000 */
.L_x_1048:
        /* <DEDUP_REMOVED lines=9> */
.L_x_1005:
        /* <DEDUP_REMOVED lines=11> */
[----:B------:R-:W-:Y:S02]  /*13b40*/  ULEA UR11, UR11, UR4, 0x7 ;  /* 0x000000040b0b7291 */ /* 0x000fe4000f8e383f */
[----:B------:R-:W-:Y:S02]  /*13b50*/  UIADD3 UR9, UR9, 0x16850, URZ ;  /* 0x0001685009097890 */ /* 0x000fe4000fffe03f */
[----:B------:R-:W-:Y:S01]  /*13b60*/  UIADD3 UR8, UR8, 0x400, URZ ;  /* 0x0000040008087890 */ /* 0x000fe2000fffe03f */
[----:B------:R-:W-:-:S08]  /*13b70*/  UMOV UR4, 0x0 ;  /* 0x0000000000047882 */ /* 0x000fd00000000000 */
[----:B------:R2:W-:Y:S02]  /*13b80*/  UTMALDG.4D [UR8], [UR6], desc[UR4] ;  /* 0x00000408060075b4 */ /* 0x0005e40008019000 */
[----:B--2---:R-:W-:Y:S01]  /*13b90*/  NOP ;  /* 0x0000000000007918 */ /* 0x004fe20000000000 */
.L_x_1003:
[----:B------:R-:W-:Y:S05]  /*13ba0*/  BSYNC B0 ;  /* 0x0000000000007941 */ /* 0x000fea0003800000 */
.L_x_1002:
[----:B------:R-:W-:-:S05]  /*13bb0*/  VIADD R22, R22, 0x1 ;  /* 0x0000000116167836 */ /* 0x000fca0000000000 */
[----:B------:R-:W-:-:S04]  /*13bc0*/  ISETP.NE.AND P0, PT, R22, 0x2, PT ;  /* 0x000000021600780c */ /* 0x000fc80003f05270 */
[----:B01----:R-:W-:Y:S02]  /*13bd0*/  SEL R3, RZ, 0x1, P0 ;  /* 0x00000001ff037807 */ /* 0x003fe40000000000 */
[----:B------:R-:W-:Y:S02]  /*13be0*/  SEL R22, R22, RZ, P0 ;  /* 0x000000ff16167207 */ /* 0x000fe40000000000 */
[----:B------:R-:W-:-:S07]  /*13bf0*/  LOP3.LUT R24, R24, R3, RZ, 0x3c, !PT ;  /* 0x0000000318187212 */ /* 0x000fce00078e3cff */
.L_x_961:
[----:B------:R-:W-:Y:S05]  /*13c00*/  BSYNC B6 ;  /* 0x0000000000067941 */ /* 0x000fea0003800000 */
.L_x_959:
[----:B------:R-:W-:-:S03]  /*13c10*/  UMOV UR4, 0xffffffff ;  /* 0xffffffff00047882 */ /* 0x000fc60000000000 */
[----:B------:R-:W-:Y:S05]  /*13c20*/  BRA.DIV UR4, `(.L_x_1006) ;  /* 0x0000001604a07947 */ /* 0x000fea000b800000 */
[----:B------:R0:W1:Y:S04]  /*13c30*/  SHFL.IDX PT, R5, R16, RZ, 0x1f ;  /* 0x00001fff10057589 */ /* 0x00006800000e0000 */
[----:B------:R0:W2:Y:S02]  /*13c40*/  SHFL.IDX PT, R4, R16, 0x1, 0x1f ;  /* 0x00201f0010047f89 */ /* 0x0000a400000e0000 */
.L_x_1052:
[----:B------:R-:W-:Y:S01]  /*13c50*/  ULDC UR4, c[0x0][0xc14] ;  /* 0x0003050000047ab9 */ /* 0x000fe20000000800 */
[C---:B------:R-:W-:Y:S01]  /*13c60*/  IMAD.IADD R7, R27.reuse, 0x1, R19 ;  /* 0x000000011b077824 */ /* 0x040fe200078e0213 */
[----:B------:R-:W-:Y:S01]  /*13c70*/  ISETP.NE.AND P0, PT, R27, 0x1f, PT ;  /* 0x0000001f1b00780c */ /* 0x000fe20003f05270 */
[----:B------:R-:W-:Y:S01]  /*13c80*/  IMAD.U32 R0, RZ, RZ, UR4 ;  /* 0x00000004ff007e24 */ /* 0x000fe2000f8e00ff */
[----:B------:R-:W-:Y:S01]  /*13c90*/  BSSY B0, `(.L_x_1007) ;  /* 0x0000007000007945 */ /* 0x000fe20003800000 */
[----:B------:R-:W-:-:S03]  /*13ca0*/  IMAD.MOV.U32 R2, RZ, RZ, RZ ;  /* 0x000000ffff027224 */ /* 0x000fc600078e00ff */
[----:B------:R-:W-:-:S13]  /*13cb0*/  ISETP.GE.OR P0, PT, R7, R0, !P0 ;  /* 0x000000000700720c */ /* 0x000fda0004706670 */
[----:B------:R-:W-:Y:S05]  /*13cc0*/  @P0 BRA `(.L_x_1008) ;  /* 0x00000000000c0947 */ /* 0x000fea0003800000 */
[----:B------:R-:W3:Y:S02]  /*13cd0*/  LDC.64 R2, c[0x0][0xc58] ;  /* 0x00031600ff027b82 */ /* 0x000ee40000000a00 */
[----:B---3--:R-:W-:-:S06]  /*13ce0*/  IMAD.WIDE R2, R7, 0x4, R2 ;  /* 0x0000000407027825 */ /* 0x008fcc00078e0202 */
[----:B------:R3:W5:Y:S02]  /*13cf0*/  LDG.E R2, desc[UR46][R2.64] ;  /* 0x0000002e02027981 */ /* 0x000764000c1e1900 */
.L_x_1008:
[----:B------:R-:W-:Y:S05]  /*13d00*/  BSYNC B0 ;  /* 0x0000000000007941 */ /* 0x000fea0003800000 */
.L_x_1007:
[----:B------:R-:W-:-:S03]  /*13d10*/  UMOV UR4, 0xffffffff ;  /* 0xffffffff00047882 */ /* 0x000fc60000000000 */
[----:B------:R-:W-:Y:S05]  /*13d20*/  BRA.DIV UR4, `(.L_x_1009) ;  /* 0x0000001604ac7947 */ /* 0x000fea000b800000 */
[----:B-----5:R-:W4:Y:S01]  /*13d30*/  SHFL.UP PT, R14, R2, 0x1, RZ ;  /* 0x04200000020e7989 */ /* 0x020f2200000e00ff */
[C---:B------:R-:W-:Y:S02]  /*13d40*/  ISETP.NE.AND P0, PT, R27.reuse, RZ, PT ;  /* 0x000000ff1b00720c */ /* 0x040fe40003f05270 */
[C---:B------:R-:W-:Y:S02]  /*13d50*/  ISETP.GE.U32.AND P1, PT, R27.reuse, 0x2, PT ;  /* 0x000000021b00780c */ /* 0x040fe40003f26070 */
[----:B----4-:R-:W-:Y:S02]  /*13d60*/  SEL R13, R14, RZ, P0 ;  /* 0x000000ff0e0d7207 */ /* 0x010fe40000000000 */
[----:B------:R-:W-:-:S03]  /*13d70*/  ISETP.GE.U32.AND P0, PT, R27, 0x4, PT ;  /* 0x000000041b00780c */ /* 0x000fc60003f06070 */
[----:B------:R-:W-:-:S05]  /*13d80*/  IMAD.IADD R13, R2, 0x1, R13 ;  /* 0x00000001020d7824 */ /* 0x000fca00078e020d */
[----:B------:R-:W4:Y:S02]  /*13d90*/  SHFL.UP PT, R14, R13, 0x2, RZ ;  /* 0x044000000d0e7989 */ /* 0x000f2400000e00ff */
[----:B----4-:R-:W-:Y:S02]  /*13da0*/  SEL R14, R14, RZ, P1 ;  /* 0x000000ff0e0e7207 */ /* 0x010fe40000800000 */
[----:B------:R-:W-:-:S03]  /*13db0*/  ISETP.GE.U32.AND P1, PT, R27, 0x8, PT ;  /* 0x000000081b00780c */ /* 0x000fc60003f26070 */
[----:B---3--:R-:W-:-:S05]  /*13dc0*/  IMAD.IADD R3, R13, 0x1, R14 ;  /* 0x000000010d037824 */ /* 0x008fca00078e020e */
[----:B------:R-:W3:Y:S02]  /*13dd0*/  SHFL.UP PT, R14, R3, 0x4, RZ ;  /* 0x04800000030e7989 */ /* 0x000ee400000e00ff */
[----:B---3--:R-:W-:Y:S02]  /*13de0*/  SEL R6, R14, RZ, P0 ;  /* 0x000000ff0e067207 */ /* 0x008fe40000000000 */
[----:B------:R-:W-:-:S03]  /*13df0*/  ISETP.GE.U32.AND P0, PT, R27, 0x10, PT ;  /* 0x000000101b00780c */ /* 0x000fc60003f06070 */
[----:B------:R-:W-:-:S05]  /*13e00*/  IMAD.IADD R6, R3, 0x1, R6 ;  /* 0x0000000103067824 */ /* 0x000fca00078e0206 */
[----:B------:R-:W3:Y:S02]  /*13e10*/  SHFL.UP PT, R14, R6, 0x8, RZ ;  /* 0x05000000060e7989 */ /* 0x000ee400000e00ff */
[----:B---3--:R-:W-:-:S05]  /*13e20*/  SEL R7, R14, RZ, P1 ;  /* 0x000000ff0e077207 */ /* 0x008fca0000800000 */
[----:B------:R-:W-:-:S05]  /*13e30*/  IMAD.IADD R7, R6, 0x1, R7 ;  /* 0x0000000106077824 */ /* 0x000fca00078e0207 */
[----:B------:R-:W3:Y:S02]  /*13e40*/  SHFL.UP PT, R14, R7, 0x10, RZ ;  /* 0x06000000070e7989 */ /* 0x000ee400000e00ff */
[----:B---3--:R-:W-:-:S05]  /*13e50*/  SEL R8, R14, RZ, P0 ;  /* 0x000000ff0e087207 */ /* 0x008fca0000000000 */
[----:B------:R-:W-:-:S05]  /*13e60*/  IMAD.IADD R8, R7, 0x1, R8 ;  /* 0x0000000107087824 */ /* 0x000fca00078e0208 */
[----:B------:R3:W4:Y:S02]  /*13e70*/  SHFL.IDX PT, R14, R8, 0x1f, 0x1f ;  /* 0x03e01f00080e7f89 */ /* 0x00072400000e0000 */
.L_x_1060:
[----:B------:R-:W-:Y:S02]  /*13e80*/  ULDC UR4, c[0x0][0xc10] ;  /* 0x0003040000047ab9 */ /* 0x000fe40000000800 */
[----:B------:R-:W-:-:S04]  /*13e90*/  IMAD.U32 R6, RZ, RZ, UR4 ;  /* 0x00000004ff067e24 */ /* 0x000fc8000f8e00ff */
[----:B----4-:R-:W-:-:S04]  /*13ea0*/  IMAD R7, R14, R6, RZ ;  /* 0x000000060e077224 */ /* 0x010fc800078e02ff */
[----:B--2---:R-:W-:-:S05]  /*13eb0*/  IMAD.IADD R4, R4, 0x1, R7 ;  /* 0x0000000104047824 */ /* 0x004fca00078e0207 */
[----:B-1----:R-:W-:-:S13]  /*13ec0*/  ISETP.GT.AND P0, PT, R4, R5, PT ;  /* 0x000000050400720c */ /* 0x002fda0003f04270 */
[----:B------:R-:W-:Y:S05]  /*13ed0*/  @P0 BRA `(.L_x_1010) ;  /* 0x0000000000ac0947 */ /* 0x000fea0003800000 */
[----:B------:R-:W1:Y:S02]  /*13ee0*/  LDC R0, c[0x0][0xc14] ;  /* 0x00030500ff007b82 */ /* 0x000e640000000800 */
.L_x_1015:
[----:B------:R-:W-:-:S05]  /*13ef0*/  VIADD R19, R19, 0x1f ;  /* 0x0000001f13137836 */ /* 0x000fca0000000000 */
[----:B-1----:R-:W-:-:S13]  /*13f00*/  ISETP.GE.AND P0, PT, R19, R0, PT ;  /* 0x000000001300720c */ /* 0x002fda0003f06270 */
[----:B------:R-:W-:Y:S05]  /*13f10*/  @P0 BRA `(.L_x_1011) ;  /* 0x0000000400e00947 */ /* 0x000fea0003800000 */
[C---:B------:R-:W-:Y:S01]  /*13f20*/  IMAD.IADD R7, R27.reuse, 0x1, R19 ;  /* 0x000000011b077824 */ /* 0x040fe200078e0213 */
[----:B------:R-:W-:Y:S01]  /*13f30*/  ISETP.NE.AND P1, PT, R27, 0x1f, PT ;  /* 0x0000001f1b00780c */ /* 0x000fe20003f25270 */
[----:B------:R-:W-:Y:S01]  /*13f40*/  BSSY B0, `(.L_x_1012) ;  /* 0x0000007000007945 */ /* 0x000fe20003800000 */
[----:B------:R-:W-:Y:S02]  /*13f50*/  IMAD.MOV.U32 R2, RZ, RZ, RZ ;  /* 0x000000ffff027224 */ /* 0x000fe400078e00ff */
[----:B------:R-:W-:-:S13]  /*13f60*/  ISETP.GE.OR P0, PT, R7, R0, !P1 ;  /* 0x000000000700720c */ /* 0x000fda0004f06670 */
[----:B------:R-:W-:Y:S05]  /*13f70*/  @P0 BRA `(.L_x_1013) ;  /* 0x00000000000c0947 */ /* 0x000fea0003800000 */
[----:B------:R-:W1:Y:S02]  /*13f80*/  LDC.64 R2, c[0x0][0xc58] ;  /* 0x00031600ff027b82 */ /* 0x000e640000000a00 */
[----:B-1----:R-:W-:-:S06]  /*13f90*/  IMAD.WIDE R2, R7, 0x4, R2 ;  /* 0x0000000407027825 */ /* 0x002fcc00078e0202 */
[----:B------:R1:W5:Y:S02]  /*13fa0*/  LDG.E R2, desc[UR46][R2.64] ;  /* 0x0000002e02027981 */ /* 0x000364000c1e1900 */
.L_x_1013:
[----:B------:R-:W-:Y:S05]  /*13fb0*/  BSYNC B0 ;  /* 0x0000000000007941 */ /* 0x000fea0003800000 */
.L_x_1012:
[----:B------:R-:W-:-:S03]  /*13fc0*/  UMOV UR4, 0xffffffff ;  /* 0xffffffff00047882 */ /* 0x000fc60000000000 */
[----:B------:R-:W-:Y:S05]  /*13fd0*/  BRA.DIV UR4, `(.L_x_1014) ;  /* 0x0000001604d07947 */ /* 0x000fea000b800000 */
[----:B-----5:R-:W2:Y:S01]  /*13fe0*/  SHFL.UP PT, R14, R2, 0x1, RZ ;  /* 0x04200000020e7989 */ /* 0x020ea200000e00ff */
[C---:B------:R-:W-:Y:S02]  /*13ff0*/  ISETP.NE.AND P0, PT, R27.reuse, RZ, PT ;  /* 0x000000ff1b00720c */ /* 0x040fe40003f05270 */
[C---:B------:R-:W-:Y:S02]  /*14000*/  ISETP.GE.U32.AND P1, PT, R27.reuse, 0x2, PT ;  /* 0x000000021b00780c */ /* 0x040fe40003f26070 */
[----:B--2---:R-:W-:Y:S02]  /*14010*/  SEL R13, R14, RZ, P0 ;  /* 0x000000ff0e0d7207 */ /* 0x004fe40000000000 */
[----:B------:R-:W-:-:S03]  /*14020*/  ISETP.GE.U32.AND P0, PT, R27, 0x4, PT ;  /* 0x000000041b00780c */ /* 0x000fc60003f06070 */
[----:B------:R-:W-:-:S05]  /*14030*/  IMAD.IADD R13, R2, 0x1, R13 ;  /* 0x00000001020d7824 */ /* 0x000fca00078e020d */
[----:B------:R-:W2:Y:S02]  /*14040*/  SHFL.UP PT, R14, R13, 0x2, RZ ;  /* 0x044000000d0e7989 */ /* 0x000ea400000e00ff */
[----:B--2---:R-:W-:Y:S02]  /*14050*/  SEL R14, R14, RZ, P1 ;  /* 0x000000ff0e0e7207 */ /* 0x004fe40000800000 */
[----:B------:R-:W-:-:S03]  /*14060*/  ISETP.GE.U32.AND P1, PT, R27, 0x8, PT ;  /* 0x000000081b00780c */ /* 0x000fc60003f26070 */
[----:B-1----:R-:W-:-:S05]  /*14070*/  IMAD.IADD R3, R13, 0x1, R14 ;  /* 0x000000010d037824 */ /* 0x002fca00078e020e */
[----:B------:R-:W1:Y:S02]  /*14080*/  SHFL.UP PT, R14, R3, 0x4, RZ ;  /* 0x04800000030e7989 */ /* 0x000e6400000e00ff */
[----:B-1----:R-:W-:Y:S02]  /*14090*/  SEL R6, R14, RZ, P0 ;  /* 0x000000ff0e067207 */ /* 0x002fe40000000000 */
[----:B------:R-:W-:-:S03]  /*140a0*/  ISETP.GE.U32.AND P0, PT, R27, 0x10, PT ;  /* 0x000000101b00780c */ /* 0x000fc60003f06070 */
[----:B------:R-:W-:-:S05]  /*140b0*/  IMAD.IADD R6, R3, 0x1, R6 ;  /* 0x0000000103067824 */ /* 0x000fca00078e0206 */
[----:B------:R-:W1:Y:S02]  /*140c0*/  SHFL.UP PT, R14, R6, 0x8, RZ ;  /* 0x05000000060e7989 */ /* 0x000e6400000e00ff */
[----:B-1----:R-:W-:-:S05]  /*140d0*/  SEL R7, R14, RZ, P1 ;  /* 0x000000ff0e077207 */ /* 0x002fca0000800000 */
[----:B------:R-:W-:-:S05]  /*140e0*/  IMAD.IADD R7, R6, 0x1, R7 ;  /* 0x0000000106077824 */ /* 0x000fca00078e0207 */
[----:B------:R-:W3:Y:S02]  /*140f0*/  SHFL.UP PT, R14, R7, 0x10, RZ ;  /* 0x06000000070e7989 */ /* 0x000ee400000e00ff */
[----:B---3--:R-:W-:-:S05]  /*14100*/  SEL R8, R14, RZ, P0 ;  /* 0x000000ff0e087207 */ /* 0x008fca0000000000 */
[----:B------:R-:W-:-:S05]  /*14110*/  IMAD.IADD R8, R7, 0x1, R8 ;  /* 0x0000000107087824 */ /* 0x000fca00078e0208 */
[----:B------:R1:W2:Y:S02]  /*14120*/  SHFL.IDX PT, R14, R8, 0x1f, 0x1f ;  /* 0x03e01f00080e7f89 */ /* 0x0002a400000e0000 */
.L_x_1068:
[----:B------:R-:W-:Y:S02]  /*14130*/  ULDC UR4, c[0x0][0xc10] ;  /* 0x0003040000047ab9 */ /* 0x000fe40000000800 */
[----:B------:R-:W-:-:S04]  /*14140*/  IMAD.U32 R6, RZ, RZ, UR4 ;  /* 0x00000004ff067e24 */ /* 0x000fc8000f8e00ff */
[----:B--2---:R-:W-:-:S04]  /*14150*/  IMAD R7, R14, R6, RZ ;  /* 0x000000060e077224 */ /* 0x004fc800078e02ff */
[----:B------:R-:W-:-:S05]  /*14160*/  IMAD.IADD R4, R7, 0x1, R4 ;  /* 0x0000000107047824 */ /* 0x000fca00078e0204 */
[----:B------:R-:W-:-:S13]  /*14170*/  ISETP.GT.AND P0, PT, R4, R5, PT ;  /* 0x000000050400720c */ /* 0x000fda0003f04270 */
[----:B------:R-:W-:Y:S05]  /*14180*/  @!P0 BRA `(.L_x_1015) ;  /* 0xfffffffc00588947 */ /* 0x000fea000383ffff */
.L_x_1010:
[----:B------:R-:W-:Y:S01]  /*14190*/  IMAD.IADD R7, R4, 0x1, -R7 ;  /* 0x0000000104077824 */ /* 0x000fe200078e0a07 */
[----:B------:R-:W-:-:S03]  /*141a0*/  UMOV UR4, 0xffffffff ;  /* 0xffffffff00047882 */ /* 0x000fc60000000000 */
[----:B------:R-:W-:-:S05]  /*141b0*/  IMAD R4, R8, R6, R7 ;  /* 0x0000000608047224 */ /* 0x000fca00078e0207 */
[----:B------:R-:W-:Y:S01]  /*141c0*/  ISETP.GT.AND P6, PT, R4, R5, PT ;  /* 0x000000050400720c */ /* 0x000fe20003fc4270 */
[----:B------:R-:W-:-:S12]  /*141d0*/  BRA.DIV UR4, `(.L_x_1016) ;  /* 0x0000001a04207947 */ /* 0x000fd8000b800000 */
[----:B------:R-:W-:-:S04]  /*141e0*/  VOTE.ANY R3, PT, !P6 ;  /* 0x0000000000037806 */ /* 0x000fc800070e0100 */
[----:B------:R-:W2:Y:S02]  /*141f0*/  POPC R4, R3 ;  /* 0x0000000300047309 */ /* 0x000ea40000000000 */
[----:B--2---:R2:W4:Y:S02]  /*14200*/  SHFL.IDX PT, R17, R2, R4, 0x1f ;  /* 0x00001f0402117589 */ /* 0x00452400000e0000 */
.L_x_1072:
[----:B------:R-:W-:Y:S01]  /*14210*/  ISETP.NE.AND P0, PT, R3, RZ, PT ;  /* 0x000000ff0300720c */ /* 0x000fe20003f05270 */
[----:B------:R-:W-:-:S12]  /*14220*/  IMAD.MOV.U32 R14, RZ, RZ, RZ ;  /* 0x000000ffff0e7224 */ /* 0x000fd800078e00ff */
[----:B------:R-:W-:Y:S05]  /*14230*/  @!P0 BRA `(.L_x_1017) ;  /* 0x0000000000108947 */ /* 0x000fea0003800000 */
[----:B------:R-:W-:Y:S01]  /*14240*/  UMOV UR4, 0xffffffff ;  /* 0xffffffff00047882 */ /* 0x000fe20000000000 */
[----:B------:R-:W-:Y:S02]  /*14250*/  VIADD R12, R4, 0xffffffff ;  /* 0xffffffff040c7836 */ /* 0x000fe40000000000 */
[----:B------:R-:W-:Y:S05]  /*14260*/  BRA.DIV UR4, `(.L_x_1018) ;  /* 0x0000001a04447947 */ /* 0x000fea000b800000 */
[----:B------:R0:W0:Y:S02]  /*14270*/  SHFL.IDX PT, R14, R8, R12, 0x1f ;  /* 0x00001f0c080e7589 */ /* 0x00002400000e0000 */
.L_x_1017:
[----:B--2---:R-:W2:Y:S01]  /*14280*/  LDC.64 R2, c[0x0][0xc68] ;  /* 0x00031a00ff027b82 */ /* 0x004ea20000000a00 */
[----:B------:R-:W-:-:S04]  /*14290*/  IMAD.IADD R19, R4, 0x1, R19 ;  /* 0x0000000104137824 */ /* 0x000fc800078e0213 */
[----:B--2---:R-:W-:-:S05]  /*142a0*/  IMAD.WIDE R2, R19, 0x4, R2 ;  /* 0x0000000413027825 */ /* 0x004fca00078e0202 */
[----:B01-3--:R0:W4:Y:S01]  /*142b0*/  LDG.E R8, desc[UR46][R2.64] ;  /* 0x0000002e02087981 */ /* 0x00b122000c1e1900 */
[----:B------:R-:W-:-:S04]  /*142c0*/  IMAD R16, R14, R6, R7 ;  /* 0x000000060e107224 */ /* 0x000fc800078e0207 */
[----:B------:R-:W-:Y:S02]  /*142d0*/  IMAD.IADD R5, R5, 0x1, -R16 ;  /* 0x0000000105057824 */ /* 0x000fe400078e0a10 */
[----:B0-----:R-:W-:Y:S02]  /*142e0*/  IMAD.MOV.U32 R2, RZ, RZ, RZ ;  /* 0x000000ffff027224 */ /* 0x001fe400078e00ff */
[----:B----4-:R-:W-:-:S05]  /*142f0*/  IMAD R4, R17, R8, RZ ;  /* 0x0000000811047224 */ /* 0x010fca00078e02ff */
[----:B------:R-:W-:-:S04]  /*14300*/  IABS R9, R4 ;  /* 0x0000000400097213 */ /* 0x000fc80000000000 */
[----:B------:R-:W0:Y:S08]  /*14310*/  I2F.RP R10, R9 ;  /* 0x00000009000a7306 */ /* 0x000e300000209400 */
[----:B0-----:R-:W0:Y:S02]  /*14320*/  MUFU.RCP R10, R10 ;  /* 0x0000000a000a7308 */ /* 0x001e240000001000 */
[----:B0-----:R-:W-:-:S06]  /*14330*/  VIADD R11, R10, 0xffffffe ;  /* 0x0ffffffe0a0b7836 */ /* 0x001fcc0000000000 */
[----:B------:R-:W0:Y:S02]  /*14340*/  F2I.FTZ.U32.TRUNC.NTZ R3, R11 ;  /* 0x0000000b00037305 */ /* 0x000e24000021f000 */
[----:B0-----:R-:W-:-:S04]  /*14350*/  IMAD.MOV R12, RZ, RZ, -R3 ;  /* 0x000000ffff0c7224 */ /* 0x001fc800078e0a03 */
[----:B------:R-:W-:-:S04]  /*14360*/  IMAD R7, R12, R9, RZ ;  /* 0x000000090c077224 */ /* 0x000fc800078e02ff */
[----:B------:R-:W-:Y:S01]  /*14370*/  IMAD.HI.U32 R2, R3, R7, R2 ;  /* 0x0000000703027227 */ /* 0x000fe200078e0002 */
[----:B------:R-:W-:Y:S02]  /*14380*/  IABS R3, R5 ;  /* 0x0000000500037213 */ /* 0x000fe40000000000 */
[----:B------:R-:W-:-:S03]  /*14390*/  IABS R7, R4 ;  /* 0x0000000400077213 */ /* 0x000fc60000000000 */
[----:B------:R-:W-:-:S04]  /*143a0*/  IMAD.HI.U32 R2, R2, R3, RZ ;  /* 0x0000000302027227 */ /* 0x000fc800078e00ff */
[----:B------:R-:W-:-:S04]  /*143b0*/  IMAD.MOV R10, RZ, RZ, -R7 ;  /* 0x000000ffff0a7224 */ /* 0x000fc800078e0a07 */
[----:B------:R-:W-:Y:S01]  /*143c0*/  IMAD R10, R2, R10, R3 ;  /* 0x0000000a020a7224 */ /* 0x000fe200078e0203 */
[----:B------:R-:W-:-:S04]  /*143d0*/  LOP3.LUT R3, R5, R4, RZ, 0x3c, !PT ;  /* 0x0000000405037212 */ /* 0x000fc800078e3cff */
[----:B------:R-:W-:-:S13]  /*143e0*/  ISETP.GT.U32.AND P0, PT, R9, R10, PT ;  /* 0x0000000a0900720c */ /* 0x000fda0003f04070 */
[----:B------:R-:W-:Y:S02]  /*143f0*/  @!P0 IMAD.IADD R10, R10, 0x1, -R9 ;  /* 0x000000010a0a8824 */ /* 0x000fe400078e0a09 */
[----:B------:R-:W-:-:S03]  /*14400*/  @!P0 VIADD R2, R2, 0x1 ;  /* 0x0000000102028836 */ /* 0x000fc60000000000 */
[----:B------:R-:W-:-:S13]  /*14410*/  ISETP.GE.U32.AND P0, PT, R10, R9, PT ;  /* 0x000000090a00720c */ /* 0x000fda0003f06070 */
        /* <DEDUP_REMOVED lines=10> */
[----:B------:R-:W-:Y:S01]  /*144c0*/  VIADDMNMX R6, R3, R6, R8, PT ;  /* 0x0000000603067246 */ /* 0x000fe20003800108 */
[----:B------:R-:W-:-:S03]  /*144d0*/  IMAD.IADD R7, R4, 0x1, R7 ;  /* 0x0000000104077824 */ /* 0x000fc600078e0207 */
[----:B------:R-:W-:-:S04]  /*144e0*/  IABS R8, R6 ;  /* 0x0000000600087213 */ /* 0x000fc80000000000 */
[----:B------:R-:W0:Y:S08]  /*144f0*/  I2F.RP R9, R8 ;  /* 0x0000000800097306 */ /* 0x000e300000209400 */
[----:B0-----:R-:W0:Y:S02]  /*14500*/  MUFU.RCP R9, R9 ;  /* 0x0000000900097308 */ /* 0x001e240000001000 */
[----:B0-----:R-:W-:Y:S01]  /*14510*/  VIADD R3, R9, 0xffffffe ;  /* 0x0ffffffe09037836 */ /* 0x001fe20000000000 */
[----:B------:R-:W-:-:S05]  /*14520*/  IABS R9, R6 ;  /* 0x0000000600097213 */ /* 0x000fca0000000000 */
[----:B------:R-:W0:Y:S02]  /*14530*/  F2I.FTZ.U32.TRUNC.NTZ R3, R3 ;  /* 0x0000000300037305 */ /* 0x000e24000021f000 */
[----:B0-----:R-:W-:-:S04]  /*14540*/  IMAD.MOV R11, RZ, RZ, -R3 ;  /* 0x000000ffff0b7224 */ /* 0x001fc800078e0a03 */
[----:B------:R-:W-:-:S04]  /*14550*/  IMAD R5, R11, R8, RZ ;  /* 0x000000080b057224 */ /* 0x000fc800078e02ff */
[----:B------:R-:W-:Y:S01]  /*14560*/  IMAD.HI.U32 R2, R3, R5, R2 ;  /* 0x0000000503027227 */ /* 0x000fe200078e0002 */
[----:B------:R-:W-:-:S03]  /*14570*/  IABS R5, R4 ;  /* 0x0000000400057213 */ /* 0x000fc60000000000 */
        /* <DEDUP_REMOVED lines=18> */
.L_x_1011:
[----:B------:R-:W-:Y:S01]  /*146a0*/  UMOV UR4, URZ ;  /* 0x0000003f00047c82 */ /* 0x000fe20008000000 */
[----:B------:R-:W-:Y:S01]  /*146b0*/  UMOV UR5, URZ ;  /* 0x0000003f00057c82 */ /* 0x000fe20008000000 */
[----:B------:R-:W-:Y:S01]  /*146c0*/  ULDC UR6, c[0x0][0xc14] ;  /* 0x0003050000067ab9 */ /* 0x000fe20000000800 */
[----:B0-----:R-:W-:Y:S02]  /*146d0*/  IMAD.MOV.U32 R16, RZ, RZ, R5 ;  /* 0x000000ffff107224 */ /* 0x001fe400078e0005 */
[----:B------:R-:W-:Y:S02]  /*146e0*/  IMAD.U32 R17, RZ, RZ, UR4 ;  /* 0x00000004ff117e24 */ /* 0x000fe4000f8e00ff */
[----:B------:R-:W-:Y:S02]  /*146f0*/  IMAD.U32 R18, RZ, RZ, UR5 ;  /* 0x00000005ff127e24 */ /* 0x000fe4000f8e00ff */
[----:B------:R-:W-:-:S07]  /*14700*/  IMAD.U32 R19, RZ, RZ, UR6 ;  /* 0x00000006ff137e24 */ /* 0x000fce000f8e00ff */
.L_x_1019:
        /* <DEDUP_REMOVED lines=10> */
.L_x_947:
[----:B------:R-:W2:Y:S01]  /*147b0*/  S2R R3, SR_CgaCtaId ;  /* 0x0000000000037919 */ /* 0x000ea20000008800 */
[----:B------:R-:W-:Y:S01]  /*147c0*/  VIADD R29, R29, 0x1 ;  /* 0x000000011d1d7836 */ /* 0x000fe20000000000 */
[----:B-1----:R-:W-:Y:S01]  /*147d0*/  MOV R2, 0x400 ;  /* 0x0000040000027802 */ /* 0x002fe20000000f00 */
[----:B------:R-:W-:Y:S03]  /*147e0*/  BSSY B0, `(.L_x_1021) ;  /* 0x0000008000007945 */ /* 0x000fe60003800000 */
[----:B0-----:R-:W-:-:S04]  /*147f0*/  LEA.HI R0, R29, R29, RZ, 0x1 ;  /* 0x0000001d1d007211 */ /* 0x001fc800078f08ff */
[----:B------:R-:W-:-:S05]  /*14800*/  LOP3.LUT R0, R0, 0xfffffffe, RZ, 0xc0, !PT ;  /* 0xfffffffe00007812 */ /* 0x000fca00078ec0ff */
[----:B------:R-:W-:-:S05]  /*14810*/  IMAD.IADD R0, R29, 0x1, -R0 ;  /* 0x000000011d007824 */ /* 0x000fca00078e0a00 */
[----:B------:R-:W-:Y:S02]  /*14820*/  SHF.L.U32 R0, R0, 0x1f, RZ ;  /* 0x0000001f00007819 */ /* 0x000fe400000006ff */
[----:B--2---:R-:W-:-:S04]  /*14830*/  LEA R9, R3, R2, 0x18 ;  /* 0x0000000203097211 */ /* 0x004fc800078ec0ff */
[----:B------:R-:W0:Y:S02]  /*14840*/  SYNCS.PHASECHK.TRANS64.TRYWAIT P0, [R9+URZ+0x16820], R0 ;  /* 0x01682000090075a7 */ /* 0x000e24000800017f */
[----:B0-----:R-:W-:Y:S05]  /*14850*/  @!P0 BRA `(.L_x_1022) ;  /* 0x0000001000ec8947 */ /* 0x001fea0003800000 */
.L_x_1075:
[----:B------:R-:W-:Y:S05]  /*14860*/  BSYNC B0 ;  /* 0x0000000000007941 */ /* 0x000fea0003800000 */
.L_x_1021:
[----:B------:R-:W-:-:S03]  /*14870*/  UMOV UR4, 0xffffffff ;  /* 0xffffffff00047882 */ /* 0x000fc60000000000 */
[----:B------:R-:W-:Y:S05]  /*14880*/  BRA.DIV UR4, `(.L_x_1023) ;  /* 0x0000001204f47947 */ /* 0x000fea000b800000 */
[----:B0-----:R-:W0:Y:S02]  /*14890*/  S2R R0, SR_TID.X ;  /* 0x0000000000007919 */ /* 0x001e240000002100 */
[----:B0-----:R-:W-:-:S04]  /*148a0*/  SHF.R.U32.HI R0, RZ, 0x5, R0 ;  /* 0x00000005ff007819 */ /* 0x001fc80000011600 */
[----:B------:R-:W-:-:S05]  /*148b0*/  LOP3.LUT R0, R0, 0x3, RZ, 0xc0, !PT ;  /* 0x0000000300007812 */ /* 0x000fca00078ec0ff */
[----:B------:R0:W1:Y:S02]  /*148c0*/  SHFL.IDX PT, R14, R0, RZ, 0x1f ;  /* 0x00001fff000e7589 */ /* 0x00006400000e0000 */
.L_x_1078:
[----:B-1----:R-:W-:Y:S01]  /*148d0*/  ISETP.NE.AND P0, PT, R14, RZ, PT ;  /* 0x000000ff0e00720c */ /* 0x002fe20003f05270 */
[----:B------:R-:W-:-:S12]  /*148e0*/  BSSY B0, `(.L_x_1024) ;  /* 0x0000024000007945 */ /* 0x000fd80003800000 */
[----:B------:R-:W-:Y:S05]  /*148f0*/  @P0 BRA `(.L_x_1025) ;  /* 0x0000000000880947 */ /* 0x000fea0003800000 */
[----:B------:R-:W-:-:S03]  /*14900*/  UMOV UR4, 0xffffffff ;  /* 0xffffffff00047882 */ /* 0x000fc60000000000 */
[----:B------:R-:W-:Y:S05]  /*14910*/  BRA.DIV UR4, `(.L_x_1026) ;  /* 0x0000001604047947 */ /* 0x000fea000b800000 */
[----:B------:R-:W-:-:S13]  /*14920*/  ELECT P6, URZ, PT ;  /* 0x00000000003f782f */ /* 0x000fda00038c0000 */
.L_x_1081:
[----:B------:R-:W-:Y:S05]  /*14930*/  @!P6 BRA `(.L_x_1025) ;  /* 0x000000000078e947 */ /* 0x000fea0003800000 */
[----:B------:R-:W-:-:S06]  /*14940*/  ULOP3.LUT UR4, UR36, 0x2, URZ, 0xfc, !UPT ;  /* 0x0000000224047892 */ /* 0x000fcc000f8efc3f */
[----:B0-----:R-:W-:-:S05]  /*14950*/  IMAD.U32 R0, RZ, RZ, UR4 ;  /* 0x00000004ff007e24 */ /* 0x001fca000f8e00ff */
[----:B------:R-:W-:-:S13]  /*14960*/  ISETP.NE.AND P2, PT, R0, 0x3, PT ;  /* 0x000000030000780c */ /* 0x000fda0003f45270 */
[----:B------:R-:W-:Y:S05]  /*14970*/  @!P2 BRA `(.L_x_1027) ;  /* 0x000000000004a947 */ /* 0x000fea0003800000 */
[----:B------:R-:W-:Y:S01]  /*14980*/  BPT.TRAP 0x1 ;  /* 0x000000040000795c */ /* 0x000fe20000300000 */
.L_x_1027:
[----:B------:R-:W-:Y:S01]  /*14990*/  VIADD R3, R9, 0x16840 ;  /* 0x0001684009037836 */ /* 0x000fe20000000000 */
[----:B------:R-:W-:Y:S01]  /*149a0*/  SHF.L.U32 R2, R24, 0x1f, RZ ;  /* 0x0000001f18027819 */ /* 0x000fe200000006ff */
[C---:B------:R-:W-:Y:S02]  /*149b0*/  VIADD R0, R22.reuse, 0x1 ;  /* 0x0000000116007836 */ /* 0x040fe40000000000 */
        /* <DEDUP_REMOVED lines=9> */
.L_x_1082:
[----:B------:R-:W1:Y:S02]  /*14a50*/  SYNCS.PHASECHK.TRANS64.TRYWAIT P0, [R3+URZ], R0 ;  /* 0x00000000030075a7 */ /* 0x000e64000800017f */
[----:B-1----:R-:W-:Y:S05]  /*14a60*/  @!P0 BRA `(.L_x_1029) ;  /* 0x0000001000e48947 */ /* 0x002fea0003800000 */
.L_x_1083:
[----:B------:R-:W-:Y:S05]  /*14a70*/  @!P2 BRA `(.L_x_1030) ;  /* 0x000000000004a947 */ /* 0x000fea0003800000 */
[----:B------:R-:W-:Y:S01]  /*14a80*/  BPT.TRAP 0x1 ;  /* 0x000000040000795c */ /* 0x000fe20000300000 */
.L_x_1030:
[----:B-1----:R-:W-:-:S04]  /*14a90*/  VIADD R3, R9, 0x16860 ;  /* 0x0001686009037836 */ /* 0x002fc80000000000 */
[----:B------:R-:W-:-:S04]  /*14aa0*/  IMAD R5, R22, 0x8, R3 ;  /* 0x0000000816057824 */ /* 0x000fc800078e0203 */
[----:B------:R-:W1:Y:S02]  /*14ab0*/  SYNCS.PHASECHK.TRANS64.TRYWAIT P0, [R5+URZ], R2 ;  /* 0x00000002050075a7 */ /* 0x000e64000800017f */
[----:B-1----:R-:W-:Y:S05]  /*14ac0*/  @!P0 BRA `(.L_x_1031) ;  /* 0x0000001000e08947 */ /* 0x002fea0003800000 */
.L_x_1084:
[----:B------:R-:W-:-:S07]  /*14ad0*/  IMAD R3, R4, 0x8, R3 ;  /* 0x0000000804037824 */ /* 0x000fce00078e0203 */
.L_x_1032:
[----:B--2---:R2:W4:Y:S02]  /*14ae0*/  SYNCS.PHASECHK.TRANS64.TRYWAIT P0, [R3+URZ], R0 ;  /* 0x00000000030075a7 */ /* 0x004524000800017f */
[----:B----4-:R-:W-:Y:S05]  /*14af0*/  @!P0 NANOSLEEP.SYNCS 0x989680 ;  /* 0x009896800000895d */ /* 0x010fea0003900000 */
[----:B------:R-:W4:Y:S02]  /*14b00*/  @!P0 SYNCS.PHASECHK.TRANS64 P0, [R3+URZ], R0 ;  /* 0x00000000030085a7 */ /* 0x000f24000800007f */
[----:B----4-:R-:W-:Y:S05]  /*14b10*/  @!P0 BRA `(.L_x_1032) ;  /* 0xfffffffc00f08947 */ /* 0x010fea000383ffff */
.L_x_1025:
[----:B------:R-:W-:Y:S05]  /*14b20*/  BSYNC B0 ;  /* 0x0000000000007941 */ /* 0x000fea0003800000 */
.L_x_1024:
[----:B------:R-:W-:Y:S05]  /*14b30*/  EXIT ;  /* 0x000000000000794d */ /* 0x000fea0003800000 */
.L_x_851:
[----:B0-----:R-:W-:-:S04]  /*14b40*/  IMAD.U32 R3, RZ, RZ, UR45 ;  /* 0x0000002dff037e24 */ /* 0x001fc8000f8e00ff */
[----:B------:R0:W1:Y:S03]  /*14b50*/  SYNCS.PHASECHK.TRANS64.TRYWAIT P1, [R3+URZ+0x16800], R0 ;  /* 0x01680000030075a7 */ /* 0x000066000802017f */
[----:B-1----:R-:W-:Y:S05]  /*14b60*/  @!P1 NANOSLEEP.SYNCS 0x989680 ;  /* 0x009896800000995d */ /* 0x002fea0003900000 */
[----:B------:R-:W1:Y:S02]  /*14b70*/  @!P1 SYNCS.PHASECHK.TRANS64 P1, [R3+URZ+0x16800], R0 ;  /* 0x01680000030095a7 */ /* 0x000e64000802007f */
[----:B-1----:R-:W-:Y:S05]  /*14b80*/  @!P1 BRA `(.L_x_851) ;  /* 0xfffffffc00ec9947 */ /* 0x002fea000383ffff */
[----:B------:R-:W-:Y:S05]  /*14b90*/  BRA `(.L_x_1033) ;  /* 0xfffffecc00847947 */ /* 0x000fea000383ffff */
.L_x_855:
[----:B-1----:R1:W2:Y:S02]  /*14ba0*/  SYNCS.PHASECHK.TRANS64.TRYWAIT P2, [R4+URZ+0x16830], R3 ;  /* 0x01683003040075a7 */ /* 0x0022a4000804017f */
[----:B--2---:R-:W-:Y:S05]  /*14bb0*/  @!P2 NANOSLEEP.SYNCS 0x989680 ;  /* 0x009896800000a95d */ /* 0x004fea0003900000 */
[----:B------:R-:W2:Y:S02]  /*14bc0*/  @!P2 SYNCS.PHASECHK.TRANS64 P2, [R4+URZ+0x16830], R3 ;  /* 0x016830030400a5a7 */ /* 0x000ea4000804007f */
[----:B--2---:R-:W-:Y:S05]  /*14bd0*/  @!P2 BRA `(.L_x_855) ;  /* 0xfffffffc00f0a947 */ /* 0x004fea000383ffff */
[----:B------:R-:W-:Y:S05]  /*14be0*/  BRA `(.L_x_854) ;  /* 0xfffffecc00a87947 */ /* 0x000fea000383ffff */
.L_x_871:
[----:B-1----:R-:W-:-:S04]  /*14bf0*/  IMAD.U32 R21, RZ, RZ, UR6 ;  /* 0x00000006ff157e24 */ /* 0x002fc8000f8e00ff */
[----:B------:R1:W2:Y:S03]  /*14c00*/  SYNCS.PHASECHK.TRANS64.TRYWAIT P2, [R21+URZ+0x16830], R8 ;  /* 0x01683008150075a7 */ /* 0x0002a6000804017f */
[----:B--2---:R-:W-:Y:S05]  /*14c10*/  @!P2 NANOSLEEP.SYNCS 0x989680 ;  /* 0x009896800000a95d */ /* 0x004fea0003900000 */
[----:B------:R-:W2:Y:S02]  /*14c20*/  @!P2 SYNCS.PHASECHK.TRANS64 P2, [R21+URZ+0x16830], R8 ;  /* 0x016830081500a5a7 */ /* 0x000ea4000804007f */
[----:B--2---:R-:W-:Y:S05]  /*14c30*/  @!P2 BRA `(.L_x_871) ;  /* 0xfffffffc00eca947 */ /* 0x004fea000383ffff */
[----:B------:R-:W-:Y:S05]  /*14c40*/  BRA `(.L_x_868) ;  /* 0xffffff0400e47947 */ /* 0x000fea000383ffff */
.L_x_875:
[----:B-1----:R-:W-:-:S04]  /*14c50*/  IMAD.U32 R21, RZ, RZ, UR6 ;  /* 0x00000006ff157e24 */ /* 0x002fc8000f8e00ff */
[----:B------:R1:W2:Y:S03]  /*14c60*/  SYNCS.PHASECHK.TRANS64.TRYWAIT P2, [R21+URZ+0x16850], R8 ;  /* 0x01685008150075a7 */ /* 0x0002a6000804017f */
[----:B--2---:R-:W-:Y:S05]  /*14c70*/  @!P2 NANOSLEEP.SYNCS 0x989680 ;  /* 0x009896800000a95d */ /* 0x004fea0003900000 */
[----:B------:R-:W2:Y:S02]  /*14c80*/  @!P2 SYNCS.PHASECHK.TRANS64 P2, [R21+URZ+0x16850], R8 ;  /* 0x016850081500a5a7 */ /* 0x000ea4000804007f */
[----:B--2---:R-:W-:Y:S05]  /*14c90*/  @!P2 BRA `(.L_x_875) ;  /* 0xfffffffc00eca947 */ /* 0x004fea000383ffff */
[----:B------:R-:W-:Y:S05]  /*14ca0*/  BRA `(.L_x_872) ;  /* 0xffffff08005c7947 */ /* 0x000fea000383ffff */
.L_x_892:
[----:B-1----:R-:W-:-:S04]  /*14cb0*/  IMAD.U32 R7, RZ, RZ, UR6 ;  /* 0x00000006ff077e24 */ /* 0x002fc8000f8e00ff */
[----:B------:R1:W2:Y:S03]  /*14cc0*/  SYNCS.PHASECHK.TRANS64.TRYWAIT P2, [R7+URZ+0x16830], R6 ;  /* 0x01683006070075a7 */ /* 0x0002a6000804017f */
[----:B--2---:R-:W-:Y:S05]  /*14cd0*/  @!P2 NANOSLEEP.SYNCS 0x989680 ;  /* 0x009896800000a95d */ /* 0x004fea0003900000 */
[----:B------:R-:W2:Y:S02]  /*14ce0*/  @!P2 SYNCS.PHASECHK.TRANS64 P2, [R7+URZ+0x16830], R6 ;  /* 0x016830060700a5a7 */ /* 0x000ea4000804007f */
[----:B--2---:R-:W-:Y:S05]  /*14cf0*/  @!P2 BRA `(.L_x_892) ;  /* 0xfffffffc00eca947 */ /* 0x004fea000383ffff */
[----:B------:R-:W-:Y:S05]  /*14d00*/  BRA `(.L_x_889) ;  /* 0xffffff3c00907947 */ /* 0x000fea000383ffff */
.L_x_896:
[----:B-1----:R-:W-:-:S04]  /*14d10*/  IMAD.U32 R7, RZ, RZ, UR6 ;  /* 0x00000006ff077e24 */ /* 0x002fc8000f8e00ff */
[----:B------:R1:W2:Y:S03]  /*14d20*/  SYNCS.PHASECHK.TRANS64.TRYWAIT P2, [R7+URZ+0x16850], R6 ;  /* 0x01685006070075a7 */ /* 0x0002a6000804017f */
[----:B--2---:R-:W-:Y:S05]  /*14d30*/  @!P2 NANOSLEEP.SYNCS 0x989680 ;  /* 0x009896800000a95d */ /* 0x004fea0003900000 */
[----:B------:R-:W2:Y:S02]  /*14d40*/  @!P2 SYNCS.PHASECHK.TRANS64 P2, [R7+URZ+0x16850], R6 ;  /* 0x016850060700a5a7 */ /* 0x000ea4000804007f */
[----:B--2---:R-:W-:Y:S05]  /*14d50*/  @!P2 BRA `(.L_x_896) ;  /* 0xfffffffc00eca947 */ /* 0x004fea000383ffff */
[----:B------:R-:W-:Y:S05]  /*14d60*/  BRA `(.L_x_893) ;  /* 0xffffff4000087947 */ /* 0x000fea000383ffff */
.L_x_902:
[----:B-1----:R-:W-:-:S04]  /*14d70*/  IMAD.U32 R7, RZ, RZ, UR6 ;  /* 0x00000006ff077e24 */ /* 0x002fc8000f8e00ff */
[----:B------:R1:W2:Y:S03]  /*14d80*/  SYNCS.PHASECHK.TRANS64.TRYWAIT P2, [R7+URZ+0x16830], R6 ;  /* 0x01683006070075a7 */ /* 0x0002a6000804017f */
[----:B--2---:R-:W-:Y:S05]  /*14d90*/  @!P2 NANOSLEEP.SYNCS 0x989680 ;  /* 0x009896800000a95d */ /* 0x004fea0003900000 */
[----:B------:R-:W2:Y:S02]  /*14da0*/  @!P2 SYNCS.PHASECHK.TRANS64 P2, [R7+URZ+0x16830], R6 ;  /* 0x016830060700a5a7 */ /* 0x000ea4000804007f */
[----:B--2---:R-:W-:Y:S05]  /*14db0*/  @!P2 BRA `(.L_x_902) ;  /* 0xfffffffc00eca947 */ /* 0x004fea000383ffff */
[----:B------:R-:W-:Y:S05]  /*14dc0*/  BRA `(.L_x_899) ;  /* 0xffffff6000c47947 */ /* 0x000fea000383ffff */
.L_x_906:
[----:B-1----:R-:W-:-:S04]  /*14dd0*/  IMAD.U32 R7, RZ, RZ, UR6 ;  /* 0x00000006ff077e24 */ /* 0x002fc8000f8e00ff */
[----:B------:R1:W2:Y:S03]  /*14de0*/  SYNCS.PHASECHK.TRANS64.TRYWAIT P2, [R7+URZ+0x16850], R6 ;  /* 0x01685006070075a7 */ /* 0x0002a6000804017f */
[----:B--2---:R-:W-:Y:S05]  /*14df0*/  @!P2 NANOSLEEP.SYNCS 0x989680 ;  /* 0x009896800000a95d */ /* 0x004fea0003900000 */
[----:B------:R-:W2:Y:S02]  /*14e00*/  @!P2 SYNCS.PHASECHK.TRANS64 P2, [R7+URZ+0x16850], R6 ;  /* 0x016850060700a5a7 */ /* 0x000ea4000804007f */
[----:B--2---:R-:W-:Y:S05]  /*14e10*/  @!P2 BRA `(.L_x_906) ;  /* 0xfffffffc00eca947 */ /* 0x004fea000383ffff */
[----:B------:R-:W-:Y:S05]  /*14e20*/  BRA `(.L_x_903) ;  /* 0xffffff64003c7947 */ /* 0x000fea000383ffff */
.L_x_919:
[----:B-1----:R-:W-:-:S04]  /*14e30*/  IMAD.U32 R5, RZ, RZ, UR5 ;  /* 0x00000005ff057e24 */ /* 0x002fc8000f8e00ff */
[----:B------:R1:W2:Y:S03]  /*14e40*/  SYNCS.PHASECHK.TRANS64.TRYWAIT P0, [R5+URZ+0x16850], R0 ;  /* 0x01685000050075a7 */ /* 0x0002a6000800017f */
[----:B--2---:R-:W-:Y:S05]  /*14e50*/  @!P0 NANOSLEEP.SYNCS 0x989680 ;  /* 0x009896800000895d */ /* 0x004fea0003900000 */
[----:B------:R-:W2:Y:S02]  /*14e60*/  @!P0 SYNCS.PHASECHK.TRANS64 P0, [R5+URZ+0x16850], R0 ;  /* 0x01685000050085a7 */ /* 0x000ea4000800007f */
[----:B--2---:R-:W-:Y:S05]  /*14e70*/  @!P0 BRA `(.L_x_919) ;  /* 0xfffffffc00ec8947 */ /* 0x004fea000383ffff */
[----:B------:R-:W-:Y:S05]  /*14e80*/  BRA `(.L_x_918) ;  /* 0xffffff9400a07947 */ /* 0x000fea000383ffff */
.L_x_966:
[----:B------:R-:W0:Y:S01]  /*14e90*/  S2R R4, SR_TID.X ;  /* 0x0000000000047919 */ /* 0x000e220000002100 */
[----:B------:R-:W-:Y:S01]  /*14ea0*/  BSSY B0, `(.L_x_1034) ;  /* 0x000000a000007945 */ /* 0x000fe20003800000 */
[----:B------:R-:W-:Y:S02]  /*14eb0*/  IMAD.MOV.U32 R12, RZ, RZ, RZ ;  /* 0x000000ffff0c7224 */ /* 0x000fe400078e00ff */
[----:B------:R-:W-:Y:S02]  /*14ec0*/  IMAD.MOV.U32 R11, RZ, RZ, 0x1f ;  /* 0x0000001fff0b7424 */ /* 0x000fe400078e00ff */
[----:B------:R-:W-:Y:S01]  /*14ed0*/  IMAD.MOV.U32 R15, RZ, RZ, -0x1 ;  /* 0xffffffffff0f7424 */ /* 0x000fe200078e00ff */
[----:B0-----:R-:W-:-:S04]  /*14ee0*/  SHF.R.U32.HI R4, RZ, 0x5, R4 ;  /* 0x00000005ff047819 */ /* 0x001fc80000011604 */
[----:B------:R-:W-:-:S05]  /*14ef0*/  LOP3.LUT R4, R4, 0x3, RZ, 0xc0, !PT ;  /* 0x0000000304047812 */ /* 0x000fca00078ec0ff */
[----:B------:R-:W-:-:S07]  /*14f00*/  IMAD.MOV.U32 R13, RZ, RZ, R4 ;  /* 0x000000ffff0d7224 */ /* 0x000fce00078e0004 */
[----:B------:R-:W-:Y:S05]  /*14f10*/  WARPSYNC.COLLECTIVE R15, `(.L_x_1035) ;  /* 0x000000000f087348 */ /* 0x000fea0003c00000 */
[----:B------:R0:W1:Y:S02]  /*14f20*/  SHFL.IDX P6, R14, R13, R12, R11 ;  /* 0x0000000c0d0e7389 */ /* 0x00006400000c000b */
[----:B01----:R-:W-:Y:S01]  /*14f30*/  ENDCOLLECTIVE ;  /* 0x000000000000791b */ /* 0x003fe20003800000 */
.L_x_1035:
[----:B------:R-:W-:Y:S05]  /*14f40*/  BSYNC B0 ;  /* 0x0000000000007941 */ /* 0x000fea0003800000 */
.L_x_1034:
[----:B------:R-:W-:Y:S05]  /*14f50*/  BRA `(.L_x_1036) ;  /* 0xffffffd0005c7947 */ /* 0x000fea000383ffff */
.L_x_967:
[----:B------:R-:W-:Y:S01]  /*14f60*/  BSSY B0, `(.L_x_1037) ;  /* 0x0000006000007945 */ /* 0x000fe20003800000 */
[----:B------:R-:W-:-:S07]  /*14f70*/  IMAD.MOV.U32 R15, RZ, RZ, -0x1 ;  /* 0xffffffffff0f7424 */ /* 0x000fce00078e00ff */
[----:B------:R-:W-:Y:S05]  /*14f80*/  WARPSYNC.COLLECTIVE R15, `(.L_x_1038) ;  /* 0x000000000f0c7348 */ /* 0x000fea0003c00000 */
[----:B------:R-:W-:Y:S02]  /*14f90*/  ELECT P6, UR62, PT ;  /* 0x00000000003e782f */ /* 0x000fe400038c0000 */
[----:B------:R-:W-:Y:S01]  /*14fa0*/  MOV R14, UR62 ;  /* 0x0000003e000e7c02 */ /* 0x000fe20008000f00 */
[----:B------:R-:W-:Y:S10]  /*14fb0*/  ENDCOLLECTIVE ;  /* 0x000000000000791b */ /* 0x000ff40003800000 */
.L_x_1038:
[----:B------:R-:W-:Y:S05]  /*14fc0*/  BSYNC B0 ;  /* 0x0000000000007941 */ /* 0x000fea0003800000 */
.L_x_1037:
[----:B------:R-:W-:Y:S05]  /*14fd0*/  BRA `(.L_x_1039) ;  /* 0xffffffd0004c7947 */ /* 0x000fea000383ffff */
.L_x_970:
[----:B-1----:R1:W2:Y:S02]  /*14fe0*/  SYNCS.PHASECHK.TRANS64.TRYWAIT P0, [R5+URZ+0x16840], R4 ;  /* 0x01684004050075a7 */ /* 0x0022a4000800017f */
[----:B--2---:R-:W-:Y:S05]  /*14ff0*/  @!P0 NANOSLEEP.SYNCS 0x989680 ;  /* 0x009896800000895d */ /* 0x004fea0003900000 */
[----:B------:R-:W2:Y:S02]  /*15000*/  @!P0 SYNCS.PHASECHK.TRANS64 P0, [R5+URZ+0x16840], R4 ;  /* 0x01684004050085a7 */ /* 0x000ea4000800007f */
[----:B--2---:R-:W-:Y:S05]  /*15010*/  @!P0 BRA `(.L_x_970) ;  /* 0xfffffffc00f08947 */ /* 0x004fea000383ffff */
[----:B------:R-:W-:Y:S05]  /*15020*/  BRA `(.L_x_1040) ;  /* 0xffffffd000a07947 */ /* 0x000fea000383ffff */
.L_x_973:
[----:B-1----:R1:W2:Y:S02]  /*15030*/  SYNCS.PHASECHK.TRANS64.TRYWAIT P0, [R25+URZ+0x16820], R4 ;  /* 0x01682004190075a7 */ /* 0x0022a4000800017f */
[----:B--2---:R-:W-:Y:S05]  /*15040*/  @!P0 NANOSLEEP.SYNCS 0x989680 ;  /* 0x009896800000895d */ /* 0x004fea0003900000 */
[----:B------:R-:W2:Y:S02]  /*15050*/  @!P0 SYNCS.PHASECHK.TRANS64 P0, [R25+URZ+0x16820], R4 ;  /* 0x01682004190085a7 */ /* 0x000ea4000800007f */
[----:B--2---:R-:W-:Y:S05]  /*15060*/  @!P0 BRA `(.L_x_973) ;  /* 0xfffffffc00f08947 */ /* 0x004fea000383ffff */
[----:B------:R-:W-:Y:S05]  /*15070*/  BRA `(.L_x_1041) ;  /* 0xffffffd400587947 */ /* 0x000fea000383ffff */
.L_x_981:
[----:B0-----:R0:W1:Y:S02]  /*15080*/  SYNCS.PHASECHK.TRANS64.TRYWAIT P0, [R3+URZ+0x16840], R2 ;  /* 0x01684002030075a7 */ /* 0x001064000800017f */
[----:B-1----:R-:W-:Y:S05]  /*15090*/  @!P0 NANOSLEEP.SYNCS 0x989680 ;  /* 0x009896800000895d */ /* 0x002fea0003900000 */
[----:B------:R-:W1:Y:S02]  /*150a0*/  @!P0 SYNCS.PHASECHK.TRANS64 P0, [R3+URZ+0x16840], R2 ;  /* 0x01684002030085a7 */ /* 0x000e64000800007f */
[----:B-1----:R-:W-:Y:S05]  /*150b0*/  @!P0 BRA `(.L_x_981) ;  /* 0xfffffffc00f08947 */ /* 0x002fea000383ffff */
[----:B------:R-:W-:Y:S05]  /*150c0*/  BRA `(.L_x_1042) ;  /* 0xffffffd400fc7947 */ /* 0x000fea000383ffff */
.L_x_983:
[----:B0-----:R0:W1:Y:S02]  /*150d0*/  SYNCS.PHASECHK.TRANS64.TRYWAIT P0, [R2+URZ+0x60], R5 ;  /* 0x00006005020075a7 */ /* 0x001064000800017f */
[----:B-1----:R-:W-:Y:S05]  /*150e0*/  @!P0 NANOSLEEP.SYNCS 0x989680 ;  /* 0x009896800000895d */ /* 0x002fea0003900000 */
[----:B------:R-:W1:Y:S02]  /*150f0*/  @!P0 SYNCS.PHASECHK.TRANS64 P0, [R2+URZ+0x60], R5 ;  /* 0x00006005020085a7 */ /* 0x000e64000800007f */
[----:B-1----:R-:W-:Y:S05]  /*15100*/  @!P0 BRA `(.L_x_983) ;  /* 0xfffffffc00f08947 */ /* 0x002fea000383ffff */
[----:B------:R-:W-:Y:S05]  /*15110*/  BRA `(.L_x_1043) ;  /* 0xffffffd800607947 */ /* 0x000fea000383ffff */
.L_x_988:
[----:B-1----:R1:W2:Y:S02]  /*15120*/  SYNCS.PHASECHK.TRANS64.TRYWAIT P0, [R3+URZ+0x16840], R2 ;  /* 0x01684002030075a7 */ /* 0x0022a4000800017f */
[----:B--2---:R-:W-:Y:S05]  /*15130*/  @!P0 NANOSLEEP.SYNCS 0x989680 ;  /* 0x009896800000895d */ /* 0x004fea0003900000 */
[----:B------:R-:W2:Y:S02]  /*15140*/  @!P0 SYNCS.PHASECHK.TRANS64 P0, [R3+URZ+0x16840], R2 ;  /* 0x01684002030085a7 */ /* 0x000ea4000800007f */
[----:B--2---:R-:W-:Y:S05]  /*15150*/  @!P0 BRA `(.L_x_988) ;  /* 0xfffffffc00f08947 */ /* 0x004fea000383ffff */
[----:B------:R-:W-:Y:S05]  /*15160*/  BRA `(.L_x_1044) ;  /* 0xffffffdc006c7947 */ /* 0x000fea000383ffff */
.L_x_990:
[----:B0-----:R0:W1:Y:S02]  /*15170*/  SYNCS.PHASECHK.TRANS64.TRYWAIT P1, [R3+URZ+0x60], R24 ;  /* 0x00006018030075a7 */ /* 0x001064000802017f */
[----:B-1----:R-:W-:Y:S05]  /*15180*/  @!P1 NANOSLEEP.SYNCS 0x989680 ;  /* 0x009896800000995d */ /* 0x002fea0003900000 */
[----:B------:R-:W1:Y:S02]  /*15190*/  @!P1 SYNCS.PHASECHK.TRANS64 P1, [R3+URZ+0x60], R24 ;  /* 0x00006018030095a7 */ /* 0x000e64000802007f */
[----:B-1----:R-:W-:Y:S05]  /*151a0*/  @!P1 BRA `(.L_x_990) ;  /* 0xfffffffc00f09947 */ /* 0x002fea000383ffff */
[----:B------:R-:W-:Y:S05]  /*151b0*/  BRA `(.L_x_1045) ;  /* 0xffffffdc00d07947 */ /* 0x000fea000383ffff */
.L_x_995:
[----:B-1----:R1:W2:Y:S02]  /*151c0*/  SYNCS.PHASECHK.TRANS64.TRYWAIT P0, [R2+URZ+0x16840], R3 ;  /* 0x01684003020075a7 */ /* 0x0022a4000800017f */
[----:B--2---:R-:W-:Y:S05]  /*151d0*/  @!P0 NANOSLEEP.SYNCS 0x989680 ;  /* 0x009896800000895d */ /* 0x004fea0003900000 */
[----:B------:R-:W2:Y:S02]  /*151e0*/  @!P0 SYNCS.PHASECHK.TRANS64 P0, [R2+URZ+0x16840], R3 ;  /* 0x01684003020085a7 */ /* 0x000ea4000800007f */
[----:B--2---:R-:W-:Y:S05]  /*151f0*/  @!P0 BRA `(.L_x_995) ;  /* 0xfffffffc00f08947 */ /* 0x004fea000383ffff */
[----:B------:R-:W-:Y:S05]  /*15200*/  BRA `(.L_x_1046) ;  /* 0xffffffe000b07947 */ /* 0x000fea000383ffff */
.L_x_997:
[----:B0-----:R0:W1:Y:S02]  /*15210*/  SYNCS.PHASECHK.TRANS64.TRYWAIT P1, [R2+URZ+0x60], R3 ;  /* 0x00006003020075a7 */ /* 0x001064000802017f */
[----:B-1----:R-:W-:Y:S05]  /*15220*/  @!P1 NANOSLEEP.SYNCS 0x989680 ;  /* 0x009896800000995d */ /* 0x002fea0003900000 */
[----:B------:R-:W1:Y:S02]  /*15230*/  @!P1 SYNCS.PHASECHK.TRANS64 P1, [R2+URZ+0x60], R3 ;  /* 0x00006003020095a7 */ /* 0x000e64000802007f */
[----:B-1----:R-:W-:Y:S05]  /*15240*/  @!P1 BRA `(.L_x_997) ;  /* 0xfffffffc00f09947 */ /* 0x002fea000383ffff */
[----:B------:R-:W-:Y:S05]  /*15250*/  BRA `(.L_x_1047) ;  /* 0xffffffe400187947 */ /* 0x000fea000383ffff */
.L_x_1004:
[----:B0-----:R0:W1:Y:S02]  /*15260*/  SYNCS.PHASECHK.TRANS64.TRYWAIT P0, [R3+URZ+0x16860], R2 ;  /* 0x01686002030075a7 */ /* 0x001064000800017f */
[----:B-1----:R-:W-:Y:S05]  /*15270*/  @!P0 NANOSLEEP.SYNCS 0x989680 ;  /* 0x009896800000895d */ /* 0x002fea0003900000 */
[----:B------:R-:W1:Y:S02]  /*15280*/  @!P0 SYNCS.PHASECHK.TRANS64 P0, [R3+URZ+0x16860], R2 ;  /* 0x01686002030085a7 */ /* 0x000e64000800007f */
[----:B-1----:R-:W-:Y:S05]  /*15290*/  @!P0 BRA `(.L_x_1004) ;  /* 0xfffffffc00f08947 */ /* 0x002fea000383ffff */
[----:B------:R-:W-:Y:S05]  /*152a0*/  BRA `(.L_x_1048) ;  /* 0xffffffe400d47947 */ /* 0x000fea000383ffff */
.L_x_1006:
[----:B------:R-:W-:Y:S01]  /*152b0*/  BSSY B0, `(.L_x_1049) ;  /* 0x0000008000007945 */ /* 0x000fe20003800000 */
[----:B------:R-:W-:Y:S02]  /*152c0*/  IMAD.MOV.U32 R13, RZ, RZ, R16 ;  /* 0x000000ffff0d7224 */ /* 0x000fe400078e0010 */
[----:B------:R-:W-:Y:S02]  /*152d0*/  IMAD.MOV.U32 R12, RZ, RZ, RZ ;  /* 0x000000ffff0c7224 */ /* 0x000fe400078e00ff */
[----:B------:R-:W-:Y:S02]  /*152e0*/  IMAD.MOV.U32 R11, RZ, RZ, 0x1f ;  /* 0x0000001fff0b7424 */ /* 0x000fe400078e00ff */
[----:B------:R-:W-:-:S07]  /*152f0*/  IMAD.MOV.U32 R15, RZ, RZ, -0x1 ;  /* 0xffffffffff0f7424 */ /* 0x000fce00078e00ff */
[----:B------:R-:W-:Y:S05]  /*15300*/  WARPSYNC.COLLECTIVE R15, `(.L_x_1050) ;  /* 0x000000000f087348 */ /* 0x000fea0003c00000 */
[----:B------:R0:W1:Y:S02]  /*15310*/  SHFL.IDX P6, R14, R13, R12, R11 ;  /* 0x0000000c0d0e7389 */ /* 0x00006400000c000b */
[----:B01----:R-:W-:Y:S01]  /*15320*/  ENDCOLLECTIVE ;  /* 0x000000000000791b */ /* 0x003fe20003800000 */
.L_x_1050:
[----:B------:R-:W-:Y:S05]  /*15330*/  BSYNC B0 ;  /* 0x0000000000007941 */ /* 0x000fea0003800000 */
.L_x_1049:
[----:B------:R-:W-:Y:S02]  /*15340*/  IMAD.MOV.U32 R13, RZ, RZ, R16 ;  /* 0x000000ffff0d7224 */ /* 0x000fe400078e0010 */
[----:B------:R-:W-:Y:S02]  /*15350*/  IMAD.MOV.U32 R12, RZ, RZ, 0x1 ;  /* 0x00000001ff0c7424 */ /* 0x000fe400078e00ff */
[----:B------:R-:W-:Y:S02]  /*15360*/  IMAD.MOV.U32 R11, RZ, RZ, 0x1f ;  /* 0x0000001fff0b7424 */ /* 0x000fe400078e00ff */
[----:B------:R-:W-:Y:S02]  /*15370*/  IMAD.MOV.U32 R15, RZ, RZ, -0x1 ;  /* 0xffffffffff0f7424 */ /* 0x000fe400078e00ff */
[----:B------:R-:W-:-:S07]  /*15380*/  IMAD.MOV.U32 R5, RZ, RZ, R14 ;  /* 0x000000ffff057224 */ /* 0x000fce00078e000e */
[----:B------:R-:W-:Y:S05]  /*15390*/  WARPSYNC.COLLECTIVE R15, `(.L_x_1051) ;  /* 0x000000000f087348 */ /* 0x000fea0003c00000 */
[----:B------:R0:W1:Y:S02]  /*153a0*/  SHFL.IDX P6, R14, R13, R12, R11 ;  /* 0x0000000c0d0e7389 */ /* 0x00006400000c000b */
[----:B01----:R-:W-:Y:S01]  /*153b0*/  ENDCOLLECTIVE ;  /* 0x000000000000791b */ /* 0x003fe20003800000 */
.L_x_1051:
[----:B------:R-:W-:Y:S01]  /*153c0*/  IMAD.MOV.U32 R4, RZ, RZ, R14 ;  /* 0x000000ffff047224 */ /* 0x000fe200078e000e */
[----:B------:R-:W-:Y:S06]  /*153d0*/  BRA `(.L_x_1052) ;  /* 0xffffffe8001c7947 */ /* 0x000fec000383ffff */
.L_x_1009:
[----:B------:R-:W-:Y:S01]  /*153e0*/  BSSY B0, `(.L_x_1053) ;  /* 0x0000008000007945 */ /* 0x000fe20003800000 */
[----:B-----5:R-:W-:Y:S02]  /*153f0*/  IMAD.MOV.U32 R13, RZ, RZ, R2 ;  /* 0x000000ffff0d7224 */ /* 0x020fe400078e0002 */
[----:B------:R-:W-:Y:S02]  /*15400*/  IMAD.MOV.U32 R12, RZ, RZ, 0x1 ;  /* 0x00000001ff0c7424 */ /* 0x000fe400078e00ff */
[----:B------:R-:W-:Y:S02]  /*15410*/  IMAD.MOV.U32 R11, RZ, RZ, RZ ;  /* 0x000000ffff0b7224 */ /* 0x000fe400078e00ff */
[----:B------:R-:W-:-:S07]  /*15420*/  IMAD.MOV.U32 R15, RZ, RZ, -0x1 ;  /* 0xffffffffff0f7424 */ /* 0x000fce00078e00ff */
[----:B0123--:R-:W-:Y:S05]  /*15430*/  WARPSYNC.COLLECTIVE R15, `(.L_x_1054) ;  /* 0x000000000f087348 */ /* 0x00ffea0003c00000 */
[----:B------:R4:W0:Y:S02]  /*15440*/  SHFL.UP P6, R14, R13, R12, R11 ;  /* 0x0400000c0d0e7389 */ /* 0x00082400000c000b */
[----:B01234-:R-:W-:Y:S01]  /*15450*/  ENDCOLLECTIVE ;  /* 0x000000000000791b */ /* 0x01ffe20003800000 */
.L_x_1054:
[----:B------:R-:W-:Y:S05]  /*15460*/  BSYNC B0 ;  /* 0x0000000000007941 */ /* 0x000fea0003800000 */
.L_x_1053:
[C---:B------:R-:W-:Y:S01]  /*15470*/  ISETP.NE.AND P0, PT, R27.reuse, RZ, PT ;  /* 0x000000ff1b00720c */ /* 0x040fe20003f05270 */
[----:B------:R-:W-:Y:S02]  /*15480*/  IMAD.MOV.U32 R12, RZ, RZ, 0x2 ;  /* 0x00000002ff0c7424 */ /* 0x000fe400078e00ff */
[----:B------:R-:W-:Y:S01]  /*15490*/  IMAD.MOV.U32 R11, RZ, RZ, RZ ;  /* 0x000000ffff0b7224 */ /* 0x000fe200078e00ff */
[----:B------:R-:W-:Y:S01]  /*154a0*/  SEL R13, R14, RZ, P0 ;  /* 0x000000ff0e0d7207 */ /* 0x000fe20000000000 */
[----:B------:R-:W-:Y:S01]  /*154b0*/  IMAD.MOV.U32 R15, RZ, RZ, -0x1 ;  /* 0xffffffffff0f7424 */ /* 0x000fe200078e00ff */
[----:B------:R-:W-:-:S03]  /*154c0*/  ISETP.GE.U32.AND P0, PT, R27, 0x2, PT ;  /* 0x000000021b00780c */ /* 0x000fc60003f06070 */
[----:B------:R-:W-:-:S10]  /*154d0*/  IMAD.IADD R13, R2, 0x1, R13 ;  /* 0x00000001020d7824 */ /* 0x000fd400078e020d */
[----:B------:R-:W-:Y:S05]  /*154e0*/  WARPSYNC.COLLECTIVE R15, `(.L_x_1055) ;  /* 0x000000000f087348 */ /* 0x000fea0003c00000 */
[----:B------:R0:W1:Y:S02]  /*154f0*/  SHFL.UP P6, R14, R13, R12, R11 ;  /* 0x0400000c0d0e7389 */ /* 0x00006400000c000b */
[----:B01----:R-:W-:Y:S01]  /*15500*/  ENDCOLLECTIVE ;  /* 0x000000000000791b */ /* 0x003fe20003800000 */
.L_x_1055:
        /* <DEDUP_REMOVED lines=8> */
.L_x_1056:
        /* <DEDUP_REMOVED lines=8> */
.L_x_1057:
        /* <DEDUP_REMOVED lines=8> */
.L_x_1058:
[----:B------:R-:W-:Y:S02]  /*15690*/  IMAD.MOV.U32 R12, RZ, RZ, 0x1f ;  /* 0x0000001fff0c7424 */ /* 0x000fe400078e00ff */
[----:B------:R-:W-:Y:S01]  /*156a0*/  IMAD.MOV.U32 R11, RZ, RZ, 0x1f ;  /* 0x0000001fff0b7424 */ /* 0x000fe200078e00ff */
[----:B------:R-:W-:-:S05]  /*156b0*/  SEL R8, R14, RZ, P0 ;  /* 0x000000ff0e087207 */ /* 0x000fca0000000000 */
[----:B------:R-:W-:-:S04]  /*156c0*/  IMAD.IADD R8, R7, 0x1, R8 ;  /* 0x0000000107087824 */ /* 0x000fc800078e0208 */
[----:B------:R-:W-:-:S07]  /*156d0*/  IMAD.MOV.U32 R13, RZ, RZ, R8 ;  /* 0x000000ffff0d7224 */ /* 0x000fce00078e0008 */
[----:B------:R-:W-:Y:S05]  /*156e0*/  WARPSYNC.COLLECTIVE R15, `(.L_x_1059) ;  /* 0x000000000f087348 */ /* 0x000fea0003c00000 */
[----:B------:R0:W1:Y:S02]  /*156f0*/  SHFL.IDX P6, R14, R13, R12, R11 ;  /* 0x0000000c0d0e7389 */ /* 0x00006400000c000b */
[----:B01----:R-:W-:Y:S01]  /*15700*/  ENDCOLLECTIVE ;  /* 0x000000000000791b */ /* 0x003fe20003800000 */
.L_x_1059:
[----:B------:R-:W-:Y:S05]  /*15710*/  BRA `(.L_x_1060) ;  /* 0xffffffe400d87947 */ /* 0x000fea000383ffff */
.L_x_1014:
[----:B------:R-:W-:Y:S01]  /*15720*/  BSSY B0, `(.L_x_1061) ;  /* 0x0000008000007945 */ /* 0x000fe20003800000 */
[----:B-----5:R-:W-:Y:S02]  /*15730*/  IMAD.MOV.U32 R13, RZ, RZ, R2 ;  /* 0x000000ffff0d7224 */ /* 0x020fe400078e0002 */
[----:B------:R-:W-:Y:S02]  /*15740*/  IMAD.MOV.U32 R12, RZ, RZ, 0x1 ;  /* 0x00000001ff0c7424 */ /* 0x000fe400078e00ff */
[----:B------:R-:W-:Y:S02]  /*15750*/  IMAD.MOV.U32 R11, RZ, RZ, RZ ;  /* 0x000000ffff0b7224 */ /* 0x000fe400078e00ff */
[----:B------:R-:W-:-:S07]  /*15760*/  IMAD.MOV.U32 R15, RZ, RZ, -0x1 ;  /* 0xffffffffff0f7424 */ /* 0x000fce00078e00ff */
[----:B01-3--:R-:W-:Y:S05]  /*15770*/  WARPSYNC.COLLECTIVE R15, `(.L_x_1062) ;  /* 0x000000000f087348 */ /* 0x00bfea0003c00000 */
[----:B------:R2:W4:Y:S02]  /*15780*/  SHFL.UP P6, R14, R13, R12, R11 ;  /* 0x0400000c0d0e7389 */ /* 0x00052400000c000b */
[----:B01234-:R-:W-:Y:S01]  /*15790*/  ENDCOLLECTIVE ;  /* 0x000000000000791b */ /* 0x01ffe20003800000 */
.L_x_1062:
[----:B------:R-:W-:Y:S05]  /*157a0*/  BSYNC B0 ;  /* 0x0000000000007941 */ /* 0x000fea0003800000 */
.L_x_1061:
        /* <DEDUP_REMOVED lines=10> */
.L_x_1063:
        /* <DEDUP_REMOVED lines=8> */
.L_x_1064:
        /* <DEDUP_REMOVED lines=8> */
.L_x_1065:
        /* <DEDUP_REMOVED lines=8> */
.L_x_1066:
        /* <DEDUP_REMOVED lines=8> */
.L_x_1067:
[----:B------:R-:W-:Y:S05]  /*15a50*/  BRA `(.L_x_1068) ;  /* 0xffffffe400b47947 */ /* 0x000fea000383ffff */
.L_x_1016:
[----:B------:R-:W-:Y:S01]  /*15a60*/  BSSY B0, `(.L_x_1069) ;  /* 0x0000006000007945 */ /* 0x000fe20003800000 */
[----:B------:R-:W-:Y:S01]  /*15a70*/  PLOP3.LUT P6, PT, P6, PT, PT, 0x8, 0x0 ;  /* 0x000000000000781c */ /* 0x000fe200037ce170 */
[----:B------:R-:W-:-:S12]  /*15a80*/  IMAD.MOV.U32 R15, RZ, RZ, -0x1 ;  /* 0xffffffffff0f7424 */ /* 0x000fd800078e00ff */
[----:B01-3--:R-:W-:Y:S05]  /*15a90*/  WARPSYNC.COLLECTIVE R15, `(.L_x_1070) ;  /* 0x000000000f087348 */ /* 0x00bfea0003c00000 */
[----:B------:R-:W-:Y:S01]  /*15aa0*/  VOTE.ANY R14, PT, P6 ;  /* 0x00000000000e7806 */ /* 0x000fe200030e0100 */
[----:B01-3--:R-:W-:Y:S06]  /*15ab0*/  ENDCOLLECTIVE ;  /* 0x000000000000791b */ /* 0x00bfec0003800000 */
.L_x_1070:
[----:B------:R-:W-:Y:S05]  /*15ac0*/  BSYNC B0 ;  /* 0x0000000000007941 */ /* 0x000fea0003800000 */
.L_x_1069:
[----:B------:R-:W-:Y:S02]  /*15ad0*/  IMAD.MOV.U32 R3, RZ, RZ, R14 ;  /* 0x000000ffff037224 */ /* 0x000fe400078e000e */
[----:B------:R-:W-:Y:S02]  /*15ae0*/  IMAD.MOV.U32 R13, RZ, RZ, R2 ;  /* 0x000000ffff0d7224 */ /* 0x000fe400078e0002 */
[----:B------:R-:W0:Y:S01]  /*15af0*/  POPC R4, R3 ;  /* 0x0000000300047309 */ /* 0x000e220000000000 */
[----:B------:R-:W-:Y:S02]  /*15b00*/  IMAD.MOV.U32 R11, RZ, RZ, 0x1f ;  /* 0x0000001fff0b7424 */ /* 0x000fe400078e00ff */
[----:B------:R-:W-:Y:S02]  /*15b10*/  IMAD.MOV.U32 R15, RZ, RZ, -0x1 ;  /* 0xffffffffff0f7424 */ /* 0x000fe400078e00ff */
[----:B0-----:R-:W-:-:S07]  /*15b20*/  IMAD.MOV.U32 R12, RZ, RZ, R4 ;  /* 0x000000ffff0c7224 */ /* 0x001fce00078e0004 */
[----:B------:R-:W-:Y:S05]  /*15b30*/  WARPSYNC.COLLECTIVE R15, `(.L_x_1071) ;  /* 0x000000000f087348 */ /* 0x000fea0003c00000 */
[----:B------:R0:W1:Y:S02]  /*15b40*/  SHFL.IDX P6, R14, R13, R12, R11 ;  /* 0x0000000c0d0e7389 */ /* 0x00006400000c000b */
[----:B01----:R-:W-:Y:S01]  /*15b50*/  ENDCOLLECTIVE ;  /* 0x000000000000791b */ /* 0x003fe20003800000 */
.L_x_1071:
[----:B------:R-:W-:Y:S01]  /*15b60*/  IMAD.MOV.U32 R17, RZ, RZ, R14 ;  /* 0x000000ffff117224 */ /* 0x000fe200078e000e */
[----:B------:R-:W-:Y:S06]  /*15b70*/  BRA `(.L_x_1072) ;  /* 0xffffffe400a47947 */ /* 0x000fec000383ffff */
.L_x_1018:
[----:B------:R-:W-:Y:S01]  /*15b80*/  BSSY B0, `(.L_x_1073) ;  /* 0x0000007000007945 */ /* 0x000fe20003800000 */
[----:B------:R-:W-:Y:S02]  /*15b90*/  IMAD.MOV.U32 R13, RZ, RZ, R8 ;  /* 0x000000ffff0d7224 */ /* 0x000fe400078e0008 */
[----:B------:R-:W-:Y:S02]  /*15ba0*/  IMAD.MOV.U32 R11, RZ, RZ, 0x1f ;  /* 0x0000001fff0b7424 */ /* 0x000fe400078e00ff */
[----:B------:R-:W-:-:S07]  /*15bb0*/  IMAD.MOV.U32 R15, RZ, RZ, -0x1 ;  /* 0xffffffffff0f7424 */ /* 0x000fce00078e00ff */
[----:B01234-:R-:W-:Y:S05]  /*15bc0*/  WARPSYNC.COLLECTIVE R15, `(.L_x_1074) ;  /* 0x000000000f087348 */ /* 0x01ffea0003c00000 */
[----:B------:R0:W0:Y:S02]  /*15bd0*/  SHFL.IDX P6, R14, R13, R12, R11 ;  /* 0x0000000c0d0e7389 */ /* 0x00002400000c000b */
[----:B01234-:R-:W-:Y:S01]  /*15be0*/  ENDCOLLECTIVE ;  /* 0x000000000000791b */ /* 0x01ffe20003800000 */
.L_x_1074:
[----:B------:R-:W-:Y:S05]  /*15bf0*/  BSYNC B0 ;  /* 0x0000000000007941 */ /* 0x000fea0003800000 */
.L_x_1073:
[----:B------:R-:W-:Y:S05]  /*15c00*/  BRA `(.L_x_1017) ;  /* 0xffffffe4009c7947 */ /* 0x000fea000383ffff */
.L_x_1022:
[----:B0-----:R0:W1:Y:S02]  /*15c10*/  SYNCS.PHASECHK.TRANS64.TRYWAIT P0, [R9+URZ+0x16820], R0 ;  /* 0x01682000090075a7 */ /* 0x001064000800017f */
[----:B-1----:R-:W-:Y:S05]  /*15c20*/  @!P0 NANOSLEEP.SYNCS 0x989680 ;  /* 0x009896800000895d */ /* 0x002fea0003900000 */
[----:B------:R-:W1:Y:S02]  /*15c30*/  @!P0 SYNCS.PHASECHK.TRANS64 P0, [R9+URZ+0x16820], R0 ;  /* 0x01682000090085a7 */ /* 0x000e64000800007f */
[----:B-1----:R-:W-:Y:S05]  /*15c40*/  @!P0 BRA `(.L_x_1022) ;  /* 0xfffffffc00f08947 */ /* 0x002fea000383ffff */
[----:B------:R-:W-:Y:S05]  /*15c50*/  BRA `(.L_x_1075) ;  /* 0xffffffec00007947 */ /* 0x000fea000383ffff */
.L_x_1023:
[----:B------:R-:W1:Y:S01]  /*15c60*/  S2R R2, SR_TID.X ;  /* 0x0000000000027919 */ /* 0x000e620000002100 */
[----:B------:R-:W-:Y:S01]  /*15c70*/  BSSY B0, `(.L_x_1076) ;  /* 0x000000a000007945 */ /* 0x000fe20003800000 */
[----:B------:R-:W-:Y:S02]  /*15c80*/  IMAD.MOV.U32 R12, RZ, RZ, RZ ;  /* 0x000000ffff0c7224 */ /* 0x000fe400078e00ff */
[----:B------:R-:W-:Y:S02]  /*15c90*/  IMAD.MOV.U32 R11, RZ, RZ, 0x1f ;  /* 0x0000001fff0b7424 */ /* 0x000fe400078e00ff */
[----:B------:R-:W-:Y:S01]  /*15ca0*/  IMAD.MOV.U32 R15, RZ, RZ, -0x1 ;  /* 0xffffffffff0f7424 */ /* 0x000fe200078e00ff */
[----:B-1----:R-:W-:-:S04]  /*15cb0*/  SHF.R.U32.HI R2, RZ, 0x5, R2 ;  /* 0x00000005ff027819 */ /* 0x002fc80000011602 */
[----:B------:R-:W-:-:S05]  /*15cc0*/  LOP3.LUT R2, R2, 0x3, RZ, 0xc0, !PT ;  /* 0x0000000302027812 */ /* 0x000fca00078ec0ff */
[----:B------:R-:W-:-:S07]  /*15cd0*/  IMAD.MOV.U32 R13, RZ, RZ, R2 ;  /* 0x000000ffff0d7224 */ /* 0x000fce00078e0002 */
[----:B0--3--:R-:W-:Y:S05]  /*15ce0*/  WARPSYNC.COLLECTIVE R15, `(.L_x_1077) ;  /* 0x000000000f087348 */ /* 0x009fea0003c00000 */
[----:B------:R1:W2:Y:S02]  /*15cf0*/  SHFL.IDX P6, R14, R13, R12, R11 ;  /* 0x0000000c0d0e7389 */ /* 0x0002a400000c000b */
[----:B0123--:R-:W-:Y:S01]  /*15d00*/  ENDCOLLECTIVE ;  /* 0x000000000000791b */ /* 0x00ffe20003800000 */
.L_x_1077:
[----:B------:R-:W-:Y:S05]  /*15d10*/  BSYNC B0 ;  /* 0x0000000000007941 */ /* 0x000fea0003800000 */
.L_x_1076:
[----:B------:R-:W-:Y:S05]  /*15d20*/  BRA `(.L_x_1078) ;  /* 0xffffffe800e87947 */ /* 0x000fea000383ffff */
.L_x_1026:
[----:B------:R-:W-:Y:S01]  /*15d30*/  BSSY B1, `(.L_x_1079) ;  /* 0x0000006000017945 */ /* 0x000fe20003800000 */
[----:B------:R-:W-:-:S07]  /*15d40*/  IMAD.MOV.U32 R15, RZ, RZ, -0x1 ;  /* 0xffffffffff0f7424 */ /* 0x000fce00078e00ff */
[----:B0--3--:R-:W-:Y:S05]  /*15d50*/  WARPSYNC.COLLECTIVE R15, `(.L_x_1080) ;  /* 0x000000000f0c7348 */ /* 0x009fea0003c00000 */
[----:B------:R-:W-:Y:S02]  /*15d60*/  ELECT P6, UR62, PT ;  /* 0x00000000003e782f */ /* 0x000fe400038c0000 */
[----:B------:R-:W-:Y:S01]  /*15d70*/  MOV R14, UR62 ;  /* 0x0000003e000e7c02 */ /* 0x000fe20008000f00 */
[----:B0--3--:R-:W-:Y:S10]  /*15d80*/  ENDCOLLECTIVE ;  /* 0x000000000000791b */ /* 0x009ff40003800000 */
.L_x_1080:
[----:B------:R-:W-:Y:S05]  /*15d90*/  BSYNC B1 ;  /* 0x0000000000017941 */ /* 0x000fea0003800000 */
.L_x_1079:
[----:B------:R-:W-:Y:S05]  /*15da0*/  BRA `(.L_x_1081) ;  /* 0xffffffe800e07947 */ /* 0x000fea000383ffff */
.L_x_1028:
[----:B0-----:R0:W1:Y:S02]  /*15db0*/  SYNCS.PHASECHK.TRANS64.TRYWAIT P0, [R7+URZ], R2 ;  /* 0x00000002070075a7 */ /* 0x001064000800017f */
[----:B-1----:R-:W-:Y:S05]  /*15dc0*/  @!P0 NANOSLEEP.SYNCS 0x989680 ;  /* 0x009896800000895d */ /* 0x002fea0003900000 */
[----:B------:R-:W1:Y:S02]  /*15dd0*/  @!P0 SYNCS.PHASECHK.TRANS64 P0, [R7+URZ], R2 ;  /* 0x00000002070085a7 */ /* 0x000e64000800007f */
[----:B-1----:R-:W-:Y:S05]  /*15de0*/  @!P0 BRA `(.L_x_1028) ;  /* 0xfffffffc00f08947 */ /* 0x002fea000383ffff */
[----:B------:R-:W-:Y:S05]  /*15df0*/  BRA `(.L_x_1082) ;  /* 0xffffffec00147947 */ /* 0x000fea000383ffff */
.L_x_1029:
[----:B-1----:R1:W2:Y:S02]  /*15e00*/  SYNCS.PHASECHK.TRANS64.TRYWAIT P0, [R3+URZ], R0 ;  /* 0x00000000030075a7 */ /* 0x0022a4000800017f */
[----:B--2---:R-:W-:Y:S05]  /*15e10*/  @!P0 NANOSLEEP.SYNCS 0x989680 ;  /* 0x009896800000895d */ /* 0x004fea0003900000 */
[----:B------:R-:W2:Y:S02]  /*15e20*/  @!P0 SYNCS.PHASECHK.TRANS64 P0, [R3+URZ], R0 ;  /* 0x00000000030085a7 */ /* 0x000ea4000800007f */
[----:B--2---:R-:W-:Y:S05]  /*15e30*/  @!P0 BRA `(.L_x_1029) ;  /* 0xfffffffc00f08947 */ /* 0x004fea000383ffff */
[----:B------:R-:W-:Y:S05]  /*15e40*/  BRA `(.L_x_1083) ;  /* 0xffffffec00087947 */ /* 0x000fea000383ffff */
.L_x_1031:
[----:B-1----:R1:W2:Y:S02]  /*15e50*/  SYNCS.PHASECHK.TRANS64.TRYWAIT P0, [R5+URZ], R2 ;  /* 0x00000002050075a7 */ /* 0x0022a4000800017f */
[----:B--2---:R-:W-:Y:S05]  /*15e60*/  @!P0 NANOSLEEP.SYNCS 0x989680 ;  /* 0x009896800000895d */ /* 0x004fea0003900000 */
[----:B------:R-:W2:Y:S02]  /*15e70*/  @!P0 SYNCS.PHASECHK.TRANS64 P0, [R5+URZ], R2 ;  /* 0x00000002050085a7 */ /* 0x000ea4000800007f */
[----:B--2---:R-:W-:Y:S05]  /*15e80*/  @!P0 BRA `(.L_x_1031) ;  /* 0xfffffffc00f08947 */ /* 0x004fea000383ffff */
[----:B------:R-:W-:Y:S05]  /*15e90*/  BRA `(.L_x_1084) ;  /* 0xffffffec000c7947 */ /* 0x000fea000383ffff */
.L_x_1085:
        /* <DEDUP_REMOVED lines=14> */
.L_x_2279:


//--------------------- .text._ZN7cutlass13device_kernelIN5flash11enable_sm90INS1_16FlashAttnFwdSm90INS1_25CollectiveMainloopFwdSm90ILi2EN4cute5tupleIJNS5_1CILi1EEES8_S8_EEENS6_IJNS7_ILi192EEENS7_ILi128EEENS7_ILi64EEEEEELi64ENS_6half_tEfNS_4arch4Sm90ELb0ELb1ELb1ELb1ELb0ELb1ELb0ELb1ELb1ELb0ELb0ELb0EEENS1_21CollectiveEpilogueFwdINS6_IJSA_SC_SB_EEES9_SE_SG_Li384ELb1ELb0ELb0ELb0EEENS1_36VarlenDynamicPersistentTileSchedulerILi192ELi128ELi384ELi32ELb0ELb0ELb1ELb1ELb0ELb1EEEEEEEEEvNT_6ParamsE --------------------------
	.section	.text._ZN7cutlass13device_kernelIN5flash11enable_sm90INS1_16FlashAttnFwdSm90INS1_25CollectiveMainloopFwdSm90ILi2EN4cute5tupleIJNS5_1CILi1EEES8_S8_EEENS6_IJNS7_ILi192EEENS7_ILi128EEENS7_ILi64EEEEEELi64ENS_6half_tEfNS_4arch4Sm90ELb0ELb1ELb1ELb1ELb0ELb1ELb0ELb1ELb1ELb0ELb0ELb0EEENS1_21CollectiveEpilogueFwdINS6_IJSA_SC_SB_EEES9_SE_SG_Li384ELb1ELb0ELb0ELb0EEENS1_36VarlenDynamicPersistentTileSchedulerILi192ELi128ELi384ELi32ELb0ELb0ELb1ELb1ELb0ELb1EEEEEEEEEvNT_6ParamsE,"ax",@progbits
	.align	128
.text._ZN7cutlass13device_kernelIN5flash11enable_sm90INS1_16FlashAttnFwdSm90INS1_25CollectiveMainloopFwdSm90ILi2EN4cute5tupleIJNS5_1CILi1EEES8_S8_EEENS6_IJNS7_ILi192EEENS7_ILi128EEENS7_ILi64EEEEEELi64ENS_6half_tEfNS_4arch4Sm90ELb0ELb1ELb1ELb1ELb0ELb1ELb0ELb1ELb1ELb0ELb0ELb0EEENS1_21CollectiveEpilogueFwdINS6_IJSA_SC_SB_EEES9_SE_SG_Li384ELb1ELb0ELb0ELb0EEENS1_36VarlenDynamicPersistentTileSchedulerILi192ELi128ELi384ELi32ELb0ELb0ELb1ELb1ELb0ELb1EEEEEEEEEvNT_6ParamsE:
        .type           _ZN7cutlass13device_kernelIN5flash11enable_sm90INS1_16FlashAttnFwdSm90INS1_25CollectiveMainloopFwdSm90ILi2EN4cute5tupleIJNS5_1CILi1EEES8_S8_EEENS6_IJNS7_ILi192EEENS7_ILi128EEENS7_ILi64EEEEEELi64ENS_6half_tEfNS_4arch4Sm90ELb0ELb1ELb1ELb1ELb0ELb1ELb0ELb1ELb1ELb0ELb0ELb0EEENS1_21CollectiveEpilogueFwdINS6_IJSA_SC_SB_EEES9_SE_SG_Li384ELb1ELb0ELb0ELb0EEENS1_36VarlenDynamicPersistentTileSchedulerILi192ELi128ELi384ELi32ELb0ELb0ELb1ELb1ELb0ELb1EEEEEEEEEvNT_6ParamsE,@function
        .size           _ZN7cutlass13device_kernelIN5flash11enable_sm90INS1_16FlashAttnFwdSm90INS1_25CollectiveMainloopFwdSm90ILi2EN4cute5tupleIJNS5_1CILi1EEES8_S8_EEENS6_IJNS7_ILi192EEENS7_ILi128EEENS7_ILi64EEEEEELi64ENS_6half_tEfNS_4arch4Sm90ELb0ELb1ELb1ELb1ELb0ELb1ELb0ELb1ELb1ELb0ELb0ELb0EEENS1_21CollectiveEpilogueFwdINS6_IJSA_SC_SB_EEES9_SE_SG_Li384ELb1ELb0ELb0ELb0EEENS1_36VarlenDynamicPersistentTileSchedulerILi192ELi128ELi384ELi32ELb0ELb0ELb1ELb1ELb0ELb1EEEEEEEEEvNT_6ParamsE,(.L_x_2280 - _ZN7cutlass13device_kernelIN5flash11enable_sm90INS1_16FlashAttnFwdSm90INS1_25CollectiveMainloopFwdSm90ILi2EN4cute5tupleIJNS5_1CILi1EEES8_S8_EEENS6_IJNS7_ILi192EEENS7_ILi128EEENS7_ILi64EEEEEELi64ENS_6half_tEfNS_4arch4Sm90ELb0ELb1ELb1ELb1ELb0ELb1ELb0ELb1ELb1ELb0ELb0ELb0EEENS1_21CollectiveEpilogueFwdINS6_IJSA_SC_SB_EEES9_SE_SG_Li384ELb1ELb0ELb0ELb0EEENS1_36VarlenDynamicPersistentTileSchedulerILi192ELi128ELi384ELi32ELb0ELb0ELb1ELb1ELb0ELb1EEEEEEEEEvNT_6ParamsE)
        .other          _ZN7cutlass13device_kernelIN5flash11enable_sm90INS1_16FlashAttnFwdSm90INS1_25CollectiveMainloopFwdSm90ILi2EN4cute5tupleIJNS5_1CILi1EEES8_S8_EEENS6_IJNS7_ILi192EEENS7_ILi128EEENS7_ILi64EEEEEELi64ENS_6half_tEfNS_4arch4Sm90ELb0ELb1ELb1ELb1ELb0ELb1ELb0ELb1ELb1ELb0ELb0ELb0EEENS1_21CollectiveEpilogueFwdINS6_IJSA_SC_SB_EEES9_SE_SG_Li384ELb1ELb0ELb0ELb0EEENS1_36VarlenDynamicPersistentTileSchedulerILi192ELi128ELi384ELi32ELb0ELb0ELb1ELb1ELb0ELb1EEEEEEEEEvNT_6ParamsE,@"STO_CUDA_ENTRY STV_DEFAULT"
_ZN7cutlass13device_kernelIN5flash11enable_sm90INS1_16FlashAttnFwdSm90INS1_25CollectiveMainloopFwdSm90ILi2EN4cute5tupleIJNS5_1CILi1EEES8_S8_EEENS6_IJNS7_ILi192EEENS7_ILi128EEENS7_ILi64EEEEEELi64ENS_6half_tEfNS_4arch4Sm90ELb0ELb1ELb1ELb1ELb0ELb1ELb0ELb1ELb1ELb0ELb0ELb0EEENS1_21CollectiveEpilogueFwdINS6_IJSA_SC_SB_EEES9_SE_SG_Li384ELb1ELb0ELb0ELb0EEENS1_36VarlenDynamicPersistentTileSchedulerILi192ELi128ELi384ELi32ELb0ELb0ELb1ELb1ELb0ELb1EEEEEEEEEvNT_6ParamsE:
        /* <DEDUP_REMOVED lines=27> */
.L_x_1087:
[----:B------:R-:W-:Y:S05]  /*01b0*/  BSYNC B0 ;  /* 0x0000000000007941 */ /* 0x000fea0003800000 */
.L_x_1086:
        /* <DEDUP_REMOVED lines=41> */
.L_x_1088:
        /* <DEDUP_REMOVED lines=22> */
.L_x_1089:
        /* <DEDUP_REMOVED lines=18> */
.L_x_1090:
        /* <DEDUP_REMOVED lines=22> */
.L_x_1091:
        /* <DEDUP_REMOVED lines=22> */
.L_x_1092:
[----:B------:R-:W-:Y:S01]  /*0990*/  PLOP3.LUT P0, PT, PT, PT, UP0, 0x80, 0x0 ;  /* 0x000000000000781c */ /* 0x000fe20003f0f008 */
[----:B------:R-:W-:Y:S01]  /*09a0*/  UMOV UR36, 0x1 ;  /* 0x0000000100247882 */ /* 0x000fe20000000000 */
[----:B------:R-:W-:Y:S01]  /*09b0*/  NOP ;  /* 0x0000000000007918 */ /* 0x000fe20000000000 */
[----:B------:R-:W-:Y:S01]  /*09c0*/  USEL UR36, UR36, 0x2, !UP0 ;  /* 0x0000000224247887 */ /* 0x000fe2000c000000 */
[----:B------:R-:W-:Y:S01]  /*09d0*/  BSSY B7, `(.L_x_1093) ;  /* 0x0001d1e000077945 */ /* 0x000fe20003800000 */
[----:B------:R-:W-:Y:S01]  /*09e0*/  ULDC.64 UR38, c[0x0][0x208] ;  /* 0x0000820000267ab9 */ /* 0x000fe20000000a00 */
[----:B012-4-:R-:W-:Y:S07]  /*09f0*/  BAR.SYNC.DEFER_BLOCKING 0x0 ;  /* 0x0000000000007b1d */ /* 0x017fee0000010000 */
[----:B------:R-:W-:Y:S05]  /*0a00*/  @!P0 BRA `(.L_x_1094) ;  /* 0x0000017c00288947 */ /* 0x000fea0003800000 */
.L_x_1095:
[----:B------:R-:W-:-:S08]  /*0a10*/  NOP ;  /* 0x0000000000007918 */ /* 0x000fd00000000000 */
[----:B------:R-:W0:Y:S02]  /*0a20*/  USETMAXREG.TRY_ALLOC.CTAPOOL UP0, 0xa0 ;  /* 0x000000a0000079c8 */ /* 0x000e240008000600 */
[----:B0-----:R-:W-:-:S13]  /*0a30*/  PLOP3.LUT P0, PT, PT, PT, UP0, 0x80, 0x0 ;  /* 0x000000000000781c */ /* 0x001fda0003f0f008 */
[----:B------:R-:W-:Y:S05]  /*0a40*/  @!P0 BRA `(.L_x_1095) ;  /* 0xfffffffc00f08947 */ /* 0x000fea000383ffff */
[----:B------:R-:W0:Y:S01]  /*0a50*/  S2R R0, SR_TID.X ;  /* 0x0000000000007919 */ /* 0x000e220000002100 */
[----:B------:R-:W1:Y:S01]  /*0a60*/  S2UR UR5, SR_CgaCtaId ;  /* 0x00000000000579c3 */ /* 0x000e620000008800 */
[----:B------:R-:W-:Y:S01]  /*0a70*/  UMOV UR4, 0x400 ;  /* 0x0000040000047882 */ /* 0x000fe20000000000 */
[----:B------:R-:W-:-:S06]  /*0a80*/  LOP3.LUT R22, R22, 0xefffffff, RZ, 0xc0, !PT ;  /* 0xefffffff16167812 */ /* 0x000fcc00078ec0ff */
[----:B------:R-:W-:Y:S06]  /*0a90*/  BAR.ARV 0x8, 0x1a0 ;  /* 0x0206800000007b1d */ /* 0x000fec0000002000 */
[----:B-1----:R-:W-:-:S06]  /*0aa0*/  ULEA UR4, UR5, UR4, 0x18 ;  /* 0x0000000405047291 */ /* 0x002fcc000f8ec03f */
[----:B------:R-:W-:Y:S01]  /*0ab0*/  IMAD.U32 R2, RZ, RZ, UR4 ;  /* 0x00000004ff027e24 */ /* 0x000fe2000f8e00ff */
[----:B0-----:R-:W-:Y:S01]  /*0ac0*/  SHF.R.U32.HI R0, RZ, 0x7, R0 ;  /* 0x00000007ff007819 */ /* 0x001fe20000011600 */
[----:B------:R-:W-:-:S03]  /*0ad0*/  ULDC UR4, c[0x0][0xc14] ;  /* 0x0003050000047ab9 */ /* 0x000fc60000000800 */
[----:B------:R-:W-:-:S13]  /*0ae0*/  ISETP.NE.AND P0, PT, R0, 0x1, PT ;  /* 0x000000010000780c */ /* 0x000fda0003f05270 */
[----:B------:R-:W-:Y:S01]  /*0af0*/  @P0 LOP3.LUT R22, R22, 0x10000000, RZ, 0xfc, !PT ;  /* 0x1000000016160812 */ /* 0x000fe200078efcff */
[----:B------:R-:W-:Y:S08]  /*0b00*/  @!P0 BAR.ARV 0x9, 0x100 ;  /* 0x0244000000008b1d */ /* 0x000ff00000002000 */
[----:B------:R-:W-:Y:S06]  /*0b10*/  BAR.SYNC.DEFER_BLOCKING 0x5, 0x1a0 ;  /* 0x0146800000007b1d */ /* 0x000fec0000010000 */
[----:B------:R-:W0:Y:S02]  /*0b20*/  LDS.128 R8, [R2+0x168d0] ;  /* 0x0168d00002087984 */ /* 0x000e240000000c00 */
[----:B------:R-:W-:Y:S06]  /*0b30*/  BAR.ARV 0x4, 0x1a0 ;  /* 0x0106800000007b1d */ /* 0x000fec0000002000 */
[----:B0-----:R-:W-:-:S13]  /*0b40*/  ISETP.GE.AND P0, PT, R11, UR4, PT ;  /* 0x000000040b007c0c */ /* 0x001fda000bf06270 */
[----:B------:R-:W-:Y:S05]  /*0b50*/  @P0 BRA `(.L_x_1096) ;  /* 0x000001d000140947 */ /* 0x000fea0003800000 */
[----:B------:R-:W0:Y:S01]  /*0b60*/  S2R R0, SR_TID.X ;  /* 0x0000000000007919 */ /* 0x000e220000002100 */
[----:B------:R-:W-:Y:S01]  /*0b70*/  CS2R R18, SRZ ;  /* 0x0000000000127805 */ /* 0x000fe2000001ff00 */
[----:B------:R-:W-:Y:S01]  /*0b80*/  IMAD.MOV.U32 R16, RZ, RZ, RZ ;  /* 0x000000ffff107224 */ /* 0x000fe200078e00ff */
[----:B------:R-:W-:Y:S01]  /*0b90*/  ULOP3.LUT UR37, UR36, 0x1, URZ, 0xfc, !UPT ;  /* 0x0000000124257892 */ /* 0x000fe2000f8efc3f */
[----:B------:R1:W-:Y:S01]  /*0ba0*/  STL [R1+0x14], R9 ;  /* 0x0000140901007387 */ /* 0x0003e20000100800 */
[----:B0-----:R-:W-:-:S05]  /*0bb0*/  VIADD R8, R0, 0xffffff80 ;  /* 0xffffff8000087836 */ /* 0x001fca0000000000 */
[----:B------:R-:W-:-:S04]  /*0bc0*/  SHF.R.S32.HI R0, RZ, 0x1f, R8 ;  /* 0x0000001fff007819 */ /* 0x000fc80000011408 */
[CC--:B------:R-:W-:Y:S02]  /*0bd0*/  LEA.HI R4, R0.reuse, R8.reuse, RZ, 0x2 ;  /* 0x0000000800047211 */ /* 0x0c0fe400078f10ff */
[-C--:B------:R-:W-:Y:S02]  /*0be0*/  LEA.HI R3, R0, R8.reuse, RZ, 0x7 ;  /* 0x0000000800037211 */ /* 0x080fe400078f38ff */
[----:B------:R-:W-:Y:S02]  /*0bf0*/  SHF.R.S32.HI R17, RZ, 0x2, R4 ;  /* 0x00000002ff117819 */ /* 0x000fe40000011404 */
[----:B------:R-:W-:Y:S02]  /*0c00*/  LOP3.LUT R3, R3, 0xffffff80, RZ, 0xc0, !PT ;  /* 0xffffff8003037812 */ /* 0x000fe400078ec0ff */
[----:B------:R-:W-:Y:S01]  /*0c10*/  LOP3.LUT R4, R4, 0xfffffffc, RZ, 0xc0, !PT ;  /* 0xfffffffc04047812 */ /* 0x000fe200078ec0ff */
[----:B------:R-:W-:Y:S01]  /*0c20*/  VIADD R12, R17, 0x60 ;  /* 0x00000060110c7836 */ /* 0x000fe20000000000 */
[----:B------:R-:W-:Y:S01]  /*0c30*/  LEA.HI R0, R0, R8, RZ, 0x5 ;  /* 0x0000000800007211 */ /* 0x000fe200078f28ff */
[----:B------:R-:W-:-:S02]  /*0c40*/  IMAD.IADD R3, R8, 0x1, -R3 ;  /* 0x0000000108037824 */ /* 0x000fc400078e0a03 */
[----:B------:R-:W-:Y:S01]  /*0c50*/  IMAD.IADD R4, R8, 0x1, -R4 ;  /* 0x0000000108047824 */ /* 0x000fe200078e0a04 */
[----:B------:R-:W-:Y:S01]  /*0c60*/  SHF.R.S32.HI R7, RZ, 0x1f, R12 ;  /* 0x0000001fff077819 */ /* 0x000fe2000001140c */
[----:B------:R-:W-:Y:S01]  /*0c70*/  IMAD.SHL.U32 R5, R12, 0x40, RZ ;  /* 0x000000400c057824 */ /* 0x000fe200078e00ff */
[----:B------:R-:W-:Y:S01]  /*0c80*/  SHF.R.S32.HI R6, RZ, 0x1f, R3 ;  /* 0x0000001fff067819 */ /* 0x000fe20000011403 */
[----:B------:R-:W-:Y:S01]  /*0c90*/  IMAD.SHL.U32 R4, R4, 0x8, RZ ;  /* 0x0000000804047824 */ /* 0x000fe200078e00ff */
[----:B------:R-:W-:Y:S02]  /*0ca0*/  LEA.HI R7, R7, R12, RZ, 0x3 ;  /* 0x0000000c07077211 */ /* 0x000fe400078f18ff */
[----:B------:R-:W-:Y:S02]  /*0cb0*/  LOP3.LUT R5, R5, 0x1c0, RZ, 0xc0, !PT ;  /* 0x000001c005057812 */ /* 0x000fe400078ec0ff */
[----:B------:R-:W-:Y:S01]  /*0cc0*/  LEA.HI R6, R6, R3, RZ, 0x2 ;  /* 0x0000000306067211 */ /* 0x000fe200078f10ff */
[----:B------:R-:W-:Y:S01]  /*0cd0*/  IMAD.SHL.U32 R7, R7, 0x40, RZ ;  /* 0x0000004007077824 */ /* 0x000fe200078e00ff */
[----:B------:R-:W-:-:S02]  /*0ce0*/  LOP3.LUT R4, R5, 0x38, R4, 0xf8, !PT ;  /* 0x0000003805047812 */ /* 0x000fc400078ef804 */
[----:B------:R-:W-:Y:S02]  /*0cf0*/  SHF.R.U32.HI R5, RZ, 0x3, R5 ;  /* 0x00000003ff057819 */ /* 0x000fe40000011605 */
[----:B------:R-:W-:Y:S02]  /*0d00*/  LOP3.LUT R12, R7, 0xfffffe00, RZ, 0xc0, !PT ;  /* 0xfffffe00070c7812 */ /* 0x000fe400078ec0ff */
[----:B------:R-:W-:Y:S02]  /*0d10*/  LOP3.LUT R6, R6, 0x7ffffffc, RZ, 0xc0, !PT ;  /* 0x7ffffffc06067812 */ /* 0x000fe400078ec0ff */
[----:B------:R-:W-:Y:S01]  /*0d20*/  LOP3.LUT R5, R12, R4, R5, 0xf6, !PT ;  /* 0x000000040c057212 */ /* 0x000fe200078ef605 */
[----:B------:R1:W-:Y:S02]  /*0d30*/  STL [R1+0x28], R12 ;  /* 0x0000280c01007387 */ /* 0x0003e40000100800 */
[----:B------:R-:W-:Y:S01]  /*0d40*/  IMAD.IADD R155, R3, 0x1, -R6 ;  /* 0x00000001039b7824 */ /* 0x000fe200078e0a06 */
[----:B------:R-:W-:Y:S01]  /*0d50*/  SHF.R.S32.HI R3, RZ, 0x5, R0 ;  /* 0x00000005ff037819 */ /* 0x000fe20000011400 */
[----:B------:R-:W-:Y:S01]  /*0d60*/  IMAD R0, R5, 0x2, R2 ;  /* 0x0000000205007824 */ /* 0x000fe200078e0202 */
[----:B------:R1:W-:Y:S04]  /*0d70*/  STL [R1+0x18], R10 ;  /* 0x0000180a01007387 */ /* 0x0003e80000100800 */
[----:B------:R1:W-:Y:S04]  /*0d80*/  STL [R1+0x1c], R11 ;  /* 0x00001c0b01007387 */ /* 0x0003e80000100800 */
[----:B------:R1:W-:Y:S04]  /*0d90*/  STL [R1+0x34], RZ ;  /* 0x000034ff01007387 */ /* 0x0003e80000100800 */
[----:B------:R1:W-:Y:S04]  /*0da0*/  STL [R1], RZ ;  /* 0x000000ff01007387 */ /* 0x0003e80000100800 */
[----:B------:R1:W-:Y:S02]  /*0db0*/  STL [R1+0x3c], R0 ;  /* 0x00003c0001007387 */ /* 0x0003e40000100800 */
.L_x_1310:
[----:B------:R-:W2:Y:S01]  /*0dc0*/  LDL R34, [R1+0x1c] ;  /* 0x00001c0001227983 */ /* 0x000ea20000100800 */
[----:B------:R-:W-:Y:S05]  /*0dd0*/  YIELD ;  /* 0x0000000000007946 */ /* 0x000fea0003800000 */
[----:B------:R-:W-:Y:S01]  /*0de0*/  ULDC.64 UR4, c[0x0][0xa28] ;  /* 0x00028a0000047ab9 */ /* 0x000fe20000000a00 */
[----:B-1-345:R-:W2:Y:S01]  /*0df0*/  LDC.64 R6, c[0x0][0xa08] ;  /* 0x00028200ff067b82 */ /* 0x03aea20000000a00 */
[----:B------:R-:W-:Y:S01]  /*0e00*/  ISETP.NE.U32.AND P1, PT, RZ, UR4, PT ;  /* 0x00000004ff007c0c */ /* 0x000fe2000bf25070 */
[----:B-1----:R-:W-:Y:S02]  /*0e10*/  IMAD.MOV.U32 R0, RZ, RZ, RZ ;  /* 0x000000ffff007224 */ /* 0x002fe400078e00ff */
[----:B------:R-:W-:Y:S01]  /*0e20*/  IMAD.MOV.U32 R32, RZ, RZ, RZ ;  /* 0x000000ffff207224 */ /* 0x000fe200078e00ff */
[----:B------:R-:W-:Y:S01]  /*0e30*/  ISETP.NE.AND.EX P1, PT, RZ, UR5, PT, P1 ;  /* 0x00000005ff007c0c */ /* 0x000fe2000bf25310 */
[----:B------:R-:W-:-:S02]  /*0e40*/  ULDC.64 UR4, c[0x0][0xa18] ;  /* 0x0002860000047ab9 */ /* 0x000fc40000000a00 */
[----:B------:R-:W-:-:S04]  /*0e50*/  ISETP.NE.U32.AND P2, PT, RZ, UR4, PT ;  /* 0x00000004ff007c0c */ /* 0x000fc8000bf45070 */
[----:B------:R-:W-:Y:S01]  /*0e60*/  ISETP.NE.AND.EX P2, PT, RZ, UR5, PT, P2 ;  /* 0x00000005ff007c0c */ /* 0x000fe2000bf45320 */
[----:B------:R-:W-:Y:S02]  /*0e70*/  ULDC.64 UR4, c[0x0][0xa08] ;  /* 0x0002820000047ab9 */ /* 0x000fe40000000a00 */
[----:B------:R-:W-:-:S03]  /*0e80*/  ISETP.NE.U32.AND P0, PT, RZ, UR4, PT ;  /* 0x00000004ff007c0c */ /* 0x000fc6000bf05070 */
[----:B0-----:R-:W0:Y:S08]  /*0e90*/  @P1 LDC.64 R4, c[0x0][0xa28] ;  /* 0x00028a00ff041b82 */ /* 0x001e300000000a00 */
[----:B------:R-:W1:Y:S01]  /*0ea0*/  @P2 LDC.64 R8, c[0x0][0xa18] ;  /* 0x00028600ff082b82 */ /* 0x000e620000000a00 */
[----:B------:R-:W-:Y:S01]  /*0eb0*/  ULDC UR4, c[0x0][0x288] ;  /* 0x0000a20000047ab9 */ /* 0x000fe20000000800 */
[----:B------:R-:W-:Y:S01]  /*0ec0*/  ISETP.NE.AND.EX P0, PT, RZ, UR5, PT, P0 ;  /* 0x00000005ff007c0c */ /* 0x000fe2000bf05300 */
[----:B------:R-:W-:Y:S01]  /*0ed0*/  IMAD.U32 R3, RZ, RZ, UR4 ;  /* 0x00000004ff037e24 */ /* 0x000fe2000f8e00ff */
[----:B------:R-:W-:Y:S01]  /*0ee0*/  ULDC.64 UR4, c[0x0][0x3f8] ;  /* 0x0000fe0000047ab9 */ /* 0x000fe20000000a00 */
[----:B--2---:R-:W-:-:S04]  /*0ef0*/  IMAD.WIDE R10, R34, 0x4, R6 ;  /* 0x00000004220a7825 */ /* 0x004fc800078e0206 */
[----:B-1----:R-:W-:-:S06]  /*0f00*/  @P2 IMAD.WIDE R6, R34, 0x4, R8 ;  /* 0x0000000422062825 */ /* 0x002fcc00078e0208 */
[----:B------:R1:W5:Y:S01]  /*0f10*/  @P0 LDG.E R32, desc[UR38][R10.64] ;  /* 0x000000260a200981 */ /* 0x000362000c1e1900 */
[----:B0-----:R-:W-:-:S03]  /*0f20*/  @P1 IMAD.WIDE R4, R34, 0x4, R4 ;  /* 0x0000000422041825 */ /* 0x001fc600078e0204 */
[----:B------:R-:W2:Y:S04]  /*0f30*/  @P2 LDG.E R3, desc[UR38][R6.64] ;  /* 0x0000002606032981 */ /* 0x000ea8000c1e1900 */
        /* <DEDUP_REMOVED lines=8> */
[----:B------:R-:W-:Y:S01]  /*0fc0*/  IMAD.U32 R30, RZ, RZ, UR5 ;  /* 0x00000005ff1e7e24 */ /* 0x000fe2000f8e00ff */
[----:B------:R-:W-:Y:S01]  /*0fd0*/  MOV R31, UR4 ;  /* 0x00000004001f7c02 */ /* 0x000fe20008000f00 */
[----:B--2---:R1:W-:Y:S01]  /*0fe0*/  STL [R1+0x24], R3 ;  /* 0x0000240301007387 */ /* 0x0043e20000100800 */
[----:B------:R-:W-:Y:S01]  /*0ff0*/  IMAD.MOV.U32 R14, RZ, RZ, R3 ;  /* 0x000000ffff0e7224 */ /* 0x000fe200078e0003 */
[----:B------:R-:W-:Y:S06]  /*1000*/  @P2 BRA `(.L_x_1097) ;  /* 0x0000000000282947 */ /* 0x000fec0003800000 */
[----:B------:R-:W-:Y:S02]  /*1010*/  ULDC.64 UR4, c[0x0][0xa00] ;  /* 0x0002800000047ab9 */ /* 0x000fe40000000a00 */
[----:B------:R-:W-:-:S04]  /*1020*/  ISETP.NE.U32.AND P1, PT, RZ, UR4, PT ;  /* 0x00000004ff007c0c */ /* 0x000fc8000bf25070 */
[----:B------:R-:W-:-:S13]  /*1030*/  ISETP.NE.AND.EX P1, PT, RZ, UR5, PT, P1 ;  /* 0x00000005ff007c0c */ /* 0x000fda000bf25310 */
[----:B------:R-:W-:Y:S05]  /*1040*/  @!P1 BRA `(.L_x_1097) ;  /* 0x0000000000189947 */ /* 0x000fea0003800000 */
[----:B-1----:R-:W0:Y:S02]  /*1050*/  LDC.64 R4, c[0x0][0xa00] ;  /* 0x00028000ff047b82 */ /* 0x002e240000000a00 */
[----:B0-----:R-:W-:-:S05]  /*1060*/  IMAD.WIDE R4, R34, 0x4, R4 ;  /* 0x0000000422047825 */ /* 0x001fca00078e0204 */
[----:B------:R-:W2:Y:S04]  /*1070*/  LDG.E R3, desc[UR38][R4.64] ;  /* 0x0000002604037981 */ /* 0x000ea8000c1e1900 */
[----:B------:R-:W2:Y:S02]  /*1080*/  LDG.E R6, desc[UR38][R4.64+0x4] ;  /* 0x0000042604067981 */ /* 0x000ea4000c1e1900 */
[----:B--2---:R-:W-:-:S05]  /*1090*/  IMAD.IADD R14, R6, 0x1, -R3 ;  /* 0x00000001060e7824 */ /* 0x004fca00078e0a03 */
[----:B------:R0:W-:Y:S02]  /*10a0*/  STL [R1+0x24], R14 ;  /* 0x0000240e01007387 */ /* 0x0001e40000100800 */
.L_x_1097:
[----:B------:R-:W2:Y:S01]  /*10b0*/  LDL R13, [R1+0x14] ;  /* 0x00001400010d7983 */ /* 0x000ea20000100800 */
[----:B------:R-:W-:-:S03]  /*10c0*/  ULDC.64 UR4, c[0x0][0xa20] ;  /* 0x0002880000047ab9 */ /* 0x000fc60000000a00 */
[----:B------:R-:W3:Y:S01]  /*10d0*/  LDL R33, [R1+0x18] ;  /* 0x0000180001217983 */ /* 0x000ee20000100800 */
[----:B------:R-:W-:-:S04]  /*10e0*/  ISETP.NE.U32.AND P1, PT, RZ, UR4, PT ;  /* 0x00000004ff007c0c */ /* 0x000fc8000bf25070 */
[----:B------:R-:W-:Y:S01]  /*10f0*/  ISETP.NE.AND.EX P1, PT, RZ, UR5, PT, P1 ;  /* 0x00000005ff007c0c */ /* 0x000fe2000bf25310 */
[----:B--2---:R2:W-:Y:S04]  /*1100*/  STL [R1+0x38], R13 ;  /* 0x0000380d01007387 */ /* 0x0045e80000100800 */
[----:B---3--:R2:W-:Y:S04]  /*1110*/  STL [R1+0x2c], R33 ;  /* 0x00002c2101007387 */ /* 0x0085e80000100800 */
[----:B------:R2:W-:Y:S04]  /*1120*/  STL [R1+0x30], R34 ;  /* 0x0000302201007387 */ /* 0x0005e80000100800 */
[----:B------:R-:W-:Y:S05]  /*1130*/  @!P1 BRA `(.L_x_1098) ;  /* 0x0000000000109947 */ /* 0x000fea0003800000 */
[----:B-1----:R-:W1:Y:S02]  /*1140*/  LDC.64 R4, c[0x0][0xa20] ;  /* 0x00028800ff047b82 */ /* 0x002e640000000a00 */
[----:B-1----:R-:W-:-:S05]  /*1150*/  IMAD.WIDE R4, R34, 0x4, R4 ;  /* 0x0000000422047825 */ /* 0x002fca00078e0204 */
[----:B------:R3:W5:Y:S01]  /*1160*/  LDG.E R31, desc[UR38][R4.64] ;  /* 0x00000026041f7981 */ /* 0x000762000c1e1900 */
[----:B------:R-:W-:Y:S05]  /*1170*/  BRA `(.L_x_1099) ;  /* 0x0000000000107947 */ /* 0x000fea0003800000 */
.L_x_1098:
[----:B------:R-:W-:Y:S05]  /*1180*/  @!P0 BRA `(.L_x_1099) ;  /* 0x00000000000c8947 */ /* 0x000fea0003800000 */
[----:B-1----:R-:W3:Y:S04]  /*1190*/  LDG.E R4, desc[UR38][R10.64] ;  /* 0x000000260a047981 */ /* 0x002ee8000c1e1900 */
[----:B------:R-:W3:Y:S02]  /*11a0*/  LDG.E R31, desc[UR38][R10.64+0x4] ;  /* 0x000004260a1f7981 */ /* 0x000ee4000c1e1900 */
[----:B---3--:R-:W-:-:S07]  /*11b0*/  IMAD.IADD R31, R31, 0x1, -R4 ;  /* 0x000000011f1f7824 */ /* 0x008fce00078e0a04 */
.L_x_1099:
[----:B------:R-:W-:Y:S01]  /*11c0*/  ULDC.64 UR4, c[0x0][0xa10] ;  /* 0x0002840000047ab9 */ /* 0x000fe20000000a00 */
[----:B-1----:R-:W1:Y:S01]  /*11d0*/  LDC.64 R10, c[0x0][0x9e0] ;  /* 0x00027800ff0a7b82 */ /* 0x002e620000000a00 */
[----:B------:R-:W-:-:S04]  /*11e0*/  ISETP.NE.U32.AND P0, PT, RZ, UR4, PT ;  /* 0x00000004ff007c0c */ /* 0x000fc8000bf05070 */
[----:B------:R-:W-:Y:S01]  /*11f0*/  ISETP.NE.AND.EX P0, PT, RZ, UR5, PT, P0 ;  /* 0x00000005ff007c0c */ /* 0x000fe2000bf05300 */
[----:B------:R-:W-:Y:S02]  /*1200*/  ULDC.64 UR4, c[0x0][0xa30] ;  /* 0x00028c0000047ab9 */ /* 0x000fe40000000a00 */
[----:B------:R-:W-:-:S04]  /*1210*/  ISETP.NE.U32.AND P1, PT, RZ, UR4, PT ;  /* 0x00000004ff007c0c */ /* 0x000fc8000bf25070 */
[----:B------:R-:W-:-:S06]  /*1220*/  ISETP.NE.AND.EX P1, PT, RZ, UR5, PT, P1 ;  /* 0x00000005ff007c0c */ /* 0x000fcc000bf25310 */
[----:B---3--:R-:W3:Y:S08]  /*1230*/  @P0 LDC.64 R4, c[0x0][0xa10] ;  /* 0x00028400ff040b82 */ /* 0x008ef00000000a00 */
[----:B------:R-:W4:Y:S01]  /*1240*/  @P1 LDC.64 R6, c[0x0][0xa30] ;  /* 0x00028c00ff061b82 */ /* 0x000f220000000a00 */
[----:B---3--:R-:W-:-:S05]  /*1250*/  @P0 IMAD.WIDE R4, R34, 0x4, R4 ;  /* 0x0000000422040825 */ /* 0x008fca00078e0204 */
[----:B------:R-:W3:Y:S04]  /*1260*/  @P0 LDG.E R3, desc[UR38][R4.64] ;  /* 0x0000002604030981 */ /* 0x000ee8000c1e1900 */
[----:B------:R-:W3:Y:S01]  /*1270*/  @P0 LDG.E R8, desc[UR38][R4.64+0x4] ;  /* 0x0000042604080981 */ /* 0x000ee2000c1e1900 */
[----:B-----5:R-:W-:Y:S02]  /*1280*/  IMAD.IADD R9, R31, 0x1, -R0 ;  /* 0x000000011f097824 */ /* 0x020fe400078e0a00 */
[----:B------:R-:W-:Y:S02]  /*1290*/  IMAD.MOV.U32 R23, RZ, RZ, R31 ;  /* 0x000000ffff177224 */ /* 0x000fe400078e001f */
[----:B----4-:R-:W-:-:S05]  /*12a0*/  @P1 IMAD.WIDE R6, R34, 0x4, R6 ;  /* 0x0000000422061825 */ /* 0x010fca00078e0206 */
[----:B------:R4:W5:Y:S01]  /*12b0*/  @P1 LDG.E R23, desc[UR38][R6.64] ;  /* 0x0000002606171981 */ /* 0x000962000c1e1900 */
[----:B-1----:R-:W-:Y:S01]  /*12c0*/  ISETP.GE.AND P1, PT, R11, 0x1, PT ;  /* 0x000000010b00780c */ /* 0x002fe20003f26270 */
[----:B------:R-:W-:-:S04]  /*12d0*/  IMAD.MOV.U32 R29, RZ, RZ, 0xc0 ;  /* 0x000000c0ff1d7424 */ /* 0x000fc800078e00ff */
[----:B------:R-:W-:Y:S02]  /*12e0*/  IMAD R29, R13, R29, 0xc0 ;  /* 0x000000c00d1d7424 */ /* 0x000fe400078e021d */
[----:B---3--:R-:W-:-:S04]  /*12f0*/  @P0 IMAD.IADD R30, R8, 0x1, -R3 ;  /* 0x00000001081e0824 */ /* 0x008fc800078e0a03 */
[----:B------:R-:W-:-:S04]  /*1300*/  IMAD.IADD R12, R9, 0x1, R30 ;  /* 0x00000001090c7824 */ /* 0x000fc800078e021e */
[C---:B------:R-:W-:Y:S01]  /*1310*/  VIADD R0, R12.reuse, 0x7f ;  /* 0x0000007f0c007836 */ /* 0x040fe20000000000 */
[----:B------:R4:W-:Y:S01]  /*1320*/  STL [R1+0x20], R12 ;  /* 0x0000200c01007387 */ /* 0x0009e20000100800 */
[----:B------:R-:W-:-:S03]  /*1330*/  IADD3 R29, R12, R29, -R14 ;  /* 0x0000001d0c1d7210 */ /* 0x000fc60007ffe80e */
[----:B------:R-:W-:-:S04]  /*1340*/  SHF.R.S32.HI R3, RZ, 0x1f, R0 ;  /* 0x0000001fff037819 */ /* 0x000fc80000011400 */
[----:B------:R-:W-:Y:S01]  /*1350*/  LEA.HI R3, R3, R0, RZ, 0x7 ;  /* 0x0000000003037211 */ /* 0x000fe200078f38ff */
[----:B------:R-:W-:-:S03]  /*1360*/  IMAD.IADD R0, R29, 0x1, R10 ;  /* 0x000000011d007824 */ /* 0x000fc600078e020a */
[----:B------:R-:W-:Y:S01]  /*1370*/  SHF.R.S32.HI R28, RZ, 0x7, R3 ;  /* 0x00000007ff1c7819 */ /* 0x000fe20000011403 */
[----:B----4-:R-:W-:Y:S06]  /*1380*/  @!P1 BRA `(.L_x_1100) ;  /* 0x0000000000489947 */ /* 0x010fec0003800000 */
[C---:B------:R-:W-:Y:S01]  /*1390*/  ISETP.GT.AND P0, PT, R29.reuse, RZ, PT ;  /* 0x000000ff1d00720c */ /* 0x040fe20003f04270 */
[----:B------:R-:W-:Y:S01]  /*13a0*/  BSSY B0, `(.L_x_1101) ;  /* 0x000000e000007945 */ /* 0x000fe20003800000 */
[----:B------:R-:W-:-:S11]  /*13b0*/  VIADD R3, R29, 0xffffffff ;  /* 0xffffffff1d037836 */ /* 0x000fd60000000000 */
[----:B------:R-:W-:Y:S05]  /*13c0*/  @P0 BRA `(.L_x_1102) ;  /* 0x00000000001c0947 */ /* 0x000fea0003800000 */
[----:B------:R-:W-:Y:S01]  /*13d0*/  ISETP.NE.AND P0, PT, R11, 0x1, PT ;  /* 0x000000010b00780c */ /* 0x000fe20003f05270 */
[----:B------:R-:W-:-:S12]  /*13e0*/  IMAD.MOV R3, RZ, RZ, -R29 ;  /* 0x000000ffff037224 */ /* 0x000fd800078e0a1d */
[----:B------:R-:W1:Y:S02]  /*13f0*/  @P0 LDC.64 R4, c[0x0][0x9e8] ;  /* 0x00027a00ff040b82 */ /* 0x000e640000000a00 */
[----:B-1----:R-:W-:-:S05]  /*1400*/  @P0 IMAD.HI.U32 R4, R3, R4, RZ ;  /* 0x0000000403040227 */ /* 0x002fca00078e00ff */
[----:B------:R-:W-:-:S04]  /*1410*/  @P0 SHF.R.U32.HI R3, RZ, R5, R4 ;  /* 0x00000005ff030219 */ /* 0x000fc80000011604 */
[----:B------:R-:W-:Y:S01]  /*1420*/  LOP3.LUT R3, RZ, R3, RZ, 0x33, !PT ;  /* 0x00000003ff037212 */ /* 0x000fe200078e33ff */
[----:B------:R-:W-:Y:S06]  /*1430*/  BRA `(.L_x_1103) ;  /* 0x0000000000107947 */ /* 0x000fec0003800000 */
.L_x_1102:
[----:B------:R-:W-:-:S13]  /*1440*/  ISETP.NE.AND P0, PT, R11, 0x1, PT ;  /* 0x000000010b00780c */ /* 0x000fda0003f05270 */
[----:B------:R-:W1:Y:S02]  /*1450*/  @P0 LDC.64 R4, c[0x0][0x9e8] ;  /* 0x00027a00ff040b82 */ /* 0x000e640000000a00 */
[----:B-1----:R-:W-:-:S05]  /*1460*/  @P0 IMAD.HI.U32 R4, R3, R4, RZ ;  /* 0x0000000403040227 */ /* 0x002fca00078e00ff */
[----:B------:R-:W-:-:S07]  /*1470*/  @P0 SHF.R.U32.HI R3, RZ, R5, R4 ;  /* 0x00000005ff030219 */ /* 0x000fce0000011604 */
.L_x_1103:
[----:B------:R-:W-:Y:S05]  /*1480*/  BSYNC B0 ;  /* 0x0000000000007941 */ /* 0x000fea0003800000 */
.L_x_1101:
[----:B------:R-:W-:-:S05]  /*1490*/  IMAD R3, R3, R11, R11 ;  /* 0x0000000b03037224 */ /* 0x000fca00078e020b */
[----:B------:R-:W-:-:S07]  /*14a0*/  VIMNMX R0, R0, R3, PT ;  /* 0x0000000300007248 */ /* 0x000fce0003fe0100 */
.L_x_1100:
[----:B------:R-:W-:Y:S01]  /*14b0*/  IMAD R27, R13, 0xc0, -R14 ;  /* 0x000000c00d1b7824 */ /* 0x000fe200078e0a0e */
[----:B------:R-:W-:-:S03]  /*14c0*/  ULDC UR4, c[0x0][0x9dc] ;  /* 0x0002770000047ab9 */ /* 0x000fc60000000800 */
[----:B------:R-:W-:-:S04]  /*14d0*/  IMAD.IADD R27, R12, 0x1, R27 ;  /* 0x000000010c1b7824 */ /* 0x000fc800078e021b */
[----:B------:R-:W-:Y:S01]  /*14e0*/  VIADD R3, R27, -UR4 ;  /* 0x800000041b037c36 */ /* 0x000fe20008000000 */
[----:B------:R-:W-:Y:S06]  /*14f0*/  @!P1 BRA `(.L_x_1104) ;  /* 0x0000000000489947 */ /* 0x000fec0003800000 */
[----:B------:R-:W-:Y:S01]  /*1500*/  ISETP.GT.AND P0, PT, R27, -0x1, PT ;  /* 0xffffffff1b00780c */ /* 0x000fe20003f04270 */
[----:B------:R-:W-:-:S12]  /*1510*/  BSSY B0, `(.L_x_1105) ;  /* 0x000000e000007945 */ /* 0x000fd80003800000 */
[----:B------:R-:W-:Y:S05]  /*1520*/  @P0 BRA `(.L_x_1106) ;  /* 0x00000000001c0947 */ /* 0x000fea0003800000 */
[----:B------:R-:W-:Y:S02]  /*1530*/  ISETP.NE.AND P0, PT, R11, 0x1, PT ;  /* 0x000000010b00780c */ /* 0x000fe40003f05270 */
[----:B------:R-:W-:-:S11]  /*1540*/  LOP3.LUT R5, RZ, R27, RZ, 0x33, !PT ;  /* 0x0000001bff057212 */ /* 0x000fd600078e33ff */
[----:B------:R-:W1:Y:S02]  /*1550*/  @P0 LDC.64 R6, c[0x0][0x9e8] ;  /* 0x00027a00ff060b82 */ /* 0x000e640000000a00 */
[----:B-1----:R-:W-:-:S05]  /*1560*/  @P0 IMAD.HI.U32 R4, R5, R6, RZ ;  /* 0x0000000605040227 */ /* 0x002fca00078e00ff */
[----:B------:R-:W-:-:S04]  /*1570*/  @P0 SHF.R.U32.HI R5, RZ, R7, R4 ;  /* 0x00000007ff050219 */ /* 0x000fc80000011604 */
[----:B------:R-:W-:Y:S01]  /*1580*/  LOP3.LUT R4, RZ, R5, RZ, 0x33, !PT ;  /* 0x00000005ff047212 */ /* 0x000fe200078e33ff */
[----:B------:R-:W-:Y:S06]  /*1590*/  BRA `(.L_x_1107) ;  /* 0x0000000000147947 */ /* 0x000fec0003800000 */
.L_x_1106:
[----:B------:R-:W-:Y:S01]  /*15a0*/  ISETP.NE.AND P0, PT, R11, 0x1, PT ;  /* 0x000000010b00780c */ /* 0x000fe20003f05270 */
[----:B------:R-:W-:-:S12]  /*15b0*/  IMAD.MOV.U32 R4, RZ, RZ, R27 ;  /* 0x000000ffff047224 */ /* 0x000fd800078e001b */
[----:B------:R-:W1:Y:S02]  /*15c0*/  @P0 LDC.64 R6, c[0x0][0x9e8] ;  /* 0x00027a00ff060b82 */ /* 0x000e640000000a00 */
[----:B-1----:R-:W-:-:S05]  /*15d0*/  @P0 IMAD.HI.U32 R6, R27, R6, RZ ;  /* 0x000000061b060227 */ /* 0x002fca00078e00ff */
[----:B------:R-:W-:-:S07]  /*15e0*/  @P0 SHF.R.U32.HI R4, RZ, R7, R6 ;  /* 0x00000007ff040219 */ /* 0x000fce0000011606 */
.L_x_1107:
[----:B------:R-:W-:Y:S05]  /*15f0*/  BSYNC B0 ;  /* 0x0000000000007941 */ /* 0x000fea0003800000 */
.L_x_1105:
[----:B------:R-:W-:-:S05]  /*1600*/  IMAD R4, R4, R11, RZ ;  /* 0x0000000b04047224 */ /* 0x000fca00078e02ff */
[----:B------:R-:W-:-:S07]  /*1610*/  VIMNMX R3, R3, R4, !PT ;  /* 0x0000000403037248 */ /* 0x000fce0007fe0100 */
.L_x_1104:
[----:B------:R-:W-:Y:S01]  /*1620*/  VIADD R0, R0, 0x7f ;  /* 0x0000007f00007836 */ /* 0x000fe20000000000 */
[----:B------:R-:W-:-:S04]  /*1630*/  SHF.R.S32.HI R4, RZ, 0x1f, R3 ;  /* 0x0000001fff047819 */ /* 0x000fc80000011403 */
[----:B------:R-:W-:Y:S02]  /*1640*/  SHF.R.S32.HI R5, RZ, 0x1f, R0 ;  /* 0x0000001fff057819 */ /* 0x000fe40000011400 */
[----:B------:R-:W-:Y:S02]  /*1650*/  LEA.HI R4, R4, R3, RZ, 0x7 ;  /* 0x0000000304047211 */ /* 0x000fe400078f38ff */
[----:B------:R-:W-:Y:S02]  /*1660*/  LEA.HI R5, R5, R0, RZ, 0x7 ;  /* 0x0000000005057211 */ /* 0x000fe400078f38ff */
[----:B------:R-:W-:Y:S02]  /*1670*/  SHF.R.S32.HI R4, RZ, 0x7, R4 ;  /* 0x00000007ff047819 */ /* 0x000fe40000011404 */
[----:B------:R-:W-:Y:S02]  /*1680*/  SHF.R.S32.HI R5, RZ, 0x7, R5 ;  /* 0x00000007ff057819 */ /* 0x000fe40000011405 */
[----:B------:R-:W-:-:S02]  /*1690*/  VIMNMX R4, RZ, R4, !PT ;  /* 0x00000004ff047248 */ /* 0x000fc40007fe0100 */
[----:B------:R-:W-:-:S03]  /*16a0*/  VIMNMX R5, R28, R5, PT ;  /* 0x000000051c057248 */ /* 0x000fc60003fe0100 */
[--C-:B------:R-:W-:Y:S02]  /*16b0*/  IMAD R4, R4, 0x80, -R9.reuse ;  /* 0x0000008004047824 */ /* 0x100fe400078e0a09 */
[----:B------:R-:W-:-:S03]  /*16c0*/  IMAD R5, R5, 0x80, -R9 ;  /* 0x0000008005057824 */ /* 0x000fc600078e0a09 */
[----:B------:R-:W-:Y:S02]  /*16d0*/  VIMNMX R4, RZ, R4, !PT ;  /* 0x00000004ff047248 */ /* 0x000fe40007fe0100 */
[----:B------:R-:W-:Y:S02]  /*16e0*/  VIMNMX R5, R5, R30, PT ;  /* 0x0000001e05057248 */ /* 0x000fe40003fe0100 */
[----:B------:R-:W-:Y:S02]  /*16f0*/  SHF.R.U32.HI R26, RZ, 0x7, R4 ;  /* 0x00000007ff1a7819 */ /* 0x000fe40000011604 */
[----:B------:R-:W-:-:S03]  /*1700*/  ISETP.GT.AND P0, PT, R5, R4, PT ;  /* 0x000000040500720c */ /* 0x000fc60003f04270 */
[----:B------:R-:W-:-:S10]  /*1710*/  IMAD.MOV.U32 R25, RZ, RZ, R26 ;  /* 0x000000ffff197224 */ /* 0x000fd400078e001a */
[----:B------:R-:W-:-:S04]  /*1720*/  @P0 IADD3 R0, R5, 0x7f, RZ ;  /* 0x0000007f05000810 */ /* 0x000fc80007ffe0ff */
[----:B------:R-:W-:-:S04]  /*1730*/  @P0 SHF.R.S32.HI R3, RZ, 0x1f, R0 ;  /* 0x0000001fff030819 */ /* 0x000fc80000011400 */
[----:B------:R-:W-:-:S04]  /*1740*/  @P0 LEA.HI R3, R3, R0, RZ, 0x7 ;  /* 0x0000000003030211 */ /* 0x000fc800078f38ff */
[----:B------:R-:W-:Y:S02]  /*1750*/  @P0 SHF.R.S32.HI R25, RZ, 0x7, R3 ;  /* 0x00000007ff190819 */ /* 0x000fe40000011403 */
[----:B------:R-:W-:Y:S02]  /*1760*/  PLOP3.LUT P0, PT, PT, PT, PT, 0x80, 0x0 ;  /* 0x000000000000781c */ /* 0x000fe40003f0f070 */
[----:B------:R-:W-:-:S13]  /*1770*/  ISETP.GT.AND P1, PT, R25, R26, PT ;  /* 0x0000001a1900720c */ /* 0x000fda0003f24270 */
[----:B------:R-:W-:Y:S05]  /*1780*/  @!P1 BRA `(.L_x_1108) ;  /* 0x0000003c00b09947 */ /* 0x000fea0003800000 */
        /* <DEDUP_REMOVED lines=8> */
[----:B0-----:R0:W1:Y:S01]  /*1810*/  LDC.64 R14, c[0x4][R0] ;  /* 0x01000000000e7b82 */ /* 0x0010620000000a00 */
        /* <DEDUP_REMOVED lines=8> */
[----:B0-2---:R-:W-:-:S07]  /*18a0*/  IMAD.MOV.U32 R13, RZ, RZ, RZ ;  /* 0x000000ffff0d7224 */ /* 0x005fce00078e00ff */
[----:B------:R-:W-:-:S07]  /*18b0*/  LEPC R20, `(.L_x_1110) ;  /* 0x000000001014794e */ /* 0x000fce0000000000 */
[----:B-1---5:R-:W-:Y:S05]  /*18c0*/  CALL.ABS.NOINC R14 ;  /* 0x000000000e007343 */ /* 0x022fea0003c00000 */
.L_x_1110:
[----:B------:R-:W-:Y:S05]  /*18d0*/  BSYNC B6 ;  /* 0x0000000000067941 */ /* 0x000fea0003800000 */
.L_x_1109:
        /* <DEDUP_REMOVED lines=11> */
[----:B------:R-:W-:Y:S01]  /*1990*/  IMAD.U32 R10, RZ, RZ, UR6 ;  /* 0x00000006ff0a7e24 */ /* 0x000fe2000f8e00ff */
[----:B------:R-:W-:Y:S01]  /*19a0*/  MOV R11, UR7 ;  /* 0x00000007000b7c02 */ /* 0x000fe20008000f00 */
[----:B------:R-:W-:Y:S02]  /*19b0*/  IMAD.U32 R6, RZ, RZ, UR4 ;  /* 0x00000004ff067e24 */ /* 0x000fe4000f8e00ff */
[----:B------:R-:W-:-:S02]  /*19c0*/  IMAD.U32 R7, RZ, RZ, UR5 ;  /* 0x00000005ff077e24 */ /* 0x000fc4000f8e00ff */
[----:B------:R-:W-:Y:S02]  /*19d0*/  IMAD.MOV.U32 R8, RZ, RZ, 0x70 ;  /* 0x00000070ff087424 */ /* 0x000fe400078e00ff */
[----:B------:R-:W-:Y:S02]  /*19e0*/  IMAD.MOV.U32 R12, RZ, RZ, 0x1 ;  /* 0x00000001ff0c7424 */ /* 0x000fe400078e00ff */
[----:B0-2---:R-:W-:-:S07]  /*19f0*/  IMAD.MOV.U32 R13, RZ, RZ, RZ ;  /* 0x000000ffff0d7224 */ /* 0x005fce00078e00ff */
[----:B------:R-:W-:-:S07]  /*1a00*/  LEPC R20, `(.L_x_1112) ;  /* 0x000000001014794e */ /* 0x000fce0000000000 */
[----:B-1---5:R-:W-:Y:S05]  /*1a10*/  CALL.ABS.NOINC R14 ;  /* 0x000000000e007343 */ /* 0x022fea0003c00000 */
.L_x_1112:
[----:B------:R-:W-:Y:S05]  /*1a20*/  BSYNC B6 ;  /* 0x0000000000067941 */ /* 0x000fea0003800000 */
.L_x_1111:
[----:B------:R-:W-:Y:S01]  /*1a30*/  ULDC.64 UR4, c[0x0][0x9f8] ;  /* 0x00027e0000047ab9 */ /* 0x000fe20000000a00 */
[----:B------:R-:W-:Y:S01]  /*1a40*/  IMAD.MOV.U32 R3, RZ, RZ, R34 ;  /* 0x000000ffff037224 */ /* 0x000fe200078e0022 */
[----:B------:R-:W-:Y:S01]  /*1a50*/  ISETP.NE.U32.AND P0, PT, RZ, UR4, PT ;  /* 0x00000004ff007c0c */ /* 0x000fe2000bf05070 */
[----:B------:R-:W3:Y:S01]  /*1a60*/  LDL R36, [R1+0x28] ;  /* 0x0000280001247983 */ /* 0x000ee20000100800 */
[----:B------:R-:W1:Y:S08]  /*1a70*/  LDC R0, c[0x0][0x428] ;  /* 0x00010a00ff007b82 */ /* 0x000e700000000800 */
[----:B------:R-:W4:Y:S01]  /*1a80*/  LDC.64 R4, c[0x0][0x2f0] ;  /* 0x0000bc00ff047b82 */ /* 0x000f220000000a00 */
[----:B------:R-:W-:Y:S01]  /*1a90*/  ISETP.NE.AND.EX P0, PT, RZ, UR5, PT, P0 ;  /* 0x00000005ff007c0c */ /* 0x000fe2000bf05300 */
[----:B------:R-:W0:Y:S01]  /*1aa0*/  S2R R20, SR_TID.X ;  /* 0x0000000000147919 */ /* 0x000e220000002100 */
[----:B------:R-:W-:Y:S01]  /*1ab0*/  IMAD.IADD R31, R32, 0x1, R31 ;  /* 0x00000001201f7824 */ /* 0x000fe200078e021f */
[----:B------:R-:W-:Y:S01]  /*1ac0*/  ULDC.64 UR4, c[0x0][0x2f8] ;  /* 0x0000be0000047ab9 */ /* 0x000fe20000000a00 */
[----:B--2---:R-:W-:Y:S01]  /*1ad0*/  IMAD.MOV.U32 R13, RZ, RZ, R33 ;  /* 0x000000ffff0d7224 */ /* 0x004fe200078e0021 */
[----:B------:R-:W-:-:S02]  /*1ae0*/  ULDC.64 UR6, c[0x0][0xa08] ;  /* 0x0002820000067ab9 */ /* 0x000fc40000000a00 */
[----:B------:R-:W2:Y:S08]  /*1af0*/  LDC R69, c[0x0][0x3d4] ;  /* 0x0000f500ff457b82 */ /* 0x000eb00000000800 */
[----:B------:R-:W0:Y:S02]  /*1b00*/  @P0 LDC.64 R6, c[0x0][0x9f8] ;  /* 0x00027e00ff060b82 */ /* 0x000e240000000a00 */
[----:B0-----:R-:W-:-:S05]  /*1b10*/  @P0 IMAD.WIDE R6, R34, 0x4, R6 ;  /* 0x0000000422060825 */ /* 0x001fca00078e0206 */
[----:B------:R0:W2:Y:S01]  /*1b20*/  @P0 LDG.E R3, desc[UR38][R6.64] ;  /* 0x0000002606030981 */ /* 0x0000a2000c1e1900 */
[----:B-1----:R-:W-:Y:S01]  /*1b30*/  ISETP.NE.AND P0, PT, R0, 0x1, PT ;  /* 0x000000010000780c */ /* 0x002fe20003f05270 */
[----:B------:R-:W-:Y:S01]  /*1b40*/  VIADD R40, R20, 0xffffff80 ;  /* 0xffffff8014287836 */ /* 0x000fe20000000000 */
[----:B------:R-:W-:-:S05]  /*1b50*/  SHF.R.S32.HI R39, RZ, 0x1f, R31 ;  /* 0x0000001fff277819 */ /* 0x000fca000001141f */
[-C--:B----4-:R-:W-:Y:S02]  /*1b60*/  IMAD R8, R39, R4.reuse, RZ ;  /* 0x0000000427087224 */ /* 0x090fe400078e02ff */
[----:B0-----:R-:W-:-:S04]  /*1b70*/  IMAD.WIDE.U32 R6, R31, R4, RZ ;  /* 0x000000041f067225 */ /* 0x001fc800078e00ff */
[----:B------:R-:W0:Y:S01]  /*1b80*/  @P0 LDC R0, c[0x0][0x42c] ;  /* 0x00010b00ff000b82 */ /* 0x000e220000000800 */
[----:B------:R-:W-:-:S04]  /*1b90*/  IMAD R9, R31, R5, R8 ;  /* 0x000000051f097224 */ /* 0x000fc800078e0208 */
[----:B------:R-:W-:-:S03]  /*1ba0*/  IMAD.IADD R7, R7, 0x1, R9 ;  /* 0x0000000107077824 */ /* 0x000fc600078e0209 */
[----:B------:R-:W1:Y:S01]  /*1bb0*/  @P0 LDC R11, c[0x0][0x430] ;  /* 0x00010c00ff0b0b82 */ /* 0x000e620000000800 */
[----:B0-----:R-:W-:-:S05]  /*1bc0*/  @P0 IMAD.HI.U32 R0, R33, R0, RZ ;  /* 0x0000000021000227 */ /* 0x001fca00078e00ff */
[----:B-1----:R-:W-:Y:S02]  /*1bd0*/  @P0 SHF.R.U32.HI R13, RZ, R11, R0 ;  /* 0x0000000bff0d0219 */ /* 0x002fe40000011600 */
[----:B------:R-:W-:Y:S02]  /*1be0*/  SHF.R.S32.HI R0, RZ, 0x1f, R40 ;  /* 0x0000001fff007819 */ /* 0x000fe40000011428 */
[----:B------:R-:W-:Y:S01]  /*1bf0*/  SHF.R.S32.HI R12, RZ, 0x1f, R13 ;  /* 0x0000001fff0c7819 */ /* 0x000fe2000001140d */
[----:B------:R-:W-:Y:S01]  /*1c00*/  IMAD.WIDE.U32 R6, R13, UR4, R6 ;  /* 0x000000040d067c25 */ /* 0x000fe2000f8e0006 */
[----:B------:R-:W-:Y:S02]  /*1c10*/  LEA.HI R32, R0, R40, RZ, 0x2 ;  /* 0x0000002800207211 */ /* 0x000fe400078f10ff */
[----:B------:R-:W-:Y:S01]  /*1c20*/  ISETP.NE.U32.AND P0, PT, RZ, UR6, PT ;  /* 0x00000006ff007c0c */ /* 0x000fe2000bf05070 */
[----:B------:R-:W-:Y:S01]  /*1c30*/  IMAD R8, R12, UR4, RZ ;  /* 0x000000040c087c24 */ /* 0x000fe2000f8e02ff */
[----:B------:R-:W-:-:S02]  /*1c40*/  SHF.R.U32.HI R38, RZ, 0x7, R20 ;  /* 0x00000007ff267819 */ /* 0x000fc40000011614 */
[----:B------:R-:W-:Y:S01]  /*1c50*/  ISETP.NE.AND.EX P0, PT, RZ, UR7, PT, P0 ;  /* 0x00000007ff007c0c */ /* 0x000fe2000bf05300 */
[----:B------:R-:W-:Y:S01]  /*1c60*/  IMAD R9, R13, UR5, R8 ;  /* 0x000000050d097c24 */ /* 0x000fe2000f8e0208 */
[----:B------:R-:W-:Y:S01]  /*1c70*/  LOP3.LUT R8, R32, 0xfffffffc, RZ, 0xc0, !PT ;  /* 0xfffffffc20087812 */ /* 0x000fe200078ec0ff */
[----:B------:R-:W-:Y:S02]  /*1c80*/  ULDC.64 UR4, c[0x0][0x300] ;  /* 0x0000c00000047ab9 */ /* 0x000fe40000000a00 */
[----:B------:R-:W-:Y:S02]  /*1c90*/  IMAD.IADD R7, R7, 0x1, R9 ;  /* 0x0000000107077824 */ /* 0x000fe400078e0209 */
[----:B------:R-:W-:Y:S02]  /*1ca0*/  IMAD.IADD R60, R40, 0x1, -R8 ;  /* 0x00000001283c7824 */ /* 0x000fe400078e0a08 */
[----:B------:R-:W0:Y:S01]  /*1cb0*/  LDC.64 R8, c[0x0][0x3d8] ;  /* 0x0000f600ff087b82 */ /* 0x000e220000000a00 */
[----:B------:R-:W-:Y:S01]  /*1cc0*/  ISETP.NE.AND P6, PT, R38, 0x1, PT ;  /* 0x000000012600780c */ /* 0x000fe20003fc5270 */
[----:B------:R-:W-:Y:S01]  /*1cd0*/  IMAD.SHL.U32 R64, R60, 0x8, RZ ;  /* 0x000000083c407824 */ /* 0x000fe200078e00ff */
[----:B------:R-:W-:-:S04]  /*1ce0*/  SHF.R.S32.HI R84, RZ, 0x1f, R17 ;  /* 0x0000001fff547819 */ /* 0x000fc80000011411 */
[----:B------:R-:W-:-:S03]  /*1cf0*/  SHF.R.S32.HI R65, RZ, 0x1f, R64 ;  /* 0x0000001fff417819 */ /* 0x000fc60000011440 */
[----:B------:R-:W-:-:S04]  /*1d00*/  IMAD.WIDE.U32 R10, R17, R4, R64 ;  /* 0x00000004110a7225 */ /* 0x000fc800078e0040 */
[----:B------:R-:W-:-:S05]  /*1d10*/  IMAD.SHL.U32 R60, R60, 0x4, RZ ;  /* 0x000000043c3c7824 */ /* 0x000fca00078e00ff */
[----:B------:R-:W-:Y:S02]  /*1d20*/  SHF.R.S32.HI R61, RZ, 0x1f, R60 ;  /* 0x0000001fff3d7819 */ /* 0x000fe4000001143c */
[----:B------:R-:W-:-:S04]  /*1d30*/  SHF.R.S32.HI R34, RZ, 0x1f, R32 ;  /* 0x0000001fff227819 */ /* 0x000fc80000011420 */
[----:B------:R-:W-:-:S04]  /*1d40*/  LEA.HI R34, R34, R17, RZ, 0x3 ;  /* 0x0000001122227211 */ /* 0x000fc800078f18ff */
[----:B------:R-:W-:-:S05]  /*1d50*/  LOP3.LUT R34, R34, 0xfffffff8, RZ, 0xc0, !PT ;  /* 0xfffffff822227812 */ /* 0x000fca00078ec0ff */
[----:B------:R-:W-:Y:S01]  /*1d60*/  IMAD.IADD R85, R17, 0x1, -R34 ;  /* 0x0000000111557824 */ /* 0x000fe200078e0a22 */
[----:B------:R-:W-:-:S03]  /*1d70*/  SHF.L.U64.HI R80, R4, 0x7, R5 ;  /* 0x0000000704507819 */ /* 0x000fc60000010205 */
[----:B------:R-:W-:Y:S02]  /*1d80*/  IMAD.SHL.U32 R74, R85, 0x40, RZ ;  /* 0x00000040554a7824 */ /* 0x000fe400078e00ff */
[----:B------:R-:W-:Y:S01]  /*1d90*/  VIADD R72, R38, 0x8 ;  /* 0x0000000826487836 */ /* 0x000fe20000000000 */
[----:B------:R-:W-:Y:S02]  /*1da0*/  SHF.R.S32.HI R38, RZ, 0x1f, R40 ;  /* 0x0000001fff267819 */ /* 0x000fe40000011428 */
[----:B------:R-:W-:Y:S01]  /*1db0*/  LOP3.LUT R74, R74, 0x1c0, RZ, 0xc0, !PT ;  /* 0x000001c04a4a7812 */ /* 0x000fe200078ec0ff */
[----:B------:R-:W-:Y:S01]  /*1dc0*/  VIADD R41, R17, 0x60 ;  /* 0x0000006011297836 */ /* 0x000fe20000000000 */
[----:B------:R-:W-:Y:S02]  /*1dd0*/  LOP3.LUT P1, RZ, R85, 0x4, RZ, 0xc0, !PT ;  /* 0x0000000455ff7812 */ /* 0x000fe4000782c0ff */
[----:B------:R-:W-:Y:S02]  /*1de0*/  SHF.R.U32.HI R71, RZ, 0x3, R74 ;  /* 0x00000003ff477819 */ /* 0x000fe4000001164a */
[----:B------:R-:W-:Y:S01]  /*1df0*/  LEA.HI R38, R38, R40, RZ, 0x5 ;  /* 0x0000002826267211 */ /* 0x000fe200078f28ff */
[----:B------:R-:W-:-:S03]  /*1e00*/  IMAD.SHL.U32 R70, R41, 0x40, RZ ;  /* 0x0000004029467824 */ /* 0x000fc600078e00ff */
[----:B------:R-:W-:Y:S02]  /*1e10*/  SHF.R.S32.HI R38, RZ, 0x5, R38 ;  /* 0x00000005ff267819 */ /* 0x000fe40000011426 */
[----:B------:R-:W-:Y:S02]  /*1e20*/  LOP3.LUT R70, R70, 0x1c0, RZ, 0xc0, !PT ;  /* 0x000001c046467812 */ /* 0x000fe400078ec0ff */
[----:B------:R-:W-:Y:S01]  /*1e30*/  LOP3.LUT R22, R22, 0xfffffffb, RZ, 0xc0, !PT ;  /* 0xfffffffb16167812 */ /* 0x000fe200078ec0ff */
[----:B------:R-:W-:Y:S01]  /*1e40*/  IMAD.SHL.U32 R79, R4, 0x80, RZ ;  /* 0x00000080044f7824 */ /* 0x000fe200078e00ff */
[----:B------:R-:W-:Y:S02]  /*1e50*/  SHF.R.U32.HI R99, RZ, 0x3, R70 ;  /* 0x00000003ff637819 */ /* 0x000fe40000011646 */
[----:B------:R-:W-:Y:S01]  /*1e60*/  @P1 LOP3.LUT R22, R22, 0x4, RZ, 0xfc, !PT ;  /* 0x0000000416161812 */ /* 0x000fe200078efcff */
[----:B------:R-:W-:Y:S01]  /*1e70*/  VIADD R68, R64, 0x20 ;  /* 0x0000002040447836 */ /* 0x000fe20000000000 */
[C---:B0-----:R-:W-:Y:S01]  /*1e80*/  SHF.L.U64.HI R78, R8.reuse, 0x7, R9 ;  /* 0x00000007084e7819 */ /* 0x041fe20000010209 */
[----:B------:R-:W-:Y:S01]  /*1e90*/  IMAD.SHL.U32 R77, R8, 0x80, RZ ;  /* 0x00000080084d7824 */ /* 0x000fe200078e00ff */
[----:B------:R-:W-:-:S02]  /*1ea0*/  SHF.R.S32.HI R73, RZ, 0x1f, R41 ;  /* 0x0000001fff497819 */ /* 0x000fc40000011429 */
[----:B--2---:R-:W-:Y:S02]  /*1eb0*/  SHF.R.S32.HI R0, RZ, 0x1f, R3 ;  /* 0x0000001fff007819 */ /* 0x004fe40000011403 */
[----:B------:R-:W-:Y:S02]  /*1ec0*/  SEL R59, R3, RZ, !P0 ;  /* 0x000000ff033b7207 */ /* 0x000fe40004000000 */
[----:B------:R-:W-:-:S03]  /*1ed0*/  SEL R14, R0, RZ, !P0 ;  /* 0x000000ff000e7207 */ /* 0x000fc60004000000 */
[----:B------:R-:W-:Y:S02]  /*1ee0*/  IMAD.WIDE.U32 R62, R59, UR4, R6 ;  /* 0x000000043b3e7c25 */ /* 0x000fe4000f8e0006 */
[----:B------:R-:W0:Y:S02]  /*1ef0*/  LDC.64 R6, c[0x0][0x3e8] ;  /* 0x0000fa00ff067b82 */ /* 0x000e240000000a00 */
[----:B------:R-:W-:-:S04]  /*1f00*/  IMAD R0, R14, UR4, RZ ;  /* 0x000000040e007c24 */ /* 0x000fc8000f8e02ff */
[----:B------:R-:W-:Y:S01]  /*1f10*/  IMAD R83, R59, UR5, R0 ;  /* 0x000000053b537c24 */ /* 0x000fe2000f8e0200 */
[----:B------:R-:W-:Y:S05]  /*1f20*/  @!P6 WARPSYNC.ALL ;  /* 0x000000000000e948 */ /* 0x000fea0003800000 */
[----:B------:R-:W-:Y:S01]  /*1f30*/  IMAD R0, R84, R4, RZ ;  /* 0x0000000454007224 */ /* 0x000fe200078e02ff */
[----:B------:R-:W-:Y:S01]  /*1f40*/  ULDC.64 UR4, c[0x0][0x320] ;  /* 0x0000c80000047ab9 */ /* 0x000fe20000000a00 */
[----:B------:R-:W-:Y:S01]  /*1f50*/  IMAD.IADD R83, R63, 0x1, R83 ;  /* 0x000000013f537824 */ /* 0x000fe200078e0253 */
[----:B------:R-:W-:Y:S01]  /*1f60*/  @!P6 BAR.SYNC.DEFER_BLOCKING 0x9, 0x100 ;  /* 0x024400000000eb1d */ /* 0x000fe20000010000 */
[----:B------:R-:W-:Y:S01]  /*1f70*/  IMAD R12, R12, UR4, RZ ;  /* 0x000000040c0c7c24 */ /* 0x000fe2000f8e02ff */
[----:B------:R-:W-:Y:S01]  /*1f80*/  IADD3 R82, P0, R62, R10, RZ ;  /* 0x0000000a3e527210 */ /* 0x000fe20007f1e0ff */
[----:B------:R-:W-:-:S02]  /*1f90*/  IMAD R0, R17, R5, R0 ;  /* 0x0000000511007224 */ /* 0x000fc400078e0200 */
[C---:B------:R-:W-:Y:S02]  /*1fa0*/  IMAD R3, R13.reuse, UR5, R12 ;  /* 0x000000050d037c24 */ /* 0x040fe4000f8e020c */
[----:B------:R-:W-:Y:S01]  /*1fb0*/  IMAD.WIDE.U32 R12, R13, UR4, R64 ;  /* 0x000000040d0c7c25 */ /* 0x000fe2000f8e0040 */
[----:B------:R-:W-:Y:S01]  /*1fc0*/  IADD3.X R81, R83, R11, R0, P0, !PT ;  /* 0x0000000b53517210 */ /* 0x000fe200007fe400 */
[----:B------:R-:W-:Y:S02]  /*1fd0*/  ULDC.64 UR4, c[0x0][0x328] ;  /* 0x0000ca0000047ab9 */ /* 0x000fe40000000a00 */
[----:B------:R-:W-:Y:S02]  /*1fe0*/  IMAD R0, R84, R8, RZ ;  /* 0x0000000854007224 */ /* 0x000fe400078e02ff */
[----:B------:R-:W-:Y:S02]  /*1ff0*/  IMAD.IADD R13, R13, 0x1, R3 ;  /* 0x000000010d0d7824 */ /* 0x000fe400078e0203 */
[----:B------:R-:W-:-:S02]  /*2000*/  IMAD R3, R17, R9, R0 ;  /* 0x0000000911037224 */ /* 0x000fc400078e0200 */
[----:B------:R-:W-:Y:S01]  /*2010*/  IMAD R0, R14, UR4, RZ ;  /* 0x000000040e007c24 */ /* 0x000fe2000f8e02ff */
[----:B------:R-:W-:Y:S01]  /*2020*/  ISETP.GE.AND P0, PT, R64, R69, PT ;  /* 0x000000454000720c */ /* 0x000fe20003f06270 */
[----:B------:R-:W-:-:S04]  /*2030*/  IMAD.WIDE.U32 R14, R17, R8, R64 ;  /* 0x00000008110e7225 */ /* 0x000fc800078e0040 */
[----:B------:R-:W-:-:S04]  /*2040*/  IMAD.WIDE.U32 R10, R17, R8, R60 ;  /* 0x00000008110a7225 */ /* 0x000fc800078e003c */
[----:B0-----:R-:W-:Y:S02]  /*2050*/  IMAD R20, R84, R6, RZ ;  /* 0x0000000654147224 */ /* 0x001fe400078e02ff */
[----:B------:R-:W-:Y:S02]  /*2060*/  IMAD.IADD R11, R11, 0x1, R3 ;  /* 0x000000010b0b7824 */ /* 0x000fe400078e0203 */
[----:B------:R-:W-:Y:S01]  /*2070*/  IMAD.IADD R15, R3, 0x1, R15 ;  /* 0x00000001030f7824 */ /* 0x000fe200078e020f */
[----:B------:R-:W-:Y:S01]  /*2080*/  SEL R3, R69, RZ, P0 ;  /* 0x000000ff45037207 */ /* 0x000fe20000000000 */
[C---:B------:R-:W-:Y:S02]  /*2090*/  IMAD R37, R59.reuse, UR5, R0 ;  /* 0x000000053b257c24 */ /* 0x040fe4000f8e0200 */
[----:B------:R-:W-:Y:S01]  /*20a0*/  IMAD.WIDE.U32 R58, R59, UR4, R12 ;  /* 0x000000043b3a7c25 */ /* 0x000fe2000f8e000c */
[----:B------:R-:W-:-:S03]  /*20b0*/  ULDC UR4, c[0x0][0x2e4] ;  /* 0x0000b90000047ab9 */ /* 0x000fc60000000800 */
[C---:B------:R-:W-:Y:S02]  /*20c0*/  IMAD R33, R17.reuse, R7, R20 ;  /* 0x0000000711217224 */ /* 0x040fe400078e0214 */
[----:B------:R-:W-:-:S04]  /*20d0*/  IMAD.WIDE.U32 R12, R17, R6, R60 ;  /* 0x00000006110c7225 */ /* 0x000fc800078e003c */
[----:B------:R-:W-:Y:S01]  /*20e0*/  IMAD.WIDE.U32 R20, R17, R6, R64 ;  /* 0x0000000611147225 */ /* 0x000fe200078e0040 */
[----:B------:R-:W-:-:S03]  /*20f0*/  IADD3 R13, R13, R33, RZ ;  /* 0x000000210d0d7210 */ /* 0x000fc60007ffe0ff */
[----:B------:R-:W-:Y:S02]  /*2100*/  IMAD.IADD R3, R64, 0x1, R3 ;  /* 0x0000000140037824 */ /* 0x000fe400078e0203 */
[----:B------:R-:W-:Y:S01]  /*2110*/  IMAD.IADD R33, R33, 0x1, R21 ;  /* 0x0000000121217824 */ /* 0x000fe200078e0215 */
[----:B-----5:R-:W-:Y:S02]  /*2120*/  SHF.R.S32.HI R21, RZ, 0x1f, R23 ;  /* 0x0000001fff157819 */ /* 0x020fe40000011417 */
[----:B------:R-:W-:-:S04]  /*2130*/  SHF.R.S32.HI R0, RZ, 0x1f, R3 ;  /* 0x0000001fff007819 */ /* 0x000fc80000011403 */
[----:B------:R-:W-:Y:S01]  /*2140*/  LEA.HI R3, R0, R3, RZ, 0x3 ;  /* 0x0000000300037211 */ /* 0x000fe200078f18ff */
[----:B------:R-:W-:-:S04]  /*2150*/  IMAD R0, R21, R8, RZ ;  /* 0x0000000815007224 */ /* 0x000fc800078e02ff */
[----:B------:R-:W-:Y:S02]  /*2160*/  IMAD R5, R23, R9, R0 ;  /* 0x0000000917057224 */ /* 0x000fe400078e0200 */
[----:B------:R-:W-:-:S04]  /*2170*/  IMAD R0, R21, R6, RZ ;  /* 0x0000000615007224 */ /* 0x000fc800078e02ff */
[----:B------:R-:W-:Y:S01]  /*2180*/  IMAD R35, R23, R7, R0 ;  /* 0x0000000717237224 */ /* 0x000fe200078e0200 */
[----:B------:R-:W-:-:S04]  /*2190*/  LOP3.LUT R0, R74, 0x18, R64, 0xf8, !PT ;  /* 0x000000184a007812 */ /* 0x000fc800078ef840 */
[----:B------:R-:W-:Y:S01]  /*21a0*/  LOP3.LUT R0, R0, R71, RZ, 0x3c, !PT ;  /* 0x0000004700007212 */ /* 0x000fe200078e3cff */
[----:B------:R-:W-:Y:S01]  /*21b0*/  IMAD.MOV.U32 R32, RZ, RZ, R20 ;  /* 0x000000ffff207224 */ /* 0x000fe200078e0014 */
[----:B------:R-:W-:-:S03]  /*21c0*/  LOP3.LUT R4, R70, 0x38, R3, 0xf8, !PT ;  /* 0x0000003846047812 */ /* 0x000fc600078ef803 */
[----:B------:R-:W-:Y:S01]  /*21d0*/  IMAD R67, R38, 0x200, R0 ;  /* 0x0000020026437824 */ /* 0x000fe200078e0200 */
[----:B------:R-:W-:Y:S01]  /*21e0*/  LOP3.LUT R0, R74, 0x38, R3, 0xf8, !PT ;  /* 0x000000384a007812 */ /* 0x000fe200078ef803 */
[-C--:B------:R-:W-:Y:S01]  /*21f0*/  IMAD.WIDE.U32 R56, R23, R8.reuse, R10 ;  /* 0x0000000817387225 */ /* 0x080fe200078e000a */
[----:B------:R-:W-:Y:S02]  /*2200*/  IADD3 R10, P1, R17, R31, RZ ;  /* 0x0000001f110a7210 */ /* 0x000fe40007f3e0ff */
[----:B------:R-:W-:Y:S01]  /*2210*/  SHF.R.S32.HI R66, RZ, 0x3, R3 ;  /* 0x00000003ff427819 */ /* 0x000fe20000011403 */
[----:B------:R-:W-:Y:S01]  /*2220*/  IMAD.WIDE.U32 R20, R23, R8, R14 ;  /* 0x0000000817147225 */ /* 0x000fe200078e000e */
[----:B------:R-:W-:Y:S02]  /*2230*/  LOP3.LUT R31, R3, 0xfffffff8, RZ, 0xc0, !PT ;  /* 0xfffffff8031f7812 */ /* 0x000fe400078ec0ff */
[----:B------:R-:W-:Y:S01]  /*2240*/  LOP3.LUT R0, R0, R71, RZ, 0x3c, !PT ;  /* 0x0000004700007212 */ /* 0x000fe200078e3cff */
[----:B------:R-:W-:Y:S01]  /*2250*/  IMAD.WIDE.U32 R14, R23, R6, R12 ;  /* 0x00000006170e7225 */ /* 0x000fe200078e000c */
[----:B------:R-:W-:-:S03]  /*2260*/  LOP3.LUT R3, R4, R99, RZ, 0x3c, !PT ;  /* 0x0000006304037212 */ /* 0x000fc600078e3cff */
[----:B------:R-:W-:Y:S01]  /*2270*/  IMAD.WIDE.U32 R12, R23, R6, R32 ;  /* 0x00000006170c7225 */ /* 0x000fe200078e0020 */
[----:B------:R-:W-:Y:S02]  /*2280*/  SHF.L.U64.HI R76, R6, 0x7, R7 ;  /* 0x00000007064c7819 */ /* 0x000fe40000010207 */
[----:B------:R-:W-:Y:S01]  /*2290*/  ISETP.GE.AND P2, PT, R68, UR4, PT ;  /* 0x0000000444007c0c */ /* 0x000fe2000bf46270 */
[----:B------:R-:W-:Y:S01]  /*22a0*/  IMAD.SHL.U32 R75, R6, 0x80, RZ ;  /* 0x00000080064b7824 */ /* 0x000fe200078e00ff */
[----:B------:R-:W-:Y:S01]  /*22b0*/  IADD3 R6, R35, R13, RZ ;  /* 0x0000000d23067210 */ /* 0x000fe20007ffe0ff */
[----:B------:R-:W-:Y:S01]  /*22c0*/  IMAD.X R11, R84, 0x1, R39, P1 ;  /* 0x00000001540b7824 */ /* 0x000fe200008e0627 */
[----:B------:R-:W-:Y:S01]  /*22d0*/  ISETP.GE.AND P1, PT, R64, UR4, PT ;  /* 0x0000000440007c0c */ /* 0x000fe2000bf26270 */
[----:B------:R-:W-:Y:S02]  /*22e0*/  IMAD.IADD R9, R57, 0x1, R5 ;  /* 0x0000000139097824 */ /* 0x000fe400078e0205 */
[----:B------:R-:W-:Y:S01]  /*22f0*/  IMAD.IADD R8, R5, 0x1, R21 ;  /* 0x0000000105087824 */ /* 0x000fe200078e0215 */
[----:B------:R-:W-:Y:S01]  /*2300*/  SHF.R.S32.HI R5, RZ, 0x1f, R31 ;  /* 0x0000001fff057819 */ /* 0x000fe2000001141f */
[----:B------:R-:W-:-:S02]  /*2310*/  IMAD R4, R38, 0x200, R0 ;  /* 0x0000020026047824 */ /* 0x000fc400078e0200 */
[----:B------:R-:W-:Y:S02]  /*2320*/  IMAD.SHL.U32 R69, R69, 0x2, RZ ;  /* 0x0000000245457824 */ /* 0x000fe400078e00ff */
[----:B------:R-:W-:Y:S02]  /*2330*/  IMAD.IADD R7, R15, 0x1, R35 ;  /* 0x000000010f077824 */ /* 0x000fe400078e0223 */
[----:B---3--:R-:W-:Y:S02]  /*2340*/  IMAD.IADD R3, R36, 0x1, R3 ;  /* 0x0000000124037824 */ /* 0x008fe400078e0203 */
[----:B------:R-:W-:-:S07]  /*2350*/  IMAD.IADD R0, R59, 0x1, R37 ;  /* 0x000000013b007824 */ /* 0x000fce00078e0225 */
.L_x_1162:
[----:B0-----:R-:W0:Y:S01]  /*2360*/  LDC.64 R94, c[0x0][0x2f0] ;  /* 0x0000bc00ff5e7b82 */ /* 0x001e220000000a00 */
[----:B------:R-:W-:Y:S01]  /*2370*/  VIADD R37, R25, 0xffffffff ;  /* 0xffffffff19257836 */ /* 0x000fe20000000000 */
[----:B------:R-:W-:Y:S01]  /*2380*/  LOP3.LUT P5, RZ, R85, 0x4, RZ, 0xc0, !PT ;  /* 0x0000000455ff7812 */ /* 0x000fe200078ac0ff */
[----:B------:R-:W-:Y:S05]  /*2390*/  YIELD ;  /* 0x0000000000007946 */ /* 0x000fea0003800000 */
[----:B------:R-:W1:Y:S01]  /*23a0*/  LDC.64 R88, c[0x0][0x2d8] ;  /* 0x0000b600ff587b82 */ /* 0x000e620000000a00 */
[----:B------:R-:W-:Y:S01]  /*23b0*/  SHF.R.S32.HI R36, RZ, 0x1f, R37 ;  /* 0x0000001fff247819 */ /* 0x000fe20000011425 */
[-C--:B------:R-:W-:Y:S01]  /*23c0*/  IMAD R32, R80, R37.reuse, RZ ;  /* 0x0000002550207224 */ /* 0x080fe200078e02ff */
[----:B------:R-:W-:Y:S01]  /*23d0*/  LOP3.LUT R22, R22, 0xfffffffd, RZ, 0xc0, !PT ;  /* 0xfffffffd16167812 */ /* 0x000fe200078ec0ff */
[----:B------:R-:W-:Y:S01]  /*23e0*/  IMAD.WIDE.U32 R92, R79, R37, RZ ;  /* 0x000000254f5c7225 */ /* 0x000fe200078e00ff */
[----:B------:R-:W-:Y:S03]  /*23f0*/  BSSY B0, `(.L_x_1113) ;  /* 0x00002cc000007945 */ /* 0x000fe60003800000 */
[----:B------:R-:W2:Y:S01]  /*2400*/  LDC R96, c[0x0][0x3d4] ;  /* 0x0000f500ff607b82 */ /* 0x000ea20000000800 */
[----:B------:R-:W-:Y:S01]  /*2410*/  IMAD R25, R36, R79, R32 ;  /* 0x0000004f24197224 */ /* 0x000fe200078e0220 */
[----:B------:R-:W-:-:S03]  /*2420*/  IADD3 R34, P3, R82, R92, RZ ;  /* 0x0000005c52227210 */ /* 0x000fc60007f7e0ff */
[----:B------:R-:W-:Y:S02]  /*2430*/  IMAD.IADD R93, R93, 0x1, R25 ;  /* 0x000000015d5d7824 */ /* 0x000fe400078e0219 */
[----:B0-----:R-:W-:Y:S02]  /*2440*/  IMAD R25, R95, 0x60, RZ ;  /* 0x000000605f197824 */ /* 0x001fe400078e02ff */
[----:B------:R-:W-:-:S04]  /*2450*/  IMAD.WIDE.U32 R32, R94, 0x60, R92 ;  /* 0x000000605e207825 */ /* 0x000fc800078e005c */
[----:B------:R-:W-:Y:S01]  /*2460*/  IMAD.X R35, R93, 0x1, R81, P3 ;  /* 0x000000015d237824 */ /* 0x000fe200018e0651 */
[----:B------:R-:W-:Y:S02]  /*2470*/  IADD3 R32, P4, R82, R32, RZ ;  /* 0x0000002052207210 */ /* 0x000fe40007f9e0ff */
[-C--:B-1----:R-:W-:Y:S02]  /*2480*/  LEA R42, P3, R34, R88.reuse, 0x1 ;  /* 0x00000058222a7211 */ /* 0x082fe400078608ff */
[----:B------:R-:W-:Y:S01]  /*2490*/  IADD3.X R33, R81, R33, R25, P4, !PT ;  /* 0x0000002151217210 */ /* 0x000fe200027fe419 */
[----:B------:R-:W-:Y:S01]  /*24a0*/  IMAD R25, R18, 0x2000, R67 ;  /* 0x0000200012197824 */ /* 0x000fe200078e0243 */
[----:B------:R-:W-:Y:S02]  /*24b0*/  LEA R40, P4, R32, R88, 0x1 ;  /* 0x0000005820287211 */ /* 0x000fe400078808ff */
[-C--:B------:R-:W-:Y:S01]  /*24c0*/  LEA.HI.X R43, R34, R89.reuse, R35, 0x1, P3 ;  /* 0x00000059222b7211 */ /* 0x080fe200018f0c23 */
[C---:B------:R-:W-:Y:S01]  /*24d0*/  VIADD R87, R25.reuse, 0x20 ;  /* 0x0000002019577836 */ /* 0x040fe20000000000 */
[----:B--2---:R-:W-:Y:S01]  /*24e0*/  ISETP.GE.AND P3, PT, R96, 0x1, PT ;  /* 0x000000016000780c */ /* 0x004fe20003f66270 */
[C---:B------:R-:W-:Y:S01]  /*24f0*/  @P5 VIADD R87, R25.reuse, 0xffffffe0 ;  /* 0xffffffe019575836 */ /* 0x040fe20000000000 */
[----:B------:R-:W-:Y:S01]  /*2500*/  LEA.HI.X R41, R32, R89, R33, 0x1, P4 ;  /* 0x0000005920297211 */ /* 0x000fe200020f0c21 */
[----:B------:R-:W-:Y:S01]  /*2510*/  IMAD R90, R25, 0x2, R24 ;  /* 0x00000002195a7824 */ /* 0x000fe200078e0218 */
[----:B------:R-:W-:Y:S01]  /*2520*/  ISETP.GT.AND P4, PT, R37, R26, PT ;  /* 0x0000001a2500720c */ /* 0x000fe20003f84270 */
[----:B------:R-:W-:-:S02]  /*2530*/  IMAD.MOV.U32 R25, RZ, RZ, R37 ;  /* 0x000000ffff197224 */ /* 0x000fc400078e0025 */
[----:B------:R-:W-:-:S10]  /*2540*/  IMAD R87, R87, 0x2, R24 ;  /* 0x0000000257577824 */ /* 0x000fd400078e0218 */
[----:B------:R-:W-:Y:S01]  /*2550*/  @P4 LOP3.LUT R22, R22, 0x2, RZ, 0xfc, !PT ;  /* 0x0000000216164812 */ /* 0x000fe200078efcff */
[----:B------:R-:W-:Y:S06]  /*2560*/  @!P3 BRA `(.L_x_1114) ;  /* 0x000000280060b947 */ /* 0x000fec0003800000 */
[----:B------:R-:W-:Y:S01]  /*2570*/  ULDC.U8 UR4, c[0x0][0x3f0] ;  /* 0x0000fc0000047ab9 */ /* 0x000fe20000000000 */
[-C--:B------:R-:W-:Y:S01]  /*2580*/  IMAD R32, R78, R37.reuse, RZ ;  /* 0x000000254e207224 */ /* 0x080fe200078e02ff */
[----:B------:R-:W-:Y:S01]  /*2590*/  ISETP.NE.AND P3, PT, RZ, UR4, PT ;  /* 0x00000004ff007c0c */ /* 0x000fe2000bf65270 */
[----:B------:R-:W-:Y:S02]  /*25a0*/  IMAD R34, R76, R37, RZ ;  /* 0x000000254c227224 */ /* 0x000fe400078e02ff */
[----:B------:R-:W-:Y:S02]  /*25b0*/  IMAD R91, R25, -0x80, R30 ;  /* 0xffffff80195b7824 */ /* 0x000fe400078e021e */
[C---:B------:R-:W-:Y:S02]  /*25c0*/  IMAD R97, R36.reuse, R77, R32 ;  /* 0x0000004d24617224 */ /* 0x040fe400078e0220 */
[----:B------:R-:W-:Y:S01]  /*25d0*/  IMAD R33, R36, R75, R34 ;  /* 0x0000004b24217224 */ /* 0x000fe200078e0222 */
[----:B------:R-:W-:Y:S01]  /*25e0*/  VIMNMX R91, R91, 0x80, PT ;  /* 0x000000805b5b7848 */ /* 0x000fe20003fe0100 */
[----:B------:R-:W-:-:S04]  /*25f0*/  IMAD.WIDE.U32 R50, R77, R37, RZ ;  /* 0x000000254d327225 */ /* 0x000fc800078e00ff */
[----:B------:R-:W-:-:S04]  /*2600*/  IMAD.WIDE.U32 R48, R75, R37, RZ ;  /* 0x000000254b307225 */ /* 0x000fc800078e00ff */
[----:B------:R-:W-:Y:S02]  /*2610*/  IMAD.IADD R97, R51, 0x1, R97 ;  /* 0x0000000133617824 */ /* 0x000fe400078e0261 */
        /* <DEDUP_REMOVED lines=9> */
[----:B------:R-:W-:Y:S02]  /*26b0*/  CS2R R38, SRZ ;  /* 0x0000000000267805 */ /* 0x000fe4000001ff00 */
        /* <DEDUP_REMOVED lines=24> */
.L_x_1117:
[----:B------:R-:W-:Y:S05]  /*2840*/  BSYNC B1 ;  /* 0x0000000000017941 */ /* 0x000fea0003800000 */
.L_x_1116:
        /* <DEDUP_REMOVED lines=8> */
[----:B------:R-:W-:Y:S01]  /*28d0*/  ULDC.64 UR4, c[0x0][0x3c8] ;  /* 0x0000f20000047ab9 */ /* 0x000fe20000000a00 */
[----:B------:R-:W-:Y:S01]  /*28e0*/  IMAD.MOV.U32 R49, RZ, RZ, R86 ;  /* 0x000000ffff317224 */ /* 0x000fe200078e0056 */
        /* <DEDUP_REMOVED lines=25> */
.L_x_1119:
[----:B------:R-:W-:Y:S05]  /*2a80*/  BSYNC B1 ;  /* 0x0000000000017941 */ /* 0x000fea0003800000 */
.L_x_1118:
[----:B0-----:R-:W-:Y:S01]  /*2a90*/  IMAD.MOV.U32 R32, RZ, RZ, R88 ;  /* 0x000000ffff207224 */ /* 0x001fe200078e0058 */
[----:B------:R-:W-:Y:S01]  /*2aa0*/  UISETP.NE.AND UP0, UPT, UR37, 0x3, UPT ;  /* 0x000000032500788c */ /* 0x000fe2000bf05270 */
[----:B------:R-:W-:Y:S01]  /*2ab0*/  IMAD.MOV.U32 R33, RZ, RZ, R89 ;  /* 0x000000ffff217224 */ /* 0x000fe200078e0059 */
[----:B------:R-:W-:Y:S01]  /*2ac0*/  PRMT R95, R95, 0x5410, R94 ;  /* 0x000054105f5f7816 */ /* 0x000fe2000000005e */
[----:B------:R-:W-:Y:S02]  /*2ad0*/  IMAD.MOV.U32 R34, RZ, RZ, R92 ;  /* 0x000000ffff227224 */ /* 0x000fe400078e005c */
[----:B------:R-:W-:Y:S01]  /*2ae0*/  IMAD.MOV.U32 R35, RZ, RZ, R93 ;  /* 0x000000ffff237224 */ /* 0x000fe200078e005d */
[----:B------:R-:W-:Y:S01]  /*2af0*/  PRMT R103, R32, 0x5410, R33 ;  /* 0x0000541020677816 */ /* 0x000fe20000000021 */
[----:B------:R-:W-:Y:S01]  /*2b00*/  IMAD.MOV.U32 R32, RZ, RZ, R54 ;  /* 0x000000ffff207224 */ /* 0x000fe200078e0036 */
[----:B------:R-:W-:Y:S01]  /*2b10*/  PRMT R94, R95, 0x7610, R94 ;  /* 0x000076105f5e7816 */ /* 0x000fe2000000005e */
[----:B------:R-:W-:Y:S01]  /*2b20*/  IMAD.MOV.U32 R33, RZ, RZ, R55 ;  /* 0x000000ffff217224 */ /* 0x000fe200078e0037 */
[----:B------:R-:W-:-:S02]  /*2b30*/  PLOP3.LUT P3, PT, PT, PT, UP0, 0x80, 0x0 ;  /* 0x000000000000781c */ /* 0x000fc40003f6f008 */
[----:B------:R-:W-:Y:S01]  /*2b40*/  PRMT R95, R32, 0x7610, R95 ;  /* 0x00007610205f7816 */ /* 0x000fe2000000005f */
[----:B-----5:R-:W-:Y:S01]  /*2b50*/  IMAD.MOV.U32 R32, RZ, RZ, R36 ;  /* 0x000000ffff207224 */ /* 0x020fe200078e0024 */
[----:B------:R-:W-:Y:S01]  /*2b60*/  PRMT R94, R94, 0x5410, R33 ;  /* 0x000054105e5e7816 */ /* 0x000fe20000000021 */
[----:B------:R-:W-:Y:S01]  /*2b70*/  IMAD.MOV.U32 R33, RZ, RZ, R37 ;  /* 0x000000ffff217224 */ /* 0x000fe200078e0025 */
[----:B------:R-:W-:Y:S01]  /*2b80*/  PRMT R107, R34, 0x5410, R35 ;  /* 0x00005410226b7816 */ /* 0x000fe20000000023 */
[----:B------:R-:W-:Y:S02]  /*2b90*/  IMAD.MOV.U32 R34, RZ, RZ, R44 ;  /* 0x000000ffff227224 */ /* 0x000fe400078e002c */
[----:B------:R-:W-:Y:S01]  /*2ba0*/  IMAD.MOV.U32 R35, RZ, RZ, R45 ;  /* 0x000000ffff237224 */ /* 0x000fe200078e002d */
[----:B------:R-:W-:Y:S01]  /*2bb0*/  PRMT R48, R32, 0x5410, R33 ;  /* 0x0000541020307816 */ /* 0x000fe20000000021 */
[----:B------:R-:W-:Y:S02]  /*2bc0*/  IMAD.MOV.U32 R32, RZ, RZ, R38 ;  /* 0x000000ffff207224 */ /* 0x000fe400078e0026 */
[----:B------:R-:W-:Y:S01]  /*2bd0*/  IMAD.MOV.U32 R33, RZ, RZ, R39 ;  /* 0x000000ffff217224 */ /* 0x000fe200078e0027 */
[----:B------:R-:W-:Y:S01]  /*2be0*/  PRMT R50, R34, 0x5410, R35 ;  /* 0x0000541022327816 */ /* 0x000fe20000000023 */
[----:B------:R-:W-:Y:S01]  /*2bf0*/  IMAD.MOV.U32 R35, RZ, RZ, R47 ;  /* 0x000000ffff237224 */ /* 0x000fe200078e002f */
[----:B------:R-:W-:-:S02]  /*2c00*/  MOV R34, R46 ;  /* 0x0000002e00227202 */ /* 0x000fc40000000f00 */
[----:B------:R-:W-:Y:S02]  /*2c10*/  PRMT R49, R32, 0x5410, R33 ;  /* 0x0000541020317816 */ /* 0x000fe40000000021 */
[----:B------:R-:W-:Y:S01]  /*2c20*/  PRMT R51, R34, 0x5410, R35 ;  /* 0x0000541022337816 */ /* 0x000fe20000000023 */
[----:B------:R-:W-:Y:S06]  /*2c30*/  @!P3 BRA `(.L_x_1120) ;  /* 0x000000000004b947 */ /* 0x000fec0003800000 */
[----:B------:R-:W-:Y:S01]  /*2c40*/  BPT.TRAP 0x1 ;  /* 0x000000040000795c */ /* 0x000fe20000300000 */
.L_x_1120:
[----:B------:R-:W2:Y:S01]  /*2c50*/  LDL R32, [R1] ;  /* 0x0000000001207983 */ /* 0x000ea20000100800 */
[----:B------:R-:W-:Y:S01]  /*2c60*/  IMAD R86, R18, 0x8, R2 ;  /* 0x0000000812567824 */ /* 0x000fe200078e0202 */
[----:B------:R-:W-:Y:S01]  /*2c70*/  BSSY B1, `(.L_x_1121) ;  /* 0x0000004000017945 */ /* 0x000fe20003800000 */
[----:B--2---:R-:W-:-:S04]  /*2c80*/  SHF.L.U32 R98, R32, 0x1f, RZ ;  /* 0x0000001f20627819 */ /* 0x004fc800000006ff */
[----:B------:R-:W0:Y:S02]  /*2c90*/  SYNCS.PHASECHK.TRANS64.TRYWAIT P6, [R86+URZ+0x16890], R98 ;  /* 0x01689062560075a7 */ /* 0x000e2400080c017f */
[----:B0-----:R-:W-:Y:S05]  /*2ca0*/  @!P6 BRA `(.L_x_1122) ;  /* 0x000001ac00c8e947 */ /* 0x001fea0003800000 */
.L_x_1429:
[----:B------:R-:W-:Y:S05]  /*2cb0*/  BSYNC B1 ;  /* 0x0000000000017941 */ /* 0x000fea0003800000 */
.L_x_1121:
        /* <DEDUP_REMOVED lines=49> */
.L_x_1128:
[----:B------:R-:W-:Y:S05]  /*2fd0*/  BSYNC B3 ;  /* 0x0000000000037941 */ /* 0x000fea0003800000 */
.L_x_1127:
[----:B--2---:R1:W-:Y:S02]  /*2fe0*/  STG.E.128 desc[UR38][R42.64], R32 ;  /* 0x000000202a007986 */ /* 0x0043e4000c101d26 */
.L_x_1126:
[----:B------:R-:W-:Y:S05]  /*2ff0*/  BSYNC B2 ;  /* 0x0000000000027941 */ /* 0x000fea0003800000 */
.L_x_1125:
        /* <DEDUP_REMOVED lines=47> */
.L_x_1130:
[----:B------:R-:W-:Y:S05]  /*32f0*/  BSYNC B2 ;  /* 0x0000000000027941 */ /* 0x000fea0003800000 */
.L_x_1129:
[----:B--2---:R2:W-:Y:S02]  /*3300*/  STG.E.128 desc[UR38][R42.64+0x40], R32 ;  /* 0x000040202a007986 */ /* 0x0045e4000c101d26 */
.L_x_1124:
[----:B------:R-:W-:Y:S05]  /*3310*/  BSYNC B1 ;  /* 0x0000000000017941 */ /* 0x000fea0003800000 */
.L_x_1123:
        /* <DEDUP_REMOVED lines=48> */
.L_x_1135:
[----:B------:R-:W-:Y:S05]  /*3620*/  BSYNC B2 ;  /* 0x0000000000027941 */ /* 0x000fea0003800000 */
.L_x_1134:
[----:B--2---:R3:W-:Y:S02]  /*3630*/  STG.E.128 desc[UR38][R40.64], R32 ;  /* 0x0000002028007986 */ /* 0x0047e4000c101d26 */
.L_x_1133:
[----:B------:R-:W-:Y:S05]  /*3640*/  BSYNC B1 ;  /* 0x0000000000017941 */ /* 0x000fea0003800000 */
.L_x_1132:
        /* <DEDUP_REMOVED lines=47> */
.L_x_1137:
[----:B------:R-:W-:Y:S05]  /*3940*/  BSYNC B1 ;  /* 0x0000000000017941 */ /* 0x000fea0003800000 */
.L_x_1136:
[----:B--2---:R4:W-:Y:S01]  /*3950*/  STG.E.128 desc[UR38][R40.64+0x40], R32 ;  /* 0x0000402028007986 */ /* 0x0049e2000c101d26 */
[----:B------:R-:W-:Y:S05]  /*3960*/  BRA `(.L_x_1131) ;  /* 0x0000001400d07947 */ /* 0x000fea0003800000 */
.L_x_1115:
[C---:B------:R-:W-:Y:S02]  /*3970*/  ISETP.GE.AND P3, PT, R17.reuse, R91, PT ;  /* 0x0000005b1100720c */ /* 0x040fe40003f66270 */
[----:B------:R-:W-:Y:S02]  /*3980*/  CS2R R38, SRZ ;  /* 0x0000000000267805 */ /* 0x000fe4000001ff00 */
[----:B------:R-:W-:Y:S01]  /*3990*/  CS2R R36, SRZ ;  /* 0x0000000000247805 */ /* 0x000fe2000001ff00 */
[----:B------:R-:W-:Y:S01]  /*39a0*/  VIADD R44, R17, 0x60 ;  /* 0x00000060112c7836 */ /* 0x000fe20000000000 */
[----:B------:R-:W-:-:S13]  /*39b0*/  ISETP.GE.OR P3, PT, R64, R96, P3 ;  /* 0x000000604000720c */ /* 0x000fda0001f66670 */
[----:B------:R-:W0:Y:S01]  /*39c0*/  @!P3 LDC.64 R40, c[0x0][0x3c8] ;  /* 0x0000f200ff28bb82 */ /* 0x000e220000000a00 */
[----:B------:R-:W-:-:S05]  /*39d0*/  @!P3 IADD3 R34, P4, R20, R50, RZ ;  /* 0x000000321422b210 */ /* 0x000fca0007f9e0ff */
[----:B------:R-:W-:Y:S01]  /*39e0*/  @!P3 IMAD.X R35, R97, 0x1, R8, P4 ;  /* 0x000000016123b824 */ /* 0x000fe200020e0608 */
[----:B------:R-:W-:Y:S01]  /*39f0*/  @!P3 IADD3 R32, P4, R12, R48, RZ ;  /* 0x000000300c20b210 */ /* 0x000fe20007f9e0ff */
[----:B------:R-:W1:Y:S04]  /*3a00*/  @!P3 LDC.64 R42, c[0x0][0x3e0] ;  /* 0x0000f800ff2abb82 */ /* 0x000e680000000a00 */
[----:B------:R-:W-:Y:S01]  /*3a10*/  @!P3 IMAD.X R33, R86, 0x1, R6, P4 ;  /* 0x000000015621b824 */ /* 0x000fe200020e0606 */
        /* <DEDUP_REMOVED lines=37> */
.L_x_1139:
[----:B------:R-:W-:Y:S05]  /*3c70*/  BSYNC B1 ;  /* 0x0000000000017941 */ /* 0x000fea0003800000 */
.L_x_1138:
[----:B-----5:R-:W-:Y:S01]  /*3c80*/  IMAD.MOV.U32 R49, RZ, RZ, R43 ;  /* 0x000000ffff317224 */ /* 0x020fe200078e002b */
[----:B------:R-:W-:Y:S01]  /*3c90*/  UISETP.NE.AND UP0, UPT, UR37, 0x3, UPT ;  /* 0x000000032500788c */ /* 0x000fe2000bf05270 */
[----:B------:R-:W-:Y:S02]  /*3ca0*/  IMAD.MOV.U32 R50, RZ, RZ, R40 ;  /* 0x000000ffff327224 */ /* 0x000fe400078e0028 */
[----:B------:R-:W-:Y:S02]  /*3cb0*/  IMAD.MOV.U32 R51, RZ, RZ, R41 ;  /* 0x000000ffff337224 */ /* 0x000fe400078e0029 */
        /* <DEDUP_REMOVED lines=8> */
[----:B------:R-:W-:Y:S02]  /*3d40*/  PLOP3.LUT P3, PT, PT, PT, UP0, 0x80, 0x0 ;  /* 0x000000000000781c */ /* 0x000fe40003f6f008 */
        /* <DEDUP_REMOVED lines=16> */
[----:B------:R-:W-:-:S02]  /*3e50*/  PRMT R113, R49, 0x7610, R113 ;  /* 0x0000761031717816 */ /* 0x000fc40000000071 */
[----:B------:R-:W-:Y:S02]  /*3e60*/  PRMT R112, R50, 0x7610, R112 ;  /* 0x0000761032707816 */ /* 0x000fe40000000070 */
[----:B------:R-:W-:Y:S01]  /*3e70*/  PRMT R118, R51, 0x7610, R118 ;  /* 0x0000761033767816 */ /* 0x000fe20000000076 */
[----:B------:R-:W-:Y:S06]  /*3e80*/  @!P3 BRA `(.L_x_1140) ;  /* 0x000000000004b947 */ /* 0x000fec0003800000 */
[----:B------:R-:W-:Y:S01]  /*3e90*/  BPT.TRAP 0x1 ;  /* 0x000000040000795c */ /* 0x000fe20000300000 */
.L_x_1140:
[----:B------:R-:W2:Y:S01]  /*3ea0*/  LDL R48, [R1] ;  /* 0x0000000001307983 */ /* 0x000ea20000100800 */
[----:B------:R-:W-:Y:S01]  /*3eb0*/  IMAD R86, R18, 0x8, R2 ;  /* 0x0000000812567824 */ /* 0x000fe200078e0202 */
[----:B------:R-:W0:Y:S01]  /*3ec0*/  LDC R100, c[0x0][0x2e4] ;  /* 0x0000b900ff647b82 */ /* 0x000e220000000800 */
[----:B------:R-:W-:Y:S01]  /*3ed0*/  BSSY B1, `(.L_x_1141) ;  /* 0x0000005000017945 */ /* 0x000fe20003800000 */
[----:B0-----:R-:W-:Y:S01]  /*3ee0*/  IMAD.IADD R102, R100, 0x1, -R69 ;  /* 0x0000000164667824 */ /* 0x001fe200078e0a45 */
[----:B--2---:R-:W-:-:S04]  /*3ef0*/  SHF.L.U32 R98, R48, 0x1f, RZ ;  /* 0x0000001f30627819 */ /* 0x004fc800000006ff */
[----:B------:R-:W0:Y:S02]  /*3f00*/  SYNCS.PHASECHK.TRANS64.TRYWAIT P5, [R86+URZ+0x16890], R98 ;  /* 0x01689062560075a7 */ /* 0x000e2400080a017f */
[----:B0-----:R-:W-:Y:S05]  /*3f10*/  @!P5 BRA `(.L_x_1142) ;  /* 0x0000019c0040d947 */ /* 0x001fea0003800000 */
.L_x_1430:
[----:B------:R-:W-:Y:S05]  /*3f20*/  BSYNC B1 ;  /* 0x0000000000017941 */ /* 0x000fea0003800000 */
.L_x_1141:
[----:B------:R-:W-:Y:S01]  /*3f30*/  ISETP.GE.OR P5, PT, R17, R91, P1 ;  /* 0x0000005b1100720c */ /* 0x000fe20000fa6670 */
[----:B------:R-:W-:-:S12]  /*3f40*/  BSSY B1, `(.L_x_1143) ;  /* 0x000007c000017945 */ /* 0x000fd80003800000 */
[----:B------:R-:W-:Y:S05]  /*3f50*/  @P5 BRA `(.L_x_1144) ;  /* 0x0000000400e85947 */ /* 0x000fea0003800000 */
[----:B------:R-:W1:Y:S01]  /*3f60*/  S2R R50, SR_TID.X ;  /* 0x0000000000327919 */ /* 0x000e620000002100 */
[-C--:B------:R-:W-:Y:S01]  /*3f70*/  IMAD R48, R84, R94.reuse, RZ ;  /* 0x0000005e54307224 */ /* 0x080fe200078e02ff */
[----:B------:R-:W-:Y:S01]  /*3f80*/  BSSY B2, `(.L_x_1145) ;  /* 0x000006b000027945 */ /* 0x000fe20003800000 */
[----:B------:R-:W-:-:S04]  /*3f90*/  IMAD.WIDE.U32 R96, R17, R94, R92 ;  /* 0x0000005e11607225 */ /* 0x000fc800078e005c */
[----:B------:R-:W-:Y:S01]  /*3fa0*/  IMAD R49, R17, R95, R48 ;  /* 0x0000005f11317224 */ /* 0x000fe200078e0230 */
[----:B------:R-:W-:Y:S02]  /*3fb0*/  SEL R48, R69, R102, !P0 ;  /* 0x0000006645307207 */ /* 0x000fe40004000000 */
[----:B------:R-:W-:Y:S01]  /*3fc0*/  IADD3 R106, P5, P6, R62, R96, R31 ;  /* 0x000000603e6a7210 */ /* 0x000fe20007ebe01f */
[----:B------:R-:W-:Y:S01]  /*3fd0*/  IMAD.IADD R108, R49, 0x1, R97 ;  /* 0x00000001316c7824 */ /* 0x000fe200078e0261 */
[----:B------:R-:W-:-:S04]  /*3fe0*/  SHF.R.S32.HI R49, RZ, 0x1f, R48 ;  /* 0x0000001fff317819 */ /* 0x000fc80000011430 */
[----:B------:R-:W-:Y:S02]  /*3ff0*/  LEA.HI R49, R49, R48, RZ, 0x4 ;  /* 0x0000003031317211 */ /* 0x000fe400078f20ff */
[----:B------:R-:W-:Y:S02]  /*4000*/  IADD3.X R107, R83, R108, R5, P5, P6 ;  /* 0x0000006c536b7210 */ /* 0x000fe40002fec405 */
[----:B------:R-:W-:-:S05]  /*4010*/  LEA.HI.SX32 R49, R49, R66, 0x1c ;  /* 0x0000004231317211 */ /* 0x000fca00078fe2ff */
[----:B------:R-:W-:Y:S01]  /*4020*/  IMAD.SHL.U32 R109, R49, 0x8, RZ ;  /* 0x00000008316d7824 */ /* 0x000fe200078e00ff */
[----:B------:R-:W-:-:S04]  /*4030*/  LEA R49, R18, R4, 0xd ;  /* 0x0000000412317211 */ /* 0x000fc800078e68ff */
[----:B------:R-:W-:Y:S01]  /*4040*/  LOP3.LUT R48, R74, 0x38, R109, 0xf8, !PT ;  /* 0x000000384a307812 */ /* 0x000fe200078ef86d */
[----:B------:R-:W-:Y:S02]  /*4050*/  IMAD R49, R49, 0x2, R2 ;  /* 0x0000000231317824 */ /* 0x000fe400078e0202 */
[----:B-1----:R-:W-:Y:S01]  /*4060*/  VIADD R51, R50, 0xffffff80 ;  /* 0xffffff8032337836 */ /* 0x002fe20000000000 */
[----:B------:R-:W-:-:S04]  /*4070*/  LOP3.LUT R48, R48, R71, RZ, 0x3c, !PT ;  /* 0x0000004730307212 */ /* 0x000fc800078e3cff */
        /* <DEDUP_REMOVED lines=9> */
[----:B------:R-:W-:Y:S01]  /*4110*/  SHF.R.U32.HI R115, RZ, 0x10, R37 ;  /* 0x00000010ff737819 */ /* 0x000fe20000011625 */
[----:B------:R-:W-:Y:S01]  /*4120*/  HADD2.F32 R118, -RZ, R118.H0_H0 ;  /* 0x20000076ff767230 */ /* 0x000fe20000004100 */
[--C-:B------:R-:W-:Y:S01]  /*4130*/  SHF.R.U64 R32, R32, 0x10, R33.reuse ;  /* 0x0000001020207819 */ /* 0x100fe20000001221 */
[----:B------:R-:W-:Y:S01]  /*4140*/  HADD2.F32 R116, -RZ, R116.H0_H0 ;  /* 0x20000074ff747230 */ /* 0x000fe20000004100 */
[----:B------:R-:W-:Y:S01]  /*4150*/  SHF.R.U32.HI R114, RZ, 0x10, R33 ;  /* 0x00000010ff727819 */ /* 0x000fe20000011621 */
[----:B------:R-:W-:Y:S01]  /*4160*/  HADD2.F32 R115, -RZ, R115.H0_H0 ;  /* 0x20000073ff737230 */ /* 0x000fe20000004100 */
[----:B------:R-:W-:Y:S01]  /*4170*/  SHF.R.U64 R36, R36, 0x10, R37 ;  /* 0x0000001024247819 */ /* 0x000fe20000001225 */
[--C-:B--2---:R-:W-:Y:S01]  /*4180*/  HADD2.F32 R37, -RZ, R53.reuse.H0_H0 ;  /* 0x20000035ff257230 */ /* 0x104fe20000004100 */
[----:B------:R-:W-:Y:S01]  /*4190*/  SHF.R.U64 R33, R34, 0x10, R35 ;  /* 0x0000001022217819 */ /* 0x000fe20000001223 */
[----:B------:R-:W-:Y:S01]  /*41a0*/  HADD2.F32 R53, -RZ, R53.H1_H1 ;  /* 0x30000035ff357230 */ /* 0x000fe20000004100 */
[----:B------:R-:W-:Y:S01]  /*41b0*/  SHF.R.U64 R34, R38, 0x10, R39 ;  /* 0x0000001026227819 */ /* 0x000fe20000001227 */
[--C-:B-1----:R-:W-:Y:S01]  /*41c0*/  HADD2.F32 R38, -RZ, R49.reuse.H1_H1 ;  /* 0x30000031ff267230 */ /* 0x102fe20000004100 */
[----:B------:R-:W-:Y:S01]  /*41d0*/  SHF.R.U32.HI R111, RZ, 0x10, R35 ;  /* 0x00000010ff6f7819 */ /* 0x000fe20000011623 */
[----:B------:R-:W-:-:S02]  /*41e0*/  HADD2.F32 R35, -RZ, R49.H0_H0 ;  /* 0x20000031ff237230 */ /* 0x000fc40000004100 */
[-C--:B------:R-:W-:Y:S01]  /*41f0*/  FMUL.FTZ R49, R53, R115.reuse ;  /* 0x0000007335317220 */ /* 0x080fe20000410000 */
[----:B------:R-:W-:Y:S02]  /*4200*/  HADD2.F32 R114, -RZ, R114.H0_H0 ;  /* 0x20000072ff727230 */ /* 0x000fe40000004100 */
[-C--:B------:R-:W-:Y:S01]  /*4210*/  FMUL.FTZ R120, R37, R118.reuse ;  /* 0x0000007625787220 */ /* 0x080fe20000410000 */
[C---:B------:R-:W-:Y:S01]  /*4220*/  FMUL.FTZ R122, R38.reuse, R115 ;  /* 0x00000073267a7220 */ /* 0x040fe20000410000 */
[----:B------:R-:W-:Y:S01]  /*4230*/  SHF.R.U32.HI R39, RZ, 0x10, R39 ;  /* 0x00000010ff277819 */ /* 0x000fe20000011627 */
[C---:B------:R-:W-:Y:S01]  /*4240*/  FMUL.FTZ R118, R35.reuse, R118 ;  /* 0x0000007623767220 */ /* 0x040fe20000410000 */
[----:B------:R-:W-:Y:S01]  /*4250*/  FFMA.FTZ R38, R38, R114, -R49 ;  /* 0x0000007226267223 */ /* 0x000fe20000010831 */
[----:B------:R-:W-:Y:S01]  /*4260*/  FFMA.FTZ R35, R35, R116, -R120 ;  /* 0x0000007423237223 */ /* 0x000fe20000010878 */
[----:B------:R-:W-:Y:S01]  /*4270*/  FFMA.FTZ R114, R53, R114, R122 ;  /* 0x0000007235727223 */ /* 0x000fe2000001007a */
[----:B------:R-:W-:-:S02]  /*4280*/  HADD2.F32 R120, -RZ, R113.H0_H0 ;  /* 0x20000071ff787230 */ /* 0x000fc40000004100 */
[----:B------:R-:W-:Y:S01]  /*4290*/  FFMA.FTZ R37, R37, R116, R118 ;  /* 0x0000007425257223 */ /* 0x000fe20000010076 */
[----:B------:R-:W-:Y:S01]  /*42a0*/  HADD2.F32 R53, -RZ, R55.H0_H0 ;  /* 0x20000037ff357230 */ /* 0x000fe20000004100 */
[----:B------:R-:W-:Y:S01]  /*42b0*/  F2FP.F16.F32.PACK_AB R35, R38, R35 ;  /* 0x000000232623723e */ /* 0x000fe200000000ff */
[----:B------:R-:W-:Y:S02]  /*42c0*/  HADD2.F32 R49, -RZ, R51.H0_H0 ;  /* 0x20000033ff317230 */ /* 0x000fe40000004100 */
[----:B------:R-:W-:Y:S02]  /*42d0*/  HADD2.F32 R55, -RZ, R55.H1_H1 ;  /* 0x30000037ff377230 */ /* 0x000fe40000004100 */
[-C--:B------:R-:W-:Y:S01]  /*42e0*/  FMUL.FTZ R124, R53, R120.reuse ;  /* 0x00000078357c7220 */ /* 0x080fe20000410000 */
[----:B------:R-:W-:Y:S02]  /*42f0*/  HADD2.F32 R122, -RZ, R39.H0_H0 ;  /* 0x20000027ff7a7230 */ /* 0x000fe40000004100 */
[----:B------:R-:W-:Y:S01]  /*4300*/  FMUL.FTZ R120, R49, R120 ;  /* 0x0000007831787220 */ /* 0x000fe20000410000 */
[----:B------:R-:W-:Y:S01]  /*4310*/  HADD2.F32 R116, -RZ, R113.H1_H1 ;  /* 0x30000071ff747230 */ /* 0x000fe20000004100 */
[----:B------:R-:W-:Y:S01]  /*4320*/  F2FP.F16.F32.PACK_AB R37, R114, R37 ;  /* 0x000000257225723e */ /* 0x000fe200000000ff */
[----:B------:R-:W-:-:S02]  /*4330*/  HADD2.F32 R51, -RZ, R51.H1_H1 ;  /* 0x30000033ff337230 */ /* 0x000fc40000004100 */
[----:B------:R-:W-:Y:S01]  /*4340*/  FMUL.FTZ R126, R55, R122 ;  /* 0x0000007a377e7220 */ /* 0x000fe20000410000 */
[----:B------:R-:W-:Y:S02]  /*4350*/  HADD2.F32 R118, -RZ, R111.H0_H0 ;  /* 0x2000006fff767230 */ /* 0x000fe40000004100 */
[-C--:B------:R-:W-:Y:S01]  /*4360*/  FFMA.FTZ R39, R49, R116.reuse, -R124 ;  /* 0x0000007431277223 */ /* 0x080fe2000001087c */
[----:B------:R-:W-:Y:S01]  /*4370*/  FFMA.FTZ R49, R53, R116, R120 ;  /* 0x0000007435317223 */ /* 0x000fe20000010078 */
[C---:B------:R-:W-:Y:S01]  /*4380*/  FMUL.FTZ R122, R51.reuse, R122 ;  /* 0x0000007a337a7220 */ /* 0x040fe20000410000 */
[----:B------:R-:W-:Y:S02]  /*4390*/  HADD2.F32 R111, -RZ, R36.H0_H0 ;  /* 0x20000024ff6f7230 */ /* 0x000fe40000004100 */
[-C--:B------:R-:W-:Y:S01]  /*43a0*/  FFMA.FTZ R116, R51, R118.reuse, -R126 ;  /* 0x0000007633747223 */ /* 0x080fe2000001087e */
[----:B------:R-:W-:Y:S02]  /*43b0*/  HADD2.F32 R51, -RZ, R52.H0_H0 ;  /* 0x20000034ff337230 */ /* 0x000fe40000004100 */
[----:B------:R-:W-:Y:S01]  /*43c0*/  FFMA.FTZ R118, R55, R118, R122 ;  /* 0x0000007637767223 */ /* 0x000fe2000001007a */
[----:B------:R-:W-:-:S02]  /*43d0*/  HADD2.F32 R53, -RZ, R112.H1_H1 ;  /* 0x30000070ff357230 */ /* 0x000fc40000004100 */
[----:B------:R-:W-:Y:S02]  /*43e0*/  HADD2.F32 R36, -RZ, R48.H0_H0 ;  /* 0x20000030ff247230 */ /* 0x000fe40000004100 */
[----:B------:R-:W-:Y:S02]  /*43f0*/  HADD2.F32 R52, -RZ, R52.H1_H1 ;  /* 0x30000034ff347230 */ /* 0x000fe40000004100 */
[----:B------:R-:W-:Y:S02]  /*4400*/  HADD2.F32 R112, -RZ, R112.H0_H0 ;  /* 0x20000070ff707230 */ /* 0x000fe40000004100 */
[----:B------:R-:W-:Y:S02]  /*4410*/  HADD2.F32 R48, -RZ, R48.H1_H1 ;  /* 0x30000030ff307230 */ /* 0x000fe40000004100 */
[-C--:B------:R-:W-:Y:S01]  /*4420*/  FMUL.FTZ R115, R52, R111.reuse ;  /* 0x0000006f34737220 */ /* 0x080fe20000410000 */
[----:B------:R-:W-:Y:S02]  /*4430*/  HADD2.F32 R55, -RZ, R32.H0_H0 ;  /* 0x20000020ff377230 */ /* 0x000fe40000004100 */
[-C--:B------:R-:W-:Y:S01]  /*4440*/  FMUL.FTZ R113, R51, R112.reuse ;  /* 0x0000007033717220 */ /* 0x080fe20000410000 */
[----:B------:R-:W-:Y:S01]  /*4450*/  FMUL.FTZ R112, R36, R112 ;  /* 0x0000007024707220 */ /* 0x000fe20000410000 */
[----:B------:R-:W-:Y:S01]  /*4460*/  FMUL.FTZ R111, R48, R111 ;  /* 0x0000006f306f7220 */ /* 0x000fe20000410000 */
[----:B------:R-:W-:-:S02]  /*4470*/  HADD2.F32 R33, -RZ, R33.H0_H0 ;  /* 0x20000021ff217230 */ /* 0x000fc40000004100 */
[----:B------:R-:W-:Y:S01]  /*4480*/  FFMA.FTZ R32, R36, R53, -R113 ;  /* 0x0000003524207223 */ /* 0x000fe20000010871 */
[-C--:B------:R-:W-:Y:S01]  /*4490*/  FFMA.FTZ R115, R48, R55.reuse, -R115 ;  /* 0x0000003730737223 */ /* 0x080fe20000010873 */
[----:B------:R-:W-:Y:S01]  /*44a0*/  FFMA.FTZ R111, R52, R55, R111 ;  /* 0x00000037346f7223 */ /* 0x000fe2000001006f */
[----:B------:R-:W-:Y:S01]  /*44b0*/  FFMA.FTZ R36, R51, R53, R112 ;  /* 0x0000003533247223 */ /* 0x000fe20000010070 */
[----:B------:R-:W-:Y:S02]  /*44c0*/  HADD2.F32 R55, -RZ, R34.H0_H0 ;  /* 0x20000022ff377230 */ /* 0x000fe40000004100 */
[----:B------:R-:W-:Y:S02]  /*44d0*/  HADD2.F32 R48, -RZ, R54.H0_H0 ;  /* 0x20000036ff307230 */ /* 0x000fe40000004100 */
[----:B------:R-:W-:Y:S01]  /*44e0*/  HADD2.F32 R53, -RZ, R110.H1_H1 ;  /* 0x3000006eff357230 */ /* 0x000fe20000004100 */
[----:B------:R-:W-:Y:S01]  /*44f0*/  F2FP.F16.F32.PACK_AB R52, R111, R36 ;  /* 0x000000246f34723e */ /* 0x000fe200000000ff */
[----:B------:R-:W-:-:S02]  /*4500*/  HADD2.F32 R34, -RZ, R50.H0_H0 ;  /* 0x20000032ff227230 */ /* 0x000fc40000004100 */
[----:B------:R-:W-:Y:S02]  /*4510*/  HADD2.F32 R54, -RZ, R54.H1_H1 ;  /* 0x30000036ff367230 */ /* 0x000fe40000004100 */
[-C--:B------:R-:W-:Y:S01]  /*4520*/  FMUL.FTZ R113, R48, R53.reuse ;  /* 0x0000003530717220 */ /* 0x080fe20000410000 */
[----:B------:R-:W-:Y:S02]  /*4530*/  HADD2.F32 R50, -RZ, R50.H1_H1 ;  /* 0x30000032ff327230 */ /* 0x000fe40000004100 */
[----:B------:R-:W-:Y:S01]  /*4540*/  FMUL.FTZ R53, R34, R53 ;  /* 0x0000003522357220 */ /* 0x000fe20000410000 */
[----:B------:R-:W-:Y:S02]  /*4550*/  HADD2.F32 R51, -RZ, R110.H0_H0 ;  /* 0x2000006eff337230 */ /* 0x000fe40000004100 */
[-C--:B------:R-:W-:Y:S01]  /*4560*/  FMUL.FTZ R117, R54, R55.reuse ;  /* 0x0000003736757220 */ /* 0x080fe20000410000 */
[----:B------:R-:W-:Y:S02]  /*4570*/  FMUL.FTZ R55, R50, R55 ;  /* 0x0000003732377220 */ /* 0x000fe40000410000 */
[-C--:B------:R-:W-:Y:S01]  /*4580*/  FFMA.FTZ R53, R48, R51.reuse, R53 ;  /* 0x0000003330357223 */ /* 0x080fe20000010035 */
[----:B------:R-:W-:Y:S01]  /*4590*/  FFMA.FTZ R113, R34, R51, -R113 ;  /* 0x0000003322717223 */ /* 0x000fe20000010871 */
[-C--:B------:R-:W-:Y:S01]  /*45a0*/  FFMA.FTZ R54, R54, R33.reuse, R55 ;  /* 0x0000002136367223 */ /* 0x080fe20000010037 */
[----:B------:R-:W-:Y:S01]  /*45b0*/  FFMA.FTZ R50, R50, R33, -R117 ;  /* 0x0000002132327223 */ /* 0x000fe20000010875 */
[----:B------:R-:W-:Y:S01]  /*45c0*/  F2FP.F16.F32.PACK_AB R55, R118, R49 ;  /* 0x000000317637723e */ /* 0x000fe200000000ff */
[----:B------:R-:W-:Y:S01]  /*45d0*/  IMAD.MOV.U32 R49, RZ, RZ, R35 ;  /* 0x000000ffff317224 */ /* 0x000fe200078e0023 */
[----:B------:R-:W-:-:S02]  /*45e0*/  F2FP.F16.F32.PACK_AB R51, R116, R39 ;  /* 0x000000277433723e */ /* 0x000fc400000000ff */
[----:B------:R-:W-:Y:S01]  /*45f0*/  F2FP.F16.F32.PACK_AB R54, R54, R53 ;  /* 0x000000353636723e */ /* 0x000fe200000000ff */
[----:B------:R-:W-:Y:S01]  /*4600*/  IMAD.MOV.U32 R53, RZ, RZ, R37 ;  /* 0x000000ffff357224 */ /* 0x000fe200078e0025 */
[----:B------:R-:W-:Y:S02]  /*4610*/  F2FP.F16.F32.PACK_AB R48, R115, R32 ;  /* 0x000000207330723e */ /* 0x000fe400000000ff */
[----:B------:R-:W-:-:S07]  /*4620*/  F2FP.F16.F32.PACK_AB R50, R50, R113 ;  /* 0x000000713232723e */ /* 0x000fce00000000ff */
.L_x_1146:
[----:B------:R-:W-:Y:S05]  /*4630*/  BSYNC B2 ;  /* 0x0000000000027941 */ /* 0x000fea0003800000 */
.L_x_1145:
[----:B------:R-:W-:Y:S02]  /*4640*/  ISETP.GE.AND P5, PT, R109, R100, PT ;  /* 0x000000646d00720c */ /* 0x000fe40003fa6270 */
[----:B------:R-:W-:-:S11]  /*4650*/  P2R R33, PR, RZ, 0x1 ;  /* 0x00000001ff217803 */ /* 0x000fd60000000000 */
[--C-:B------:R-:W-:Y:S02]  /*4660*/  @!P5 SHF.R.S32.HI R32, RZ, 0x1f, R109.reuse ;  /* 0x0000001fff20d819 */ /* 0x100fe4000001146d */
[----:B------:R-:W-:-:S04]  /*4670*/  @!P5 IADD3 R96, P0, P6, R62, R96, R109 ;  /* 0x000000603e60d210 */ /* 0x000fc80007e1e06d */
[----:B------:R-:W-:Y:S02]  /*4680*/  @!P5 IADD3.X R108, R83, R108, R32, P0, P6 ;  /* 0x0000006c536cd210 */ /* 0x000fe400007ec420 */
[CC--:B------:R-:W-:Y:S02]  /*4690*/  LEA R32, P6, R106.reuse, R88.reuse, 0x1 ;  /* 0x000000586a207211 */ /* 0x0c0fe400078c08ff */
[----:B------:R-:W-:Y:S02]  /*46a0*/  ISETP.NE.AND P0, PT, R33, RZ, PT ;  /* 0x000000ff2100720c */ /* 0x000fe40003f05270 */
[----:B------:R-:W-:Y:S02]  /*46b0*/  LEA.HI.X R33, R106, R89, R107, 0x1, P6 ;  /* 0x000000596a217211 */ /* 0x000fe400030f0c6b */
[----:B------:R-:W-:-:S03]  /*46c0*/  @!P5 LEA R34, P6, R96, R88, 0x1 ;  /* 0x000000586022d211 */ /* 0x000fc600078c08ff */
[----:B-1----:R1:W-:Y:S01]  /*46d0*/  STG.E.128 desc[UR38][R32.64], R48 ;  /* 0x0000003020007986 */ /* 0x0023e2000c101d26 */
[----:B------:R-:W-:-:S05]  /*46e0*/  @!P5 LEA.HI.X R35, R96, R89, R108, 0x1, P6 ;  /* 0x000000596023d211 */ /* 0x000fca00030f0c6c */
[----:B--2---:R1:W-:Y:S04]  /*46f0*/  @!P5 STG.E.128 desc[UR38][R34.64], R52 ;  /* 0x000000342200d986 */ /* 0x0043e8000c101d26 */
.L_x_1144:
[----:B------:R-:W-:Y:S05]  /*4700*/  BSYNC B1 ;  /* 0x0000000000017941 */ /* 0x000fea0003800000 */
.L_x_1143:
[----:B-1----:R-:W-:Y:S02]  /*4710*/  VIADD R33, R17, 0x60 ;  /* 0x0000006011217836 */ /* 0x002fe40000000000 */
[-C--:B------:R-:W-:Y:S02]  /*4720*/  IMAD R32, R73, R94.reuse, RZ ;  /* 0x0000005e49207224 */ /* 0x080fe400078e02ff */
[C---:B------:R-:W-:Y:S01]  /*4730*/  IMAD.WIDE.U32 R92, R33.reuse, R94, R92 ;  /* 0x0000005e215c7225 */ /* 0x040fe200078e005c */
[----:B------:R-:W-:-:S03]  /*4740*/  ISETP.GE.OR P5, PT, R33, R91, P1 ;  /* 0x0000005b2100720c */ /* 0x000fc60000fa6670 */
[----:B------:R-:W-:-:S10]  /*4750*/  IMAD R95, R33, R95, R32 ;  /* 0x0000005f215f7224 */ /* 0x000fd400078e0220 */
[----:B------:R-:W-:Y:S05]  /*4760*/  @P5 BRA `(.L_x_1131) ;  /* 0x0000000800505947 */ /* 0x000fea0003800000 */
[----:B------:R-:W2:Y:S01]  /*4770*/  LDL R34, [R1+0x28] ;  /* 0x0000280001227983 */ /* 0x000ea20000100800 */
[----:B------:R-:W-:Y:S01]  /*4780*/  IMAD.IADD R50, R93, 0x1, R95 ;  /* 0x000000015d327824 */ /* 0x000fe200078e025f */
[----:B------:R-:W-:Y:S01]  /*4790*/  IADD3 R32, P5, P6, R62, R92, R31 ;  /* 0x0000005c3e207210 */ /* 0x000fe20007ebe01f */
[----:B------:R-:W-:Y:S01]  /*47a0*/  BSSY B1, `(.L_x_1147) ;  /* 0x000006a000017945 */ /* 0x000fe20003800000 */
[----:B------:R-:W-:Y:S02]  /*47b0*/  SEL R102, R69, R102, !P0 ;  /* 0x0000006645667207 */ /* 0x000fe40004000000 */
[----:B------:R-:W-:Y:S02]  /*47c0*/  IADD3.X R33, R83, R50, R5, P5, P6 ;  /* 0x0000003253217210 */ /* 0x000fe40002fec405 */
[----:B------:R-:W-:-:S04]  /*47d0*/  LEA R48, P5, R32, R88, 0x1 ;  /* 0x0000005820307211 */ /* 0x000fc800078a08ff */
[----:B------:R-:W-:Y:S02]  /*47e0*/  LEA.HI.X R49, R32, R89, R33, 0x1, P5 ;  /* 0x0000005920317211 */ /* 0x000fe400028f0c21 */
[----:B------:R-:W-:-:S04]  /*47f0*/  SHF.R.S32.HI R33, RZ, 0x1f, R102 ;  /* 0x0000001fff217819 */ /* 0x000fc80000011466 */
[----:B------:R-:W-:-:S04]  /*4800*/  LEA.HI R33, R33, R102, RZ, 0x4 ;  /* 0x0000006621217211 */ /* 0x000fc800078f20ff */
[----:B------:R-:W-:-:S05]  /*4810*/  LEA.HI.SX32 R33, R33, R66, 0x1c ;  /* 0x0000004221217211 */ /* 0x000fca00078fe2ff */
[----:B------:R-:W-:Y:S02]  /*4820*/  IMAD.SHL.U32 R51, R33, 0x8, RZ ;  /* 0x0000000821337824 */ /* 0x000fe400078e00ff */
[----:B------:R-:W-:-:S03]  /*4830*/  IMAD R33, R18, 0x2000, R3 ;  /* 0x0000200012217824 */ /* 0x000fc600078e0203 */
[----:B------:R-:W-:Y:S01]  /*4840*/  LOP3.LUT R32, R70, 0x38, R51, 0xf8, !PT ;  /* 0x0000003846207812 */ /* 0x000fe200078ef833 */
[----:B------:R-:W-:-:S03]  /*4850*/  IMAD R33, R33, 0x2, R2 ;  /* 0x0000000221217824 */ /* 0x000fc600078e0202 */
[----:B------:R-:W-:-:S05]  /*4860*/  LOP3.LUT R32, R32, R99, RZ, 0x3c, !PT ;  /* 0x0000006320207212 */ /* 0x000fca00078e3cff */
[----:B--2---:R-:W-:-:S04]  /*4870*/  IMAD.IADD R35, R34, 0x1, R32 ;  /* 0x0000000122237824 */ /* 0x004fc800078e0220 */
[----:B------:R-:W-:-:S04]  /*4880*/  IMAD R35, R18, 0x2000, R35 ;  /* 0x0000200012237824 */ /* 0x000fc800078e0223 */
[----:B------:R-:W-:Y:S02]  /*4890*/  IMAD R36, R35, 0x2, R2 ;  /* 0x0000000223247824 */ /* 0x000fe400078e0202 */
[----:B------:R-:W1:Y:S04]  /*48a0*/  LDS.128 R32, [R33+0xe400] ;  /* 0x00e4000021207984 */ /* 0x000e680000000c00 */
[----:B------:R-:W2:Y:S01]  /*48b0*/  LDS.128 R36, [R36+0xe400] ;  /* 0x00e4000024247984 */ /* 0x000ea20000000c00 */
[----:B------:R-:W-:Y:S05]  /*48c0*/  @P4 BRA `(.L_x_1148) ;  /* 0x00000004005c4947 */ /* 0x000fea0003800000 */
[----:B------:R-:W-:Y:S02]  /*48d0*/  SHF.R.U64 R52, R40, 0x10, R41 ;  /* 0x0000001028347819 */ /* 0x000fe40000001229 */
[----:B------:R-:W-:Y:S01]  /*48e0*/  SHF.R.U64 R40, R42, 0x10, R43 ;  /* 0x000000102a287819 */ /* 0x000fe2000000122b */
[----:B-1----:R-:W-:Y:S01]  /*48f0*/  IMAD.MOV.U32 R42, RZ, RZ, R32 ;  /* 0x000000ffff2a7224 */ /* 0x002fe200078e0020 */
[----:B------:R-:W-:Y:S01]  /*4900*/  SHF.R.U32.HI R54, RZ, 0x10, R45 ;  /* 0x00000010ff367819 */ /* 0x000fe2000001162d */
[----:B--2---:R-:W-:Y:S01]  /*4910*/  IMAD.MOV.U32 R32, RZ, RZ, R37 ;  /* 0x000000ffff207224 */ /* 0x004fe200078e0025 */
[----:B------:R-:W-:Y:S01]  /*4920*/  SHF.R.U32.HI R53, RZ, 0x10, R41 ;  /* 0x00000010ff357819 */ /* 0x000fe20000011629 */
[----:B------:R-:W-:Y:S01]  /*4930*/  IMAD.MOV.U32 R37, RZ, RZ, R35 ;  /* 0x000000ffff257224 */ /* 0x000fe200078e0023 */
[----:B------:R-:W-:Y:S01]  /*4940*/  SHF.R.U64 R44, R44, 0x10, R45 ;  /* 0x000000102c2c7819 */ /* 0x000fe2000000122d */
[----:B------:R-:W-:Y:S01]  /*4950*/  HADD2.F32 R54, -RZ, R54.H0_H0 ;  /* 0x20000036ff367230 */ /* 0x000fe20000004100 */
[----:B------:R-:W-:Y:S01]  /*4960*/  SHF.R.U32.HI R95, RZ, 0x10, R43 ;  /* 0x00000010ff5f7819 */ /* 0x000fe2000001162b */
[----:B------:R-:W-:Y:S01]  /*4970*/  IMAD.MOV.U32 R43, RZ, RZ, R36 ;  /* 0x000000ffff2b7224 */ /* 0x000fe200078e0024 */
[--C-:B------:R-:W-:Y:S01]  /*4980*/  SHF.R.U64 R41, R46, 0x10, R47.reuse ;  /* 0x000000102e297819 */ /* 0x100fe2000000122f */
[----:B------:R-:W-:Y:S01]  /*4990*/  HADD2.F32 R36, -RZ, R32.H0_H0 ;  /* 0x20000020ff247230 */ /* 0x000fe20000004100 */
[----:B------:R-:W-:Y:S01]  /*49a0*/  SHF.R.U32.HI R55, RZ, 0x10, R47 ;  /* 0x00000010ff377819 */ /* 0x000fe2000001162f */
[--C-:B------:R-:W-:Y:S01]  /*49b0*/  HADD2.F32 R47, -RZ, R105.reuse.H0_H0 ;  /* 0x20000069ff2f7230 */ /* 0x100fe20000004100 */
[----:B------:R-:W-:Y:S01]  /*49c0*/  MOV R45, R39 ;  /* 0x00000027002d7202 */ /* 0x000fe20000000f00 */
[----:B------:R-:W-:-:S02]  /*49d0*/  HADD2.F32 R105, -RZ, R105.H1_H1 ;  /* 0x30000069ff697230 */ /* 0x000fc40000004100 */
[----:B------:R-:W-:Y:S02]  /*49e0*/  HADD2.F32 R39, -RZ, R32.H1_H1 ;  /* 0x30000020ff277230 */ /* 0x000fe40000004100 */
[--C-:B------:R-:W-:Y:S02]  /*49f0*/  HADD2.F32 R32, -RZ, R33.reuse.H0_H0 ;  /* 0x20000021ff207230 */ /* 0x100fe40000004100 */
[----:B------:R-:W-:Y:S02]  /*4a00*/  HADD2.F32 R35, -RZ, R33.H1_H1 ;  /* 0x30000021ff237230 */ /* 0x000fe40000004100 */
[-C--:B------:R-:W-:Y:S01]  /*4a10*/  FMUL.FTZ R33, R36, R105.reuse ;  /* 0x0000006924217220 */ /* 0x080fe20000410000 */
[----:B------:R-:W-:Y:S02]  /*4a20*/  HADD2.F32 R46, -RZ, R53.H0_H0 ;  /* 0x20000035ff2e7230 */ /* 0x000fe40000004100 */
[C---:B------:R-:W-:Y:S01]  /*4a30*/  FMUL.FTZ R105, R32.reuse, R105 ;  /* 0x0000006920697220 */ /* 0x040fe20000410000 */
[-C--:B------:R-:W-:Y:S01]  /*4a40*/  FMUL.FTZ R94, R39, R54.reuse ;  /* 0x00000036275e7220 */ /* 0x080fe20000410000 */
[C---:B------:R-:W-:Y:S01]  /*4a50*/  FMUL.FTZ R54, R35.reuse, R54 ;  /* 0x0000003623367220 */ /* 0x040fe20000410000 */
[-C--:B------:R-:W-:Y:S01]  /*4a60*/  FFMA.FTZ R32, R32, R47.reuse, -R33 ;  /* 0x0000002f20207223 */ /* 0x080fe20000010821 */
[----:B------:R-:W-:Y:S01]  /*4a70*/  FFMA.FTZ R33, R36, R47, R105 ;  /* 0x0000002f24217223 */ /* 0x000fe20000010069 */
[-C--:B------:R-:W-:Y:S01]  /*4a80*/  FFMA.FTZ R35, R35, R46.reuse, -R94 ;  /* 0x0000002e23237223 */ /* 0x080fe2000001085e */
[----:B------:R-:W-:Y:S01]  /*4a90*/  FFMA.FTZ R36, R39, R46, R54 ;  /* 0x0000002e27247223 */ /* 0x000fe20000010036 */
[----:B------:R-:W-:-:S02]  /*4aa0*/  HADD2.F32 R53, -RZ, R104.H1_H1 ;  /* 0x30000068ff357230 */ /* 0x000fc40000004100 */
[--C-:B------:R-:W-:Y:S01]  /*4ab0*/  HADD2.F32 R46, -RZ, R45.reuse.H0_H0 ;  /* 0x2000002dff2e7230 */ /* 0x100fe20000004100 */
[----:B------:R-:W-:Y:S01]  /*4ac0*/  F2FP.F16.F32.PACK_AB R35, R35, R32 ;  /* 0x000000202323723e */ /* 0x000fe200000000ff */
[----:B------:R-:W-:Y:S02]  /*4ad0*/  HADD2.F32 R45, -RZ, R45.H1_H1 ;  /* 0x3000002dff2d7230 */ /* 0x000fe40000004100 */
[----:B------:R-:W-:Y:S02]  /*4ae0*/  HADD2.F32 R94, -RZ, R55.H0_H0 ;  /* 0x20000037ff5e7230 */ /* 0x000fe40000004100 */
[----:B------:R-:W-:Y:S01]  /*4af0*/  FMUL.FTZ R96, R46, R53 ;  /* 0x000000352e607220 */ /* 0x000fe20000410000 */
[----:B------:R-:W-:Y:S02]  /*4b00*/  HADD2.F32 R47, -RZ, R101.H1_H1 ;  /* 0x30000065ff2f7230 */ /* 0x000fe40000004100 */
[--C-:B------:R-:W-:Y:S02]  /*4b10*/  HADD2.F32 R39, -RZ, R37.reuse.H0_H0 ;  /* 0x20000025ff277230 */ /* 0x100fe40000004100 */
[----:B------:R-:W-:Y:S01]  /*4b20*/  FMUL.FTZ R102, R45, R94 ;  /* 0x0000005e2d667220 */ /* 0x000fe20000410000 */
[----:B------:R-:W-:-:S02]  /*4b30*/  HADD2.F32 R37, -RZ, R37.H1_H1 ;  /* 0x30000025ff257230 */ /* 0x000fc40000004100 */
[----:B------:R-:W-:Y:S02]  /*4b40*/  HADD2.F32 R54, -RZ, R95.H0_H0 ;  /* 0x2000005fff367230 */ /* 0x000fe40000004100 */
[C---:B------:R-:W-:Y:S01]  /*4b50*/  FMUL.FTZ R53, R39.reuse, R53 ;  /* 0x0000003527357220 */ /* 0x040fe20000410000 */
[-C--:B------:R-:W-:Y:S01]  /*4b60*/  FFMA.FTZ R96, R39, R47.reuse, -R96 ;  /* 0x0000002f27607223 */ /* 0x080fe20000010860 */
[C---:B------:R-:W-:Y:S01]  /*4b70*/  FMUL.FTZ R94, R37.reuse, R94 ;  /* 0x0000005e255e7220 */ /* 0x040fe20000410000 */
[----:B------:R-:W-:Y:S02]  /*4b80*/  HADD2.F32 R104, -RZ, R104.H0_H0 ;  /* 0x20000068ff687230 */ /* 0x000fe40000004100 */
[----:B------:R-:W-:Y:S01]  /*4b90*/  FFMA.FTZ R95, R37, R54, -R102 ;  /* 0x00000036255f7223 */ /* 0x000fe20000010866 */
[----:B------:R-:W-:Y:S02]  /*4ba0*/  HADD2.F32 R39, -RZ, R43.H0_H0 ;  /* 0x2000002bff277230 */ /* 0x000fe40000004100 */
[----:B------:R-:W-:Y:S01]  /*4bb0*/  FFMA.FTZ R55, R46, R47, R53 ;  /* 0x0000002f2e377223 */ /* 0x000fe20000010035 */
[----:B------:R-:W-:-:S02]  /*4bc0*/  HADD2.F32 R44, -RZ, R44.H0_H0 ;  /* 0x2000002cff2c7230 */ /* 0x000fc40000004100 */
[----:B------:R-:W-:Y:S01]  /*4bd0*/  FFMA.FTZ R94, R45, R54, R94 ;  /* 0x000000362d5e7223 */ /* 0x000fe2000001005e */
[--C-:B------:R-:W-:Y:S02]  /*4be0*/  HADD2.F32 R37, -RZ, R42.reuse.H0_H0 ;  /* 0x2000002aff257230 */ /* 0x100fe40000004100 */
[----:B------:R-:W-:Y:S01]  /*4bf0*/  FMUL.FTZ R54, R39, R104 ;  /* 0x0000006827367220 */ /* 0x000fe20000410000 */
[----:B------:R-:W-:Y:S01]  /*4c00*/  HADD2.F32 R43, -RZ, R43.H1_H1 ;  /* 0x3000002bff2b7230 */ /* 0x000fe20000004100 */
[----:B------:R-:W-:Y:S01]  /*4c10*/  F2FP.F16.F32.PACK_AB R95, R95, R96 ;  /* 0x000000605f5f723e */ /* 0x000fe200000000ff */
[----:B------:R-:W-:Y:S02]  /*4c20*/  HADD2.F32 R42, -RZ, R42.H1_H1 ;  /* 0x3000002aff2a7230 */ /* 0x000fe40000004100 */
[----:B------:R-:W-:Y:S01]  /*4c30*/  FMUL.FTZ R104, R37, R104 ;  /* 0x0000006825687220 */ /* 0x000fe20000410000 */
[----:B------:R-:W-:Y:S02]  /*4c40*/  HADD2.F32 R46, -RZ, R101.H0_H0 ;  /* 0x20000065ff2e7230 */ /* 0x000fe40000004100 */
[----:B------:R-:W-:Y:S01]  /*4c50*/  FMUL.FTZ R45, R43, R44 ;  /* 0x0000002c2b2d7220 */ /* 0x000fe20000410000 */
[----:B------:R-:W-:-:S02]  /*4c60*/  HADD2.F32 R52, -RZ, R52.H0_H0 ;  /* 0x20000034ff347230 */ /* 0x000fc40000004100 */
[C---:B------:R-:W-:Y:S01]  /*4c70*/  FMUL.FTZ R44, R42.reuse, R44 ;  /* 0x0000002c2a2c7220 */ /* 0x040fe20000410000 */
[-C--:B------:R-:W-:Y:S01]  /*4c80*/  FFMA.FTZ R104, R39, R46.reuse, R104 ;  /* 0x0000002e27687223 */ /* 0x080fe20000010068 */
[----:B------:R-:W-:Y:S02]  /*4c90*/  FFMA.FTZ R54, R37, R46, -R54 ;  /* 0x0000002e25367223 */ /* 0x000fe40000010836 */
[-C--:B------:R-:W-:Y:S01]  /*4ca0*/  FFMA.FTZ R47, R43, R52.reuse, R44 ;  /* 0x000000342b2f7223 */ /* 0x080fe2000001002c */
[----:B------:R-:W-:Y:S02]  /*4cb0*/  HADD2.F32 R39, -RZ, R38.H0_H0 ;  /* 0x20000026ff277230 */ /* 0x000fe40000004100 */
[----:B------:R-:W-:Y:S01]  /*4cc0*/  FFMA.FTZ R45, R42, R52, -R45 ;  /* 0x000000342a2d7223 */ /* 0x000fe2000001082d */
[----:B------:R-:W-:Y:S02]  /*4cd0*/  HADD2.F32 R44, -RZ, R103.H1_H1 ;  /* 0x30000067ff2c7230 */ /* 0x000fe40000004100 */
[----:B------:R-:W-:-:S02]  /*4ce0*/  HADD2.F32 R43, -RZ, R41.H0_H0 ;  /* 0x20000029ff2b7230 */ /* 0x000fc40000004100 */
[----:B------:R-:W-:Y:S01]  /*4cf0*/  HADD2.F32 R37, -RZ, R34.H0_H0 ;  /* 0x20000022ff257230 */ /* 0x000fe20000004100 */
[----:B------:R-:W-:Y:S01]  /*4d00*/  F2FP.F16.F32.PACK_AB R32, R45, R54 ;  /* 0x000000362d20723e */ /* 0x000fe200000000ff */
[----:B------:R-:W-:Y:S02]  /*4d10*/  HADD2.F32 R38, -RZ, R38.H1_H1 ;  /* 0x30000026ff267230 */ /* 0x000fe40000004100 */
[----:B------:R-:W-:Y:S02]  /*4d20*/  HADD2.F32 R34, -RZ, R34.H1_H1 ;  /* 0x30000022ff227230 */ /* 0x000fe40000004100 */
[----:B------:R-:W-:Y:S02]  /*4d30*/  HADD2.F32 R41, -RZ, R40.H0_H0 ;  /* 0x20000028ff297230 */ /* 0x000fe40000004100 */
[-C--:B------:R-:W-:Y:S01]  /*4d40*/  FMUL.FTZ R40, R39, R44.reuse ;  /* 0x0000002c27287220 */ /* 0x080fe20000410000 */
[----:B------:R-:W-:Y:S02]  /*4d50*/  HADD2.F32 R42, -RZ, R103.H0_H0 ;  /* 0x20000067ff2a7230 */ /* 0x000fe40000004100 */
[-C--:B------:R-:W-:Y:S01]  /*4d60*/  FMUL.FTZ R53, R38, R43.reuse ;  /* 0x0000002b26357220 */ /* 0x080fe20000410000 */
[C---:B------:R-:W-:Y:S01]  /*4d70*/  FMUL.FTZ R44, R37.reuse, R44 ;  /* 0x0000002c252c7220 */ /* 0x040fe20000410000 */
[----:B------:R-:W-:Y:S01]  /*4d80*/  FMUL.FTZ R43, R34, R43 ;  /* 0x0000002b222b7220 */ /* 0x000fe20000410000 */
[----:B------:R-:W-:-:S02]  /*4d90*/  FFMA.FTZ R40, R37, R42, -R40 ;  /* 0x0000002a25287223 */ /* 0x000fc40000010828 */
[----:B------:R-:W-:Y:S01]  /*4da0*/  FFMA.FTZ R44, R39, R42, R44 ;  /* 0x0000002a272c7223 */ /* 0x000fe2000001002c */
[-C--:B------:R-:W-:Y:S01]  /*4db0*/  FFMA.FTZ R53, R34, R41.reuse, -R53 ;  /* 0x0000002922357223 */ /* 0x080fe20000010835 */
[----:B------:R-:W-:Y:S01]  /*4dc0*/  FFMA.FTZ R43, R38, R41, R43 ;  /* 0x00000029262b7223 */ /* 0x000fe2000001002b */
[----:B------:R-:W-:Y:S01]  /*4dd0*/  F2FP.F16.F32.PACK_AB R37, R36, R33 ;  /* 0x000000212425723e */ /* 0x000fe200000000ff */
[----:B------:R-:W-:Y:S01]  /*4de0*/  IMAD.MOV.U32 R33, RZ, RZ, R35 ;  /* 0x000000ffff217224 */ /* 0x000fe200078e0023 */
[----:B------:R-:W-:Y:S01]  /*4df0*/  F2FP.F16.F32.PACK_AB R39, R94, R55 ;  /* 0x000000375e27723e */ /* 0x000fe200000000ff */
[----:B------:R-:W-:Y:S01]  /*4e00*/  IMAD.MOV.U32 R35, RZ, RZ, R95 ;  /* 0x000000ffff237224 */ /* 0x000fe200078e005f */
[----:B------:R-:W-:Y:S02]  /*4e10*/  F2FP.F16.F32.PACK_AB R36, R47, R104 ;  /* 0x000000682f24723e */ /* 0x000fe400000000ff */
[----:B------:R-:W-:Y:S02]  /*4e20*/  F2FP.F16.F32.PACK_AB R34, R53, R40 ;  /* 0x000000283522723e */ /* 0x000fe400000000ff */
[----:B------:R-:W-:-:S07]  /*4e30*/  F2FP.F16.F32.PACK_AB R38, R43, R44 ;  /* 0x0000002c2b26723e */ /* 0x000fce00000000ff */
.L_x_1148:
[----:B------:R-:W-:Y:S05]  /*4e40*/  BSYNC B1 ;  /* 0x0000000000017941 */ /* 0x000fea0003800000 */
.L_x_1147:
[----:B-1----:R1:W-:Y:S01]  /*4e50*/  STG.E.128 desc[UR38][R48.64], R32 ;  /* 0x0000002030007986 */ /* 0x0023e2000c101d26 */
[----:B------:R-:W-:-:S13]  /*4e60*/  ISETP.GE.AND P4, PT, R51, R100, PT ;  /* 0x000000643300720c */ /* 0x000fda0003f86270 */
[----:B------:R-:W-:Y:S05]  /*4e70*/  @P4 BRA `(.L_x_1131) ;  /* 0x00000000008c4947 */ /* 0x000fea0003800000 */
[--C-:B-1----:R-:W-:Y:S02]  /*4e80*/  SHF.R.S32.HI R32, RZ, 0x1f, R51.reuse ;  /* 0x0000001fff207819 */ /* 0x102fe40000011433 */
[----:B------:R-:W-:-:S04]  /*4e90*/  IADD3 R51, P4, P5, R62, R92, R51 ;  /* 0x0000005c3e337210 */ /* 0x000fc80007d9e033 */
[----:B------:R-:W-:Y:S02]  /*4ea0*/  IADD3.X R50, R83, R50, R32, P4, P5 ;  /* 0x0000003253327210 */ /* 0x000fe400027ea420 */
[----:B------:R-:W-:-:S04]  /*4eb0*/  LEA R88, P4, R51, R88, 0x1 ;  /* 0x0000005833587211 */ /* 0x000fc800078808ff */
[----:B------:R-:W-:-:S05]  /*4ec0*/  LEA.HI.X R89, R51, R89, R50, 0x1, P4 ;  /* 0x0000005933597211 */ /* 0x000fca00020f0c32 */
[----:B--2---:R1:W-:Y:S01]  /*4ed0*/  STG.E.128 desc[UR38][R88.64], R36 ;  /* 0x0000002458007986 */ /* 0x0043e2000c101d26 */
[----:B------:R-:W-:Y:S05]  /*4ee0*/  BRA `(.L_x_1131) ;  /* 0x0000000000707947 */ /* 0x000fea0003800000 */
.L_x_1114:
[----:B------:R-:W-:-:S06]  /*4ef0*/  UISETP.NE.AND UP0, UPT, UR37, 0x3, UPT ;  /* 0x000000032500788c */ /* 0x000fcc000bf05270 */
[----:B------:R-:W-:-:S13]  /*4f00*/  PLOP3.LUT P3, PT, PT, PT, UP0, 0x80, 0x0 ;  /* 0x000000000000781c */ /* 0x000fda0003f6f008 */
[----:B------:R-:W-:Y:S05]  /*4f10*/  @!P3 BRA `(.L_x_1149) ;  /* 0x000000000004b947 */ /* 0x000fea0003800000 */
[----:B------:R-:W-:Y:S01]  /*4f20*/  BPT.TRAP 0x1 ;  /* 0x000000040000795c */ /* 0x000fe20000300000 */
.L_x_1149:
[----:B------:R-:W2:Y:S01]  /*4f30*/  LDL R32, [R1] ;  /* 0x0000000001207983 */ /* 0x000ea20000100800 */
[----:B------:R-:W-:Y:S01]  /*4f40*/  IMAD R86, R18, 0x8, R2 ;  /* 0x0000000812567824 */ /* 0x000fe200078e0202 */
[----:B------:R-:W-:Y:S01]  /*4f50*/  BSSY B1, `(.L_x_1150) ;  /* 0x0000006000017945 */ /* 0x000fe20003800000 */
[----:B------:R-:W-:-:S05]  /*4f60*/  IMAD R91, R25, -0x80, R30 ;  /* 0xffffff80195b7824 */ /* 0x000fca00078e021e */
[----:B------:R-:W-:Y:S02]  /*4f70*/  VIMNMX R91, R91, 0x80, PT ;  /* 0x000000805b5b7848 */ /* 0x000fe40003fe0100 */
[----:B--2---:R-:W-:-:S04]  /*4f80*/  SHF.L.U32 R98, R32, 0x1f, RZ ;  /* 0x0000001f20627819 */ /* 0x004fc800000006ff */
[----:B------:R-:W0:Y:S02]  /*4f90*/  SYNCS.PHASECHK.TRANS64.TRYWAIT P4, [R86+URZ+0x16890], R98 ;  /* 0x01689062560075a7 */ /* 0x000e24000808017f */
[----:B0-----:R-:W-:Y:S05]  /*4fa0*/  @!P4 BRA `(.L_x_1151) ;  /* 0x0000018c0030c947 */ /* 0x001fea0003800000 */
.L_x_1431:
[----:B------:R-:W-:Y:S05]  /*4fb0*/  BSYNC B1 ;  /* 0x0000000000017941 */ /* 0x000fea0003800000 */
.L_x_1150:
[----:B------:R-:W-:Y:S01]  /*4fc0*/  ISETP.GE.AND P4, PT, R17, R91, PT ;  /* 0x0000005b1100720c */ /* 0x000fe20003f86270 */
[----:B------:R-:W-:-:S12]  /*4fd0*/  BSSY B1, `(.L_x_1152) ;  /* 0x0000006000017945 */ /* 0x000fd80003800000 */
[----:B------:R-:W-:Y:S05]  /*4fe0*/  @P4 BRA `(.L_x_1153) ;  /* 0x0000000000104947 */ /* 0x000fea0003800000 */
[----:B------:R-:W1:Y:S04]  /*4ff0*/  @!P1 LDS.128 R32, [R90+0xe000] ;  /* 0x00e000005a209984 */ /* 0x000e680000000c00 */
[----:B------:R-:W2:Y:S04]  /*5000*/  @!P2 LDS.128 R36, [R87+0xe000] ;  /* 0x00e000005724a984 */ /* 0x000ea80000000c00 */
[----:B-1----:R1:W-:Y:S04]  /*5010*/  @!P1 STG.E.128 desc[UR38][R42.64], R32 ;  /* 0x000000202a009986 */ /* 0x0023e8000c101d26 */
[----:B--2---:R1:W-:Y:S02]  /*5020*/  @!P2 STG.E.128 desc[UR38][R42.64+0x40], R36 ;  /* 0x000040242a00a986 */ /* 0x0043e4000c101d26 */
.L_x_1153:
[----:B------:R-:W-:Y:S05]  /*5030*/  BSYNC B1 ;  /* 0x0000000000017941 */ /* 0x000fea0003800000 */
.L_x_1152:
[----:B-1----:R-:W-:-:S05]  /*5040*/  VIADD R32, R17, 0x60 ;  /* 0x0000006011207836 */ /* 0x002fca0000000000 */
[----:B------:R-:W-:-:S13]  /*5050*/  ISETP.GE.AND P4, PT, R32, R91, PT ;  /* 0x0000005b2000720c */ /* 0x000fda0003f86270 */
[----:B------:R-:W-:Y:S05]  /*5060*/  @P4 BRA `(.L_x_1131) ;  /* 0x0000000000104947 */ /* 0x000fea0003800000 */
[----:B------:R-:W1:Y:S04]  /*5070*/  @!P1 LDS.128 R32, [R90+0x11000] ;  /* 0x011000005a209984 */ /* 0x000e680000000c00 */
[----:B------:R-:W2:Y:S04]  /*5080*/  @!P2 LDS.128 R36, [R87+0x11000] ;  /* 0x011000005724a984 */ /* 0x000ea80000000c00 */
[----:B-1----:R1:W-:Y:S04]  /*5090*/  @!P1 STG.E.128 desc[UR38][R40.64], R32 ;  /* 0x0000002028009986 */ /* 0x0023e8000c101d26 */
[----:B--2---:R1:W-:Y:S02]  /*50a0*/  @!P2 STG.E.128 desc[UR38][R40.64+0x40], R36 ;  /* 0x000040242800a986 */ /* 0x0043e4000c101d26 */
.L_x_1131:
[----:B------:R-:W-:Y:S05]  /*50b0*/  BSYNC B0 ;  /* 0x0000000000007941 */ /* 0x000fea0003800000 */
.L_x_1113:
[----:B-1234-:R-:W1:Y:S01]  /*50c0*/  S2R R32, SR_TID.X ;  /* 0x0000000000207919 */ /* 0x01ee620000002100 */
        /* <DEDUP_REMOVED lines=16> */
.L_x_1155:
[----:B------:R-:W-:Y:S05]  /*51d0*/  BSYNC B0 ;  /* 0x0000000000007941 */ /* 0x000fea0003800000 */
.L_x_1154:
[----:B------:R-:W2:Y:S01]  /*51e0*/  SYNCS.PHASECHK.TRANS64.TRYWAIT P3, [R86+URZ+0x168b0], R98 ;  /* 0x0168b062560075a7 */ /* 0x000ea2000806017f */
[----:B------:R-:W-:Y:S01]  /*51f0*/  ULDC UR40, c[0x0][0x2e4] ;  /* 0x0000b90000287ab9 */ /* 0x000fe20000000800 */
[----:B------:R-:W-:Y:S01]  /*5200*/  ULDC.64 UR44, c[0x0][0x318] ;  /* 0x0000c600002c7ab9 */ /* 0x000fe20000000a00 */
[----:B------:R-:W-:Y:S01]  /*5210*/  ULDC.64 UR42, c[0x0][0x308] ;  /* 0x0000c200002a7ab9 */ /* 0x000fe20000000a00 */
[----:B------:R-:W-:Y:S01]  /*5220*/  BSSY B0, `(.L_x_1156) ;  /* 0x0000003000007945 */ /* 0x000fe20003800000 */
[----:B------:R-:W-:-:S03]  /*5230*/  IMAD.WIDE R36, R25, 0x80, R10 ;  /* 0x0000008019247825 */ /* 0x000fc600078e020a */
[----:B--2---:R-:W-:Y:S05]  /*5240*/  @!P3 BRA `(.L_x_1157) ;  /* 0x00000188009cb947 */ /* 0x004fea0003800000 */
.L_x_1432:
[----:B------:R-:W-:Y:S05]  /*5250*/  BSYNC B0 ;  /* 0x0000000000007941 */ /* 0x000fea0003800000 */
.L_x_1156:
[----:B------:R-:W-:Y:S01]  /*5260*/  ISETP.GE.AND P3, PT, R17, R91, PT ;  /* 0x0000005b1100720c */ /* 0x000fe20003f66270 */
[----:B------:R-:W-:-:S12]  /*5270*/  BSSY B0, `(.L_x_1158) ;  /* 0x0000010000007945 */ /* 0x000fd80003800000 */
[----:B------:R-:W-:Y:S05]  /*5280*/  @P3 BRA `(.L_x_1159) ;  /* 0x0000000000383947 */ /* 0x000fea0003800000 */
[----:B------:R-:W-:Y:S02]  /*5290*/  IMAD R35, R37, UR44, RZ ;  /* 0x0000002c25237c24 */ /* 0x000fe4000f8e02ff */
[----:B-1----:R-:W-:Y:S02]  /*52a0*/  IMAD.MOV.U32 R32, RZ, RZ, R58 ;  /* 0x000000ffff207224 */ /* 0x002fe400078e003a */
[----:B------:R-:W-:Y:S02]  /*52b0*/  IMAD.MOV.U32 R33, RZ, RZ, R0 ;  /* 0x000000ffff217224 */ /* 0x000fe400078e0000 */
[C---:B------:R-:W-:Y:S02]  /*52c0*/  IMAD R35, R36.reuse, UR45, R35 ;  /* 0x0000002d24237c24 */ /* 0x040fe4000f8e0223 */
[----:B------:R-:W-:-:S04]  /*52d0*/  IMAD.WIDE.U32 R32, R36, UR44, R32 ;  /* 0x0000002c24207c25 */ /* 0x000fc8000f8e0020 */
[----:B------:R-:W-:Y:S01]  /*52e0*/  IMAD.IADD R33, R33, 0x1, R35 ;  /* 0x0000000121217824 */ /* 0x000fe200078e0223 */
[----:B------:R-:W-:-:S04]  /*52f0*/  LEA R38, P3, R32, UR42, 0x1 ;  /* 0x0000002a20267c11 */ /* 0x000fc8000f8608ff */
[----:B------:R-:W-:Y:S02]  /*5300*/  LEA.HI.X R39, R32, UR43, R33, 0x1, P3 ;  /* 0x0000002b20277c11 */ /* 0x000fe400098f0c21 */
[----:B------:R-:W-:-:S13]  /*5310*/  ISETP.GE.AND P3, PT, R64, UR40, PT ;  /* 0x0000002840007c0c */ /* 0x000fda000bf66270 */
[----:B------:R-:W1:Y:S04]  /*5320*/  @!P3 LDS.128 R32, [R90] ;  /* 0x000000005a20b984 */ /* 0x000e680000000c00 */
[----:B-1----:R-:W-:Y:S01]  /*5330*/  @!P3 STG.E.128 desc[UR38][R38.64], R32 ;  /* 0x000000202600b986 */ /* 0x002fe2000c101d26 */
[----:B------:R-:W-:-:S13]  /*5340*/  ISETP.GE.AND P3, PT, R68, UR40, PT ;  /* 0x0000002844007c0c */ /* 0x000fda000bf66270 */
[----:B------:R-:W1:Y:S04]  /*5350*/  @!P3 LDS.128 R32, [R87] ;  /* 0x000000005720b984 */ /* 0x000e680000000c00 */
[----:B-1----:R3:W-:Y:S02]  /*5360*/  @!P3 STG.E.128 desc[UR38][R38.64+0x40], R32 ;  /* 0x000040202600b986 */ /* 0x0027e4000c101d26 */
.L_x_1159:
[----:B------:R-:W-:Y:S05]  /*5370*/  BSYNC B0 ;  /* 0x0000000000007941 */ /* 0x000fea0003800000 */
.L_x_1158:
[----:B-1-3--:R-:W-:Y:S01]  /*5380*/  VIADD R32, R17, 0x60 ;  /* 0x0000006011207836 */ /* 0x00afe20000000000 */
[----:B------:R-:W-:Y:S04]  /*5390*/  BSSY B0, `(.L_x_1160) ;  /* 0x0000013000007945 */ /* 0x000fe80003800000 */
[----:B------:R-:W-:-:S13]  /*53a0*/  ISETP.GE.AND P3, PT, R32, R91, PT ;  /* 0x0000005b2000720c */ /* 0x000fda0003f66270 */
[----:B------:R-:W-:Y:S05]  /*53b0*/  @P3 BRA `(.L_x_1161) ;  /* 0x0000000000403947 */ /* 0x000fea0003800000 */
[----:B------:R-:W-:Y:S01]  /*53c0*/  IADD3 R35, P3, R36, 0x60, RZ ;  /* 0x0000006024237810 */ /* 0x000fe20007f7e0ff */
[----:B------:R-:W-:Y:S02]  /*53d0*/  IMAD.MOV.U32 R32, RZ, RZ, R58 ;  /* 0x000000ffff207224 */ /* 0x000fe400078e003a */
[----:B------:R-:W-:Y:S02]  /*53e0*/  IMAD.MOV.U32 R33, RZ, RZ, R0 ;  /* 0x000000ffff217224 */ /* 0x000fe400078e0000 */
        /* <DEDUP_REMOVED lines=13> */
.L_x_1161:
[----:B------:R-:W-:Y:S05]  /*54c0*/  BSYNC B0 ;  /* 0x0000000000007941 */ /* 0x000fea0003800000 */
.L_x_1160:
[----:B-1----:R-:W3:Y:S01]  /*54d0*/  LDL.LU R33, [R1] ;  /* 0x0000000001217983 */ /* 0x002ee20000300800 */
[----:B------:R-:W-:Y:S01]  /*54e0*/  VIADD R18, R18, 0x1 ;  /* 0x0000000112127836 */ /* 0x000fe20000000000 */
[----:B------:R-:W-:Y:S01]  /*54f0*/  LOP3.LUT P5, RZ, R22, 0x2, RZ, 0xc0, !PT ;  /* 0x0000000216ff7812 */ /* 0x000fe200078ac0ff */
        /* <DEDUP_REMOVED lines=10> */
[----:B------:R-:W-:Y:S02]  /*55a0*/  SEL R32, RZ, 0x1, P3 ;  /* 0x00000001ff207807 */ /* 0x000fe40001800000 */
[----:B------:R-:W-:Y:S01]  /*55b0*/  SEL R18, R18, RZ, P3 ;  /* 0x000000ff12127207 */ /* 0x000fe20001800000 */
[----:B------:R0:W-:Y:S01]  /*55c0*/  @!P4 SYNCS.ARRIVE.TRANS64.RED.A1T0 RZ, [R86+URZ], RZ ;  /* 0x000000ff56ffc9a7 */ /* 0x0001e2000810043f */
[----:B---3--:R-:W-:-:S05]  /*55d0*/  LOP3.LUT R33, R33, R32, RZ, 0x3c, !PT ;  /* 0x0000002021217212 */ /* 0x008fca00078e3cff */
[----:B------:R0:W-:Y:S01]  /*55e0*/  STL [R1], R33 ;  /* 0x0000002101007387 */ /* 0x0001e20000100800 */
[----:B------:R-:W-:Y:S05]  /*55f0*/  @P5 BRA `(.L_x_1162) ;  /* 0xffffffcc00585947 */ /* 0x000fea000383ffff */
[----:B0-----:R-:W0:Y:S01]  /*5600*/  S2R R33, SR_TID.X ;  /* 0x0000000000217919 */ /* 0x001e220000002100 */
[----:B------:R-:W-:Y:S02]  /*5610*/  PLOP3.LUT P0, PT, PT, PT, PT, 0x8, 0x0 ;  /* 0x000000000000781c */ /* 0x000fe40003f0e170 */
[----:B0-----:R-:W-:-:S04]  /*5620*/  SHF.R.U32.HI R33, RZ, 0x7, R33 ;  /* 0x00000007ff217819 */ /* 0x001fc80000011621 */
[----:B------:R-:W-:-:S13]  /*5630*/  ISETP.NE.AND P5, PT, R33, 0x1, PT ;  /* 0x000000012100780c */ /* 0x000fda0003fa5270 */
[----:B------:R-:W-:Y:S06]  /*5640*/  @!P5 BAR.ARV 0x9, 0x100 ;  /* 0x024400000000db1d */ /* 0x000fec0000002000 */
.L_x_1108:
[----:B------:R-:W1:Y:S02]  /*5650*/  LDC.64 R4, c[0x0][0x9e0] ;  /* 0x00027800ff047b82 */ /* 0x000e640000000a00 */
[----:B-1----:R-:W-:Y:S01]  /*5660*/  ISETP.GE.AND P1, PT, R5, 0x1, PT ;  /* 0x000000010500780c */ /* 0x002fe20003f26270 */
[----:B------:R-:W-:-:S12]  /*5670*/  @P0 BRA `(.L_x_1163) ;  /* 0x00000000000c0947 */ /* 0x000fd80003800000 */
[----:B------:R-:W1:Y:S01]  /*5680*/  FENCE.VIEW.ASYNC.G ;  /* 0x00000000000073c6 */ /* 0x000e620000000100 */
[----:B------:R-:W-:Y:S05]  /*5690*/  WARPSYNC.ALL ;  /* 0x0000000000007948 */ /* 0x000fea0003800000 */
[----:B-1----:R-:W-:Y:S06]  /*56a0*/  BAR.ARV 0xc, 0x1a0 ;  /* 0x0306800000007b1d */ /* 0x002fec0000002000 */
.L_x_1163:
[----:B------:R-:W-:Y:S01]  /*56b0*/  IMAD.IADD R0, R29, 0x1, R4 ;  /* 0x000000011d007824 */ /* 0x000fe200078e0204 */
[----:B------:R-:W-:Y:S06]  /*56c0*/  @!P1 BRA `(.L_x_1164) ;  /* 0x0000000000489947 */ /* 0x000fec0003800000 */
[C---:B------:R-:W-:Y:S01]  /*56d0*/  ISETP.GT.AND P0, PT, R29.reuse, RZ, PT ;  /* 0x000000ff1d00720c */ /* 0x040fe20003f04270 */
[----:B------:R-:W-:Y:S01]  /*56e0*/  BSSY B0, `(.L_x_1165) ;  /* 0x000000e000007945 */ /* 0x000fe20003800000 */
[----:B------:R-:W-:-:S11]  /*56f0*/  VIADD R3, R29, 0xffffffff ;  /* 0xffffffff1d037836 */ /* 0x000fd60000000000 */
[----:B------:R-:W-:Y:S05]  /*5700*/  @P0 BRA `(.L_x_1166) ;  /* 0x00000000001c0947 */ /* 0x000fea0003800000 */
[----:B------:R-:W-:Y:S02]  /*5710*/  ISETP.NE.AND P0, PT, R5, 0x1, PT ;  /* 0x000000010500780c */ /* 0x000fe40003f05270 */
[----:B------:R-:W-:-:S11]  /*5720*/  IADD3 R3, -R29, RZ, RZ ;  /* 0x000000ff1d037210 */ /* 0x000fd60007ffe1ff */
[----:B------:R-:W1:Y:S02]  /*5730*/  @P0 LDC.64 R6, c[0x0][0x9e8] ;  /* 0x00027a00ff060b82 */ /* 0x000e640000000a00 */
[----:B-1----:R-:W-:-:S05]  /*5740*/  @P0 IMAD.HI.U32 R4, R3, R6, RZ ;  /* 0x0000000603040227 */ /* 0x002fca00078e00ff */
[----:B------:R-:W-:-:S04]  /*5750*/  @P0 SHF.R.U32.HI R3, RZ, R7, R4 ;  /* 0x00000007ff030219 */ /* 0x000fc80000011604 */
[----:B------:R-:W-:Y:S01]  /*5760*/  LOP3.LUT R3, RZ, R3, RZ, 0x33, !PT ;  /* 0x00000003ff037212 */ /* 0x000fe200078e33ff */
[----:B------:R-:W-:Y:S06]  /*5770*/  BRA `(.L_x_1167) ;  /* 0x0000000000107947 */ /* 0x000fec0003800000 */
.L_x_1166:
[----:B------:R-:W-:-:S13]  /*5780*/  ISETP.NE.AND P0, PT, R5, 0x1, PT ;  /* 0x000000010500780c */ /* 0x000fda0003f05270 */
[----:B------:R-:W1:Y:S02]  /*5790*/  @P0 LDC.64 R6, c[0x0][0x9e8] ;  /* 0x00027a00ff060b82 */ /* 0x000e640000000a00 */
[----:B-1----:R-:W-:-:S05]  /*57a0*/  @P0 IMAD.HI.U32 R4, R3, R6, RZ ;  /* 0x0000000603040227 */ /* 0x002fca00078e00ff */
[----:B------:R-:W-:-:S07]  /*57b0*/  @P0 SHF.R.U32.HI R3, RZ, R7, R4 ;  /* 0x00000007ff030219 */ /* 0x000fce0000011604 */
.L_x_1167:
[----:B------:R-:W-:Y:S05]  /*57c0*/  BSYNC B0 ;  /* 0x0000000000007941 */ /* 0x000fea0003800000 */
.L_x_1165:
[----:B------:R-:W-:-:S05]  /*57d0*/  IMAD R3, R3, R5, R5 ;  /* 0x0000000503037224 */ /* 0x000fca00078e0205 */
[----:B------:R-:W-:-:S07]  /*57e0*/  VIMNMX R0, R0, R3, PT ;  /* 0x0000000300007248 */ /* 0x000fce0003fe0100 */
.L_x_1164:
[----:B------:R-:W-:Y:S01]  /*57f0*/  VIADD R0, R0, 0x7f ;  /* 0x0000007f00007836 */ /* 0x000fe20000000000 */
[----:B------:R-:W-:-:S04]  /*5800*/  ULDC UR4, c[0x0][0x9dc] ;  /* 0x0002770000047ab9 */ /* 0x000fc80000000800 */
[----:B------:R-:W-:-:S04]  /*5810*/  SHF.R.S32.HI R3, RZ, 0x1f, R0 ;  /* 0x0000001fff037819 */ /* 0x000fc80000011400 */
[----:B------:R-:W-:Y:S01]  /*5820*/  LEA.HI R3, R3, R0, RZ, 0x7 ;  /* 0x0000000003037211 */ /* 0x000fe200078f38ff */
[----:B------:R-:W-:-:S03]  /*5830*/  VIADD R0, R27, -UR4 ;  /* 0x800000041b007c36 */ /* 0x000fc60008000000 */
        /* <DEDUP_REMOVED lines=13> */
.L_x_1170:
[----:B------:R-:W-:-:S13]  /*5910*/  ISETP.NE.AND P0, PT, R5, 0x1, PT ;  /* 0x000000010500780c */ /* 0x000fda0003f05270 */
[----:B------:R-:W1:Y:S02]  /*5920*/  @P0 LDC.64 R6, c[0x0][0x9e8] ;  /* 0x00027a00ff060b82 */ /* 0x000e640000000a00 */
[----:B-1----:R-:W-:-:S05]  /*5930*/  @P0 IMAD.HI.U32 R6, R27, R6, RZ ;  /* 0x000000061b060227 */ /* 0x002fca00078e00ff */
[----:B------:R-:W-:-:S07]  /*5940*/  @P0 SHF.R.U32.HI R27, RZ, R7, R6 ;  /* 0x00000007ff1b0219 */ /* 0x000fce0000011606 */
.L_x_1171:
[----:B------:R-:W-:Y:S05]  /*5950*/  BSYNC B0 ;  /* 0x0000000000007941 */ /* 0x000fea0003800000 */
.L_x_1169:
[----:B------:R-:W-:-:S05]  /*5960*/  IMAD R27, R27, R5, RZ ;  /* 0x000000051b1b7224 */ /* 0x000fca00078e02ff */
[----:B------:R-:W-:-:S07]  /*5970*/  VIMNMX R0, R0, R27, !PT ;  /* 0x0000001b00007248 */ /* 0x000fce0007fe0100 */
.L_x_1168:
[----:B------:R-:W-:Y:S01]  /*5980*/  SHF.R.S32.HI R5, RZ, 0x1f, R0 ;  /* 0x0000001fff057819 */ /* 0x000fe20000011400 */
[----:B------:R-:W-:Y:S01]  /*5990*/  IMAD.MOV.U32 R3, RZ, RZ, RZ ;  /* 0x000000ffff037224 */ /* 0x000fe200078e00ff */
[----:B------:R-:W-:Y:S01]  /*59a0*/  PLOP3.LUT P0, PT, PT, PT, PT, 0x80, 0x0 ;  /* 0x000000000000781c */ /* 0x000fe20003f0f070 */
[----:B------:R-:W-:Y:S01]  /*59b0*/  IMAD.MOV.U32 R21, RZ, RZ, RZ ;  /* 0x000000ffff157224 */ /* 0x000fe200078e00ff */
[----:B------:R-:W-:Y:S02]  /*59c0*/  LEA.HI R5, R5, R0, RZ, 0x7 ;  /* 0x0000000005057211 */ /* 0x000fe400078f38ff */
[----:B------:R-:W-:Y:S01]  /*59d0*/  CS2R R26, SRZ ;  /* 0x00000000001a7805 */ /* 0x000fe2000001ff00 */
[----:B------:R-:W-:Y:S01]  /*59e0*/  IMAD.MOV.U32 R118, RZ, RZ, RZ ;  /* 0x000000ffff767224 */ /* 0x000fe200078e00ff */
[----:B------:R-:W-:Y:S02]  /*59f0*/  CS2R R24, SRZ ;  /* 0x0000000000187805 */ /* 0x000fe4000001ff00 */
[----:B------:R-:W-:Y:S01]  /*5a00*/  SHF.R.S32.HI R5, RZ, 0x7, R5 ;  /* 0x00000007ff057819 */ /* 0x000fe20000011405 */
[----:B------:R-:W-:Y:S01]  /*5a10*/  IMAD.MOV.U32 R31, RZ, RZ, RZ ;  /* 0x000000ffff1f7224 */ /* 0x000fe200078e00ff */
[----:B------:R-:W-:Y:S01]  /*5a20*/  CS2R R110, SRZ ;  /* 0x00000000006e7805 */ /* 0x000fe2000001ff00 */
[----:B------:R-:W-:Y:S01]  /*5a30*/  IMAD.MOV.U32 R114, RZ, RZ, RZ ;  /* 0x000000ffff727224 */ /* 0x000fe200078e00ff */
[----:B------:R-:W-:Y:S01]  /*5a40*/  VIMNMX R4, RZ, R5, !PT ;  /* 0x00000005ff047248 */ /* 0x000fe20007fe0100 */
[----:B--2---:R-:W-:Y:S01]  /*5a50*/  IMAD.MOV.U32 R33, RZ, RZ, RZ ;  /* 0x000000ffff217224 */ /* 0x004fe200078e00ff */
[----:B------:R-:W-:-:S02]  /*5a60*/  CS2R R108, SRZ ;  /* 0x00000000006c7805 */ /* 0x000fc4000001ff00 */
[----:B------:R-:W-:Y:S02]  /*5a70*/  CS2R R106, SRZ ;  /* 0x00000000006a7805 */ /* 0x000fe4000001ff00 */
[----:B------:R-:W-:Y:S01]  /*5a80*/  ISETP.GT.AND P1, PT, R88, R4, PT ;  /* 0x000000045800720c */ /* 0x000fe20003f24270 */
[----:B------:R1:W-:Y:S01]  /*5a90*/  STL [R1+0x18], R4 ;  /* 0x0000180401007387 */ /* 0x0003e20000100800 */
[----:B------:R-:W-:Y:S02]  /*5aa0*/  CS2R R104, SRZ ;  /* 0x0000000000687805 */ /* 0x000fe4000001ff00 */
[----:B------:R-:W-:Y:S02]  /*5ab0*/  CS2R R102, SRZ ;  /* 0x0000000000667805 */ /* 0x000fe4000001ff00 */
[----:B------:R-:W-:Y:S02]  /*5ac0*/  CS2R R100, SRZ ;  /* 0x0000000000647805 */ /* 0x000fe4000001ff00 */
[----:B------:R-:W-:-:S02]  /*5ad0*/  CS2R R98, SRZ ;  /* 0x0000000000627805 */ /* 0x000fc4000001ff00 */
[----:B------:R-:W-:Y:S02]  /*5ae0*/  CS2R R96, SRZ ;  /* 0x0000000000607805 */ /* 0x000fe4000001ff00 */
[----:B------:R-:W-:Y:S01]  /*5af0*/  CS2R R6, SRZ ;  /* 0x0000000000067805 */ /* 0x000fe2000001ff00 */
[----:B------:R-:W-:Y:S01]  /*5b00*/  IMAD.MOV.U32 R94, RZ, RZ, RZ ;  /* 0x000000ffff5e7224 */ /* 0x000fe200078e00ff */
[----:B------:R-:W-:Y:S02]  /*5b10*/  CS2R R28, SRZ ;  /* 0x00000000001c7805 */ /* 0x000fe4000001ff00 */
[----:B------:R-:W-:Y:S01]  /*5b20*/  CS2R R90, SRZ ;  /* 0x00000000005a7805 */ /* 0x000fe2000001ff00 */
[----:B------:R-:W-:Y:S01]  /*5b30*/  IMAD.MOV.U32 R89, RZ, RZ, RZ ;  /* 0x000000ffff597224 */ /* 0x000fe200078e00ff */
[----:B-1----:R-:W-:Y:S06]  /*5b40*/  @!P1 BRA `(.L_x_1172) ;  /* 0x0000011000309947 */ /* 0x002fec0003800000 */
[----:B------:R-:W1:Y:S01]  /*5b50*/  S2R R4, SR_TID.X ;  /* 0x0000000000047919 */ /* 0x000e620000002100 */
[----:B------:R-:W-:Y:S01]  /*5b60*/  UMOV UR4, 0xffffffff ;  /* 0xffffffff00047882 */ /* 0x000fe20000000000 */
[----:B-1----:R-:W-:-:S05]  /*5b70*/  VIADD R4, R4, 0xffffff80 ;  /* 0xffffff8004047836 */ /* 0x002fca0000000000 */
[----:B------:R-:W-:-:S04]  /*5b80*/  SHF.R.S32.HI R26, RZ, 0x1f, R4 ;  /* 0x0000001fff1a7819 */ /* 0x000fc80000011404 */
[----:B------:R-:W-:-:S04]  /*5b90*/  LEA.HI R44, R26, R4, RZ, 0x7 ;  /* 0x000000041a2c7211 */ /* 0x000fc800078f38ff */
[----:B------:R-:W-:Y:S01]  /*5ba0*/  SHF.R.S32.HI R24, RZ, 0x7, R44 ;  /* 0x00000007ff187819 */ /* 0x000fe2000001142c */
[----:B------:R-:W-:Y:S06]  /*5bb0*/  BRA.DIV UR4, `(.L_x_1173) ;  /* 0x0000018204547947 */ /* 0x000fec000b800000 */
[----:B------:R-:W1:Y:S04]  /*5bc0*/  SHFL.IDX PT, R0, R24, RZ, 0x1f ;  /* 0x00001fff18007589 */ /* 0x000e6800000e0000 */
[----:B-1----:R1:W-:Y:S02]  /*5bd0*/  STL [R1+0x10], R0 ;  /* 0x0000100001007387 */ /* 0x0023e40000100800 */
.L_x_1435:
[----:B------:R-:W1:Y:S01]  /*5be0*/  LDL R3, [R1+0x10] ;  /* 0x0000100001037983 */ /* 0x000e620000100800 */
[----:B------:R-:W-:Y:S01]  /*5bf0*/  LOP3.LUT R22, R22, 0xfffffffe, RZ, 0xc0, !PT ;  /* 0xfffffffe16167812 */ /* 0x000fe200078ec0ff */
[----:B------:R-:W-:Y:S01]  /*5c00*/  BSSY B6, `(.L_x_1174) ;  /* 0x000001b000067945 */ /* 0x000fe20003800000 */
[----:B-1----:R-:W-:-:S05]  /*5c10*/  IMAD.HI R0, R3, 0x55555556, RZ ;  /* 0x5555555603007827 */ /* 0x002fca00078e02ff */
[----:B------:R-:W-:-:S05]  /*5c20*/  LEA.HI R0, R0, R0, RZ, 0x1 ;  /* 0x0000000000007211 */ /* 0x000fca00078f08ff */
[----:B------:R-:W-:Y:S02]  /*5c30*/  IMAD R0, R0, -0x3, R3 ;  /* 0xfffffffd00007824 */ /* 0x000fe400078e0203 */
[----:B------:R-:W-:-:S04]  /*5c40*/  VIADD R3, R2, 0x8400 ;  /* 0x0000840002037836 */ /* 0x000fc80000000000 */
[----:B------:R-:W-:Y:S01]  /*5c50*/  IMAD R0, R0, 0x2000, R3 ;  /* 0x0000200000007824 */ /* 0x000fe200078e0203 */
[----:B------:R-:W-:-:S04]  /*5c60*/  LOP3.LUT P0, RZ, R3, 0x3ff, RZ, 0xc0, !PT ;  /* 0x000003ff03ff7812 */ /* 0x000fc8000780c0ff */
[----:B------:R-:W-:-:S04]  /*5c70*/  SHF.R.U32.HI R0, RZ, 0x4, R0 ;  /* 0x00000004ff007819 */ /* 0x000fc80000011600 */
[----:B------:R-:W-:-:S05]  /*5c80*/  LOP3.LUT R25, R0, 0x3fff, RZ, 0xc0, !PT ;  /* 0x00003fff00197812 */ /* 0x000fca00078ec0ff */
[----:B------:R-:W-:Y:S01]  /*5c90*/  @P0 LOP3.LUT R22, R22, 0x1, RZ, 0xfc, !PT ;  /* 0x0000000116160812 */ /* 0x000fe200078efcff */
[----:B------:R-:W-:Y:S06]  /*5ca0*/  @!P0 BRA `(.L_x_1175) ;  /* 0x0000000000408947 */ /* 0x000fec0003800000 */
        /* <DEDUP_REMOVED lines=16> */
.L_x_1175:
[----:B------:R-:W-:Y:S05]  /*5db0*/  BSYNC B6 ;  /* 0x0000000000067941 */ /* 0x000fea0003800000 */
.L_x_1174:
        /* <DEDUP_REMOVED lines=13> */
.L_x_1179:
[----:B--2---:R2:W3:Y:S02]  /*5e90*/  SYNCS.PHASECHK.TRANS64.TRYWAIT P0, [R2+URZ+0x16800], R3 ;  /* 0x01680003020075a7 */ /* 0x0044e4000800017f */
[----:B---3--:R-:W-:Y:S05]  /*5ea0*/  @!P0 NANOSLEEP.SYNCS 0x989680 ;  /* 0x009896800000895d */ /* 0x008fea0003900000 */
[----:B------:R-:W3:Y:S02]  /*5eb0*/  @!P0 SYNCS.PHASECHK.TRANS64 P0, [R2+URZ+0x16800], R3 ;  /* 0x01680003020085a7 */ /* 0x000ee4000800007f */
[----:B---3--:R-:W-:Y:S05]  /*5ec0*/  @!P0 BRA `(.L_x_1179) ;  /* 0xfffffffc00f08947 */ /* 0x008fea000383ffff */
.L_x_1178:
[----:B------:R-:W-:Y:S05]  /*5ed0*/  BSYNC B0 ;  /* 0x0000000000007941 */ /* 0x000fea0003800000 */
.L_x_1177:
[----:B------:R-:W-:Y:S05]  /*5ee0*/  BRA `(.L_x_1180) ;  /* 0x0000002c00f47947 */ /* 0x000fea0003800000 */
.L_x_1176:
[----:B------:R-:W1:Y:S01]  /*5ef0*/  S2R R0, SR_TID.X ;  /* 0x0000000000007919 */ /* 0x000e620000002100 */
[----:B------:R-:W-:Y:S01]  /*5f00*/  SHF.R.S32.HI R10, RZ, 0x1f, R17 ;  /* 0x0000001fff0a7819 */ /* 0x000fe20000011411 */
[----:B------:R-:W-:Y:S01]  /*5f10*/  ULDC.64 UR4, c[0x0][0x3d8] ;  /* 0x0000f60000047ab9 */ /* 0x000fe20000000a00 */
[----:B------:R-:W-:Y:S01]  /*5f20*/  ULDC.64 UR6, c[0x0][0x3e8] ;  /* 0x0000fa0000067ab9 */ /* 0x000fe20000000a00 */
[----:B------:R-:W-:Y:S01]  /*5f30*/  LOP3.LUT P4, RZ, R22, 0x1, RZ, 0xc0, !PT ;  /* 0x0000000116ff7812 */ /* 0x000fe2000788c0ff */
[----:B-----5:R-:W-:Y:S01]  /*5f40*/  IMAD.WIDE.U32 R50, R23, UR4, RZ ;  /* 0x0000000417327c25 */ /* 0x020fe2000f8e00ff */
[----:B------:R-:W-:Y:S03]  /*5f50*/  BSSY B6, `(.L_x_1181) ;  /* 0x0000032000067945 */ /* 0x000fe60003800000 */
[C---:B------:R-:W-:Y:S02]  /*5f60*/  IMAD R6, R10.reuse, UR4, RZ ;  /* 0x000000040a067c24 */ /* 0x040fe4000f8e02ff */
[----:B------:R-:W-:-:S02]  /*5f70*/  IMAD R10, R10, UR6, RZ ;  /* 0x000000060a0a7c24 */ /* 0x000fc4000f8e02ff */
[----:B------:R-:W-:Y:S02]  /*5f80*/  IMAD R35, R17, UR5, R6 ;  /* 0x0000000511237c24 */ /* 0x000fe4000f8e0206 */
[----:B------:R-:W-:-:S04]  /*5f90*/  IMAD.WIDE.U32 R48, R23, UR6, RZ ;  /* 0x0000000617307c25 */ /* 0x000fc8000f8e00ff */
[----:B------:R-:W-:Y:S02]  /*5fa0*/  IMAD R39, R17, UR7, R10 ;  /* 0x0000000711277c24 */ /* 0x000fe4000f8e020a */
[----:B-1----:R-:W-:Y:S01]  /*5fb0*/  VIADD R54, R0, 0xffffff80 ;  /* 0xffffff8000367836 */ /* 0x002fe20000000000 */
[----:B------:R-:W-:-:S04]  /*5fc0*/  SHF.R.S32.HI R0, RZ, 0x1f, R23 ;  /* 0x0000001fff007819 */ /* 0x000fc80000011417 */
[----:B------:R-:W-:Y:S01]  /*5fd0*/  LEA.HI R32, R26, R54, RZ, 0x2 ;  /* 0x000000361a207211 */ /* 0x000fe200078f10ff */
[C---:B------:R-:W-:Y:S02]  /*5fe0*/  IMAD R4, R0.reuse, UR4, RZ ;  /* 0x0000000400047c24 */ /* 0x040fe4000f8e02ff */
[----:B------:R-:W-:Y:S01]  /*5ff0*/  IMAD R0, R0, UR6, RZ ;  /* 0x0000000600007c24 */ /* 0x000fe2000f8e02ff */
[----:B------:R-:W-:Y:S01]  /*6000*/  LOP3.LUT R45, R32, 0xfffffffc, RZ, 0xc0, !PT ;  /* 0xfffffffc202d7812 */ /* 0x000fe200078ec0ff */
[C---:B------:R-:W-:Y:S02]  /*6010*/  IMAD R53, R23.reuse, UR5, R4 ;  /* 0x0000000517357c24 */ /* 0x040fe4000f8e0204 */
[----:B------:R-:W-:Y:S02]  /*6020*/  IMAD R3, R23, UR7, R0 ;  /* 0x0000000717037c24 */ /* 0x000fe4000f8e0200 */
[----:B------:R-:W-:Y:S02]  /*6030*/  IMAD.IADD R45, R54, 0x1, -R45 ;  /* 0x00000001362d7824 */ /* 0x000fe400078e0a2d */
[----:B------:R-:W-:-:S02]  /*6040*/  IMAD.IADD R53, R53, 0x1, R51 ;  /* 0x0000000135357824 */ /* 0x000fc400078e0233 */
[C---:B------:R-:W-:Y:S02]  /*6050*/  IMAD.SHL.U32 R26, R45.reuse, 0x4, RZ ;  /* 0x000000042d1a7824 */ /* 0x040fe400078e00ff */
[----:B------:R-:W-:Y:S02]  /*6060*/  IMAD.SHL.U32 R46, R45, 0x8, RZ ;  /* 0x000000082d2e7824 */ /* 0x000fe400078e00ff */
[----:B------:R-:W-:Y:S01]  /*6070*/  IMAD.IADD R23, R3, 0x1, R49 ;  /* 0x0000000103177824 */ /* 0x000fe200078e0231 */
[----:B------:R-:W-:Y:S02]  /*6080*/  SHF.R.S32.HI R27, RZ, 0x1f, R26 ;  /* 0x0000001fff1b7819 */ /* 0x000fe4000001141a */
[----:B------:R-:W-:Y:S01]  /*6090*/  SHF.R.S32.HI R47, RZ, 0x1f, R46 ;  /* 0x0000001fff2f7819 */ /* 0x000fe2000001142e */
[----:B------:R-:W-:-:S04]  /*60a0*/  IMAD.WIDE.U32 R4, R17, UR4, R26 ;  /* 0x0000000411047c25 */ /* 0x000fc8000f8e001a */
[----:B------:R-:W-:Y:S01]  /*60b0*/  IMAD.WIDE.U32 R6, R17, UR6, R26 ;  /* 0x0000000611067c25 */ /* 0x000fe2000f8e001a */
[----:B------:R-:W-:-:S03]  /*60c0*/  IADD3 R30, P0, R4, R50, RZ ;  /* 0x00000032041e7210 */ /* 0x000fc60007f1e0ff */
[----:B------:R-:W-:Y:S01]  /*60d0*/  IMAD.WIDE.U32 R8, R17, UR4, R46 ;  /* 0x0000000411087c25 */ /* 0x000fe2000f8e002e */
[----:B------:R-:W-:Y:S02]  /*60e0*/  IADD3 R28, P1, R6, R48, RZ ;  /* 0x00000030061c7210 */ /* 0x000fe40007f3e0ff */
[----:B------:R-:W-:Y:S01]  /*60f0*/  IADD3.X R31, R53, R5, R35, P0, !PT ;  /* 0x00000005351f7210 */ /* 0x000fe200007fe423 */
[----:B------:R-:W-:Y:S01]  /*6100*/  IMAD.WIDE.U32 R10, R17, UR6, R46 ;  /* 0x00000006110a7c25 */ /* 0x000fe2000f8e002e */
[----:B------:R-:W-:Y:S02]  /*6110*/  IADD3 R33, P2, R8, R50, RZ ;  /* 0x0000003208217210 */ /* 0x000fe40007f5e0ff */
[----:B------:R-:W-:Y:S02]  /*6120*/  IADD3.X R29, R23, R7, R39, P1, !PT ;  /* 0x00000007171d7210 */ /* 0x000fe40000ffe427 */
[----:B------:R-:W-:Y:S02]  /*6130*/  IADD3 R37, P3, R10, R48, RZ ;  /* 0x000000300a257210 */ /* 0x000fe40007f7e0ff */
[----:B------:R-:W-:-:S02]  /*6140*/  IADD3.X R35, R53, R35, R9, P2, !PT ;  /* 0x0000002335237210 */ /* 0x000fc400017fe409 */
[----:B------:R-:W-:Y:S01]  /*6150*/  IADD3.X R39, R23, R39, R11, P3, !PT ;  /* 0x0000002717277210 */ /* 0x000fe20001ffe40b */
[----:B------:R-:W-:Y:S08]  /*6160*/  @!P4 BRA `(.L_x_1182) ;  /* 0x000000000040c947 */ /* 0x000ff00003800000 */
        /* <DEDUP_REMOVED lines=8> */
[----:B------:R-:W-:Y:S01]  /*61f0*/  MOV R8, 0x70 ;  /* 0x0000007000087802 */ /* 0x000fe20000000f00 */
[----:B------:R-:W-:Y:S02]  /*6200*/  IMAD.U32 R7, RZ, RZ, UR7 ;  /* 0x00000007ff077e24 */ /* 0x000fe4000f8e00ff */
[----:B------:R-:W-:-:S02]  /*6210*/  IMAD.U32 R10, RZ, RZ, UR4 ;  /* 0x00000004ff0a7e24 */ /* 0x000fc4000f8e00ff */
[----:B------:R-:W-:Y:S02]  /*6220*/  IMAD.U32 R11, RZ, RZ, UR5 ;  /* 0x00000005ff0b7e24 */ /* 0x000fe4000f8e00ff */
[----:B------:R-:W-:Y:S02]  /*6230*/  IMAD.MOV.U32 R12, RZ, RZ, 0x1 ;  /* 0x00000001ff0c7424 */ /* 0x000fe400078e00ff */
[----:B0-----:R-:W-:-:S07]  /*6240*/  IMAD.MOV.U32 R13, RZ, RZ, RZ ;  /* 0x000000ffff0d7224 */ /* 0x001fce00078e00ff */
[----:B------:R-:W-:-:S07]  /*6250*/  LEPC R20, `(.L_x_1182) ;  /* 0x000000001014794e */ /* 0x000fce0000000000 */
[----:B-1----:R-:W-:Y:S05]  /*6260*/  CALL.ABS.NOINC R14 ;  /* 0x000000000e007343 */ /* 0x002fea0003c00000 */
.L_x_1182:
[----:B------:R-:W-:Y:S05]  /*6270*/  BSYNC B6 ;  /* 0x0000000000067941 */ /* 0x000fea0003800000 */
.L_x_1181:
[----:B------:R-:W2:Y:S01]  /*6280*/  LDL R36, [R1+0x14] ;  /* 0x0000140001247983 */ /* 0x000ea20000100800 */
[----:B------:R-:W1:Y:S01]  /*6290*/  LDC.64 R4, c[0x0][0x3d8] ;  /* 0x0000f600ff047b82 */ /* 0x000e620000000a00 */
[----:B------:R-:W-:Y:S02]  /*62a0*/  ULDC.U8 UR4, c[0x0][0x3f0] ;  /* 0x0000fc0000047ab9 */ /* 0x000fe40000000000 */
[----:B------:R-:W3:Y:S05]  /*62b0*/  LDL R34, [R1+0x24] ;  /* 0x0000240001227983 */ /* 0x000eea0000100800 */
[----:B------:R-:W4:Y:S01]  /*62c0*/  LDC.64 R6, c[0x0][0x3e8] ;  /* 0x0000fa00ff067b82 */ /* 0x000f220000000a00 */
[----:B------:R-:W-:-:S02]  /*62d0*/  ISETP.NE.AND P0, PT, RZ, UR4, PT ;  /* 0x00000004ff007c0c */ /* 0x000fc4000bf05270 */
[----:B------:R-:W-:-:S04]  /*62e0*/  SHF.R.S32.HI R32, RZ, 0x1f, R32 ;  /* 0x0000001fff207819 */ /* 0x000fc80000011420 */
[----:B------:R-:W-:Y:S01]  /*62f0*/  LEA.HI R32, R32, R17, RZ, 0x3 ;  /* 0x0000001120207211 */ /* 0x000fe200078f18ff */
[----:B------:R-:W-:Y:S01]  /*6300*/  BSSY B0, `(.L_x_1183) ;  /* 0x00002b3000007945 */ /* 0x000fe20003800000 */
[----:B--2---:R-:W-:Y:S01]  /*6310*/  SHF.R.S32.HI R3, RZ, 0x1f, R36 ;  /* 0x0000001fff037819 */ /* 0x004fe20000011424 */
[----:B-1----:R-:W-:-:S04]  /*6320*/  IMAD.WIDE.U32 R20, R36, R4, RZ ;  /* 0x0000000424147225 */ /* 0x002fc800078e00ff */
[C---:B------:R-:W-:Y:S02]  /*6330*/  IMAD R0, R3.reuse, R4, RZ ;  /* 0x0000000403007224 */ /* 0x040fe400078e02ff */
[-C--:B----4-:R-:W-:Y:S02]  /*6340*/  IMAD R10, R3, R6.reuse, RZ ;  /* 0x00000006030a7224 */ /* 0x090fe400078e02ff */
[C---:B------:R-:W-:Y:S02]  /*6350*/  IMAD R3, R36.reuse, R5, R0 ;  /* 0x0000000524037224 */ /* 0x040fe400078e0200 */
[----:B------:R-:W-:-:S04]  /*6360*/  IMAD.WIDE.U32 R8, R36, R6, RZ ;  /* 0x0000000624087225 */ /* 0x000fc800078e00ff */
[C---:B------:R-:W-:Y:S02]  /*6370*/  IMAD R11, R36.reuse, R7, R10 ;  /* 0x00000007240b7224 */ /* 0x040fe400078e020a */
[----:B------:R-:W-:Y:S02]  /*6380*/  IMAD.IADD R3, R21, 0x1, R3 ;  /* 0x0000000115037824 */ /* 0x000fe400078e0203 */
[----:B------:R-:W-:Y:S02]  /*6390*/  IMAD.IADD R10, R9, 0x1, R11 ;  /* 0x00000001090a7824 */ /* 0x000fe400078e020b */
[----:B---3--:R-:W-:Y:S01]  /*63a0*/  IMAD R0, R36, -0xc0, R34 ;  /* 0xffffff4024007824 */ /* 0x008fe200078e0222 */
[----:B------:R-:W-:Y:S01]  /*63b0*/  LOP3.LUT R34, R32, 0xfffffff8, RZ, 0xc0, !PT ;  /* 0xfffffff820227812 */ /* 0x000fe200078ec0ff */
[----:B------:R-:W-:Y:S02]  /*63c0*/  IMAD R11, R3, 0xc0, RZ ;  /* 0x000000c0030b7824 */ /* 0x000fe400078e02ff */
[----:B0-----:R-:W-:-:S04]  /*63d0*/  IMAD.WIDE.U32 R14, R20, 0xc0, RZ ;  /* 0x000000c0140e7825 */ /* 0x001fc800078e00ff */
[----:B------:R-:W-:-:S04]  /*63e0*/  IMAD.WIDE.U32 R12, R8, 0xc0, RZ ;  /* 0x000000c0080c7825 */ /* 0x000fc800078e00ff */
[----:B------:R-:W-:Y:S01]  /*63f0*/  IMAD R3, R10, 0xc0, RZ ;  /* 0x000000c00a037824 */ /* 0x000fe200078e02ff */
[----:B------:R-:W-:Y:S01]  /*6400*/  VIMNMX R32, R0, 0xc0, PT ;  /* 0x000000c000207848 */ /* 0x000fe20003fe0100 */
[----:B------:R-:W-:Y:S02]  /*6410*/  IMAD.IADD R10, R17, 0x1, -R34 ;  /* 0x00000001110a7824 */ /* 0x000fe400078e0a22 */
[----:B------:R-:W-:Y:S02]  /*6420*/  IMAD.IADD R55, R15, 0x1, R11 ;  /* 0x000000010f377824 */ /* 0x000fe400078e020b */
[----:B------:R-:W-:Y:S01]  /*6430*/  IMAD.IADD R57, R13, 0x1, R3 ;  /* 0x000000010d397824 */ /* 0x000fe200078e0203 */
[----:B------:R-:W-:Y:S06]  /*6440*/  @!P0 BRA `(.L_x_1184) ;  /* 0x0000001400788947 */ /* 0x000fec0003800000 */
[----:B------:R-:W0:Y:S01]  /*6450*/  LDC R0, c[0x0][0x428] ;  /* 0x00010a00ff007b82 */ /* 0x000e220000000800 */
[C---:B------:R-:W-:Y:S01]  /*6460*/  ISETP.GE.AND P0, PT, R17.reuse, R32, PT ;  /* 0x000000201100720c */ /* 0x040fe20003f06270 */
[----:B------:R-:W-:Y:S01]  /*6470*/  BSSY B1, `(.L_x_1185) ;  /* 0x0000028000017945 */ /* 0x000fe20003800000 */
[----:B------:R-:W-:Y:S01]  /*6480*/  IMAD.MOV.U32 R51, RZ, RZ, R53 ;  /* 0x000000ffff337224 */ /* 0x000fe200078e0035 */
[----:B------:R-:W-:Y:S01]  /*6490*/  CS2R R40, SRZ ;  /* 0x0000000000287805 */ /* 0x000fe2000001ff00 */
[----:B------:R-:W-:Y:S01]  /*64a0*/  IMAD.MOV.U32 R49, RZ, RZ, R23 ;  /* 0x000000ffff317224 */ /* 0x000fe200078e0017 */
[----:B------:R-:W-:Y:S02]  /*64b0*/  CS2R R42, SRZ ;  /* 0x00000000002a7805 */ /* 0x000fe4000001ff00 */
[----:B0-----:R-:W-:Y:S01]  /*64c0*/  ISETP.NE.AND P2, PT, R0, 0x1, PT ;  /* 0x000000010000780c */ /* 0x001fe20003f45270 */
[----:B------:R-:W-:Y:S02]  /*64d0*/  IMAD R0, R36, 0xc0, R17 ;  /* 0x000000c024007824 */ /* 0x000fe400078e0211 */
[----:B------:R-:W-:-:S02]  /*64e0*/  VIADD R36, R17, 0x60 ;  /* 0x0000006011247836 */ /* 0x000fc40000000000 */
[----:B------:R-:W-:-:S03]  /*64f0*/  IMAD R45, R45, 0x60, R0 ;  /* 0x000000602d2d7824 */ /* 0x000fc600078e0200 */
[----:B------:R-:W-:Y:S02]  /*6500*/  ISETP.GE.AND P1, PT, R36, R32, PT ;  /* 0x000000202400720c */ /* 0x000fe40003f26270 */
[----:B------:R-:W-:-:S03]  /*6510*/  CS2R R36, SRZ ;  /* 0x0000000000247805 */ /* 0x000fc6000001ff00 */
[----:B------:R-:W0:Y:S08]  /*6520*/  @P2 LDC R34, c[0x0][0x42c] ;  /* 0x00010b00ff222b82 */ /* 0x000e300000000800 */
[----:B------:R-:W1:Y:S01]  /*6530*/  @P2 LDC R33, c[0x0][0x430] ;  /* 0x00010c00ff212b82 */ /* 0x000e620000000800 */
[----:B0-----:R-:W-:Y:S01]  /*6540*/  @P2 IMAD.HI.U32 R0, R45, R34, RZ ;  /* 0x000000222d002227 */ /* 0x001fe200078e00ff */
[----:B------:R-:W-:-:S04]  /*6550*/  CS2R R34, SRZ ;  /* 0x0000000000227805 */ /* 0x000fc8000001ff00 */
[----:B-1----:R-:W-:Y:S02]  /*6560*/  @P2 SHF.R.U32.HI R45, RZ, R33, R0 ;  /* 0x00000021ff2d2219 */ /* 0x002fe40000011600 */
[----:B------:R-:W-:Y:S01]  /*6570*/  CS2R R32, SRZ ;  /* 0x0000000000207805 */ /* 0x000fe2000001ff00 */
[----:B------:R-:W-:Y:S06]  /*6580*/  @P0 BRA `(.L_x_1186) ;  /* 0x0000000000580947 */ /* 0x000fec0003800000 */
[----:B------:R-:W-:Y:S01]  /*6590*/  VIADD R0, R26, 0x10 ;  /* 0x000000101a007836 */ /* 0x000fe20000000000 */
[----:B------:R-:W-:Y:S01]  /*65a0*/  ULDC UR4, c[0x0][0x3d4] ;  /* 0x0000f50000047ab9 */ /* 0x000fe20000000800 */
[----:B------:R-:W-:Y:S01]  /*65b0*/  IMAD.WIDE.U32 R20, R20, 0xc0, R30 ;  /* 0x000000c014147825 */ /* 0x000fe200078e001e */
[----:B------:R-:W-:Y:S01]  /*65c0*/  ISETP.GE.AND P4, PT, R26, UR4, PT ;  /* 0x000000041a007c0c */ /* 0x000fe2000bf86270 */
[----:B------:R-:W-:Y:S01]  /*65d0*/  ULDC.64 UR6, c[0x0][0x3c8] ;  /* 0x0000f20000067ab9 */ /* 0x000fe20000000a00 */
[----:B------:R-:W-:Y:S01]  /*65e0*/  ISETP.GE.AND P5, PT, R0, UR4, PT ;  /* 0x0000000400007c0c */ /* 0x000fe2000bfa6270 */
[----:B------:R-:W-:Y:S01]  /*65f0*/  IMAD.WIDE.U32 R8, R8, 0xc0, R28 ;  /* 0x000000c008087825 */ /* 0x000fe200078e001c */
[----:B------:R-:W-:Y:S01]  /*6600*/  ULDC.64 UR8, c[0x0][0x3e0] ;  /* 0x0000f80000087ab9 */ /* 0x000fe20000000a00 */
[----:B------:R-:W-:Y:S02]  /*6610*/  LEA R38, P2, R20, UR6, 0x1 ;  /* 0x0000000614267c11 */ /* 0x000fe4000f8408ff */
[----:B------:R-:W-:Y:S01]  /*6620*/  CS2R R42, SRZ ;  /* 0x00000000002a7805 */ /* 0x000fe2000001ff00 */
[----:B------:R-:W-:Y:S01]  /*6630*/  IMAD.IADD R11, R11, 0x1, R21 ;  /* 0x000000010b0b7824 */ /* 0x000fe200078e0215 */
[----:B------:R-:W-:Y:S01]  /*6640*/  LEA R52, P3, R8, UR8, 0x1 ;  /* 0x0000000808347c11 */ /* 0x000fe2000f8608ff */
[----:B------:R-:W-:Y:S01]  /*6650*/  IMAD.IADD R3, R3, 0x1, R9 ;  /* 0x0000000103037824 */ /* 0x000fe200078e0209 */
[----:B------:R-:W-:-:S02]  /*6660*/  CS2R R36, SRZ ;  /* 0x0000000000247805 */ /* 0x000fc4000001ff00 */
[----:B------:R-:W-:Y:S02]  /*6670*/  CS2R R40, SRZ ;  /* 0x0000000000287805 */ /* 0x000fe4000001ff00 */
[----:B------:R-:W-:Y:S02]  /*6680*/  CS2R R34, SRZ ;  /* 0x0000000000227805 */ /* 0x000fe4000001ff00 */
[----:B------:R-:W-:Y:S02]  /*6690*/  LEA.HI.X R39, R20, UR7, R11, 0x1, P2 ;  /* 0x0000000714277c11 */ /* 0x000fe400090f0c0b */
[----:B------:R-:W-:-:S03]  /*66a0*/  LEA.HI.X R53, R8, UR9, R3, 0x1, P3 ;  /* 0x0000000908357c11 */ /* 0x000fc600098f0c03 */
[----:B------:R0:W5:Y:S04]  /*66b0*/  @!P4 LDG.E.64 R42, desc[UR38][R38.64] ;  /* 0x00000026262ac981 */ /* 0x000168000c1e1b00 */
[----:B------:R0:W5:Y:S04]  /*66c0*/  @!P5 LDG.E.64 R36, desc[UR38][R38.64+0x20] ;  /* 0x000020262624d981 */ /* 0x000168000c1e1b00 */
[----:B------:R0:W5:Y:S04]  /*66d0*/  @!P4 LDG.E.64 R40, desc[UR38][R52.64] ;  /* 0x000000263428c981 */ /* 0x000168000c1e1b00 */
[----:B------:R0:W5:Y:S02]  /*66e0*/  @!P5 LDG.E.64 R34, desc[UR38][R52.64+0x20] ;  /* 0x000020263422d981 */ /* 0x000164000c1e1b00 */
.L_x_1186:
[----:B------:R-:W-:Y:S05]  /*66f0*/  BSYNC B1 ;  /* 0x0000000000017941 */ /* 0x000fea0003800000 */
.L_x_1185:
[----:B------:R-:W-:Y:S01]  /*6700*/  BSSY B1, `(.L_x_1187) ;  /* 0x0000023000017945 */ /* 0x000fe20003800000 */
[----:B------:R-:W-:Y:S02]  /*6710*/  CS2R R20, SRZ ;  /* 0x0000000000147805 */ /* 0x000fe4000001ff00 */
[----:B0-----:R-:W-:Y:S02]  /*6720*/  CS2R R38, SRZ ;  /* 0x0000000000267805 */ /* 0x001fe4000001ff00 */
[----:B------:R-:W-:Y:S02]  /*6730*/  SHF.R.S32.HI R3, RZ, 0x1f, R45 ;  /* 0x0000001fff037819 */ /* 0x000fe4000001142d */
[----:B------:R-:W-:Y:S01]  /*6740*/  CS2R R8, SRZ ;  /* 0x0000000000087805 */ /* 0x000fe2000001ff00 */
[----:B------:R-:W-:Y:S06]  /*6750*/  @P1 BRA `(.L_x_1188) ;  /* 0x0000000000741947 */ /* 0x000fec0003800000 */
[----:B------:R-:W-:Y:S01]  /*6760*/  IMAD.MOV.U32 R8, RZ, RZ, R14 ;  /* 0x000000ffff087224 */ /* 0x000fe200078e000e */
[----:B------:R-:W-:Y:S01]  /*6770*/  ULDC UR4, c[0x0][0x3d4] ;  /* 0x0000f50000047ab9 */ /* 0x000fe20000000800 */
[----:B------:R-:W-:Y:S01]  /*6780*/  IMAD.MOV.U32 R9, RZ, RZ, R55 ;  /* 0x000000ffff097224 */ /* 0x000fe200078e0037 */
[----:B------:R-:W-:Y:S01]  /*6790*/  ULDC.64 UR6, c[0x0][0x3c8] ;  /* 0x0000f20000067ab9 */ /* 0x000fe20000000a00 */
[----:B------:R-:W-:Y:S01]  /*67a0*/  IMAD.MOV.U32 R13, RZ, RZ, R57 ;  /* 0x000000ffff0d7224 */ /* 0x000fe200078e0039 */
[----:B------:R-:W-:Y:S01]  /*67b0*/  ISETP.GE.AND P5, PT, R26, UR4, PT ;  /* 0x000000041a007c0c */ /* 0x000fe2000bfa6270 */
[----:B------:R-:W-:Y:S01]  /*67c0*/  IMAD.WIDE.U32 R8, R4, 0x60, R8 ;  /* 0x0000006004087825 */ /* 0x000fe200078e0008 */
[----:B------:R-:W-:Y:S02]  /*67d0*/  CS2R R38, SRZ ;  /* 0x0000000000267805 */ /* 0x000fe4000001ff00 */
[----:B------:R-:W-:Y:S02]  /*67e0*/  CS2R R32, SRZ ;  /* 0x0000000000207805 */ /* 0x000fe4000001ff00 */
[----:B------:R-:W-:Y:S01]  /*67f0*/  CS2R R20, SRZ ;  /* 0x0000000000147805 */ /* 0x000fe2000001ff00 */
[----:B------:R-:W-:Y:S01]  /*6800*/  IMAD.WIDE.U32 R12, R6, 0x60, R12 ;  /* 0x00000060060c7825 */ /* 0x000fe200078e000c */
[----:B------:R-:W-:-:S03]  /*6810*/  IADD3 R8, P3, R30, R8, RZ ;  /* 0x000000081e087210 */ /* 0x000fc60007f7e0ff */
[----:B------:R-:W-:Y:S01]  /*6820*/  VIADD R14, R26, 0x10 ;  /* 0x000000101a0e7836 */ /* 0x000fe20000000000 */
[----:B------:R-:W-:Y:S01]  /*6830*/  IADD3 R0, P4, R28, R12, RZ ;  /* 0x0000000c1c007210 */ /* 0x000fe20007f9e0ff */
[----:B------:R-:W-:Y:S02]  /*6840*/  IMAD R11, R5, 0x60, RZ ;  /* 0x00000060050b7824 */ /* 0x000fe400078e02ff */
[----:B------:R-:W-:Y:S01]  /*6850*/  IMAD R15, R7, 0x60, RZ ;  /* 0x00000060070f7824 */ /* 0x000fe200078e02ff */
[----:B------:R-:W-:Y:S01]  /*6860*/  ISETP.GE.AND P2, PT, R14, UR4, PT ;  /* 0x000000040e007c0c */ /* 0x000fe2000bf46270 */
[----:B------:R-:W-:Y:S01]  /*6870*/  ULDC.64 UR4, c[0x0][0x3e0] ;  /* 0x0000f80000047ab9 */ /* 0x000fe20000000a00 */
[----:B------:R-:W-:Y:S02]  /*6880*/  IADD3.X R9, R31, R11, R9, P3, !PT ;  /* 0x0000000b1f097210 */ /* 0x000fe40001ffe409 */
[----:B------:R-:W-:Y:S02]  /*6890*/  LEA R12, P3, R8, UR6, 0x1 ;  /* 0x00000006080c7c11 */ /* 0x000fe4000f8608ff */
[----:B------:R-:W-:-:S02]  /*68a0*/  IADD3.X R29, R29, R15, R13, P4, !PT ;  /* 0x0000000f1d1d7210 */ /* 0x000fc400027fe40d */
[----:B------:R-:W-:Y:S02]  /*68b0*/  LEA R14, P4, R0, UR4, 0x1 ;  /* 0x00000004000e7c11 */ /* 0x000fe4000f8808ff */
[----:B------:R-:W-:Y:S02]  /*68c0*/  LEA.HI.X R13, R8, UR7, R9, 0x1, P3 ;  /* 0x00000007080d7c11 */ /* 0x000fe400098f0c09 */
[----:B------:R-:W-:Y:S02]  /*68d0*/  CS2R R8, SRZ ;  /* 0x0000000000087805 */ /* 0x000fe4000001ff00 */
[----:B------:R-:W-:Y:S01]  /*68e0*/  LEA.HI.X R15, R0, UR5, R29, 0x1, P4 ;  /* 0x00000005000f7c11 */ /* 0x000fe2000a0f0c1d */
[----:B------:R0:W5:Y:S04]  /*68f0*/  @!P5 LDG.E.64 R38, desc[UR38][R12.64] ;  /* 0x000000260c26d981 */ /* 0x000168000c1e1b00 */
[----:B------:R0:W5:Y:S04]  /*6900*/  @!P2 LDG.E.64 R8, desc[UR38][R12.64+0x20] ;  /* 0x000020260c08a981 */ /* 0x000168000c1e1b00 */
[----:B------:R0:W5:Y:S04]  /*6910*/  @!P5 LDG.E.64 R32, desc[UR38][R14.64] ;  /* 0x000000260e20d981 */ /* 0x000168000c1e1b00 */
[----:B------:R0:W5:Y:S02]  /*6920*/  @!P2 LDG.E.64 R20, desc[UR38][R14.64+0x20] ;  /* 0x000020260e14a981 */ /* 0x000164000c1e1b00 */
.L_x_1188:
[----:B------:R-:W-:Y:S05]  /*6930*/  BSYNC B1 ;  /* 0x0000000000017941 */ /* 0x000fea0003800000 */
.L_x_1187:
[----:B------:R-:W2:Y:S01]  /*6940*/  LDL R23, [R1+0x34] ;  /* 0x0000340001177983 */ /* 0x000ea20000100800 */
[-C--:B------:R-:W-:Y:S01]  /*6950*/  IMAD.WIDE.U32 R50, R45, R4.reuse, R50 ;  /* 0x000000042d327225 */ /* 0x080fe200078e0032 */
[C---:B------:R-:W-:Y:S01]  /*6960*/  LOP3.LUT P2, RZ, R10.reuse, 0x4, RZ, 0xc0, !PT ;  /* 0x000000040aff7812 */ /* 0x040fe2000784c0ff */
[----:B------:R-:W-:Y:S01]  /*6970*/  ULDC.64 UR4, c[0x0][0x3c8] ;  /* 0x0000f20000047ab9 */ /* 0x000fe20000000a00 */
[----:B------:R-:W-:Y:S01]  /*6980*/  SHF.L.U32 R10, R10, 0x6, RZ ;  /* 0x000000060a0a7819 */ /* 0x000fe200000006ff */
[C---:B------:R-:W-:Y:S01]  /*6990*/  IMAD R4, R3.reuse, R4, RZ ;  /* 0x0000000403047224 */ /* 0x040fe200078e02ff */
[----:B------:R-:W-:Y:S01]  /*69a0*/  ULDC.64 UR6, c[0x0][0x3e0] ;  /* 0x0000f80000067ab9 */ /* 0x000fe20000000a00 */
[-C--:B------:R-:W-:Y:S01]  /*69b0*/  IMAD R0, R3, R6.reuse, RZ ;  /* 0x0000000603007224 */ /* 0x080fe200078e02ff */
[----:B------:R-:W-:Y:S01]  /*69c0*/  LOP3.LUT R11, R10, 0x1c0, RZ, 0xc0, !PT ;  /* 0x000001c00a0b7812 */ /* 0x000fe200078ec0ff */
[----:B------:R-:W-:-:S03]  /*69d0*/  IMAD.WIDE.U32 R48, R45, R6, R48 ;  /* 0x000000062d307225 */ /* 0x000fc600078e0030 */
[----:B------:R-:W-:Y:S01]  /*69e0*/  LOP3.LUT R46, R11, 0x18, R46, 0xf8, !PT ;  /* 0x000000180b2e7812 */ /* 0x000fe200078ef82e */
[C---:B------:R-:W-:Y:S01]  /*69f0*/  IMAD R5, R45.reuse, R5, R4 ;  /* 0x000000052d057224 */ /* 0x040fe200078e0204 */
[----:B------:R-:W-:Y:S01]  /*6a00*/  LEA R4, P3, R50, UR4, 0x1 ;  /* 0x0000000432047c11 */ /* 0x000fe2000f8608ff */
[----:B------:R-:W-:Y:S01]  /*6a10*/  IMAD R3, R45, R7, R0 ;  /* 0x000000072d037224 */ /* 0x000fe200078e0200 */
[----:B------:R-:W-:Y:S01]  /*6a20*/  LEA R0, P4, R48, UR6, 0x1 ;  /* 0x0000000630007c11 */ /* 0x000fe2000f8808ff */
[----:B------:R-:W-:Y:S01]  /*6a30*/  IMAD.IADD R5, R51, 0x1, R5 ;  /* 0x0000000133057824 */ /* 0x000fe200078e0205 */
[----:B------:R-:W-:Y:S01]  /*6a40*/  UMOV UR4, 0xffffffff ;  /* 0xffffffff00047882 */ /* 0x000fe20000000000 */
[----:B------:R-:W-:Y:S01]  /*6a50*/  IMAD.IADD R3, R49, 0x1, R3 ;  /* 0x0000000131037824 */ /* 0x000fe200078e0203 */
[----:B------:R-:W-:Y:S02]  /*6a60*/  SHF.R.U32.HI R11, RZ, 0x3, R11 ;  /* 0x00000003ff0b7819 */ /* 0x000fe4000001160b */
[----:B------:R-:W-:-:S02]  /*6a70*/  LEA.HI.X R5, R50, UR5, R5, 0x1, P3 ;  /* 0x0000000532057c11 */ /* 0x000fc400098f0c05 */
[----:B------:R-:W-:Y:S02]  /*6a80*/  LEA.HI.X R3, R48, UR7, R3, 0x1, P4 ;  /* 0x0000000730037c11 */ /* 0x000fe4000a0f0c03 */
[----:B------:R-:W-:Y:S02]  /*6a90*/  LOP3.LUT R46, R46, R11, RZ, 0x3c, !PT ;  /* 0x0000000b2e2e7212 */ /* 0x000fe400078e3cff */
[----:B--2---:R-:W-:Y:S01]  /*6aa0*/  LEA.HI R6, R23, R23, RZ, 0x1 ;  /* 0x0000001717067211 */ /* 0x004fe200078f08ff */
[----:B------:R-:W-:Y:S06]  /*6ab0*/  BRA.DIV UR4, `(.L_x_1189) ;  /* 0x0000017204c07947 */ /* 0x000fec000b800000 */
.L_x_1438:
[----:B------:R-:W-:-:S03]  /*6ac0*/  UMOV UR4, 0xffffffff ;  /* 0xffffffff00047882 */ /* 0x000fc60000000000 */
[----:B------:R-:W-:Y:S05]  /*6ad0*/  BRA.DIV UR4, `(.L_x_1190) ;  /* 0x0000017204e07947 */ /* 0x000fea000b800000 */
.L_x_1441:
[----:B------:R-:W-:-:S03]  /*6ae0*/  UMOV UR4, 0xffffffff ;  /* 0xffffffff00047882 */ /* 0x000fc60000000000 */
[----:B------:R-:W-:Y:S05]  /*6af0*/  BRA.DIV UR4, `(.L_x_1191) ;  /* 0x0000017604007947 */ /* 0x000fea000b800000 */
.L_x_1444:
[----:B------:R-:W-:-:S03]  /*6b00*/  UMOV UR4, 0xffffffff ;  /* 0xffffffff00047882 */ /* 0x000fc60000000000 */
[----:B------:R-:W-:Y:S05]  /*6b10*/  BRA.DIV UR4, `(.L_x_1192) ;  /* 0x0000017604207947 */ /* 0x000fea000b800000 */
.L_x_1447:
[----:B------:R-:W-:-:S03]  /*6b20*/  UMOV UR4, 0xffffffff ;  /* 0xffffffff00047882 */ /* 0x000fc60000000000 */
[----:B------:R-:W-:Y:S05]  /*6b30*/  BRA.DIV UR4, `(.L_x_1193) ;  /* 0x0000017604407947 */ /* 0x000fea000b800000 */
.L_x_1450:
[----:B------:R-:W-:Y:S01]  /*6b40*/  UMOV UR4, 0xffffffff ;  /* 0xffffffff00047882 */ /* 0x000fe20000000000 */
[----:B------:R-:W-:Y:S02]  /*6b50*/  LOP3.LUT R6, R6, 0xfffffffe, RZ, 0xc0, !PT ;  /* 0xfffffffe06067812 */ /* 0x000fe400078ec0ff */
[----:B------:R-:W-:Y:S05]  /*6b60*/  BRA.DIV UR4, `(.L_x_1194) ;  /* 0x00000176045c7947 */ /* 0x000fea000b800000 */
.L_x_1453:
[----:B------:R-:W-:Y:S01]  /*6b70*/  UMOV UR4, 0xffffffff ;  /* 0xffffffff00047882 */ /* 0x000fe20000000000 */
[----:B------:R-:W-:Y:S02]  /*6b80*/  IMAD.IADD R5, R23, 0x1, -R6 ;  /* 0x0000000117057824 */ /* 0x000fe400078e0a06 */
[----:B------:R-:W-:Y:S05]  /*6b90*/  BRA.DIV UR4, `(.L_x_1195) ;  /* 0x0000017604787947 */ /* 0x000fea000b800000 */
.L_x_1456:
[----:B------:R-:W-:Y:S01]  /*6ba0*/  UMOV UR4, 0xffffffff ;  /* 0xffffffff00047882 */ /* 0x000fe20000000000 */
[----:B------:R-:W-:Y:S02]  /*6bb0*/  SHF.L.U32 R5, R5, 0x1f, RZ ;  /* 0x0000001f05057819 */ /* 0x000fe400000006ff */
[----:B------:R-:W-:Y:S05]  /*6bc0*/  BRA.DIV UR4, `(.L_x_1196) ;  /* 0x0000017604947947 */ /* 0x000fea000b800000 */
.L_x_1459:
[----:B------:R-:W1:Y:S01]  /*6bd0*/  SYNCS.PHASECHK.TRANS64.TRYWAIT P3, [R2+URZ+0x16800], R5 ;  /* 0x01680005020075a7 */ /* 0x000e62000806017f */
[----:B------:R-:W-:Y:S01]  /*6be0*/  SHF.R.S32.HI R7, RZ, 0x1f, R54 ;  /* 0x0000001fff077819 */ /* 0x000fe20000011436 */
[----:B-----5:R-:W-:Y:S01]  /*6bf0*/  IMAD.MOV.U32 R3, RZ, RZ, R41 ;  /* 0x000000ffff037224 */ /* 0x020fe200078e0029 */
[----:B------:R-:W-:Y:S01]  /*6c00*/  BSSY B1, `(.L_x_1197) ;  /* 0x0000024000017945 */ /* 0x000fe20003800000 */
[----:B------:R-:W-:Y:S01]  /*6c10*/  IMAD.MOV.U32 R4, RZ, RZ, R34 ;  /* 0x000000ffff047224 */ /* 0x000fe200078e0022 */
[----:B------:R-:W-:Y:S01]  /*6c20*/  LEA.HI R7, R7, R54, RZ, 0x5 ;  /* 0x0000003607077211 */ /* 0x000fe200078f28ff */
[----:B------:R-:W-:Y:S02]  /*6c30*/  IMAD.MOV.U32 R6, RZ, RZ, R35 ;  /* 0x000000ffff067224 */ /* 0x000fe400078e0023 */
[----:B------:R-:W-:Y:S01]  /*6c40*/  IMAD.MOV.U32 R0, RZ, RZ, R40 ;  /* 0x000000ffff007224 */ /* 0x000fe200078e0028 */
[----:B------:R-:W-:Y:S01]  /*6c50*/  SHF.R.S32.HI R7, RZ, 0x5, R7 ;  /* 0x00000005ff077819 */ /* 0x000fe20000011407 */
[----:B------:R-:W-:Y:S01]  /*6c60*/  IMAD.MOV.U32 R10, RZ, RZ, R33 ;  /* 0x000000ffff0a7224 */ /* 0x000fe200078e0021 */
[----:B------:R-:W-:Y:S01]  /*6c70*/  PRMT R47, R3, 0x5410, R4 ;  /* 0x00005410032f7816 */ /* 0x000fe20000000004 */
[----:B------:R-:W-:Y:S01]  /*6c80*/  IMAD.MOV.U32 R4, RZ, RZ, R43 ;  /* 0x000000ffff047224 */ /* 0x000fe200078e002b */
[----:B------:R-:W-:Y:S01]  /*6c90*/  PRMT R48, R6, 0x7610, R48 ;  /* 0x0000761006307816 */ /* 0x000fe20000000030 */
[----:B------:R-:W-:Y:S01]  /*6ca0*/  IMAD R3, R7, 0x200, R46 ;  /* 0x0000020007037824 */ /* 0x000fe200078e022e */
[----:B------:R-:W-:Y:S01]  /*6cb0*/  PRMT R29, R0, 0x7610, R29 ;  /* 0x00007610001d7816 */ /* 0x000fe2000000001d */
[----:B------:R-:W-:Y:S01]  /*6cc0*/  IMAD.MOV.U32 R6, RZ, RZ, R36 ;  /* 0x000000ffff067224 */ /* 0x000fe200078e0024 */
[----:B------:R-:W-:Y:S01]  /*6cd0*/  PRMT R48, R48, 0x5410, R4 ;  /* 0x0000541030307816 */ /* 0x000fe20000000004 */
[----:B------:R-:W-:Y:S01]  /*6ce0*/  IMAD R3, R3, 0x2, R2 ;  /* 0x0000000203037824 */ /* 0x000fe200078e0202 */
[----:B0-----:R-:W-:Y:S01]  /*6cf0*/  PRMT R12, R12, 0x5410, R10 ;  /* 0x000054100c0c7816 */ /* 0x001fe2000000000a */
[----:B------:R-:W-:Y:S01]  /*6d00*/  IMAD.MOV.U32 R0, RZ, RZ, R42 ;  /* 0x000000ffff007224 */ /* 0x000fe200078e002a */
[----:B------:R-:W-:Y:S01]  /*6d10*/  PRMT R49, R6, 0x7610, R49 ;  /* 0x0000761006317816 */ /* 0x000fe20000000031 */
[----:B------:R-:W-:-:S02]  /*6d20*/  IMAD.MOV.U32 R6, RZ, RZ, R37 ;  /* 0x000000ffff067224 */ /* 0x000fc400078e0025 */
[----:B------:R-:W-:Y:S01]  /*6d30*/  VIADD R4, R3, 0x8400 ;  /* 0x0000840003047836 */ /* 0x000fe20000000000 */
[----:B------:R-:W-:Y:S01]  /*6d40*/  PRMT R28, R0, 0x7610, R28 ;  /* 0x00007610001c7816 */ /* 0x000fe2000000001c */
[----:B------:R-:W-:Y:S01]  /*6d50*/  IMAD.MOV.U32 R7, RZ, RZ, R32 ;  /* 0x000000ffff077224 */ /* 0x000fe200078e0020 */
[----:B------:R-:W-:Y:S01]  /*6d60*/  PRMT R49, R49, 0x5410, R6 ;  /* 0x0000541031317816 */ /* 0x000fe20000000006 */
[----:B------:R-:W-:Y:S01]  /*6d70*/  VIADD R0, R3, 0x8440 ;  /* 0x0000844003007836 */ /* 0x000fe20000000000 */
[----:B------:R-:W-:Y:S01]  /*6d80*/  @P2 IADD3 R0, R4, -0x40, RZ ;  /* 0xffffffc004002810 */ /* 0x000fe20007ffe0ff */
[----:B------:R-:W-:Y:S01]  /*6d90*/  IMAD.MOV.U32 R4, RZ, RZ, R20 ;  /* 0x000000ffff047224 */ /* 0x000fe200078e0014 */
[----:B------:R-:W-:Y:S01]  /*6da0*/  PRMT R50, R7, 0x7610, R50 ;  /* 0x0000761007327816 */ /* 0x000fe20000000032 */
[----:B------:R-:W-:Y:S02]  /*6db0*/  IMAD.MOV.U32 R6, RZ, RZ, R21 ;  /* 0x000000ffff067224 */ /* 0x000fe400078e0015 */
[----:B------:R-:W-:-:S02]  /*6dc0*/  IMAD.MOV.U32 R7, RZ, RZ, R38 ;  /* 0x000000ffff077224 */ /* 0x000fc400078e0026 */
[----:B------:R-:W-:Y:S01]  /*6dd0*/  IMAD.MOV.U32 R11, RZ, RZ, R39 ;  /* 0x000000ffff0b7224 */ /* 0x000fe200078e0027 */
[----:B------:R-:W-:Y:S01]  /*6de0*/  PRMT R10, R4, 0x5410, R6 ;  /* 0x00005410040a7816 */ /* 0x000fe20000000006 */
[----:B------:R-:W-:Y:S01]  /*6df0*/  IMAD.MOV.U32 R4, RZ, RZ, R8 ;  /* 0x000000ffff047224 */ /* 0x000fe200078e0008 */
[----:B------:R-:W-:Y:S01]  /*6e00*/  PRMT R50, R50, 0x5410, R7 ;  /* 0x0000541032327816 */ /* 0x000fe20000000007 */
[----:B------:R-:W-:Y:S01]  /*6e10*/  IMAD.MOV.U32 R6, RZ, RZ, R9 ;  /* 0x000000ffff067224 */ /* 0x000fe200078e0009 */
[----:B------:R-:W-:Y:S01]  /*6e20*/  PRMT R12, R11, 0x7610, R12 ;  /* 0x000076100b0c7816 */ /* 0x000fe2000000000c */
[----:B-1----:R-:W-:Y:S06]  /*6e30*/  @!P3 BRA `(.L_x_1198) ;  /* 0x000001740020b947 */ /* 0x002fec0003800000 */
.L_x_1460:
[----:B------:R-:W-:Y:S05]  /*6e40*/  BSYNC B1 ;  /* 0x0000000000017941 */ /* 0x000fea0003800000 */
.L_x_1197:
[----:B------:R-:W-:Y:S01]  /*6e50*/  BSSY B1, `(.L_x_1199) ;  /* 0x000005f000017945 */ /* 0x000fe20003800000 */
[----:B------:R-:W-:-:S03]  /*6e60*/  PRMT R11, R4, 0x5410, R6 ;  /* 0x00005410040b7816 */ /* 0x000fc60000000006 */
[----:B------:R-:W-:Y:S05]  /*6e70*/  @P0 BRA `(.L_x_1200) ;  /* 0x0000000400700947 */ /* 0x000fea0003800000 */
[----:B0-----:R-:W0:Y:S01]  /*6e80*/  LDC R5, c[0x0][0x3d4] ;  /* 0x0000f500ff057b82 */ /* 0x001e220000000800 */
[C---:B------:R-:W-:Y:S01]  /*6e90*/  VIADD R4, R26.reuse, 0x10 ;  /* 0x000000101a047836 */ /* 0x040fe20000000000 */
[----:B------:R-:W-:Y:S01]  /*6ea0*/  BSSY B2, `(.L_x_1201) ;  /* 0x000002e000027945 */ /* 0x000fe20003800000 */
[----:B0-----:R-:W-:-:S03]  /*6eb0*/  ISETP.GE.AND P0, PT, R26, R5, PT ;  /* 0x000000051a00720c */ /* 0x001fc60003f06270 */
[----:B------:R-:W-:-:S10]  /*6ec0*/  ISETP.GE.AND P2, PT, R4, R5, PT ;  /* 0x000000050400720c */ /* 0x000fd40003f46270 */
[----:B------:R-:W-:Y:S05]  /*6ed0*/  @P0 BRA `(.L_x_1202) ;  /* 0x0000000000a80947 */ /* 0x000fea0003800000 */
[----:B------:R-:W0:Y:S01]  /*6ee0*/  LDS.128 R4, [R3+0x8400] ;  /* 0x0084000003047984 */ /* 0x000e220000000c00 */
[--C-:B------:R-:W-:Y:S01]  /*6ef0*/  SHF.R.U64 R31, R40, 0x10, R41.reuse ;  /* 0x00000010281f7819 */ /* 0x100fe20000001229 */
[----:B------:R-:W-:Y:S01]  /*6f00*/  HADD2.F32 R29, -RZ, R29.H0_H0 ;  /* 0x2000001dff1d7230 */ /* 0x000fe20000004100 */
[----:B------:R-:W-:Y:S01]  /*6f10*/  SHF.R.U32.HI R40, RZ, 0x10, R41 ;  /* 0x00000010ff287819 */ /* 0x000fe20000011629 */
[----:B------:R-:W-:Y:S01]  /*6f20*/  HADD2.F32 R28, -RZ, R28.H0_H0 ;  /* 0x2000001cff1c7230 */ /* 0x000fe20000004100 */
[--C-:B------:R-:W-:Y:S02]  /*6f30*/  SHF.R.U32.HI R30, RZ, 0x10, R43.reuse ;  /* 0x00000010ff1e7819 */ /* 0x100fe4000001162b */
[----:B------:R-:W-:Y:S01]  /*6f40*/  SHF.R.U64 R45, R42, 0x10, R43 ;  /* 0x000000102a2d7819 */ /* 0x000fe2000000122b */
[----:B------:R-:W-:Y:S02]  /*6f50*/  HADD2.F32 R40, -RZ, R40.H0_H0 ;  /* 0x20000028ff287230 */ /* 0x000fe40000004100 */
[----:B------:R-:W-:-:S02]  /*6f60*/  HADD2.F32 R30, -RZ, R30.H0_H0 ;  /* 0x2000001eff1e7230 */ /* 0x000fc40000004100 */
[--C-:B0-----:R-:W-:Y:S02]  /*6f70*/  HADD2.F32 R15, -RZ, R7.reuse.H0_H0 ;  /* 0x20000007ff0f7230 */ /* 0x101fe40000004100 */
[----:B------:R-:W-:Y:S02]  /*6f80*/  HADD2.F32 R23, -RZ, R7.H1_H1 ;  /* 0x30000007ff177230 */ /* 0x000fe40000004100 */
[--C-:B------:R-:W-:Y:S02]  /*6f90*/  HADD2.F32 R7, -RZ, R4.reuse.H0_H0 ;  /* 0x20000004ff077230 */ /* 0x100fe40000004100 */
[----:B------:R-:W-:Y:S02]  /*6fa0*/  HADD2.F32 R4, -RZ, R4.H1_H1 ;  /* 0x30000004ff047230 */ /* 0x000fe40000004100 */
[C---:B------:R-:W-:Y:S01]  /*6fb0*/  FMUL.FTZ R46, R23.reuse, R40 ;  /* 0x00000028172e7220 */ /* 0x040fe20000410000 */
[----:B------:R-:W-:Y:S01]  /*6fc0*/  FMUL.FTZ R23, R23, R30 ;  /* 0x0000001e17177220 */ /* 0x000fe20000410000 */
[----:B------:R-:W-:-:S02]  /*6fd0*/  HADD2.F32 R13, -RZ, R6.H0_H0 ;  /* 0x20000006ff0d7230 */ /* 0x000fc40000004100 */
[CC--:B------:R-:W-:Y:S01]  /*6fe0*/  FMUL.FTZ R42, R4.reuse, R29.reuse ;  /* 0x0000001d042a7220 */ /* 0x0c0fe20000410000 */
[C---:B------:R-:W-:Y:S01]  /*6ff0*/  FFMA.FTZ R46, R15.reuse, R30, -R46 ;  /* 0x0000001e0f2e7223 */ /* 0x040fe2000001082e */
[----:B------:R-:W-:Y:S02]  /*7000*/  HADD2.F32 R14, -RZ, R6.H1_H1 ;  /* 0x30000006ff0e7230 */ /* 0x000fe40000004100 */
[----:B------:R-:W-:Y:S01]  /*7010*/  FFMA.FTZ R41, R15, R40, R23 ;  /* 0x000000280f297223 */ /* 0x000fe20000010017 */
[-C--:B------:R-:W-:Y:S01]  /*7020*/  FMUL.FTZ R30, R4, R28.reuse ;  /* 0x0000001c041e7220 */ /* 0x080fe20000410000 */
[C---:B------:R-:W-:Y:S01]  /*7030*/  FFMA.FTZ R42, R7.reuse, R28, -R42 ;  /* 0x0000001c072a7223 */ /* 0x040fe2000001082a */
[----:B------:R-:W-:Y:S02]  /*7040*/  HADD2.F32 R6, -RZ, R5.H0_H0 ;  /* 0x20000005ff067230 */ /* 0x000fe40000004100 */
[----:B------:R-:W-:Y:S02]  /*7050*/  HADD2.F32 R28, -RZ, R47.H0_H0 ;  /* 0x2000002fff1c7230 */ /* 0x000fe40000004100 */
[----:B------:R-:W-:Y:S01]  /*7060*/  FFMA.FTZ R29, R7, R29, R30 ;  /* 0x0000001d071d7223 */ /* 0x000fe2000001001e */
[----:B------:R-:W-:-:S02]  /*7070*/  HADD2.F32 R15, -RZ, R48.H1_H1 ;  /* 0x30000030ff0f7230 */ /* 0x000fc40000004100 */
[----:B------:R-:W-:Y:S02]  /*7080*/  HADD2.F32 R5, -RZ, R5.H1_H1 ;  /* 0x30000005ff057230 */ /* 0x000fe40000004100 */
[CC--:B------:R-:W-:Y:S01]  /*7090*/  FMUL.FTZ R30, R14.reuse, R28.reuse ;  /* 0x0000001c0e1e7220 */ /* 0x0c0fe20000410000 */
[----:B------:R-:W-:Y:S02]  /*70a0*/  HADD2.F32 R23, -RZ, R31.H0_H0 ;  /* 0x2000001fff177230 */ /* 0x000fe40000004100 */
[-C--:B------:R-:W-:Y:S01]  /*70b0*/  FMUL.FTZ R31, R14, R15.reuse ;  /* 0x0000000f0e1f7220 */ /* 0x080fe20000410000 */
[----:B------:R-:W-:Y:S02]  /*70c0*/  HADD2.F32 R4, -RZ, R45.H0_H0 ;  /* 0x2000002dff047230 */ /* 0x000fe40000004100 */
[----:B------:R-:W-:Y:S01]  /*70d0*/  FFMA.FTZ R30, R13, R15, -R30 ;  /* 0x0000000f0d1e7223 */ /* 0x000fe2000001081e */
[----:B------:R-:W-:Y:S01]  /*70e0*/  FMUL.FTZ R7, R5, R23 ;  /* 0x0000001705077220 */ /* 0x000fe20000410000 */
[----:B------:R-:W-:Y:S01]  /*70f0*/  FFMA.FTZ R31, R13, R28, R31 ;  /* 0x0000001c0d1f7223 */ /* 0x000fe2000001001f */
[----:B------:R-:W-:-:S02]  /*7100*/  FMUL.FTZ R14, R5, R4 ;  /* 0x00000004050e7220 */ /* 0x000fc40000410000 */
[C---:B------:R-:W-:Y:S01]  /*7110*/  FFMA.FTZ R5, R6.reuse, R4, -R7 ;  /* 0x0000000406057223 */ /* 0x040fe20000010807 */
[----:B------:R-:W-:Y:S01]  /*7120*/  F2FP.F16.F32.PACK_AB R7, R41, R46 ;  /* 0x0000002e2907723e */ /* 0x000fe200000000ff */
[----:B------:R-:W-:Y:S01]  /*7130*/  FFMA.FTZ R14, R6, R23, R14 ;  /* 0x00000017060e7223 */ /* 0x000fe2000001000e */
[----:B------:R-:W-:Y:S02]  /*7140*/  F2FP.F16.F32.PACK_AB R6, R31, R30 ;  /* 0x0000001e1f06723e */ /* 0x000fe400000000ff */
[----:B------:R-:W-:Y:S02]  /*7150*/  F2FP.F16.F32.PACK_AB R4, R29, R42 ;  /* 0x0000002a1d04723e */ /* 0x000fe400000000ff */
[----:B------:R-:W-:-:S05]  /*7160*/  F2FP.F16.F32.PACK_AB R5, R14, R5 ;  /* 0x000000050e05723e */ /* 0x000fca00000000ff */
[----:B------:R0:W-:Y:S02]  /*7170*/  STS.128 [R3+0x8400], R4 ;  /* 0x0084000403007388 */ /* 0x0001e40000000c00 */
.L_x_1202:
[----:B------:R-:W-:Y:S05]  /*7180*/  BSYNC B2 ;  /* 0x0000000000027941 */ /* 0x000fea0003800000 */
.L_x_1201:
[----:B------:R-:W-:Y:S05]  /*7190*/  @P2 BRA `(.L_x_1200) ;  /* 0x0000000000a82947 */ /* 0x000fea0003800000 */
[----:B0-----:R-:W0:Y:S01]  /*71a0*/  LDS.128 R4, [R0] ;  /* 0x0000000000047984 */ /* 0x001e220000000c00 */
[--C-:B------:R-:W-:Y:S01]  /*71b0*/  SHF.R.U64 R31, R34, 0x10, R35.reuse ;  /* 0x00000010221f7819 */ /* 0x100fe20000001223 */
[----:B------:R-:W-:Y:S01]  /*71c0*/  HADD2.F32 R29, -RZ, R47.H1_H1 ;  /* 0x3000002fff1d7230 */ /* 0x000fe20000004100 */
        /* <DEDUP_REMOVED lines=38> */
[----:B------:R1:W-:Y:S02]  /*7430*/  STS.128 [R0], R4 ;  /* 0x0000000400007388 */ /* 0x0003e40000000c00 */
.L_x_1200:
[----:B------:R-:W-:Y:S05]  /*7440*/  BSYNC B1 ;  /* 0x0000000000017941 */ /* 0x000fea0003800000 */
.L_x_1199:
[----:B------:R-:W-:Y:S05]  /*7450*/  @P1 BRA `(.L_x_1203) ;  /* 0x0000001800741947 */ /* 0x000fea0003800000 */
[----:B01----:R-:W0:Y:S01]  /*7460*/  LDC R5, c[0x0][0x3d4] ;  /* 0x0000f500ff057b82 */ /* 0x003e220000000800 */
[C---:B------:R-:W-:Y:S01]  /*7470*/  VIADD R4, R26.reuse, 0x10 ;  /* 0x000000101a047836 */ /* 0x040fe20000000000 */
[----:B------:R-:W-:Y:S01]  /*7480*/  BSSY B1, `(.L_x_1204) ;  /* 0x000002e000017945 */ /* 0x000fe20003800000 */
[----:B0-----:R-:W-:-:S03]  /*7490*/  ISETP.GE.AND P0, PT, R26, R5, PT ;  /* 0x000000051a00720c */ /* 0x001fc60003f06270 */
[----:B------:R-:W-:-:S10]  /*74a0*/  ISETP.GE.AND P1, PT, R4, R5, PT ;  /* 0x000000050400720c */ /* 0x000fd40003f26270 */
[----:B------:R-:W-:Y:S05]  /*74b0*/  @P0 BRA `(.L_x_1205) ;  /* 0x0000000000a80947 */ /* 0x000fea0003800000 */
[----:B------:R-:W0:Y:S01]  /*74c0*/  LDS.128 R4, [R3+0xb400] ;  /* 0x00b4000003047984 */ /* 0x000e220000000c00 */
[----:B------:R-:W-:Y:S01]  /*74d0*/  SHF.R.U32.HI R30, RZ, 0x10, R33 ;  /* 0x00000010ff1e7819 */ /* 0x000fe20000011621 */
[--C-:B------:R-:W-:Y:S01]  /*74e0*/  HADD2.F32 R26, -RZ, R50.reuse.H1_H1 ;  /* 0x30000032ff1a7230 */ /* 0x100fe20000004100 */
[--C-:B------:R-:W-:Y:S01]  /*74f0*/  SHF.R.U32.HI R28, RZ, 0x10, R39.reuse ;  /* 0x00000010ff1c7819 */ /* 0x100fe20000011627 */
[----:B------:R-:W-:Y:S01]  /*7500*/  HADD2.F32 R27, -RZ, R50.H0_H0 ;  /* 0x20000032ff1b7230 */ /* 0x000fe20000004100 */
[----:B------:R-:W-:Y:S01]  /*7510*/  SHF.R.U64 R35, R38, 0x10, R39 ;  /* 0x0000001026237819 */ /* 0x000fe20000001227 */
[----:B------:R-:W-:Y:S01]  /*7520*/  HADD2.F32 R30, -RZ, R30.H0_H0 ;  /* 0x2000001eff1e7230 */ /* 0x000fe20000004100 */
[----:B------:R-:W-:Y:S01]  /*7530*/  SHF.R.U64 R31, R32, 0x10, R33 ;  /* 0x00000010201f7819 */ /* 0x000fe20000001221 */
[----:B------:R-:W-:Y:S02]  /*7540*/  HADD2.F32 R28, -RZ, R28.H0_H0 ;  /* 0x2000001cff1c7230 */ /* 0x000fe40000004100 */
[----:B0-----:R-:W-:-:S02]  /*7550*/  HADD2.F32 R23, -RZ, R7.H1_H1 ;  /* 0x30000007ff177230 */ /* 0x001fc40000004100 */
[----:B------:R-:W-:Y:S02]  /*7560*/  HADD2.F32 R15, -RZ, R7.H0_H0 ;  /* 0x20000007ff0f7230 */ /* 0x000fe40000004100 */
[--C-:B------:R-:W-:Y:S02]  /*7570*/  HADD2.F32 R7, -RZ, R4.reuse.H0_H0 ;  /* 0x20000004ff077230 */ /* 0x100fe40000004100 */
[C---:B------:R-:W-:Y:S01]  /*7580*/  FMUL.FTZ R34, R23.reuse, R30 ;  /* 0x0000001e17227220 */ /* 0x040fe20000410000 */
[----:B------:R-:W-:Y:S01]  /*7590*/  FMUL.FTZ R23, R23, R28 ;  /* 0x0000001c17177220 */ /* 0x000fe20000410000 */
[----:B------:R-:W-:Y:S02]  /*75a0*/  HADD2.F32 R4, -RZ, R4.H1_H1 ;  /* 0x30000004ff047230 */ /* 0x000fe40000004100 */
[--C-:B------:R-:W-:Y:S02]  /*75b0*/  HADD2.F32 R13, -RZ, R6.reuse.H0_H0 ;  /* 0x20000006ff0d7230 */ /* 0x100fe40000004100 */
[----:B------:R-:W-:Y:S01]  /*75c0*/  FFMA.FTZ R29, R15, R30, R23 ;  /* 0x0000001e0f1d7223 */ /* 0x000fe20000010017 */
[----:B------:R-:W-:-:S02]  /*75d0*/  HADD2.F32 R14, -RZ, R6.H1_H1 ;  /* 0x30000006ff0e7230 */ /* 0x000fc40000004100 */
[----:B------:R-:W-:Y:S01]  /*75e0*/  FFMA.FTZ R34, R15, R28, -R34 ;  /* 0x0000001c0f227223 */ /* 0x000fe20000010822 */
[--C-:B------:R-:W-:Y:S02]  /*75f0*/  HADD2.F32 R23, -RZ, R12.reuse.H1_H1 ;  /* 0x3000000cff177230 */ /* 0x100fe40000004100 */
[C---:B------:R-:W-:Y:S01]  /*7600*/  FMUL.FTZ R32, R4.reuse, R27 ;  /* 0x0000001b04207220 */ /* 0x040fe20000410000 */
[--C-:B------:R-:W-:Y:S02]  /*7610*/  HADD2.F32 R6, -RZ, R5.reuse.H0_H0 ;  /* 0x20000005ff067230 */ /* 0x100fe40000004100 */
[-C--:B------:R-:W-:Y:S01]  /*7620*/  FMUL.FTZ R28, R4, R26.reuse ;  /* 0x0000001a041c7220 */ /* 0x080fe20000410000 */
[----:B------:R-:W-:Y:S02]  /*7630*/  HADD2.F32 R12, -RZ, R12.H0_H0 ;  /* 0x2000000cff0c7230 */ /* 0x000fe40000004100 */
[----:B------:R-:W-:Y:S01]  /*7640*/  FFMA.FTZ R32, R7, R26, -R32 ;  /* 0x0000001a07207223 */ /* 0x000fe20000010820 */
[----:B------:R-:W-:-:S02]  /*7650*/  HADD2.F32 R5, -RZ, R5.H1_H1 ;  /* 0x30000005ff057230 */ /* 0x000fc40000004100 */
[----:B------:R-:W-:Y:S01]  /*7660*/  FFMA.FTZ R27, R7, R27, R28 ;  /* 0x0000001b071b7223 */ /* 0x000fe2000001001c */
[----:B------:R-:W-:Y:S02]  /*7670*/  HADD2.F32 R15, -RZ, R31.H0_H0 ;  /* 0x2000001fff0f7230 */ /* 0x000fe40000004100 */
[C---:B------:R-:W-:Y:S01]  /*7680*/  FMUL.FTZ R26, R14.reuse, R23 ;  /* 0x000000170e1a7220 */ /* 0x040fe20000410000 */
[----:B------:R-:W-:Y:S02]  /*7690*/  HADD2.F32 R4, -RZ, R35.H0_H0 ;  /* 0x20000023ff047230 */ /* 0x000fe40000004100 */
[-C--:B------:R-:W-:Y:S01]  /*76a0*/  FMUL.FTZ R28, R14, R12.reuse ;  /* 0x0000000c0e1c7220 */ /* 0x080fe20000410000 */
[----:B------:R-:W-:Y:S01]  /*76b0*/  FMUL.FTZ R7, R5, R15 ;  /* 0x0000000f05077220 */ /* 0x000fe20000410000 */
[----:B------:R-:W-:Y:S01]  /*76c0*/  FFMA.FTZ R26, R13, R12, -R26 ;  /* 0x0000000c0d1a7223 */ /* 0x000fe2000001081a */
[-C--:B------:R-:W-:Y:S01]  /*76d0*/  FMUL.FTZ R14, R5, R4.reuse ;  /* 0x00000004050e7220 */ /* 0x080fe20000410000 */
[----:B------:R-:W-:Y:S01]  /*76e0*/  FFMA.FTZ R13, R13, R23, R28 ;  /* 0x000000170d0d7223 */ /* 0x000fe2000001001c */
[C---:B------:R-:W-:Y:S01]  /*76f0*/  FFMA.FTZ R5, R6.reuse, R4, -R7 ;  /* 0x0000000406057223 */ /* 0x040fe20000010807 */
[----:B------:R-:W-:Y:S01]  /*7700*/  F2FP.F16.F32.PACK_AB R7, R29, R34 ;  /* 0x000000221d07723e */ /* 0x000fe200000000ff */
[----:B------:R-:W-:Y:S01]  /*7710*/  FFMA.FTZ R14, R6, R15, R14 ;  /* 0x0000000f060e7223 */ /* 0x000fe2000001000e */
[----:B------:R-:W-:-:S02]  /*7720*/  F2FP.F16.F32.PACK_AB R4, R27, R32 ;  /* 0x000000201b04723e */ /* 0x000fc400000000ff */
[----:B------:R-:W-:Y:S02]  /*7730*/  F2FP.F16.F32.PACK_AB R6, R13, R26 ;  /* 0x0000001a0d06723e */ /* 0x000fe400000000ff */
[----:B------:R-:W-:-:S05]  /*7740*/  F2FP.F16.F32.PACK_AB R5, R14, R5 ;  /* 0x000000050e05723e */ /* 0x000fca00000000ff */
[----:B------:R0:W-:Y:S02]  /*7750*/  STS.128 [R3+0xb400], R4 ;  /* 0x00b4000403007388 */ /* 0x0001e40000000c00 */
.L_x_1205:
[----:B------:R-:W-:Y:S05]  /*7760*/  BSYNC B1 ;  /* 0x0000000000017941 */ /* 0x000fea0003800000 */
.L_x_1204:
[----:B------:R-:W-:Y:S05]  /*7770*/  @P1 BRA `(.L_x_1203) ;  /* 0x0000001400ac1947 */ /* 0x000fea0003800000 */
[----:B0-----:R-:W0:Y:S01]  /*7780*/  LDS.128 R4, [R0+0x3000] ;  /* 0x0030000000047984 */ /* 0x001e220000000c00 */
[--C-:B------:R-:W-:Y:S01]  /*7790*/  SHF.R.U64 R23, R20, 0x10, R21.reuse ;  /* 0x0000001014177819 */ /* 0x100fe20000001215 */
[--C-:B------:R-:W-:Y:S01]  /*77a0*/  HADD2.F32 R15, -RZ, R10.reuse.H0_H0 ;  /* 0x2000000aff0f7230 */ /* 0x100fe20000004100 */
[----:B------:R-:W-:Y:S01]  /*77b0*/  SHF.R.U32.HI R20, RZ, 0x10, R21 ;  /* 0x00000010ff147819 */ /* 0x000fe20000011615 */
[----:B------:R-:W-:Y:S01]  /*77c0*/  HADD2.F32 R13, -RZ, R11.H0_H0 ;  /* 0x2000000bff0d7230 */ /* 0x000fe20000004100 */
[--C-:B------:R-:W-:Y:S01]  /*77d0*/  SHF.R.U32.HI R14, RZ, 0x10, R9.reuse ;  /* 0x00000010ff0e7819 */ /* 0x100fe20000011609 */
[----:B------:R-:W-:Y:S01]  /*77e0*/  HADD2.F32 R10, -RZ, R10.H1_H1 ;  /* 0x3000000aff0a7230 */ /* 0x000fe20000004100 */
[----:B------:R-:W-:Y:S01]  /*77f0*/  SHF.R.U64 R27, R8, 0x10, R9 ;  /* 0x00000010081b7819 */ /* 0x000fe20000001209 */
[----:B------:R-:W-:Y:S02]  /*7800*/  HADD2.F32 R20, -RZ, R20.H0_H0 ;  /* 0x20000014ff147230 */ /* 0x000fe40000004100 */
[----:B------:R-:W-:-:S02]  /*7810*/  HADD2.F32 R14, -RZ, R14.H0_H0 ;  /* 0x2000000eff0e7230 */ /* 0x000fc40000004100 */
[----:B------:R-:W-:Y:S02]  /*7820*/  HADD2.F32 R11, -RZ, R11.H1_H1 ;  /* 0x3000000bff0b7230 */ /* 0x000fe40000004100 */
[--C-:B0-----:R-:W-:Y:S02]  /*7830*/  HADD2.F32 R12, -RZ, R7.reuse.H1_H1 ;  /* 0x30000007ff0c7230 */ /* 0x101fe40000004100 */
[--C-:B------:R-:W-:Y:S02]  /*7840*/  HADD2.F32 R3, -RZ, R4.reuse.H0_H0 ;  /* 0x20000004ff037230 */ /* 0x100fe40000004100 */
[----:B------:R-:W-:Y:S02]  /*7850*/  HADD2.F32 R9, -RZ, R7.H0_H0 ;  /* 0x20000007ff097230 */ /* 0x000fe40000004100 */
[C---:B------:R-:W-:Y:S01]  /*7860*/  FMUL.FTZ R26, R12.reuse, R20 ;  /* 0x000000140c1a7220 */ /* 0x040fe20000410000 */
[----:B------:R-:W-:Y:S02]  /*7870*/  HADD2.F32 R4, -RZ, R4.H1_H1 ;  /* 0x30000004ff047230 */ /* 0x000fe40000004100 */
[----:B------:R-:W-:Y:S01]  /*7880*/  FMUL.FTZ R21, R12, R14 ;  /* 0x0000000e0c157220 */ /* 0x000fe20000410000 */
[----:B------:R-:W-:-:S02]  /*7890*/  HADD2.F32 R7, -RZ, R6.H0_H0 ;  /* 0x20000006ff077230 */ /* 0x000fc40000004100 */
[C---:B------:R-:W-:Y:S01]  /*78a0*/  FFMA.FTZ R26, R9.reuse, R14, -R26 ;  /* 0x0000000e091a7223 */ /* 0x040fe2000001081a */
[----:B------:R-:W-:Y:S02]  /*78b0*/  HADD2.F32 R8, -RZ, R6.H1_H1 ;  /* 0x30000006ff087230 */ /* 0x000fe40000004100 */
[C---:B------:R-:W-:Y:S01]  /*78c0*/  FMUL.FTZ R12, R4.reuse, R15 ;  /* 0x0000000f040c7220 */ /* 0x040fe20000410000 */
[--C-:B------:R-:W-:Y:S02]  /*78d0*/  HADD2.F32 R6, -RZ, R5.reuse.H0_H0 ;  /* 0x20000005ff067230 */ /* 0x100fe40000004100 */
[----:B------:R-:W-:Y:S01]  /*78e0*/  FFMA.FTZ R21, R9, R20, R21 ;  /* 0x0000001409157223 */ /* 0x000fe20000010015 */
[-C--:B------:R-:W-:Y:S01]  /*78f0*/  FMUL.FTZ R14, R4, R13.reuse ;  /* 0x0000000d040e7220 */ /* 0x080fe20000410000 */
[----:B------:R-:W-:Y:S02]  /*7900*/  HADD2.F32 R5, -RZ, R5.H1_H1 ;  /* 0x30000005ff057230 */ /* 0x000fe40000004100 */
[----:B------:R-:W-:Y:S01]  /*7910*/  FFMA.FTZ R12, R3, R13, -R12 ;  /* 0x0000000d030c7223 */ /* 0x000fe2000001080c */
[----:B------:R-:W-:-:S02]  /*7920*/  HADD2.F32 R9, -RZ, R23.H0_H0 ;  /* 0x20000017ff097230 */ /* 0x000fc40000004100 */
[----:B------:R-:W-:Y:S01]  /*7930*/  FFMA.FTZ R3, R3, R15, R14 ;  /* 0x0000000f03037223 */ /* 0x000fe2000001000e */
[----:B------:R-:W-:Y:S02]  /*7940*/  HADD2.F32 R4, -RZ, R27.H0_H0 ;  /* 0x2000001bff047230 */ /* 0x000fe40000004100 */
[C---:B------:R-:W-:Y:S01]  /*7950*/  FMUL.FTZ R14, R8.reuse, R10 ;  /* 0x0000000a080e7220 */ /* 0x040fe20000410000 */
[----:B------:R-:W-:Y:S01]  /*7960*/  FMUL.FTZ R15, R8, R11 ;  /* 0x0000000b080f7220 */ /* 0x000fe20000410000 */
[C---:B------:R-:W-:Y:S01]  /*7970*/  FMUL.FTZ R13, R5.reuse, R9 ;  /* 0x00000009050d7220 */ /* 0x040fe20000410000 */
[----:B------:R-:W-:Y:S01]  /*7980*/  FMUL.FTZ R8, R5, R4 ;  /* 0x0000000405087220 */ /* 0x000fe20000410000 */
[C---:B------:R-:W-:Y:S01]  /*7990*/  FFMA.FTZ R14, R7.reuse, R11, -R14 ;  /* 0x0000000b070e7223 */ /* 0x040fe2000001080e */
[----:B------:R-:W-:Y:S01]  /*79a0*/  FFMA.FTZ R15, R7, R10, R15 ;  /* 0x0000000a070f7223 */ /* 0x000fe2000001000f */
[C---:B------:R-:W-:Y:S01]  /*79b0*/  FFMA.FTZ R13, R6.reuse, R4, -R13 ;  /* 0x00000004060d7223 */ /* 0x040fe2000001080d */
[----:B------:R-:W-:Y:S01]  /*79c0*/  FFMA.FTZ R8, R6, R9, R8 ;  /* 0x0000000906087223 */ /* 0x000fe20000010008 */
[----:B------:R-:W-:-:S02]  /*79d0*/  F2FP.F16.F32.PACK_AB R7, R21, R26 ;  /* 0x0000001a1507723e */ /* 0x000fc400000000ff */
[----:B------:R-:W-:Y:S02]  /*79e0*/  F2FP.F16.F32.PACK_AB R6, R15, R14 ;  /* 0x0000000e0f06723e */ /* 0x000fe400000000ff */
[----:B------:R-:W-:Y:S02]  /*79f0*/  F2FP.F16.F32.PACK_AB R4, R3, R12 ;  /* 0x0000000c0304723e */ /* 0x000fe400000000ff */
[----:B------:R-:W-:-:S05]  /*7a00*/  F2FP.F16.F32.PACK_AB R5, R8, R13 ;  /* 0x0000000d0805723e */ /* 0x000fca00000000ff */
[----:B------:R2:W-:Y:S01]  /*7a10*/  STS.128 [R0+0x3000], R4 ;  /* 0x0030000400007388 */ /* 0x0005e20000000c00 */
[----:B------:R-:W-:Y:S05]  /*7a20*/  BRA `(.L_x_1203) ;  /* 0x0000001400007947 */ /* 0x000fea0003800000 */
.L_x_1184:
[----:B------:R-:W0:Y:S01]  /*7a30*/  LDC R9, c[0x0][0x3d4] ;  /* 0x0000f500ff097b82 */ /* 0x000e220000000800 */
[----:B------:R-:W-:Y:S01]  /*7a40*/  VIADD R0, R17, 0x60 ;  /* 0x0000006011007836 */ /* 0x000fe20000000000 */
[----:B------:R-:W2:Y:S01]  /*7a50*/  LDL R52, [R1+0x14] ;  /* 0x0000140001347983 */ /* 0x000ea20000100800 */
[----:B------:R-:W-:Y:S01]  /*7a60*/  ULDC.64 UR4, c[0x0][0x3c8] ;  /* 0x0000f20000047ab9 */ /* 0x000fe20000000a00 */
[----:B------:R-:W-:Y:S02]  /*7a70*/  ULDC.64 UR6, c[0x0][0x3e0] ;  /* 0x0000f80000067ab9 */ /* 0x000fe40000000a00 */
[----:B------:R-:W3:Y:S01]  /*7a80*/  LDL R54, [R1+0x34] ;  /* 0x0000340001367983 */ /* 0x000ee20000100800 */
[----:B0-----:R-:W-:-:S04]  /*7a90*/  ISETP.GE.AND P0, PT, R46, R9, PT ;  /* 0x000000092e00720c */ /* 0x001fc80003f06270 */
[-C--:B------:R-:W-:Y:S02]  /*7aa0*/  ISETP.GE.OR P1, PT, R0, R32.reuse, P0 ;  /* 0x000000200000720c */ /* 0x080fe40000726670 */
[----:B------:R-:W-:-:S11]  /*7ab0*/  ISETP.GE.OR P0, PT, R17, R32, P0 ;  /* 0x000000201100720c */ /* 0x000fd60000706670 */
[----:B------:R-:W0:Y:S01]  /*7ac0*/  @!P1 LDC.64 R40, c[0x0][0x3c8] ;  /* 0x0000f200ff289b82 */ /* 0x000e220000000a00 */
[----:B------:R-:W-:-:S07]  /*7ad0*/  @!P1 IMAD.MOV.U32 R15, RZ, RZ, R55 ;  /* 0x000000ffff0f9224 */ /* 0x000fce00078e0037 */
[----:B------:R-:W1:Y:S01]  /*7ae0*/  @!P1 LDC.64 R42, c[0x0][0x3e0] ;  /* 0x0000f800ff2a9b82 */ /* 0x000e620000000a00 */
[----:B------:R-:W-:Y:S01]  /*7af0*/  @!P1 IMAD.MOV.U32 R13, RZ, RZ, R57 ;  /* 0x000000ffff0d9224 */ /* 0x000fe200078e0039 */
[----:B------:R-:W-:Y:S01]  /*7b00*/  @!P0 IADD3 R3, P3, R33, R14, RZ ;  /* 0x0000000e21038210 */ /* 0x000fe20007f7e0ff */
[----:B------:R-:W-:Y:S01]  /*7b10*/  @!P1 IMAD.WIDE.U32 R14, R4, 0x60, R14 ;  /* 0x00000060040e9825 */ /* 0x000fe200078e000e */
[----:B------:R-:W-:-:S03]  /*7b20*/  @!P0 IADD3 R27, P2, R37, R12, RZ ;  /* 0x0000000c251b8210 */ /* 0x000fc60007f5e0ff */
[----:B------:R-:W-:Y:S01]  /*7b30*/  @!P1 IMAD.WIDE.U32 R20, R6, 0x60, R12 ;  /* 0x0000006006149825 */ /* 0x000fe200078e000c */
[----:B------:R-:W-:-:S03]  /*7b40*/  @!P1 IADD3 R8, P4, R33, R14, RZ ;  /* 0x0000000e21089210 */ /* 0x000fc60007f9e0ff */
[----:B------:R-:W-:Y:S01]  /*7b50*/  @!P0 IMAD.X R26, R55, 0x1, R35, P3 ;  /* 0x00000001371a8824 */ /* 0x000fe200018e0623 */
[----:B------:R-:W-:Y:S01]  /*7b60*/  @!P0 LEA R12, P3, R3, UR4, 0x1 ;  /* 0x00000004030c8c11 */ /* 0x000fe2000f8608ff */
[----:B------:R-:W-:Y:S01]  /*7b70*/  @!P1 IMAD R14, R7, 0x60, RZ ;  /* 0x00000060070e9824 */ /* 0x000fe200078e02ff */
[----:B------:R-:W-:Y:S01]  /*7b80*/  @!P1 IADD3 R0, P5, R37, R20, RZ ;  /* 0x0000001425009210 */ /* 0x000fe20007fbe0ff */
[----:B------:R-:W-:Y:S01]  /*7b90*/  @!P1 IMAD R11, R5, 0x60, RZ ;  /* 0x00000060050b9824 */ /* 0x000fe200078e02ff */
[----:B------:R-:W-:Y:S01]  /*7ba0*/  @!P0 LEA.HI.X R13, R3, UR5, R26, 0x1, P3 ;  /* 0x00000005030d8c11 */ /* 0x000fe200098f0c1a */
[----:B------:R-:W-:Y:S01]  /*7bb0*/  @!P0 IMAD.X R32, R57, 0x1, R39, P2 ;  /* 0x0000000139208824 */ /* 0x000fe200010e0627 */
[----:B------:R-:W-:Y:S02]  /*7bc0*/  @!P1 IADD3.X R3, R39, R14, R21, P5, !PT ;  /* 0x0000000e27039210 */ /* 0x000fe40002ffe415 */
[----:B------:R-:W-:Y:S02]  /*7bd0*/  @!P1 IADD3.X R11, R35, R11, R15, P4, !PT ;  /* 0x0000000b230b9210 */ /* 0x000fe400027fe40f */
[----:B------:R-:W-:-:S02]  /*7be0*/  @!P0 LEA R14, P2, R27, UR6, 0x1 ;  /* 0x000000061b0e8c11 */ /* 0x000fc4000f8408ff */
[----:B0-----:R-:W-:Y:S02]  /*7bf0*/  @!P1 LEA R20, P3, R8, R40, 0x1 ;  /* 0x0000002808149211 */ /* 0x001fe400078608ff */
[----:B-1----:R-:W-:Y:S02]  /*7c00*/  @!P1 LEA R26, P4, R0, R42, 0x1 ;  /* 0x0000002a001a9211 */ /* 0x002fe400078808ff */
[----:B------:R-:W-:Y:S02]  /*7c10*/  @!P0 LEA.HI.X R15, R27, UR7, R32, 0x1, P2 ;  /* 0x000000071b0f8c11 */ /* 0x000fe400090f0c20 */
[----:B------:R-:W-:Y:S02]  /*7c20*/  CS2R R36, SRZ ;  /* 0x0000000000247805 */ /* 0x000fe4000001ff00 */
[----:B------:R-:W-:Y:S02]  /*7c30*/  @!P1 LEA.HI.X R21, R8, R41, R11, 0x1, P3 ;  /* 0x0000002908159211 */ /* 0x000fe400018f0c0b */
[----:B------:R-:W-:-:S02]  /*7c40*/  CS2R R38, SRZ ;  /* 0x0000000000267805 */ /* 0x000fc4000001ff00 */
[----:B------:R-:W-:Y:S02]  /*7c50*/  @!P1 LEA.HI.X R27, R0, R43, R3, 0x1, P4 ;  /* 0x0000002b001b9211 */ /* 0x000fe400020f0c03 */
[----:B------:R-:W-:Y:S02]  /*7c60*/  CS2R R40, SRZ ;  /* 0x0000000000287805 */ /* 0x000fe4000001ff00 */
[----:B------:R-:W-:Y:S01]  /*7c70*/  CS2R R42, SRZ ;  /* 0x00000000002a7805 */ /* 0x000fe2000001ff00 */
[----:B------:R-:W0:Y:S01]  /*7c80*/  LDC R0, c[0x0][0x428] ;  /* 0x00010a00ff007b82 */ /* 0x000e220000000800 */
[----:B------:R-:W5:Y:S04]  /*7c90*/  @!P1 LDG.E.128 R36, desc[UR38][R20.64] ;  /* 0x0000002614249981 */ /* 0x000f68000c1e1d00 */
[----:B------:R-:W5:Y:S01]  /*7ca0*/  @!P1 LDG.E.128 R40, desc[UR38][R26.64] ;  /* 0x000000261a289981 */ /* 0x000f62000c1e1d00 */
[----:B0-----:R-:W-:-:S13]  /*7cb0*/  ISETP.NE.AND P2, PT, R0, 0x1, PT ;  /* 0x000000010000780c */ /* 0x001fda0003f45270 */
[----:B------:R-:W0:Y:S08]  /*7cc0*/  @P2 LDC R8, c[0x0][0x42c] ;  /* 0x00010b00ff082b82 */ /* 0x000e300000000800 */
[----:B------:R-:W1:Y:S01]  /*7cd0*/  @P2 LDC R3, c[0x0][0x430] ;  /* 0x00010c00ff032b82 */ /* 0x000e620000000800 */
[----:B------:R-:W-:Y:S02]  /*7ce0*/  CS2R R32, SRZ ;  /* 0x0000000000207805 */ /* 0x000fe4000001ff00 */
[----:B------:R-:W-:-:S02]  /*7cf0*/  CS2R R34, SRZ ;  /* 0x0000000000227805 */ /* 0x000fc4000001ff00 */
[----:B------:R-:W-:Y:S02]  /*7d00*/  CS2R R28, SRZ ;  /* 0x00000000001c7805 */ /* 0x000fe4000001ff00 */
[----:B------:R-:W-:Y:S02]  /*7d10*/  CS2R R30, SRZ ;  /* 0x00000000001e7805 */ /* 0x000fe4000001ff00 */
[----:B------:R4:W5:Y:S04]  /*7d20*/  @!P0 LDG.E.128 R32, desc[UR38][R14.64] ;  /* 0x000000260e208981 */ /* 0x000968000c1e1d00 */
[----:B------:R1:W5:Y:S01]  /*7d30*/  @!P0 LDG.E.128 R28, desc[UR38][R12.64] ;  /* 0x000000260c1c8981 */ /* 0x000362000c1e1d00 */
[----:B----4-:R-:W-:Y:S02]  /*7d40*/  IMAD.MOV.U32 R14, RZ, RZ, R48 ;  /* 0x000000ffff0e7224 */ /* 0x010fe400078e0030 */
[----:B------:R-:W-:-:S02]  /*7d50*/  IMAD.MOV.U32 R15, RZ, RZ, R23 ;  /* 0x000000ffff0f7224 */ /* 0x000fc400078e0017 */
[----:B--2---:R-:W-:-:S04]  /*7d60*/  IMAD R0, R52, 0xc0, R17 ;  /* 0x000000c034007824 */ /* 0x004fc800078e0211 */
[----:B------:R-:W-:-:S04]  /*7d70*/  IMAD R45, R45, 0x60, R0 ;  /* 0x000000602d2d7824 */ /* 0x000fc800078e0200 */
[----:B0-----:R-:W-:-:S05]  /*7d80*/  @P2 IMAD.HI.U32 R0, R45, R8, RZ ;  /* 0x000000082d002227 */ /* 0x001fca00078e00ff */
[----:B-1----:R-:W-:-:S04]  /*7d90*/  @P2 SHF.R.U32.HI R45, RZ, R3, R0 ;  /* 0x00000003ff2d2219 */ /* 0x002fc80000011600 */
[----:B------:R-:W-:Y:S01]  /*7da0*/  SHF.R.S32.HI R3, RZ, 0x1f, R45 ;  /* 0x0000001fff037819 */ /* 0x000fe2000001142d */
[----:B------:R-:W-:-:S04]  /*7db0*/  IMAD.MOV.U32 R52, RZ, RZ, R50 ;  /* 0x000000ffff347224 */ /* 0x000fc800078e0032 */
[C---:B------:R-:W-:Y:S02]  /*7dc0*/  IMAD R0, R3.reuse, R4, RZ ;  /* 0x0000000403007224 */ /* 0x040fe400078e02ff */
[----:B------:R-:W-:Y:S02]  /*7dd0*/  IMAD R8, R3, R6, RZ ;  /* 0x0000000603087224 */ /* 0x000fe400078e02ff */
[----:B------:R-:W-:-:S04]  /*7de0*/  IMAD.WIDE.U32 R12, R45, R4, R52 ;  /* 0x000000042d0c7225 */ /* 0x000fc800078e0034 */
[----:B------:R-:W-:-:S04]  /*7df0*/  IMAD.WIDE.U32 R14, R45, R6, R14 ;  /* 0x000000062d0e7225 */ /* 0x000fc800078e000e */
[C---:B------:R-:W-:Y:S02]  /*7e00*/  IMAD R5, R45.reuse, R5, R0 ;  /* 0x000000052d057224 */ /* 0x040fe400078e0200 */
[----:B------:R-:W-:Y:S01]  /*7e10*/  IMAD R3, R45, R7, R8 ;  /* 0x000000072d037224 */ /* 0x000fe200078e0208 */
[----:B------:R-:W-:Y:S01]  /*7e20*/  LEA R4, P2, R12, UR4, 0x1 ;  /* 0x000000040c047c11 */ /* 0x000fe2000f8408ff */
[----:B------:R-:W-:Y:S01]  /*7e30*/  IMAD.IADD R5, R13, 0x1, R5 ;  /* 0x000000010d057824 */ /* 0x000fe200078e0205 */
[----:B------:R-:W-:Y:S02]  /*7e40*/  LEA R0, P3, R14, UR6, 0x1 ;  /* 0x000000060e007c11 */ /* 0x000fe4000f8608ff */
[----:B------:R-:W-:Y:S01]  /*7e50*/  IADD3 R3, R15, R3, RZ ;  /* 0x000000030f037210 */ /* 0x000fe20007ffe0ff */
[----:B------:R-:W-:Y:S01]  /*7e60*/  UMOV UR4, 0xffffffff ;  /* 0xffffffff00047882 */ /* 0x000fe20000000000 */
[----:B------:R-:W-:Y:S02]  /*7e70*/  LEA.HI.X R5, R12, UR5, R5, 0x1, P2 ;  /* 0x000000050c057c11 */ /* 0x000fe400090f0c05 */
[----:B------:R-:W-:-:S02]  /*7e80*/  LEA.HI.X R3, R14, UR7, R3, 0x1, P3 ;  /* 0x000000070e037c11 */ /* 0x000fc400098f0c03 */
[----:B---3--:R-:W-:Y:S01]  /*7e90*/  LEA.HI R6, R54, R54, RZ, 0x1 ;  /* 0x0000003636067211 */ /* 0x008fe200078f08ff */
[----:B------:R-:W-:Y:S06]  /*7ea0*/  BRA.DIV UR4, `(.L_x_1206) ;  /* 0x0000016604187947 */ /* 0x000fec000b800000 */
.L_x_1463:
[----:B------:R-:W-:-:S03]  /*7eb0*/  UMOV UR4, 0xffffffff ;  /* 0xffffffff00047882 */ /* 0x000fc60000000000 */
[----:B------:R-:W-:Y:S05]  /*7ec0*/  BRA.DIV UR4, `(.L_x_1207) ;  /* 0x0000016604387947 */ /* 0x000fea000b800000 */
.L_x_1466:
[----:B------:R-:W-:-:S03]  /*7ed0*/  UMOV UR4, 0xffffffff ;  /* 0xffffffff00047882 */ /* 0x000fc60000000000 */
[----:B------:R-:W-:Y:S05]  /*7ee0*/  BRA.DIV UR4, `(.L_x_1208) ;  /* 0x0000016604587947 */ /* 0x000fea000b800000 */
.L_x_1469:
[----:B------:R-:W-:-:S03]  /*7ef0*/  UMOV UR4, 0xffffffff ;  /* 0xffffffff00047882 */ /* 0x000fc60000000000 */
[----:B------:R-:W-:Y:S05]  /*7f00*/  BRA.DIV UR4, `(.L_x_1209) ;  /* 0x0000016604787947 */ /* 0x000fea000b800000 */
.L_x_1472:
[----:B------:R-:W-:-:S03]  /*7f10*/  UMOV UR4, 0xffffffff ;  /* 0xffffffff00047882 */ /* 0x000fc60000000000 */
[----:B------:R-:W-:Y:S05]  /*7f20*/  BRA.DIV UR4, `(.L_x_1210) ;  /* 0x0000016604987947 */ /* 0x000fea000b800000 */
.L_x_1475:
[----:B------:R-:W-:Y:S01]  /*7f30*/  UMOV UR4, 0xffffffff ;  /* 0xffffffff00047882 */ /* 0x000fe20000000000 */
[----:B------:R-:W-:Y:S02]  /*7f40*/  LOP3.LUT R6, R6, 0xfffffffe, RZ, 0xc0, !PT ;  /* 0xfffffffe06067812 */ /* 0x000fe400078ec0ff */
[----:B------:R-:W-:Y:S05]  /*7f50*/  BRA.DIV UR4, `(.L_x_1211) ;  /* 0x0000016604b47947 */ /* 0x000fea000b800000 */
.L_x_1478:
[----:B------:R-:W-:Y:S01]  /*7f60*/  UMOV UR4, 0xffffffff ;  /* 0xffffffff00047882 */ /* 0x000fe20000000000 */
[----:B------:R-:W-:Y:S02]  /*7f70*/  IMAD.IADD R5, R54, 0x1, -R6 ;  /* 0x0000000136057824 */ /* 0x000fe400078e0a06 */
[----:B------:R-:W-:Y:S05]  /*7f80*/  BRA.DIV UR4, `(.L_x_1212) ;  /* 0x0000016604d07947 */ /* 0x000fea000b800000 */
.L_x_1481:
[----:B------:R-:W-:Y:S01]  /*7f90*/  UMOV UR4, 0xffffffff ;  /* 0xffffffff00047882 */ /* 0x000fe20000000000 */
[----:B------:R-:W-:Y:S02]  /*7fa0*/  SHF.L.U32 R5, R5, 0x1f, RZ ;  /* 0x0000001f05057819 */ /* 0x000fe400000006ff */
[----:B------:R-:W-:Y:S05]  /*7fb0*/  BRA.DIV UR4, `(.L_x_1213) ;  /* 0x0000016604ec7947 */ /* 0x000fea000b800000 */
.L_x_1484:
[----:B------:R-:W0:Y:S01]  /*7fc0*/  SYNCS.PHASECHK.TRANS64.TRYWAIT P2, [R2+URZ+0x16800], R5 ;  /* 0x01680005020075a7 */ /* 0x000e22000804017f */
[----:B-----5:R-:W-:Y:S01]  /*7fd0*/  IMAD.MOV.U32 R3, RZ, RZ, R29 ;  /* 0x000000ffff037224 */ /* 0x020fe200078e001d */
[----:B------:R-:W-:Y:S01]  /*7fe0*/  BSSY B1, `(.L_x_1214) ;  /* 0x000001c000017945 */ /* 0x000fe20003800000 */
[----:B------:R-:W-:Y:S02]  /*7ff0*/  IMAD.MOV.U32 R0, RZ, RZ, R28 ;  /* 0x000000ffff007224 */ /* 0x000fe400078e001c */
[----:B------:R-:W-:Y:S01]  /*8000*/  IMAD.MOV.U32 R4, RZ, RZ, R30 ;  /* 0x000000ffff047224 */ /* 0x000fe200078e001e */
[----:B------:R-:W-:Y:S01]  /*8010*/  PRMT R27, R27, 0x5410, R3 ;  /* 0x000054101b1b7816 */ /* 0x000fe20000000003 */
        /* <DEDUP_REMOVED lines=17> */
[----:B------:R-:W-:-:S02]  /*8130*/  IMAD.MOV.U32 R4, RZ, RZ, R40 ;  /* 0x000000ffff047224 */ /* 0x000fc400078e0028 */
[----:B------:R-:W-:Y:S01]  /*8140*/  IMAD.MOV.U32 R6, RZ, RZ, R41 ;  /* 0x000000ffff067224 */ /* 0x000fe200078e0029 */
[----:B------:R-:W-:Y:S01]  /*8150*/  PRMT R0, R7, 0x5410, R0 ;  /* 0x0000541007007816 */ /* 0x000fe20000000000 */
[----:B------:R-:W-:Y:S01]  /*8160*/  IMAD.IADD R13, R46, 0x1, R9 ;  /* 0x000000012e0d7824 */ /* 0x000fe200078e0209 */
[----:B------:R-:W-:Y:S02]  /*8170*/  PRMT R3, R3, 0x5410, R4 ;  /* 0x0000541003037816 */ /* 0x000fe40000000004 */
[----:B------:R-:W-:Y:S01]  /*8180*/  PRMT R12, R6, 0x7610, R12 ;  /* 0x00007610060c7816 */ /* 0x000fe2000000000c */
[----:B0-----:R-:W-:Y:S06]  /*8190*/  @!P2 BRA `(.L_x_1215) ;  /* 0x00000164009ca947 */ /* 0x001fec0003800000 */
.L_x_1485:
[----:B------:R-:W-:Y:S05]  /*81a0*/  BSYNC B1 ;  /* 0x0000000000017941 */ /* 0x000fea0003800000 */
.L_x_1214:
[----:B------:R-:W-:Y:S01]  /*81b0*/  BSSY B1, `(.L_x_1216) ;  /* 0x0000068000017945 */ /* 0x000fe20003800000 */
[----:B------:R-:W-:Y:S01]  /*81c0*/  IMAD.MOV.U32 R14, RZ, RZ, R42 ;  /* 0x000000ffff0e7224 */ /* 0x000fe200078e002a */
[----:B------:R-:W-:Y:S02]  /*81d0*/  MOV R15, R43 ;  /* 0x0000002b000f7202 */ /* 0x000fe40000000f00 */
[----:B------:R-:W-:Y:S01]  /*81e0*/  LOP3.LUT R13, R13, 0x38, RZ, 0xc0, !PT ;  /* 0x000000380d0d7812 */ /* 0x000fe200078ec0ff */
[----:B------:R-:W-:Y:S06]  /*81f0*/  @P0 BRA `(.L_x_1217) ;  /* 0x00000004008c0947 */ /* 0x000fec0003800000 */
[----:B------:R-:W1:Y:S01]  /*8200*/  S2R R4, SR_TID.X ;  /* 0x0000000000047919 */ /* 0x000e620000002100 */
[----:B------:R-:W-:Y:S01]  /*8210*/  IMAD.SHL.U32 R10, R10, 0x40, RZ ;  /* 0x000000400a0a7824 */ /* 0x000fe200078e00ff */
[----:B------:R-:W-:Y:S01]  /*8220*/  SHF.R.U64 R53, R32, 0x10, R33 ;  /* 0x0000001020357819 */ /* 0x000fe20000001221 */
[--C-:B------:R-:W-:Y:S01]  /*8230*/  HADD2.F32 R32, -RZ, R27.reuse.H0_H0 ;  /* 0x2000001bff207230 */ /* 0x100fe20000004100 */
[--C-:B------:R-:W-:Y:S02]  /*8240*/  SHF.R.U64 R54, R30, 0x10, R31.reuse ;  /* 0x000000101e367819 */ /* 0x100fe4000000121f */
[----:B------:R-:W-:Y:S02]  /*8250*/  LOP3.LUT R10, R10, 0x1c0, RZ, 0xc0, !PT ;  /* 0x000001c00a0a7812 */ /* 0x000fe400078ec0ff */
[----:B------:R-:W-:Y:S01]  /*8260*/  SHF.R.U32.HI R50, RZ, 0x10, R31 ;  /* 0x00000010ff327819 */ /* 0x000fe2000001161f */
[----:B------:R-:W-:Y:S01]  /*8270*/  HADD2.F32 R31, -RZ, R27.H1_H1 ;  /* 0x3000001bff1f7230 */ /* 0x000fe20000004100 */
[----:B------:R-:W-:-:S02]  /*8280*/  LOP3.LUT R46, R10, 0x38, R46, 0xf8, !PT ;  /* 0x000000380a2e7812 */ /* 0x000fc400078ef82e */
[--C-:B------:R-:W-:Y:S02]  /*8290*/  SHF.R.U32.HI R7, RZ, 0x3, R10.reuse ;  /* 0x00000003ff077819 */ /* 0x100fe4000001160a */
[----:B------:R-:W-:Y:S02]  /*82a0*/  SHF.R.U32.HI R33, RZ, 0x10, R33 ;  /* 0x00000010ff217819 */ /* 0x000fe40000011621 */
[----:B------:R-:W-:Y:S02]  /*82b0*/  LOP3.LUT R46, R46, R7, RZ, 0x3c, !PT ;  /* 0x000000072e2e7212 */ /* 0x000fe400078e3cff */
[----:B------:R-:W-:Y:S01]  /*82c0*/  LOP3.LUT R8, R7, R13, R10, 0x1e, !PT ;  /* 0x0000000d07087212 */ /* 0x000fe200078e1e0a */
[----:B------:R-:W-:Y:S01]  /*82d0*/  HADD2.F32 R33, -RZ, R33.H0_H0 ;  /* 0x20000021ff217230 */ /* 0x000fe20000004100 */
[----:B------:R-:W-:Y:S02]  /*82e0*/  SHF.R.U64 R55, R28, 0x10, R29 ;  /* 0x000000101c377819 */ /* 0x000fe4000000121d */
[--C-:B------:R-:W-:Y:S01]  /*82f0*/  SHF.R.U64 R51, R34, 0x10, R35.reuse ;  /* 0x0000001022337819 */ /* 0x100fe20000001223 */
[----:B------:R-:W-:Y:S01]  /*8300*/  HADD2.F32 R34, -RZ, R56.H0_H0 ;  /* 0x20000038ff227230 */ /* 0x000fe20000004100 */
[----:B------:R-:W-:Y:S01]  /*8310*/  SHF.R.U32.HI R48, RZ, 0x10, R35 ;  /* 0x00000010ff307819 */ /* 0x000fe20000011623 */
[----:B-1----:R-:W-:-:S05]  /*8320*/  VIADD R4, R4, 0xffffff80 ;  /* 0xffffff8004047836 */ /* 0x002fca0000000000 */
[----:B------:R-:W-:-:S04]  /*8330*/  SHF.R.S32.HI R9, RZ, 0x1f, R4 ;  /* 0x0000001fff097819 */ /* 0x000fc80000011404 */
[----:B------:R-:W-:-:S04]  /*8340*/  LEA.HI R9, R9, R4, RZ, 0x5 ;  /* 0x0000000409097211 */ /* 0x000fc800078f28ff */
[----:B------:R-:W-:-:S05]  /*8350*/  SHF.R.S32.HI R9, RZ, 0x5, R9 ;  /* 0x00000005ff097819 */ /* 0x000fca0000011409 */
[C---:B0-----:R-:W-:Y:S01]  /*8360*/  IMAD R5, R9.reuse, 0x200, R46 ;  /* 0x0000020009057824 */ /* 0x041fe200078e022e */
[----:B------:R-:W-:Y:S01]  /*8370*/  SHF.R.U32.HI R46, RZ, 0x10, R29 ;  /* 0x00000010ff2e7819 */ /* 0x000fe2000001161d */
[----:B------:R-:W-:Y:S02]  /*8380*/  IMAD R9, R9, 0x200, R8 ;  /* 0x0000020009097824 */ /* 0x000fe400078e0208 */
[--C-:B------:R-:W-:Y:S02]  /*8390*/  IMAD R47, R5, 0x2, R2.reuse ;  /* 0x00000002052f7824 */ /* 0x100fe400078e0202 */
[----:B------:R-:W-:-:S03]  /*83a0*/  IMAD R49, R9, 0x2, R2 ;  /* 0x0000000209317824 */ /* 0x000fc600078e0202 */
[----:B------:R-:W0:Y:S04]  /*83b0*/  LDS.128 R4, [R47+0x8400] ;  /* 0x008400002f047984 */ /* 0x000e280000000c00 */
[----:B------:R-:W1:Y:S01]  /*83c0*/  LDS.128 R8, [R49+0x8400] ;  /* 0x0084000031087984 */ /* 0x000e620000000c00 */
[--C-:B0-----:R-:W-:Y:S02]  /*83d0*/  HADD2.F32 R20, -RZ, R5.reuse.H0_H0 ;  /* 0x20000005ff147230 */ /* 0x101fe40000004100 */
[----:B------:R-:W-:Y:S02]  /*83e0*/  HADD2.F32 R21, -RZ, R5.H1_H1 ;  /* 0x30000005ff157230 */ /* 0x000fe40000004100 */
[--C-:B-1----:R-:W-:Y:S02]  /*83f0*/  HADD2.F32 R27, -RZ, R9.reuse.H0_H0 ;  /* 0x20000009ff1b7230 */ /* 0x102fe40000004100 */
[----:B------:R-:W-:-:S02]  /*8400*/  HADD2.F32 R28, -RZ, R9.H1_H1 ;  /* 0x30000009ff1c7230 */ /* 0x000fc40000004100 */
[----:B------:R-:W-:Y:S02]  /*8410*/  HADD2.F32 R29, -RZ, R11.H0_H0 ;  /* 0x2000000bff1d7230 */ /* 0x000fe40000004100 */
[CC--:B------:R-:W-:Y:S01]  /*8420*/  FMUL.FTZ R35, R27.reuse, R32.reuse ;  /* 0x000000201b237220 */ /* 0x0c0fe20000410000 */
[----:B------:R-:W-:Y:S01]  /*8430*/  FMUL.FTZ R45, R27, R31 ;  /* 0x0000001f1b2d7220 */ /* 0x000fe20000410000 */
[----:B------:R-:W-:Y:S02]  /*8440*/  HADD2.F32 R27, -RZ, R46.H0_H0 ;  /* 0x2000002eff1b7230 */ /* 0x000fe40000004100 */
[----:B------:R-:W-:Y:S01]  /*8450*/  FMUL.FTZ R46, R28, R33 ;  /* 0x000000211c2e7220 */ /* 0x000fe20000410000 */
[C---:B------:R-:W-:Y:S01]  /*8460*/  FFMA.FTZ R35, R20.reuse, R31, -R35 ;  /* 0x0000001f14237223 */ /* 0x040fe20000010823 */
[----:B------:R-:W-:Y:S01]  /*8470*/  FFMA.FTZ R45, R20, R32, R45 ;  /* 0x00000020142d7223 */ /* 0x000fe2000001002d */
[----:B------:R-:W-:Y:S02]  /*8480*/  HADD2.F32 R23, -RZ, R7.H0_H0 ;  /* 0x20000007ff177230 */ /* 0x000fe40000004100 */
[----:B------:R-:W-:Y:S01]  /*8490*/  FMUL.FTZ R28, R28, R27 ;  /* 0x0000001b1c1c7220 */ /* 0x000fe20000410000 */
[----:B------:R-:W-:-:S02]  /*84a0*/  HADD2.F32 R20, -RZ, R57.H1_H1 ;  /* 0x30000039ff147230 */ /* 0x000fc40000004100 */
[----:B------:R-:W-:Y:S01]  /*84b0*/  FMUL.FTZ R32, R29, R34 ;  /* 0x000000221d207220 */ /* 0x000fe20000410000 */
[C---:B------:R-:W-:Y:S01]  /*84c0*/  FFMA.FTZ R46, R21.reuse, R27, -R46 ;  /* 0x0000001b152e7223 */ /* 0x040fe2000001082e */
[----:B------:R-:W-:Y:S02]  /*84d0*/  HADD2.F32 R27, -RZ, R48.H0_H0 ;  /* 0x20000030ff1b7230 */ /* 0x000fe40000004100 */
[----:B------:R-:W-:Y:S01]  /*84e0*/  FFMA.FTZ R48, R21, R33, R28 ;  /* 0x0000002115307223 */ /* 0x000fe2000001001c */
[----:B------:R-:W-:Y:S02]  /*84f0*/  HADD2.F32 R30, -RZ, R11.H1_H1 ;  /* 0x3000000bff1e7230 */ /* 0x000fe40000004100 */
[-C--:B------:R-:W-:Y:S01]  /*8500*/  FMUL.FTZ R29, R29, R20.reuse ;  /* 0x000000141d1d7220 */ /* 0x080fe20000410000 */
[----:B------:R-:W-:Y:S01]  /*8510*/  FFMA.FTZ R31, R23, R20, -R32 ;  /* 0x00000014171f7223 */ /* 0x000fe20000010820 */
[----:B------:R-:W-:Y:S02]  /*8520*/  HADD2.F32 R21, -RZ, R50.H0_H0 ;  /* 0x20000032ff157230 */ /* 0x000fe40000004100 */
[----:B------:R-:W-:-:S02]  /*8530*/  HADD2.F32 R9, -RZ, R8.H0_H0 ;  /* 0x20000008ff097230 */ /* 0x000fc40000004100 */
[----:B------:R-:W-:Y:S01]  /*8540*/  FFMA.FTZ R33, R23, R34, R29 ;  /* 0x0000002217217223 */ /* 0x000fe2000001001d */
[----:B------:R-:W-:Y:S02]  /*8550*/  HADD2.F32 R32, -RZ, R52.H0_H0 ;  /* 0x20000034ff207230 */ /* 0x000fe40000004100 */
[C---:B------:R-:W-:Y:S01]  /*8560*/  FMUL.FTZ R23, R30.reuse, R27 ;  /* 0x0000001b1e177220 */ /* 0x040fe20000410000 */
[----:B------:R-:W-:Y:S02]  /*8570*/  HADD2.F32 R20, -RZ, R56.H1_H1 ;  /* 0x30000038ff147230 */ /* 0x000fe40000004100 */
[----:B------:R-:W-:Y:S01]  /*8580*/  FMUL.FTZ R29, R30, R21 ;  /* 0x000000151e1d7220 */ /* 0x000fe20000410000 */
[----:B------:R-:W-:Y:S02]  /*8590*/  HADD2.F32 R26, -RZ, R7.H1_H1 ;  /* 0x30000007ff1a7230 */ /* 0x000fe40000004100 */
[----:B------:R-:W-:Y:S01]  /*85a0*/  FMUL.FTZ R34, R9, R32 ;  /* 0x0000002009227220 */ /* 0x000fe20000410000 */
[----:B------:R-:W-:-:S02]  /*85b0*/  HADD2.F32 R5, -RZ, R4.H0_H0 ;  /* 0x20000004ff057230 */ /* 0x000fc40000004100 */
[-C--:B------:R-:W-:Y:S01]  /*85c0*/  FMUL.FTZ R9, R9, R20.reuse ;  /* 0x0000001409097220 */ /* 0x080fe20000410000 */
[----:B------:R-:W-:Y:S02]  /*85d0*/  HADD2.F32 R11, -RZ, R10.H0_H0 ;  /* 0x2000000aff0b7230 */ /* 0x000fe40000004100 */
[C---:B------:R-:W-:Y:S01]  /*85e0*/  FFMA.FTZ R50, R26.reuse, R21, -R23 ;  /* 0x000000151a327223 */ /* 0x040fe20000010817 */
[----:B------:R-:W-:Y:S02]  /*85f0*/  HADD2.F32 R30, -RZ, R52.H1_H1 ;  /* 0x30000034ff1e7230 */ /* 0x000fe40000004100 */
[----:B------:R-:W-:Y:S01]  /*8600*/  FFMA.FTZ R52, R26, R27, R29 ;  /* 0x0000001b1a347223 */ /* 0x000fe2000001001d */
[----:B------:R-:W-:Y:S02]  /*8610*/  HADD2.F32 R28, -RZ, R57.H0_H0 ;  /* 0x20000039ff1c7230 */ /* 0x000fe40000004100 */
[----:B------:R-:W-:Y:S01]  /*8620*/  FFMA.FTZ R34, R5, R20, -R34 ;  /* 0x0000001405227223 */ /* 0x000fe20000010822 */
[----:B------:R-:W-:-:S02]  /*8630*/  HADD2.F32 R7, -RZ, R6.H0_H0 ;  /* 0x20000006ff077230 */ /* 0x000fc40000004100 */
[C---:B------:R-:W-:Y:S01]  /*8640*/  FMUL.FTZ R26, R11.reuse, R30 ;  /* 0x0000001e0b1a7220 */ /* 0x040fe20000410000 */
[----:B------:R-:W-:Y:S02]  /*8650*/  HADD2.F32 R8, -RZ, R8.H1_H1 ;  /* 0x30000008ff087230 */ /* 0x000fe40000004100 */
[----:B------:R-:W-:Y:S01]  /*8660*/  FMUL.FTZ R20, R11, R28 ;  /* 0x0000001c0b147220 */ /* 0x000fe20000410000 */
[----:B------:R-:W-:Y:S02]  /*8670*/  HADD2.F32 R10, -RZ, R10.H1_H1 ;  /* 0x3000000aff0a7230 */ /* 0x000fe40000004100 */
[----:B------:R-:W-:Y:S01]  /*8680*/  FFMA.FTZ R32, R5, R32, R9 ;  /* 0x0000002005207223 */ /* 0x000fe20000010009 */
[----:B------:R-:W-:Y:S02]  /*8690*/  HADD2.F32 R11, -RZ, R53.H0_H0 ;  /* 0x20000035ff0b7230 */ /* 0x000fe40000004100 */
[----:B------:R-:W-:Y:S01]  /*86a0*/  FFMA.FTZ R26, R7, R28, -R26 ;  /* 0x0000001c071a7223 */ /* 0x000fe2000001081a */
[----:B------:R-:W-:-:S02]  /*86b0*/  HADD2.F32 R21, -RZ, R51.H0_H0 ;  /* 0x20000033ff157230 */ /* 0x000fc40000004100 */
[----:B------:R-:W-:Y:S01]  /*86c0*/  FFMA.FTZ R20, R7, R30, R20 ;  /* 0x0000001e07147223 */ /* 0x000fe20000010014 */
[----:B------:R-:W-:Y:S02]  /*86d0*/  HADD2.F32 R5, -RZ, R55.H0_H0 ;  /* 0x20000037ff057230 */ /* 0x000fe40000004100 */
[----:B------:R-:W-:Y:S01]  /*86e0*/  FMUL.FTZ R7, R8, R11 ;  /* 0x0000000b08077220 */ /* 0x000fe20000410000 */
[----:B------:R-:W-:Y:S02]  /*86f0*/  HADD2.F32 R9, -RZ, R54.H0_H0 ;  /* 0x20000036ff097230 */ /* 0x000fe40000004100 */
[----:B------:R-:W-:Y:S01]  /*8700*/  FMUL.FTZ R29, R10, R21 ;  /* 0x000000150a1d7220 */ /* 0x000fe20000410000 */
[----:B------:R-:W-:Y:S02]  /*8710*/  HADD2.F32 R4, -RZ, R4.H1_H1 ;  /* 0x30000004ff047230 */ /* 0x000fe40000004100 */
[----:B------:R-:W-:Y:S01]  /*8720*/  FMUL.FTZ R8, R8, R5 ;  /* 0x0000000508087220 */ /* 0x000fe20000410000 */
[----:B------:R-:W-:-:S02]  /*8730*/  HADD2.F32 R6, -RZ, R6.H1_H1 ;  /* 0x30000006ff067230 */ /* 0x000fc40000004100 */
[----:B------:R-:W-:Y:S01]  /*8740*/  FMUL.FTZ R10, R10, R9 ;  /* 0x000000090a0a7220 */ /* 0x000fe20000410000 */
[C---:B------:R-:W-:Y:S01]  /*8750*/  FFMA.FTZ R23, R4.reuse, R5, -R7 ;  /* 0x0000000504177223 */ /* 0x040fe20000010807 */
[----:B------:R-:W-:Y:S01]  /*8760*/  FFMA.FTZ R27, R4, R11, R8 ;  /* 0x0000000b041b7223 */ /* 0x000fe20000010008 */
[C---:B------:R-:W-:Y:S01]  /*8770*/  FFMA.FTZ R29, R6.reuse, R9, -R29 ;  /* 0x00000009061d7223 */ /* 0x040fe2000001081d */
[----:B------:R-:W-:Y:S01]  /*8780*/  FFMA.FTZ R21, R6, R21, R10 ;  /* 0x0000001506157223 */ /* 0x000fe2000001000a */
[----:B------:R-:W-:Y:S02]  /*8790*/  F2FP.F16.F32.PACK_AB R5, R46, R35 ;  /* 0x000000232e05723e */ /* 0x000fe400000000ff */
[----:B------:R-:W-:Y:S02]  /*87a0*/  F2FP.F16.F32.PACK_AB R7, R50, R31 ;  /* 0x0000001f3207723e */ /* 0x000fe400000000ff */
[----:B------:R-:W-:Y:S02]  /*87b0*/  F2FP.F16.F32.PACK_AB R4, R23, R34 ;  /* 0x000000221704723e */ /* 0x000fe400000000ff */
[----:B------:R-:W-:-:S02]  /*87c0*/  F2FP.F16.F32.PACK_AB R6, R29, R26 ;  /* 0x0000001a1d06723e */ /* 0x000fc400000000ff */
[----:B------:R-:W-:Y:S02]  /*87d0*/  F2FP.F16.F32.PACK_AB R9, R48, R45 ;  /* 0x0000002d3009723e */ /* 0x000fe400000000ff */
[----:B------:R-:W-:Y:S01]  /*87e0*/  F2FP.F16.F32.PACK_AB R11, R52, R33 ;  /* 0x00000021340b723e */ /* 0x000fe200000000ff */
[----:B------:R1:W-:Y:S01]  /*87f0*/  STS.128 [R47+0x8400], R4 ;  /* 0x008400042f007388 */ /* 0x0003e20000000c00 */
[----:B------:R-:W-:Y:S02]  /*8800*/  F2FP.F16.F32.PACK_AB R8, R27, R32 ;  /* 0x000000201b08723e */ /* 0x000fe400000000ff */
[----:B------:R-:W-:-:S05]  /*8810*/  F2FP.F16.F32.PACK_AB R10, R21, R20 ;  /* 0x00000014150a723e */ /* 0x000fca00000000ff */
[----:B------:R1:W-:Y:S02]  /*8820*/  STS.128 [R49+0x8400], R8 ;  /* 0x0084000831007388 */ /* 0x0003e40000000c00 */
.L_x_1217:
[----:B------:R-:W-:Y:S05]  /*8830*/  BSYNC B1 ;  /* 0x0000000000017941 */ /* 0x000fea0003800000 */
.L_x_1216:
[----:B------:R-:W-:Y:S01]  /*8840*/  PRMT R46, R14, 0x5410, R15 ;  /* 0x000054100e2e7816 */ /* 0x000fe2000000000f */
[----:B------:R-:W-:Y:S06]  /*8850*/  @P1 BRA `(.L_x_1203) ;  /* 0x0000000400741947 */ /* 0x000fec0003800000 */
[----:B-1----:R-:W2:Y:S01]  /*8860*/  LDL R8, [R1+0x28] ;  /* 0x0000280001087983 */ /* 0x002ea20000100800 */
[----:B------:R-:W-:-:S03]  /*8870*/  VIADD R4, R17, 0x60 ;  /* 0x0000006011047836 */ /* 0x000fc60000000000 */
[----:B------:R-:W3:Y:S01]  /*8880*/  LDL R47, [R1+0x3c] ;  /* 0x00003c00012f7983 */ /* 0x000ee20000100800 */
[----:B------:R-:W-:-:S05]  /*8890*/  IMAD.SHL.U32 R4, R4, 0x40, RZ ;  /* 0x0000004004047824 */ /* 0x000fca00078e00ff */
[----:B------:R-:W-:-:S04]  /*88a0*/  LOP3.LUT R4, R4, 0x1c0, RZ, 0xc0, !PT ;  /* 0x000001c004047812 */ /* 0x000fc800078ec0ff */
[----:B0-----:R-:W-:-:S04]  /*88b0*/  SHF.R.U32.HI R5, RZ, 0x3, R4 ;  /* 0x00000003ff057819 */ /* 0x001fc80000011604 */
[----:B------:R-:W-:Y:S01]  /*88c0*/  LOP3.LUT R13, R5, R13, R4, 0x1e, !PT ;  /* 0x0000000d050d7212 */ /* 0x000fe200078e1e04 */
[--C-:B------:R-:W-:Y:S01]  /*88d0*/  HADD2.F32 R29, -RZ, R12.reuse.H1_H1 ;  /* 0x3000000cff1d7230 */ /* 0x100fe20000004100 */
[----:B------:R-:W-:Y:S01]  /*88e0*/  SHF.R.U32.HI R28, RZ, 0x10, R37 ;  /* 0x00000010ff1c7819 */ /* 0x000fe20000011625 */
[----:B------:R-:W-:Y:S01]  /*88f0*/  HADD2.F32 R31, -RZ, R12.H0_H0 ;  /* 0x2000000cff1f7230 */ /* 0x000fe20000004100 */
[----:B------:R-:W-:Y:S01]  /*8900*/  SHF.R.U32.HI R32, RZ, 0x10, R41 ;  /* 0x00000010ff207819 */ /* 0x000fe20000011629 */
[----:B------:R-:W-:Y:S02]  /*8910*/  HADD2.F32 R30, -RZ, R3.H1_H1 ;  /* 0x30000003ff1e7230 */ /* 0x000fe40000004100 */
[----:B------:R-:W-:Y:S02]  /*8920*/  HADD2.F32 R28, -RZ, R28.H0_H0 ;  /* 0x2000001cff1c7230 */ /* 0x000fe40000004100 */
[----:B------:R-:W-:Y:S01]  /*8930*/  HADD2.F32 R32, -RZ, R32.H0_H0 ;  /* 0x20000020ff207230 */ /* 0x000fe20000004100 */
[----:B------:R-:W-:-:S02]  /*8940*/  SHF.R.U64 R45, R36, 0x10, R37 ;  /* 0x00000010242d7819 */ /* 0x000fc40000001225 */
[----:B------:R-:W-:Y:S02]  /*8950*/  SHF.R.U64 R40, R40, 0x10, R41 ;  /* 0x0000001028287819 */ /* 0x000fe40000001229 */
[----:B------:R-:W-:Y:S02]  /*8960*/  SHF.R.U64 R41, R38, 0x10, R39 ;  /* 0x0000001026297819 */ /* 0x000fe40000001227 */
[----:B------:R-:W-:Y:S02]  /*8970*/  SHF.R.U64 R37, R42, 0x10, R43 ;  /* 0x000000102a257819 */ /* 0x000fe4000000122b */
[----:B------:R-:W-:Y:S02]  /*8980*/  SHF.R.U32.HI R38, RZ, 0x10, R39 ;  /* 0x00000010ff267819 */ /* 0x000fe40000011627 */
[----:B------:R-:W-:Y:S01]  /*8990*/  SHF.R.U32.HI R42, RZ, 0x10, R43 ;  /* 0x00000010ff2a7819 */ /* 0x000fe2000001162b */
[----:B--2---:R-:W-:-:S04]  /*89a0*/  IMAD.IADD R13, R8, 0x1, R13 ;  /* 0x00000001080d7824 */ /* 0x004fc800078e020d */
[----:B------:R-:W-:Y:S01]  /*89b0*/  IMAD R13, R13, 0x2, R2 ;  /* 0x000000020d0d7824 */ /* 0x000fe200078e0202 */
[----:B---3--:R-:W0:Y:S04]  /*89c0*/  LDS.128 R4, [R47+0x8400] ;  /* 0x008400002f047984 */ /* 0x008e280000000c00 */
[----:B------:R-:W1:Y:S01]  /*89d0*/  LDS.128 R8, [R13+0x8400] ;  /* 0x008400000d087984 */ /* 0x000e620000000c00 */
[----:B0-----:R-:W-:Y:S02]  /*89e0*/  HADD2.F32 R14, -RZ, R5.H0_H0 ;  /* 0x20000005ff0e7230 */ /* 0x001fe40000004100 */
[--C-:B-1----:R-:W-:Y:S02]  /*89f0*/  HADD2.F32 R12, -RZ, R9.reuse.H0_H0 ;  /* 0x20000009ff0c7230 */ /* 0x102fe40000004100 */
[----:B------:R-:W-:-:S02]  /*8a00*/  HADD2.F32 R23, -RZ, R9.H1_H1 ;  /* 0x30000009ff177230 */ /* 0x000fc40000004100 */
[----:B------:R-:W-:Y:S02]  /*8a10*/  HADD2.F32 R9, -RZ, R8.H0_H0 ;  /* 0x20000008ff097230 */ /* 0x000fe40000004100 */
[C---:B------:R-:W-:Y:S01]  /*8a20*/  FMUL.FTZ R33, R12.reuse, R31 ;  /* 0x0000001f0c217220 */ /* 0x040fe20000410000 */
[-C--:B------:R-:W-:Y:S01]  /*8a30*/  FMUL.FTZ R35, R12, R29.reuse ;  /* 0x0000001d0c237220 */ /* 0x080fe20000410000 */
[----:B------:R-:W-:Y:S02]  /*8a40*/  HADD2.F32 R15, -RZ, R5.H1_H1 ;  /* 0x30000005ff0f7230 */ /* 0x000fe40000004100 */
[----:B------:R-:W-:Y:S01]  /*8a50*/  FMUL.FTZ R34, R23, R32 ;  /* 0x0000002017227220 */ /* 0x000fe20000410000 */
[----:B------:R-:W-:Y:S02]  /*8a60*/  HADD2.F32 R5, -RZ, R4.H0_H0 ;  /* 0x20000004ff057230 */ /* 0x000fe40000004100 */
[C---:B------:R-:W-:Y:S01]  /*8a70*/  FFMA.FTZ R33, R14.reuse, R29, -R33 ;  /* 0x0000001d0e217223 */ /* 0x040fe20000010821 */
[----:B------:R-:W-:Y:S01]  /*8a80*/  FFMA.FTZ R35, R14, R31, R35 ;  /* 0x0000001f0e237223 */ /* 0x000fe20000010023 */
[----:B------:R-:W-:-:S02]  /*8a90*/  HADD2.F32 R12, -RZ, R3.H0_H0 ;  /* 0x20000003ff0c7230 */ /* 0x000fc40000004100 */
[----:B------:R-:W-:Y:S01]  /*8aa0*/  FMUL.FTZ R36, R23, R28 ;  /* 0x0000001c17247220 */ /* 0x000fe20000410000 */
[----:B------:R-:W-:Y:S01]  /*8ab0*/  FMUL.FTZ R14, R9, R30 ;  /* 0x0000001e090e7220 */ /* 0x000fe20000410000 */
[C---:B------:R-:W-:Y:S01]  /*8ac0*/  FFMA.FTZ R34, R15.reuse, R28, -R34 ;  /* 0x0000001c0f227223 */ /* 0x040fe20000010822 */
[----:B------:R-:W-:Y:S02]  /*8ad0*/  HADD2.F32 R26, -RZ, R10.H0_H0 ;  /* 0x2000000aff1a7230 */ /* 0x000fe40000004100 */
[----:B------:R-:W-:Y:S01]  /*8ae0*/  FFMA.FTZ R36, R15, R32, R36 ;  /* 0x000000200f247223 */ /* 0x000fe20000010024 */
[----:B------:R-:W-:Y:S02]  /*8af0*/  HADD2.F32 R23, -RZ, R46.H0_H0 ;  /* 0x2000002eff177230 */ /* 0x000fe40000004100 */
[-C--:B------:R-:W-:Y:S01]  /*8b00*/  FMUL.FTZ R9, R9, R12.reuse ;  /* 0x0000000c09097220 */ /* 0x080fe20000410000 */
[----:B------:R-:W-:Y:S01]  /*8b10*/  FFMA.FTZ R15, R5, R12, -R14 ;  /* 0x0000000c050f7223 */ /* 0x000fe2000001080e */
[----:B------:R-:W-:-:S02]  /*8b20*/  HADD2.F32 R3, -RZ, R0.H1_H1 ;  /* 0x30000000ff037230 */ /* 0x000fc40000004100 */
[----:B------:R-:W-:Y:S02]  /*8b30*/  HADD2.F32 R27, -RZ, R11.H0_H0 ;  /* 0x2000000bff1b7230 */ /* 0x000fe40000004100 */
[----:B------:R-:W-:Y:S02]  /*8b40*/  HADD2.F32 R14, -RZ, R46.H1_H1 ;  /* 0x3000002eff0e7230 */ /* 0x000fe40000004100 */
[----:B------:R-:W-:Y:S01]  /*8b50*/  FFMA.FTZ R30, R5, R30, R9 ;  /* 0x0000001e051e7223 */ /* 0x000fe20000010009 */
[----:B------:R-:W-:Y:S02]  /*8b60*/  HADD2.F32 R20, -RZ, R6.H0_H0 ;  /* 0x20000006ff147230 */ /* 0x000fe40000004100 */
[C---:B------:R-:W-:Y:S01]  /*8b70*/  FMUL.FTZ R5, R26.reuse, R23 ;  /* 0x000000171a057220 */ /* 0x040fe20000410000 */
[----:B------:R-:W-:Y:S02]  /*8b80*/  HADD2.F32 R21, -RZ, R7.H0_H0 ;  /* 0x20000007ff157230 */ /* 0x000fe40000004100 */
[----:B------:R-:W-:Y:S01]  /*8b90*/  FMUL.FTZ R9, R26, R3 ;  /* 0x000000031a097220 */ /* 0x000fe20000410000 */
[----:B------:R-:W-:-:S02]  /*8ba0*/  HADD2.F32 R0, -RZ, R0.H0_H0 ;  /* 0x20000000ff007230 */ /* 0x000fc40000004100 */
[C---:B------:R-:W-:Y:S01]  /*8bb0*/  FMUL.FTZ R32, R27.reuse, R14 ;  /* 0x0000000e1b207220 */ /* 0x040fe20000410000 */
[----:B------:R-:W-:Y:S02]  /*8bc0*/  HADD2.F32 R11, -RZ, R11.H1_H1 ;  /* 0x3000000bff0b7230 */ /* 0x000fe40000004100 */
[----:B------:R-:W-:Y:S02]  /*8bd0*/  HADD2.F32 R26, -RZ, R42.H0_H0 ;  /* 0x2000002aff1a7230 */ /* 0x000fe40000004100 */
[----:B------:R-:W-:Y:S02]  /*8be0*/  HADD2.F32 R12, -RZ, R38.H0_H0 ;  /* 0x20000026ff0c7230 */ /* 0x000fe40000004100 */
[----:B------:R-:W-:Y:S01]  /*8bf0*/  FFMA.FTZ R28, R20, R3, -R5 ;  /* 0x00000003141c7223 */ /* 0x000fe20000010805 */
[-C--:B------:R-:W-:Y:S01]  /*8c00*/  FMUL.FTZ R27, R27, R0.reuse ;  /* 0x000000001b1b7220 */ /* 0x080fe20000410000 */
[----:B------:R-:W-:Y:S01]  /*8c10*/  FFMA.FTZ R32, R21, R0, -R32 ;  /* 0x0000000015207223 */ /* 0x000fe20000010820 */
[----:B------:R-:W-:-:S02]  /*8c20*/  HADD2.F32 R7, -RZ, R7.H1_H1 ;  /* 0x30000007ff077230 */ /* 0x000fc40000004100 */
[----:B------:R-:W-:Y:S01]  /*8c30*/  FFMA.FTZ R20, R20, R23, R9 ;  /* 0x0000001714147223 */ /* 0x000fe20000010009 */
[C---:B------:R-:W-:Y:S01]  /*8c40*/  FMUL.FTZ R38, R11.reuse, R26 ;  /* 0x0000001a0b267220 */ /* 0x040fe20000410000 */
[----:B------:R-:W-:Y:S01]  /*8c50*/  FMUL.FTZ R0, R11, R12 ;  /* 0x0000000c0b007220 */ /* 0x000fe20000410000 */
[----:B------:R-:W-:Y:S02]  /*8c60*/  HADD2.F32 R8, -RZ, R8.H1_H1 ;  /* 0x30000008ff087230 */ /* 0x000fe40000004100 */
[----:B------:R-:W-:Y:S02]  /*8c70*/  HADD2.F32 R10, -RZ, R10.H1_H1 ;  /* 0x3000000aff0a7230 */ /* 0x000fe40000004100 */
[----:B------:R-:W-:Y:S02]  /*8c80*/  HADD2.F32 R9, -RZ, R40.H0_H0 ;  /* 0x20000028ff097230 */ /* 0x000fe40000004100 */
[----:B------:R-:W-:Y:S02]  /*8c90*/  HADD2.F32 R11, -RZ, R37.H0_H0 ;  /* 0x20000025ff0b7230 */ /* 0x000fe40000004100 */
[----:B------:R-:W-:-:S02]  /*8ca0*/  HADD2.F32 R3, -RZ, R45.H0_H0 ;  /* 0x2000002dff037230 */ /* 0x000fc40000004100 */
[----:B------:R-:W-:Y:S02]  /*8cb0*/  HADD2.F32 R5, -RZ, R41.H0_H0 ;  /* 0x20000029ff057230 */ /* 0x000fe40000004100 */
[----:B------:R-:W-:Y:S01]  /*8cc0*/  FFMA.FTZ R27, R21, R14, R27 ;  /* 0x0000000e151b7223 */ /* 0x000fe2000001001b */
[----:B------:R-:W-:Y:S02]  /*8cd0*/  HADD2.F32 R4, -RZ, R4.H1_H1 ;  /* 0x30000004ff047230 */ /* 0x000fe40000004100 */
[C---:B------:R-:W-:Y:S01]  /*8ce0*/  FFMA.FTZ R29, R7.reuse, R12, -R38 ;  /* 0x0000000c071d7223 */ /* 0x040fe20000010826 */
[----:B------:R-:W-:Y:S02]  /*8cf0*/  HADD2.F32 R6, -RZ, R6.H1_H1 ;  /* 0x30000006ff067230 */ /* 0x000fe40000004100 */
        /* <DEDUP_REMOVED lines=19> */
.L_x_1203:
[----:B------:R-:W-:Y:S05]  /*8e30*/  BSYNC B0 ;  /* 0x0000000000007941 */ /* 0x000fea0003800000 */
.L_x_1183:
        /* <DEDUP_REMOVED lines=8> */
.L_x_1180:
[----:B-12---:R-:W-:-:S05]  /*8ec0*/  IMAD.U32 R0, RZ, RZ, UR37 ;  /* 0x00000025ff007e24 */ /* 0x006fca000f8e00ff */
[----:B------:R-:W-:-:S13]  /*8ed0*/  ISETP.NE.AND P0, PT, R0, 0x3, PT ;  /* 0x000000030000780c */ /* 0x000fda0003f05270 */
[----:B------:R-:W-:Y:S05]  /*8ee0*/  @!P0 BRA `(.L_x_1218) ;  /* 0x0000000000048947 */ /* 0x000fea0003800000 */
[----:B------:R-:W-:Y:S01]  /*8ef0*/  BPT.TRAP 0x1 ;  /* 0x000000040000795c */ /* 0x000fe20000300000 */
.L_x_1218:
[----:B------:R-:W-:Y:S01]  /*8f00*/  IMAD R89, R16, 0x8, R2 ;  /* 0x0000000810597824 */ /* 0x000fe200078e0202 */
[----:B------:R-:W-:-:S04]  /*8f10*/  SHF.L.U32 R0, R19, 0x1f, RZ ;  /* 0x0000001f13007819 */ /* 0x000fc800000006ff */
[----:B------:R1:W2:Y:S01]  /*8f20*/  SYNCS.PHASECHK.TRANS64.TRYWAIT P2, [R89+URZ+0x16830], R0 ;  /* 0x01683000590075a7 */ /* 0x0002a2000804017f */
[----:B------:R-:W-:Y:S05]  /*8f30*/  @!P0 BRA `(.L_x_1219) ;  /* 0x0000000000048947 */ /* 0x000fea0003800000 */
[----:B------:R-:W-:Y:S01]  /*8f40*/  BPT.TRAP 0x1 ;  /* 0x000000040000795c */ /* 0x000fe20000300000 */
.L_x_1219:
[----:B0-----:R-:W0:Y:S01]  /*8f50*/  S2R R3, SR_TID.X ;  /* 0x0000000000037919 */ /* 0x001e220000002100 */
[----:B------:R-:W-:Y:S01]  /*8f60*/  LOP3.LUT R44, R44, 0xffffff80, RZ, 0xc0, !PT ;  /* 0xffffff802c2c7812 */ /* 0x000fe200078ec0ff */
[----:B---3--:R-:W3:Y:S01]  /*8f70*/  S2R R7, SR_TID.X ;  /* 0x0000000000077919 */ /* 0x008ee20000002100 */
[----:B0-----:R-:W-:-:S04]  /*8f80*/  VIADD R3, R3, 0xffffff80 ;  /* 0xffffff8003037836 */ /* 0x001fc80000000000 */
[----:B------:R-:W-:Y:S01]  /*8f90*/  IMAD.IADD R44, R3, 0x1, -R44 ;  /* 0x00000001032c7824 */ /* 0x000fe200078e0a2c */
[----:B---3--:R-:W-:-:S04]  /*8fa0*/  LOP3.LUT R8, R7, 0x7f, RZ, 0xc0, !PT ;  /* 0x0000007f07087812 */ /* 0x008fc800078ec0ff */
[----:B------:R-:W-:Y:S02]  /*8fb0*/  SHF.R.S32.HI R5, RZ, 0x1f, R44 ;  /* 0x0000001fff057819 */ /* 0x000fe4000001142c */
[----:B------:R-:W-:Y:S02]  /*8fc0*/  ISETP.NE.AND P1, PT, R8, RZ, PT ;  /* 0x000000ff0800720c */ /* 0x000fe40003f25270 */
[CC--:B------:R-:W-:Y:S02]  /*8fd0*/  LEA.HI R3, R5.reuse, R44.reuse, RZ, 0x2 ;  /* 0x0000002c05037211 */ /* 0x0c0fe400078f10ff */
[----:B------:R-:W-:Y:S02]  /*8fe0*/  LEA.HI R5, R5, R44, RZ, 0x5 ;  /* 0x0000002c05057211 */ /* 0x000fe400078f28ff */
[--C-:B------:R-:W-:Y:S02]  /*8ff0*/  SHF.R.S32.HI R4, RZ, 0x2, R3.reuse ;  /* 0x00000002ff047819 */ /* 0x100fe40000011403 */
[----:B------:R-:W-:-:S02]  /*9000*/  SHF.R.S32.HI R3, RZ, 0x1f, R3 ;  /* 0x0000001fff037819 */ /* 0x000fc40000011403 */
[----:B------:R-:W-:Y:S02]  /*9010*/  SHF.R.S32.HI R5, RZ, 0x5, R5 ;  /* 0x00000005ff057819 */ /* 0x000fe40000011405 */
[----:B------:R-:W-:Y:S01]  /*9020*/  LEA.HI R6, R3, R4, RZ, 0x3 ;  /* 0x0000000403067211 */ /* 0x000fe200078f18ff */
[----:B------:R-:W-:-:S03]  /*9030*/  IMAD.HI R3, R24, 0x55555556, RZ ;  /* 0x5555555618037827 */ /* 0x000fc600078e02ff */
[----:B------:R-:W-:Y:S02]  /*9040*/  LOP3.LUT R7, R6, 0xfffffff8, RZ, 0xc0, !PT ;  /* 0xfffffff806077812 */ /* 0x000fe400078ec0ff */
[----:B------:R-:W-:-:S03]  /*9050*/  LEA.HI R3, R3, R3, RZ, 0x1 ;  /* 0x0000000303037211 */ /* 0x000fc600078f08ff */
[----:B------:R-:W-:Y:S02]  /*9060*/  IMAD.IADD R4, R4, 0x1, -R7 ;  /* 0x0000000104047824 */ /* 0x000fe400078e0a07 */
[----:B------:R-:W-:Y:S02]  /*9070*/  IMAD R3, R3, -0x3, R24 ;  /* 0xfffffffd03037824 */ /* 0x000fe400078e0218 */
[----:B------:R-:W-:Y:S01]  /*9080*/  IMAD R4, R5, 0x10, R4 ;  /* 0x0000001005047824 */ /* 0x000fe200078e0204 */
[----:B--2---:R-:W-:Y:S06]  /*9090*/  @P2 BRA `(.L_x_1220) ;  /* 0x0000000000082947 */ /* 0x004fec0003800000 */
[----:B------:R-:W0:Y:S02]  /*90a0*/  SYNCS.PHASECHK.TRANS64.TRYWAIT P2, [R89+URZ+0x16830], R0 ;  /* 0x01683000590075a7 */ /* 0x000e24000804017f */
[----:B0-----:R-:W-:Y:S05]  /*90b0*/  @!P2 BRA `(.L_x_1221) ;  /* 0x0000015400e8a947 */ /* 0x001fea0003800000 */
.L_x_1220:
[----:B------:R-:W-:Y:S05]  /*90c0*/  WARPSYNC.ALL ;  /* 0x0000000000007948 */ /* 0x000fea0003800000 */
[----:B------:R-:W-:Y:S01]  /*90d0*/  IMAD R156, R3, 0x40, R4 ;  /* 0x00000040039c7824 */ /* 0x000fe200078e0204 */
[----:B01----:R-:W-:Y:S02]  /*90e0*/  IADD3 R0, R2, 0xe400, RZ ;  /* 0x0000e40002007810 */ /* 0x003fe40007ffe0ff */
[----:B------:R-:W-:Y:S02]  /*90f0*/  LOP3.LUT R6, R25, 0x10000, RZ, 0xfc, !PT ;  /* 0x0001000019067812 */ /* 0x000fe400078efcff */
[----:B------:R-:W-:-:S04]  /*9100*/  SHF.R.U32.HI R0, RZ, 0x4, R0 ;  /* 0x00000004ff007819 */ /* 0x000fc80000011600 */
[----:B------:R-:W-:-:S04]  /*9110*/  LOP3.LUT R0, R0, 0x3fff, RZ, 0xc0, !PT ;  /* 0x00003fff00007812 */ /* 0x000fc800078ec0ff */
[----:B------:R-:W-:Y:S01]  /*9120*/  LOP3.LUT R3, R0, 0x10000, RZ, 0xfc, !PT ;  /* 0x0001000000037812 */ /* 0x000fe200078efcff */
[----:B------:R-:W-:Y:S02]  /*9130*/  IMAD.MOV.U32 R7, RZ, RZ, 0x40000040 ;  /* 0x40000040ff077424 */ /* 0x000fe400078e00ff */
[----:B------:R-:W-:Y:S02]  /*9140*/  IMAD.MOV.U32 R5, RZ, RZ, 0x40000040 ;  /* 0x40000040ff057424 */ /* 0x000fe400078e00ff */
[----:B------:R-:W-:Y:S01]  /*9150*/  IMAD R4, R16, 0x400, R3 ;  /* 0x0000040010047824 */ /* 0x000fe200078e0203 */
[C---:B------:R-:W-:Y:S01]  /*9160*/  R2UR UR4, R6.reuse ;  /* 0x00000000060472ca */ /* 0x040fe200000e0000 */
[----:B------:R-:W-:Y:S01]  /*9170*/  WARPGROUP.ARRIVE ;  /* 0x00000000000079c5 */ /* 0x000fe20000000000 */
[----:B------:R-:W-:Y:S01]  /*9180*/  R2UR UR5, R7 ;  /* 0x00000000070572ca */ /* 0x000fe200000e0000 */
[----:B------:R-:W-:Y:S01]  /*9190*/  VIADD R12, R6, 0x2 ;  /* 0x00000002060c7836 */ /* 0x000fe20000000000 */
[C---:B------:R-:W-:Y:S01]  /*91a0*/  R2UR UR6, R4.reuse ;  /* 0x00000000040672ca */ /* 0x040fe200000e0000 */
[----:B------:R-:W-:Y:S01]  /*91b0*/  IMAD.MOV.U32 R13, RZ, RZ, 0x40000040 ;  /* 0x40000040ff0d7424 */ /* 0x000fe200078e00ff */
[----:B------:R-:W-:Y:S01]  /*91c0*/  R2UR UR7, R5 ;  /* 0x00000000050772ca */ /* 0x000fe200000e0000 */
[----:B------:R-:W-:Y:S01]  /*91d0*/  IMAD.MOV.U32 R9, RZ, RZ, 0x40000040 ;  /* 0x40000040ff097424 */ /* 0x000fe200078e00ff */
[----:B------:R0:W-:Y:S01]  /*91e0*/  STL [R1+0xc], R3 ;  /* 0x00000c0301007387 */ /* 0x0001e20000100800 */
[----:B------:R-:W-:-:S03]  /*91f0*/  VIADD R8, R4, 0x2 ;  /* 0x0000000204087836 */ /* 0x000fc60000000000 */
[----:B------:R-:W2:Y:S04]  /*9200*/  LDL R110, [R1+0x20] ;  /* 0x00002000016e7983 */ /* 0x000ea80000100800 */
[----:B------:R-:W3:Y:S03]  /*9210*/  LDL R111, [R1+0x24] ;  /* 0x00002400016f7983 */ /* 0x000ee60000100800 */
[----:B------:R-:W-:Y:S01]  /*9220*/  HGMMA.64x128x16.F32 R24, gdesc[UR4], RZ, !UPT, gsb0 ;  /* 0x01e00000041879f0 */ /* 0x000fe2000c0008ff */
[----:B------:R-:W-:Y:S01]  /*9230*/  R2UR UR4, R12 ;  /* 0x000000000c0472ca */ /* 0x000fe200000e0000 */
[----:B------:R-:W4:Y:S01]  /*9240*/  LDL R109, [R1+0x14] ;  /* 0x00001400016d7983 */ /* 0x000f220000100800 */
[----:B------:R-:W-:-:S02]  /*9250*/  R2UR UR5, R13 ;  /* 0x000000000d0572ca */ /* 0x000fc400000e0000 */
[----:B------:R-:W-:Y:S02]  /*9260*/  R2UR UR6, R8 ;  /* 0x00000000080672ca */ /* 0x000fe400000e0000 */
[----:B------:R-:W-:Y:S01]  /*9270*/  R2UR UR7, R9 ;  /* 0x00000000090772ca */ /* 0x000fe200000e0000 */
[----:B------:R-:W-:Y:S02]  /*9280*/  VIADD R10, R6, 0x4 ;  /* 0x00000004060a7836 */ /* 0x000fe40000000000 */
[----:B------:R-:W-:Y:S02]  /*9290*/  VIADD R8, R4, 0x4 ;  /* 0x0000000404087836 */ /* 0x000fe40000000000 */
[----:B------:R-:W-:Y:S02]  /*92a0*/  IMAD.MOV.U32 R11, RZ, RZ, 0x40000040 ;  /* 0x40000040ff0b7424 */ /* 0x000fe400078e00ff */
[----:B------:R-:W-:Y:S01]  /*92b0*/  IMAD.MOV.U32 R9, RZ, RZ, 0x40000040 ;  /* 0x40000040ff097424 */ /* 0x000fe200078e00ff */
[----:B------:R-:W-:-:S02]  /*92c0*/  WARPGROUP.DEPBAR.LE gsb0, 0x0 ;  /* 0x00008000000079c5 */ /* 0x000fc40000010000 */
[----:B------:R-:W-:-:S06]  /*92d0*/  WARPGROUP.ARRIVE ;  /* 0x00000000000079c5 */ /* 0x000fcc0000000000 */
[----:B------:R-:W-:Y:S01]  /*92e0*/  HGMMA.64x128x16.F32 R24, gdesc[UR4], R24, gsb0 ;  /* 0x01e00000041879f0 */ /* 0x000fe20008000818 */
[----:B------:R-:W-:Y:S02]  /*92f0*/  R2UR UR4, R10 ;  /* 0x000000000a0472ca */ /* 0x000fe400000e0000 */
[----:B------:R-:W-:Y:S02]  /*9300*/  R2UR UR5, R11 ;  /* 0x000000000b0572ca */ /* 0x000fe400000e0000 */
[----:B------:R-:W-:Y:S02]  /*9310*/  R2UR UR6, R8 ;  /* 0x00000000080672ca */ /* 0x000fe400000e0000 */
[----:B------:R-:W-:Y:S01]  /*9320*/  R2UR UR7, R9 ;  /* 0x00000000090772ca */ /* 0x000fe200000e0000 */
[----:B------:R-:W-:Y:S02]  /*9330*/  VIADD R8, R6, 0x6 ;  /* 0x0000000606087836 */ /* 0x000fe40000000000 */
[----:B------:R-:W-:-:S02]  /*9340*/  VIADD R4, R4, 0x6 ;  /* 0x0000000604047836 */ /* 0x000fc40000000000 */
[----:B------:R-:W-:Y:S02]  /*9350*/  IMAD.MOV.U32 R9, RZ, RZ, 0x40000040 ;  /* 0x40000040ff097424 */ /* 0x000fe400078e00ff */
[----:B------:R-:W-:Y:S01]  /*9360*/  IMAD.MOV.U32 R5, RZ, RZ, 0x40000040 ;  /* 0x40000040ff057424 */ /* 0x000fe200078e00ff */
[----:B------:R-:W-:Y:S02]  /*9370*/  WARPGROUP.DEPBAR.LE gsb0, 0x0 ;  /* 0x00008000000079c5 */ /* 0x000fe40000010000 */
[----:B------:R-:W-:-:S06]  /*9380*/  WARPGROUP.ARRIVE ;  /* 0x00000000000079c5 */ /* 0x000fcc0000000000 */
[----:B------:R-:W-:Y:S01]  /*9390*/  HGMMA.64x128x16.F32 R24, gdesc[UR4], R24, gsb0 ;  /* 0x01e00000041879f0 */ /* 0x000fe20008000818 */
[----:B------:R-:W-:Y:S02]  /*93a0*/  R2UR UR4, R8 ;  /* 0x00000000080472ca */ /* 0x000fe400000e0000 */
[----:B------:R-:W-:Y:S02]  /*93b0*/  R2UR UR5, R9 ;  /* 0x00000000090572ca */ /* 0x000fe400000e0000 */
[----:B------:R-:W-:Y:S02]  /*93c0*/  R2UR UR6, R4 ;  /* 0x00000000040672ca */ /* 0x000fe400000e0000 */
[----:B------:R-:W-:Y:S01]  /*93d0*/  R2UR UR7, R5 ;  /* 0x00000000050772ca */ /* 0x000fe200000e0000 */
[----:B------:R-:W-:Y:S02]  /*93e0*/  WARPGROUP.DEPBAR.LE gsb0, 0x0 ;  /* 0x00008000000079c5 */ /* 0x000fe40000010000 */
[----:B------:R-:W-:-:S10]  /*93f0*/  WARPGROUP.ARRIVE ;  /* 0x00000000000079c5 */ /* 0x000fd40000000000 */
[----:B------:R-:W-:Y:S01]  /*9400*/  HGMMA.64x128x16.F32 R24, gdesc[UR4], R24, gsb0 ;  /* 0x01e00000041879f0 */ /* 0x000fe20008000818 */
[----:B------:R-:W-:Y:S01]  /*9410*/  ULDC.64 UR4, c[0x0][0x9d8] ;  /* 0x0002760000047ab9 */ /* 0x000fe20000000a00 */
[----:B------:R-:W-:Y:S02]  /*9420*/  ULDC.64 UR6, c[0x0][0x9e0] ;  /* 0x0002780000067ab9 */ /* 0x000fe40000000a00 */
[----:B------:R-:W-:Y:S01]  /*9430*/  UISETP.GE.AND UP0, UPT, UR7, 0x1, UPT ;  /* 0x000000010700788c */ /* 0x000fe2000bf06270 */
[----:B------:R-:W-:-:S05]  /*9440*/  @!P1 VIADD R89, R89, 0x16840 ;  /* 0x0001684059599836 */ /* 0x000fca0000000000 */
[----:B------:R-:W-:Y:S01]  /*9450*/  PLOP3.LUT P2, PT, PT, PT, UP0, 0x40, 0x0 ;  /* 0x000000000000781c */ /* 0x000fe20003f4e808 */
[----:B------:R-:W-:Y:S01]  /*9460*/  ULOP3.LUT UR30, URZ, UR5, URZ, 0x33, !UPT ;  /* 0x000000053f1e7292 */ /* 0x000fe2000f8e333f */
[----:B------:R-:W-:Y:S01]  /*9470*/  @!P1 PRMT R89, RZ, 0x654, R89 ;  /* 0x00000654ff599816 */ /* 0x000fe20000000059 */
[----:B----4-:R-:W-:Y:S01]  /*9480*/  IMAD R156, R109, 0xc0, R156 ;  /* 0x000000c06d9c7824 */ /* 0x010fe200078e029c */
[----:B------:R-:W-:Y:S02]  /*9490*/  WARPGROUP.DEPBAR.LE gsb0, 0x0 ;  /* 0x00008000000079c5 */ /* 0x000fe40000010000 */
[----:B------:R-:W-:Y:S01]  /*94a0*/  FMUL.FTZ R96, R37, UR4 ;  /* 0x0000000425607c20 */ /* 0x000fe20008410000 */
[----:B------:R-:W-:Y:S02]  /*94b0*/  IMAD.MOV.U32 R37, RZ, RZ, -0x80 ;  /* 0xffffff80ff257424 */ /* 0x000fe400078e00ff */
[----:B------:R-:W-:Y:S01]  /*94c0*/  FMUL.FTZ R99, R44, UR4 ;  /* 0x000000042c637c20 */ /* 0x000fe20008410000 */
[----:B------:R-:W-:Y:S01]  /*94d0*/  FMUL.FTZ R44, R74, UR4 ;  /* 0x000000044a2c7c20 */ /* 0x000fe20008410000 */
[----:B0-----:R-:W-:Y:S01]  /*94e0*/  FMUL.FTZ R3, R24, UR4 ;  /* 0x0000000418037c20 */ /* 0x001fe20008410000 */
        /* <DEDUP_REMOVED lines=20> */
[----:B-----5:R-:W-:Y:S01]  /*9630*/  FMUL.FTZ R23, R39, UR4 ;  /* 0x0000000427177c20 */ /* 0x020fe20008410000 */
        /* <DEDUP_REMOVED lines=38> */
[----:B--2---:R-:W-:Y:S01]  /*98a0*/  IADD3 R48, R110, R80, RZ ;  /* 0x000000506e307210 */ /* 0x004fe20007ffe0ff */
[----:B------:R-:W-:Y:S01]  /*98b0*/  FMUL.FTZ R37, R87, UR4 ;  /* 0x0000000457257c20 */ /* 0x000fe20008410000 */
[----:B------:R-:W-:Y:S01]  /*98c0*/  FMUL.FTZ R84, R84, UR4 ;  /* 0x0000000454547c20 */ /* 0x000fe20008410000 */
[----:B------:R0:W-:Y:S01]  /*98d0*/  @!P1 SYNCS.ARRIVE.TRANS64.RED.A1T0 RZ, [R89+URZ], RZ ;  /* 0x000000ff59ff99a7 */ /* 0x0001e2000810043f */
[----:B---3--:R-:W-:Y:S01]  /*98e0*/  IADD3 R50, -R111, 0x1, R48 ;  /* 0x000000016f327810 */ /* 0x008fe20007ffe130 */
[----:B------:R-:W1:Y:S04]  /*98f0*/  MUFU.TANH R3, R3 ;  /* 0x0000000300037308 */ /* 0x000e680000002400 */
[----:B------:R-:W-:-:S04]  /*9900*/  IMAD R50, R155, -0x2, R50 ;  /* 0xfffffffe9b327824 */ /* 0x000fc800078e0232 */
[----:B------:R-:W2:Y:S01]  /*9910*/  MUFU.TANH R90, R90 ;  /* 0x0000005a005a7308 */ /* 0x000ea20000002400 */
[----:B------:R-:W-:-:S07]  /*9920*/  IMAD R81, R155, -0x2, R48 ;  /* 0xfffffffe9b517824 */ /* 0x000fce00078e0230 */
[----:B------:R-:W3:Y:S01]  /*9930*/  MUFU.TANH R0, R0 ;  /* 0x0000000000007308 */ /* 0x000ee20000002400 */
[----:B------:R-:W-:-:S07]  /*9940*/  VIADD R82, R50, UR6 ;  /* 0x0000000632527c36 */ /* 0x000fce0008000000 */
        /* <DEDUP_REMOVED lines=57> */
[----:B------:R0:W0:Y:S08]  /*9ce0*/  MUFU.TANH R71, R84 ;  /* 0x0000005400477308 */ /* 0x0000300000002400 */
[----:B------:R-:W0:Y:S08]  /*9cf0*/  MUFU.TANH R85, R85 ;  /* 0x0000005500557308 */ /* 0x000e300000002400 */
[----:B------:R-:W0:Y:S08]  /*9d00*/  MUFU.TANH R34, R34 ;  /* 0x0000002200227308 */ /* 0x000e300000002400 */
[----:B------:R-:W0:Y:S01]  /*9d10*/  MUFU.TANH R37, R37 ;  /* 0x0000002500257308 */ /* 0x000e220000002400 */
[----:B------:R-:W-:Y:S01]  /*9d20*/  VIADD R83, R50, UR30 ;  /* 0x0000001e32537c36 */ /* 0x000fe20008000000 */
[----:B------:R-:W-:-:S02]  /*9d30*/  LEA R79, R88, 0xffffff80, 0x7 ;  /* 0xffffff80584f7811 */ /* 0x000fc400078e38ff */
[----:B------:R-:W-:Y:S01]  /*9d40*/  VIADDMNMX R77, R156, R82, R81, PT ;  /* 0x000000529c4d7246 */ /* 0x000fe20003800151 */
[----:B------:R-:W-:Y:S01]  /*9d50*/  IMAD.IADD R78, R83, 0x1, R156 ;  /* 0x00000001534e7824 */ /* 0x000fe200078e029c */
        /* <DEDUP_REMOVED lines=13> */
.L_x_1224:
[----:B------:R-:W-:-:S06]  /*9e30*/  UISETP.NE.AND UP1, UPT, UR7, 0x1, UPT ;  /* 0x000000010700788c */ /* 0x000fcc000bf25270 */
[----:B------:R-:W-:-:S05]  /*9e40*/  PLOP3.LUT P2, PT, PT, PT, UP1, 0x80, 0x0 ;  /* 0x000000000000781c */ /* 0x000fca0003f4f018 */
[----:B------:R-:W-:-:S08]  /*9e50*/  @UP1 ULDC.64 UR4, c[0x0][0x9e8] ;  /* 0x00027a0000041ab9 */ /* 0x000fd00000000a00 */
[----:B------:R-:W-:-:S05]  /*9e60*/  @P2 IMAD.HI.U32 R49, R48, UR4, RZ ;  /* 0x0000000430312c27 */ /* 0x000fca000f8e00ff */
[----:B------:R-:W-:-:S07]  /*9e70*/  @P2 SHF.R.U32.HI R48, RZ, UR5, R49 ;  /* 0x00000005ff302c19 */ /* 0x000fce0008011631 */
.L_x_1225:
[----:B------:R-:W-:Y:S05]  /*9e80*/  BSYNC B0 ;  /* 0x0000000000007941 */ /* 0x000fea0003800000 */
.L_x_1223:
[----:B------:R-:W-:-:S04]  /*9e90*/  IMAD R48, R48, UR7, -R79 ;  /* 0x0000000730307c24 */ /* 0x000fc8000f8e0a4f */
[----:B------:R-:W-:-:S05]  /*9ea0*/  IMAD R48, R155, -0x2, R48 ;  /* 0xfffffffe9b307824 */ /* 0x000fca00078e0230 */
[----:B------:R-:W-:Y:S02]  /*9eb0*/  VIMNMX R78, R78, R48, !PT ;  /* 0x000000304e4e7248 */ /* 0x000fe40007fe0100 */
[----:B------:R-:W-:-:S07]  /*9ec0*/  VIADDMNMX R77, R48, UR7, R77, PT ;  /* 0x00000007304d7c46 */ /* 0x000fce000b80014d */
.L_x_1222:
[----:B------:R-:W-:Y:S01]  /*9ed0*/  ISETP.GE.AND P3, PT, R80, 0x9, PT ;  /* 0x000000095000780c */ /* 0x000fe20003f66270 */
[----:B------:R-:W-:Y:S01]  /*9ee0*/  VIADD R157, R156, 0x8 ;  /* 0x000000089c9d7836 */ /* 0x000fe20000000000 */
[----:B------:R-:W-:Y:S02]  /*9ef0*/  ISETP.GE.AND P2, PT, R80, 0x2, PT ;  /* 0x000000025000780c */ /* 0x000fe40003f46270 */
[----:B------:R-:W-:Y:S02]  /*9f00*/  LOP3.LUT R22, R22, 0xfffffffd, RZ, 0xc0, !PT ;  /* 0xfffffffd16167812 */ /* 0x000fe400078ec0ff */
[----:B------:R-:W-:Y:S02]  /*9f10*/  ISETP.GT.AND P4, PT, R78, 0x1, !P2 ;  /* 0x000000014e00780c */ /* 0x000fe40005784270 */
[----:B------:R-:W-:Y:S02]  /*9f20*/  ISETP.GE.AND P5, PT, R80, 0xa, PT ;  /* 0x0000000a5000780c */ /* 0x000fe40003fa6270 */
[----:B------:R-:W-:-:S03]  /*9f30*/  ISETP.LT.OR P4, PT, R77, 0x2, P4 ;  /* 0x000000024d00780c */ /* 0x000fc60002781670 */
[----:B------:R-:W-:Y:S02]  /*9f40*/  @P3 LOP3.LUT R22, R22, 0x2, RZ, 0xfc, !PT ;  /* 0x0000000216163812 */ /* 0x000fe400078efcff */
[----:B------:R-:W-:Y:S02]  /*9f50*/  ISETP.GT.AND P3, PT, R78, 0x8, !P3 ;  /* 0x000000084e00780c */ /* 0x000fe40005f64270 */
[----:B------:R-:W-:Y:S02]  /*9f60*/  FSEL R90, R90, -INF , !P4 ;  /* 0xff8000005a5a7808 */ /* 0x000fe40006000000 */
[----:B------:R-:W-:Y:S02]  /*9f70*/  ISETP.LT.OR P3, PT, R77, 0x9, P3 ;  /* 0x000000094d00780c */ /* 0x000fe40001f61670 */
[----:B------:R-:W-:Y:S02]  /*9f80*/  ISETP.GE.AND P4, PT, R80, 0x11, PT ;  /* 0x000000115000780c */ /* 0x000fe40003f86270 */
[----:B------:R-:W-:-:S02]  /*9f90*/  LOP3.LUT R22, R22, 0xfffffffb, RZ, 0xc0, !PT ;  /* 0xfffffffb16167812 */ /* 0x000fc400078ec0ff */
[----:B0-----:R-:W-:Y:S02]  /*9fa0*/  FSEL R49, R92, -INF , !P3 ;  /* 0xff8000005c317808 */ /* 0x001fe40005800000 */
[----:B------:R-:W-:Y:S02]  /*9fb0*/  ISETP.GT.AND P3, PT, R78, 0x9, !P5 ;  /* 0x000000094e00780c */ /* 0x000fe40006f64270 */
[----:B------:R-:W-:Y:S02]  /*9fc0*/  @P5 LOP3.LUT R22, R22, 0x4, RZ, 0xfc, !PT ;  /* 0x0000000416165812 */ /* 0x000fe400078efcff */
[----:B------:R-:W-:Y:S02]  /*9fd0*/  ISETP.LT.OR P3, PT, R77, 0xa, P3 ;  /* 0x0000000a4d00780c */ /* 0x000fe40001f61670 */
[----:B------:R-:W-:Y:S02]  /*9fe0*/  LOP3.LUT R22, R22, 0xfffffff7, RZ, 0xc0, !PT ;  /* 0xfffffff716167812 */ /* 0x000fe400078ec0ff */
[----:B------:R-:W-:-:S02]  /*9ff0*/  FSEL R63, R91, -INF , !P3 ;  /* 0xff8000005b3f7808 */ /* 0x000fc40005800000 */
[----:B------:R-:W-:Y:S02]  /*a000*/  @P4 LOP3.LUT R22, R22, 0x8, RZ, 0xfc, !PT ;  /* 0x0000000816164812 */ /* 0x000fe400078efcff */
[----:B------:R-:W-:Y:S02]  /*a010*/  ISETP.GT.AND P3, PT, R78, 0x10, !P4 ;  /* 0x000000104e00780c */ /* 0x000fe40006764270 */
[----:B------:R-:W-:Y:S02]  /*a020*/  ISETP.GE.AND P4, PT, R80, 0x12, PT ;  /* 0x000000125000780c */ /* 0x000fe40003f86270 */
[----:B------:R-:W-:Y:S02]  /*a030*/  ISETP.LT.OR P3, PT, R77, 0x11, P3 ;  /* 0x000000114d00780c */ /* 0x000fe40001f61670 */
[----:B------:R-:W-:Y:S02]  /*a040*/  LOP3.LUT R22, R22, 0xfbffffff, RZ, 0xc0, !PT ;  /* 0xfbffffff16167812 */ /* 0x000fe400078ec0ff */
[----:B------:R-:W-:-:S02]  /*a050*/  FSEL R62, R94, -INF , !P3 ;  /* 0xff8000005e3e7808 */ /* 0x000fc40005800000 */
        /* <DEDUP_REMOVED lines=155> */
[----:B------:R-:W-:Y:S02]  /*aa10*/  ISETP.GE.AND P6, PT, R80, 0x7a, PT ;  /* 0x0000007a5000780c */ /* 0x000fe40003fc6270 */
[----:B------:R-:W-:Y:S01]  /*aa20*/  VIADDMNMX R80, R157, R82, R81, PT ;  /* 0x000000529d507246 */ /* 0x000fe20003800151 */
[----:B------:R-:W-:-:S10]  /*aa30*/  IMAD.IADD R82, R83, 0x1, R157 ;  /* 0x0000000153527824 */ /* 0x000fd400078e029d */
[----:B------:R-:W-:Y:S02]  /*aa40*/  @P6 LOP3.LUT R22, R22, 0x8000000, RZ, 0xfc, !PT ;  /* 0x0800000016166812 */ /* 0x000fe400078efcff */
[----:B------:R-:W-:-:S04]  /*aa50*/  ISETP.GT.AND P6, PT, R78, 0x79, !P6 ;  /* 0x000000794e00780c */ /* 0x000fc800077c4270 */
[----:B------:R-:W-:-:S04]  /*aa60*/  ISETP.LT.OR P6, PT, R77, 0x7a, P6 ;  /* 0x0000007a4d00780c */ /* 0x000fc800037c1670 */
        /* <DEDUP_REMOVED lines=17> */
.L_x_1228:
[----:B------:R-:W-:-:S06]  /*ab80*/  UISETP.NE.AND UP1, UPT, UR7, 0x1, UPT ;  /* 0x000000010700788c */ /* 0x000fcc000bf25270 */
[----:B------:R-:W-:-:S05]  /*ab90*/  PLOP3.LUT P6, PT, PT, PT, UP1, 0x80, 0x0 ;  /* 0x000000000000781c */ /* 0x000fca0003fcf018 */
[----:B------:R-:W-:-:S08]  /*aba0*/  @UP1 ULDC.64 UR4, c[0x0][0x9e8] ;  /* 0x00027a0000041ab9 */ /* 0x000fd00000000a00 */
[----:B------:R-:W-:Y:S01]  /*abb0*/  @P6 IMAD.HI.U32 R78, R77, UR4, RZ ;  /* 0x000000044d4e6c27 */ /* 0x000fe2000f8e00ff */
[----:B------:R-:W-:-:S13]  /*abc0*/  PLOP3.LUT P6, PT, PT, PT, UP1, 0x80, 0x0 ;  /* 0x000000000000781c */ /* 0x000fda0003fcf018 */
[----:B------:R-:W-:-:S07]  /*abd0*/  @P6 SHF.R.U32.HI R77, RZ, UR5, R78 ;  /* 0x00000005ff4d6c19 */ /* 0x000fce000801164e */
.L_x_1229:
[----:B------:R-:W-:Y:S05]  /*abe0*/  BSYNC B0 ;  /* 0x0000000000007941 */ /* 0x000fea0003800000 */
.L_x_1227:
[----:B------:R-:W-:-:S04]  /*abf0*/  IMAD R78, R77, UR7, -R79 ;  /* 0x000000074d4e7c24 */ /* 0x000fc8000f8e0a4f */
[----:B------:R-:W-:-:S05]  /*ac00*/  IMAD R77, R155, -0x2, R78 ;  /* 0xfffffffe9b4d7824 */ /* 0x000fca00078e024e */
[----:B------:R-:W-:Y:S02]  /*ac10*/  VIMNMX R82, R82, R77, !PT ;  /* 0x0000004d52527248 */ /* 0x000fe40007fe0100 */
[----:B------:R-:W-:-:S07]  /*ac20*/  VIADDMNMX R80, R77, UR7, R80, PT ;  /* 0x000000074d507c46 */ /* 0x000fce000b800150 */
.L_x_1226:
        /* <DEDUP_REMOVED lines=20> */
[----:B------:R-:W-:Y:S02]  /*ad70*/  LOP3.LUT P2, RZ, R22, 0x8, RZ, 0xc0, !PT ;  /* 0x0000000816ff7812 */ /* 0x000fe4000784c0ff */
[----:B------:R-:W-:Y:S02]  /*ad80*/  FMNMX.FTZ R14, R84, R90, !PT ;  /* 0x0000005a540e7209 */ /* 0x000fe40007810000 */
[----:B------:R-:W-:Y:S02]  /*ad90*/  ISETP.GT.AND P2, PT, R82, 0x10, !P2 ;  /* 0x000000105200780c */ /* 0x000fe40005744270 */
[----:B------:R-:W-:Y:S02]  /*ada0*/  FMNMX.FTZ R14, R49, R14, !PT ;  /* 0x0000000e310e7209 */ /* 0x000fe40007810000 */
[----:B------:R-:W-:-:S02]  /*adb0*/  ISETP.LT.OR P2, PT, R80, 0x11, P2 ;  /* 0x000000115000780c */ /* 0x000fc40001741670 */
[----:B------:R-:W-:Y:S02]  /*adc0*/  FSEL R34, R34, -INF , !P5 ;  /* 0xff80000022227808 */ /* 0x000fe40006800000 */
[----:B------:R-:W-:Y:S02]  /*add0*/  FSEL R78, R15, -INF , !P2 ;  /* 0xff8000000f4e7808 */ /* 0x000fe40005000000 */
        /* <DEDUP_REMOVED lines=15> */
[----:B------:R-:W-:-:S02]  /*aed0*/  LOP3.LUT P6, RZ, R22, 0x8000, RZ, 0xc0, !PT ;  /* 0x0000800016ff7812 */ /* 0x000fc400078cc0ff */
        /* <DEDUP_REMOVED lines=54> */
[----:B------:R-:W-:-:S03]  /*b240*/  ISETP.GT.AND P2, PT, R82, 0x39, !P2 ;  /* 0x000000395200780c */ /* 0x000fc60005744270 */
[----:B------:R-:W0:Y:S01]  /*b250*/  SHFL.BFLY PT, R14, R15, 0x2, 0x1f ;  /* 0x0c401f000f0e7f89 */ /* 0x000e2200000e0000 */
[----:B------:R-:W-:-:S04]  /*b260*/  ISETP.LT.OR P2, PT, R80, 0x3a, P2 ;  /* 0x0000003a5000780c */ /* 0x000fc80001741670 */
[----:B------:R-:W-:Y:S02]  /*b270*/  FSEL R33, R33, -INF , !P2 ;  /* 0xff80000021217808 */ /* 0x000fe40005000000 */
[----:B------:R-:W-:Y:S02]  /*b280*/  ISETP.GT.AND P2, PT, R82, 0x40, !P6 ;  /* 0x000000405200780c */ /* 0x000fe40007744270 */
[----:B------:R-:W-:Y:S02]  /*b290*/  LOP3.LUT P6, RZ, R22, 0x10, RZ, 0xc0, !PT ;  /* 0x0000001016ff7812 */ /* 0x000fe400078cc0ff */
[----:B------:R-:W-:-:S04]  /*b2a0*/  ISETP.LT.OR P2, PT, R80, 0x41, P2 ;  /* 0x000000415000780c */ /* 0x000fc80001741670 */
[----:B------:R-:W-:Y:S02]  /*b2b0*/  FSEL R35, R35, -INF , !P2 ;  /* 0xff80000023237808 */ /* 0x000fe40005000000 */
[----:B------:R-:W-:-:S04]  /*b2c0*/  LOP3.LUT P2, RZ, R22, 0x4000, RZ, 0xc0, !PT ;  /* 0x0000400016ff7812 */ /* 0x000fc8000784c0ff */
[----:B------:R-:W-:Y:S02]  /*b2d0*/  ISETP.GT.AND P2, PT, R82, 0x41, !P2 ;  /* 0x000000415200780c */ /* 0x000fe40005744270 */
[----:B0-----:R-:W-:Y:S02]  /*b2e0*/  FMNMX.FTZ R79, R15, R14, !PT ;  /* 0x0000000e0f4f7209 */ /* 0x001fe40007810000 */
[----:B------:R-:W-:-:S03]  /*b2f0*/  ISETP.LT.OR P2, PT, R80, 0x42, P2 ;  /* 0x000000425000780c */ /* 0x000fc60001741670 */
[----:B------:R-:W0:Y:S01]  /*b300*/  SHFL.BFLY PT, R14, R79, 0x1, 0x1f ;  /* 0x0c201f004f0e7f89 */ /* 0x000e2200000e0000 */
[----:B------:R-:W-:Y:S02]  /*b310*/  FSEL R36, R36, -INF , !P2 ;  /* 0xff80000024247808 */ /* 0x000fe40005000000 */
[----:B------:R-:W-:-:S04]  /*b320*/  LOP3.LUT P2, RZ, R22, 0x2000, RZ, 0xc0, !PT ;  /* 0x0000200016ff7812 */ /* 0x000fc8000784c0ff */
[----:B------:R-:W-:-:S04]  /*b330*/  ISETP.GT.AND P2, PT, R82, 0x48, !P2 ;  /* 0x000000485200780c */ /* 0x000fc80005744270 */
[----:B------:R-:W-:-:S04]  /*b340*/  ISETP.LT.OR P2, PT, R80, 0x49, P2 ;  /* 0x000000495000780c */ /* 0x000fc80001741670 */
[----:B------:R-:W-:Y:S02]  /*b350*/  FSEL R38, R38, -INF , !P2 ;  /* 0xff80000026267808 */ /* 0x000fe40005000000 */
[----:B------:R-:W-:-:S04]  /*b360*/  LOP3.LUT P2, RZ, R22, 0x1000, RZ, 0xc0, !PT ;  /* 0x0000100016ff7812 */ /* 0x000fc8000784c0ff */
[----:B------:R-:W-:Y:S02]  /*b370*/  ISETP.GT.AND P2, PT, R82, 0x49, !P2 ;  /* 0x000000495200780c */ /* 0x000fe40005744270 */
[----:B0-----:R-:W-:Y:S02]  /*b380*/  FMNMX.FTZ R14, R79, R14, !PT ;  /* 0x0000000e4f0e7209 */ /* 0x001fe40007810000 */
[----:B------:R-:W-:-:S03]  /*b390*/  ISETP.LT.OR P2, PT, R80, 0x4a, P2 ;  /* 0x0000004a5000780c */ /* 0x000fc60001741670 */
[----:B------:R-:W-:Y:S01]  /*b3a0*/  FMUL.FTZ R85, R14, UR41 ;  /* 0x000000290e557c20 */ /* 0x000fe20008410000 */
        /* <DEDUP_REMOVED lines=40> */
[--C-:B------:R-:W-:Y:S01]  /*b630*/  FFMA.FTZ R63, R48, UR41, -R85.reuse ;  /* 0x00000029303f7c23 */ /* 0x100fe20008010855 */
[--C-:B------:R-:W-:Y:S01]  /*b640*/  FFMA.FTZ R142, R59, UR41, -R85.reuse ;  /* 0x000000293b8e7c23 */ /* 0x100fe20008010855 */
[----:B------:R-:W-:Y:S01]  /*b650*/  FSEL R83, R0, -INF , !P2 ;  /* 0xff80000000537808 */ /* 0x000fe20005000000 */
[--C-:B------:R-:W-:Y:S01]  /*b660*/  FFMA.FTZ R59, R50, UR41, -R85.reuse ;  /* 0x00000029323b7c23 */ /* 0x100fe20008010855 */
[----:B------:R-:W-:Y:S01]  /*b670*/  ISETP.GT.AND P2, PT, R82, 0x79, !P6 ;  /* 0x000000795200780c */ /* 0x000fe20007744270 */
[--C-:B------:R-:W-:Y:S01]  /*b680*/  FFMA.FTZ R148, R84, UR41, -R85.reuse ;  /* 0x0000002954947c23 */ /* 0x100fe20008010855 */
[----:B------:R-:W-:Y:S01]  /*b690*/  FMNMX.FTZ R0, R83, R4, !PT ;  /* 0x0000000453007209 */ /* 0x000fe20007810000 */
[--C-:B------:R-:W-:Y:S01]  /*b6a0*/  FFMA.FTZ R79, R90, UR41, -R85.reuse ;  /* 0x000000295a4f7c23 */ /* 0x100fe20008010855 */
[----:B------:R-:W-:Y:S01]  /*b6b0*/  ISETP.LT.OR P2, PT, R80, 0x7a, P2 ;  /* 0x0000007a5000780c */ /* 0x000fe20001741670 */
[----:B------:R-:W-:Y:S01]  /*b6c0*/  MUFU.EX2 R150, R150 ;  /* 0x0000009600967308 */ /* 0x000fe20000000800 */
[----:B------:R-:W-:Y:S01]  /*b6d0*/  FMNMX.FTZ R0, R5, R0, !PT ;  /* 0x0000000005007209 */ /* 0x000fe20007810000 */
[--C-:B------:R-:W-:Y:S01]  /*b6e0*/  FFMA.FTZ R122, R71, UR41, -R85.reuse ;  /* 0x00000029477a7c23 */ /* 0x100fe20008010855 */
[----:B------:R-:W-:Y:S01]  /*b6f0*/  FSEL R48, R37, -INF , !P2 ;  /* 0xff80000025307808 */ /* 0x000fe20005000000 */
[--C-:B------:R-:W-:Y:S01]  /*b700*/  FFMA.FTZ R144, R62, UR41, -R85.reuse ;  /* 0x000000293e907c23 */ /* 0x100fe20008010855 */
[----:B------:R-:W-:Y:S01]  /*b710*/  FMNMX.FTZ R15, R77, R0, !PT ;  /* 0x000000004d0f7209 */ /* 0x000fe20007810000 */
[--C-:B------:R-:W-:Y:S01]  /*b720*/  FFMA.FTZ R146, R61, UR41, -R85.reuse ;  /* 0x000000293d927c23 */ /* 0x100fe20008010855 */
[--C-:B------:R-:W-:Y:S01]  /*b730*/  FFMA.FTZ R51, R51, UR41, -R85.reuse ;  /* 0x0000002933337c23 */ /* 0x100fe20008010855 */
[----:B------:R-:W-:Y:S01]  /*b740*/  MUFU.EX2 R148, R148 ;  /* 0x0000009400947308 */ /* 0x000fe20000000800 */
[----:B------:R-:W-:Y:S01]  /*b750*/  FMNMX.FTZ R15, R78, R15, !PT ;  /* 0x0000000f4e0f7209 */ /* 0x000fe20007810000 */
[--C-:B------:R-:W-:Y:S01]  /*b760*/  FFMA.FTZ R140, R60, UR41, -R85.reuse ;  /* 0x000000293c8c7c23 */ /* 0x100fe20008010855 */
[--C-:B------:R-:W-:Y:S01]  /*b770*/  FFMA.FTZ R61, R54, UR41, -R85.reuse ;  /* 0x00000029363d7c23 */ /* 0x100fe20008010855 */
[--C-:B------:R-:W-:Y:S01]  /*b780*/  FFMA.FTZ R81, R52, UR41, -R85.reuse ;  /* 0x0000002934517c23 */ /* 0x100fe20008010855 */
[----:B------:R-:W-:Y:S01]  /*b790*/  FMNMX.FTZ R0, R20, R15, !PT ;  /* 0x0000000f14007209 */ /* 0x000fe20007810000 */
[--C-:B------:R-:W-:Y:S01]  /*b7a0*/  FFMA.FTZ R136, R58, UR41, -R85.reuse ;  /* 0x000000293a887c23 */ /* 0x100fe20008010855 */
[--C-:B------:R-:W-:Y:S01]  /*b7b0*/  FFMA.FTZ R132, R56, UR41, -R85.reuse ;  /* 0x0000002938847c23 */ /* 0x100fe20008010855 */
[----:B------:R-:W0:Y:S01]  /*b7c0*/  MUFU.EX2 R79, R79 ;  /* 0x0000004f004f7308 */ /* 0x000e220000000800 */
[----:B------:R-:W-:Y:S01]  /*b7d0*/  FMNMX.FTZ R0, R21, R0, !PT ;  /* 0x0000000015007209 */ /* 0x000fe20007810000 */
[--C-:B------:R-:W-:Y:S01]  /*b7e0*/  FFMA.FTZ R138, R57, UR41, -R85.reuse ;  /* 0x00000029398a7c23 */ /* 0x100fe20008010855 */
[--C-:B------:R-:W-:Y:S01]  /*b7f0*/  FFMA.FTZ R55, R55, UR41, -R85.reuse ;  /* 0x0000002937377c23 */ /* 0x100fe20008010855 */
[--C-:B------:R-:W-:Y:S01]  /*b800*/  FFMA.FTZ R134, R64, UR41, -R85.reuse ;  /* 0x0000002940867c23 */ /* 0x100fe20008010855 */
[----:B------:R-:W-:Y:S01]  /*b810*/  FMNMX.FTZ R15, R23, R0, !PT ;  /* 0x00000000170f7209 */ /* 0x000fe20007810000 */
[--C-:B------:R-:W-:Y:S01]  /*b820*/  FFMA.FTZ R37, R65, UR41, -R85.reuse ;  /* 0x0000002941257c23 */ /* 0x100fe20008010855 */
[--C-:B------:R-:W-:Y:S01]  /*b830*/  FFMA.FTZ R128, R66, UR41, -R85.reuse ;  /* 0x0000002942807c23 */ /* 0x100fe20008010855 */
[----:B------:R-:W1:Y:S01]  /*b840*/  MUFU.EX2 R49, R49 ;  /* 0x0000003100317308 */ /* 0x000e620000000800 */
[----:B------:R-:W-:Y:S01]  /*b850*/  FMNMX.FTZ R0, R24, R15, !PT ;  /* 0x0000000f18007209 */ /* 0x000fe20007810000 */
[--C-:B------:R-:W-:Y:S01]  /*b860*/  FFMA.FTZ R130, R68, UR41, -R85.reuse ;  /* 0x0000002944827c23 */ /* 0x100fe20008010855 */
[--C-:B------:R-:W-:Y:S01]  /*b870*/  FFMA.FTZ R57, R69, UR41, -R85.reuse ;  /* 0x0000002945397c23 */ /* 0x100fe20008010855 */
[--C-:B------:R-:W-:Y:S01]  /*b880*/  FFMA.FTZ R124, R70, UR41, -R85.reuse ;  /* 0x00000029467c7c23 */ /* 0x100fe20008010855 */
[----:B------:R-:W-:Y:S01]  /*b890*/  FMNMX.FTZ R15, R25, R0, !PT ;  /* 0x00000000190f7209 */ /* 0x000fe20007810000 */
[--C-:B------:R-:W-:Y:S01]  /*b8a0*/  FFMA.FTZ R65, R72, UR41, -R85.reuse ;  /* 0x0000002948417c23 */ /* 0x100fe20008010855 */
[--C-:B------:R-:W-:Y:S01]  /*b8b0*/  FFMA.FTZ R126, R73, UR41, -R85.reuse ;  /* 0x00000029497e7c23 */ /* 0x100fe20008010855 */
[----:B------:R-:W2:Y:S01]  /*b8c0*/  MUFU.EX2 R144, R144 ;  /* 0x0000009000907308 */ /* 0x000ea20000000800 */
[----:B------:R-:W-:Y:S01]  /*b8d0*/  FMNMX.FTZ R0, R26, R15, !PT ;  /* 0x0000000f1a007209 */ /* 0x000fe20007810000 */
[--C-:B------:R-:W-:Y:S01]  /*b8e0*/  FFMA.FTZ R120, R74, UR41, -R85.reuse ;  /* 0x000000294a787c23 */ /* 0x100fe20008010855 */
[--C-:B------:R-:W-:Y:S01]  /*b8f0*/  FFMA.FTZ R69, R75, UR41, -R85.reuse ;  /* 0x000000294b457c23 */ /* 0x100fe20008010855 */
[----:B------:R-:W-:Y:S01]  /*b900*/  FFMA.FTZ R3, R3, UR41, -R85 ;  /* 0x0000002903037c23 */ /* 0x000fe20008010855 */
[----:B------:R-:W-:-:S03]  /*b910*/  FMNMX.FTZ R15, R27, R0, !PT ;  /* 0x000000001b0f7209 */ /* 0x000fc60007810000 */
[----:B------:R-:W3:Y:S01]  /*b920*/  MUFU.EX2 R63, R63 ;  /* 0x0000003f003f7308 */ /* 0x000ee20000000800 */
[----:B------:R-:W-:-:S04]  /*b930*/  FMNMX.FTZ R0, R30, R15, !PT ;  /* 0x0000000f1e007209 */ /* 0x000fc80007810000 */
[----:B------:R-:W-:-:S03]  /*b940*/  FMNMX.FTZ R15, R31, R0, !PT ;  /* 0x000000001f0f7209 */ /* 0x000fc60007810000 */
[----:B------:R-:W4:Y:S01]  /*b950*/  MUFU.EX2 R146, R146 ;  /* 0x0000009200927308 */ /* 0x000f220000000800 */
[----:B------:R-:W-:-:S04]  /*b960*/  FMNMX.FTZ R0, R32, R15, !PT ;  /* 0x0000000f20007209 */ /* 0x000fc80007810000 */
[----:B------:R-:W-:-:S03]  /*b970*/  FMNMX.FTZ R0, R33, R0, !PT ;  /* 0x0000000021007209 */ /* 0x000fc60007810000 */
[----:B------:R-:W5:Y:S01]  /*b980*/  MUFU.EX2 R51, R51 ;  /* 0x0000003300337308 */ /* 0x000f620000000800 */
        /* <DEDUP_REMOVED lines=11> */
[----:B------:R-:W-:Y:S01]  /*ba40*/  MUFU.EX2 R59, R59 ;  /* 0x0000003b003b7308 */ /* 0x000fe20000000800 */
[----:B------:R-:W-:-:S04]  /*ba50*/  FMNMX.FTZ R0, R44, R15, !PT ;  /* 0x0000000f2c007209 */ /* 0x000fc80007810000 */
[----:B------:R-:W-:-:S03]  /*ba60*/  FMNMX.FTZ R15, R45, R0, !PT ;  /* 0x000000002d0f7209 */ /* 0x000fc60007810000 */
[----:B------:R-:W-:Y:S01]  /*ba70*/  MUFU.EX2 R136, R136 ;  /* 0x0000008800887308 */ /* 0x000fe20000000800 */
[----:B------:R-:W-:-:S04]  /*ba80*/  FMNMX.FTZ R0, R46, R15, !PT ;  /* 0x0000000f2e007209 */ /* 0x000fc80007810000 */
[----:B------:R-:W-:Y:S02]  /*ba90*/  FMNMX.FTZ R15, R47, R0, !PT ;  /* 0x000000002f0f7209 */ /* 0x000fe40007810000 */
[----:B------:R-:W-:Y:S01]  /*baa0*/  FSEL R0, R29, -INF , !P4 ;  /* 0xff8000001d007808 */ /* 0x000fe20006000000 */
[----:B------:R-:W-:Y:S01]  /*bab0*/  MUFU.EX2 R81, R81 ;  /* 0x0000005100517308 */ /* 0x000fe20000000800 */
[----:B------:R-:W-:Y:S01]  /*bac0*/  FMNMX.FTZ R15, R28, R15, !PT ;  /* 0x0000000f1c0f7209 */ /* 0x000fe20007810000 */
[--C-:B------:R-:W-:Y:S01]  /*bad0*/  FFMA.FTZ R29, R53, UR41, -R85.reuse ;  /* 0x00000029351d7c23 */ /* 0x100fe20008010855 */
[--C-:B------:R-:W-:Y:S01]  /*bae0*/  FFMA.FTZ R53, R67, UR41, -R85.reuse ;  /* 0x0000002943357c23 */ /* 0x100fe20008010855 */
[----:B------:R-:W-:Y:S01]  /*baf0*/  FFMA.FTZ R67, R76, UR41, -R85 ;  /* 0x000000294c437c23 */ /* 0x000fe20008010855 */
[----:B------:R-:W-:-:S03]  /*bb00*/  FMNMX.FTZ R15, R0, R15, !PT ;  /* 0x0000000f000f7209 */ /* 0x000fc60007810000 */
[----:B------:R-:W-:Y:S01]  /*bb10*/  MUFU.EX2 R138, R138 ;  /* 0x0000008a008a7308 */ /* 0x000fe20000000800 */
[----:B------:R-:W-:-:S04]  /*bb20*/  FMNMX.FTZ R15, R34, R15, !PT ;  /* 0x0000000f220f7209 */ /* 0x000fc80007810000 */
[----:B------:R-:W-:-:S03]  /*bb30*/  FMNMX.FTZ R15, R48, R15, !PT ;  /* 0x0000000f300f7209 */ /* 0x000fc60007810000 */
[----:B------:R-:W-:Y:S02]  /*bb40*/  MUFU.EX2 R55, R55 ;  /* 0x0000003700377308 */ /* 0x000fe40000000800 */
[----:B------:R-:W0:Y:S06]  /*bb50*/  SHFL.BFLY PT, R50, R15, 0x2, 0x1f ;  /* 0x0c401f000f327f89 */ /* 0x000e2c00000e0000 */
[----:B------:R-:W-:Y:S08]  /*bb60*/  MUFU.EX2 R132, R132 ;  /* 0x0000008400847308 */ /* 0x000ff00000000800 */
[----:B------:R-:W-:Y:S08]  /*bb70*/  MUFU.EX2 R29, R29 ;  /* 0x0000001d001d7308 */ /* 0x000ff00000000800 */
[----:B------:R-:W-:Y:S01]  /*bb80*/  MUFU.EX2 R134, R134 ;  /* 0x0000008600867308 */ /* 0x000fe20000000800 */
[----:B0-----:R-:W-:-:S05]  /*bb90*/  FMNMX.FTZ R50, R15, R50, !PT ;  /* 0x000000320f327209 */ /* 0x001fca0007810000 */
[----:B------:R-:W0:Y:S02]  /*bba0*/  SHFL.BFLY PT, R15, R50, 0x1, 0x1f ;  /* 0x0c201f00320f7f89 */ /* 0x000e2400000e0000 */
[----:B------:R-:W-:Y:S08]  /*bbb0*/  MUFU.EX2 R37, R37 ;  /* 0x0000002500257308 */ /* 0x000ff00000000800 */
[----:B------:R-:W-:Y:S08]  /*bbc0*/  MUFU.EX2 R128, R128 ;  /* 0x0000008000807308 */ /* 0x000ff00000000800 */
[----:B------:R-:W-:Y:S01]  /*bbd0*/  MUFU.EX2 R53, R53 ;  /* 0x0000003500357308 */ /* 0x000fe20000000800 */
[----:B0-----:R-:W-:-:S07]  /*bbe0*/  FMNMX.FTZ R15, R50, R15, !PT ;  /* 0x0000000f320f7209 */ /* 0x001fce0007810000 */
[----:B------:R-:W-:Y:S01]  /*bbf0*/  MUFU.EX2 R130, R130 ;  /* 0x0000008200827308 */ /* 0x000fe20000000800 */
[C---:B------:R-:W-:Y:S01]  /*bc00*/  FSETP.NEU.FTZ.AND P2, PT, R15.reuse, -INF , PT ;  /* 0xff8000000f00780b */ /* 0x040fe20003f5d000 */
[----:B------:R-:W-:-:S06]  /*bc10*/  FMUL.FTZ R71, R15, UR41 ;  /* 0x000000290f477c20 */ /* 0x000fcc0008410000 */
[----:B------:R-:W-:Y:S01]  /*bc20*/  MUFU.EX2 R57, R57 ;  /* 0x0000003900397308 */ /* 0x000fe20000000800 */
[----:B------:R-:W-:Y:S02]  /*bc30*/  FSEL R71, R71, RZ, P2 ;  /* 0x000000ff47477208 */ /* 0x000fe40001000000 */
[----:B------:R-:W-:-:S03]  /*bc40*/  PLOP3.LUT P2, PT, PT, PT, UP0, 0x40, 0x0 ;  /* 0x000000000000781c */ /* 0x000fc60003f4e808 */
[----:B------:R-:W-:Y:S01]  /*bc50*/  FFMA.FTZ R151, R5, UR41, -R71 ;  /* 0x0000002905977c23 */ /* 0x000fe20008010847 */
[----:B------:R-:W-:Y:S01]  /*bc60*/  FADD.FTZ R5, R148, R79 ;  /* 0x0000004f94057221 */ /* 0x000fe20000010000 */
[--C-:B------:R-:W-:Y:S01]  /*bc70*/  FFMA.FTZ R149, R83, UR41, -R71.reuse ;  /* 0x0000002953957c23 */ /* 0x100fe20008010847 */
[--C-:B------:R-:W-:Y:S01]  /*bc80*/  FFMA.FTZ R50, R4, UR41, -R71.reuse ;  /* 0x0000002904327c23 */ /* 0x100fe20008010847 */
[----:B------:R-:W-:Y:S01]  /*bc90*/  FFMA.FTZ R52, R77, UR41, -R71 ;  /* 0x000000294d347c23 */ /* 0x000fe20008010847 */
[----:B------:R-:W-:Y:S01]  /*bca0*/  FADD.FTZ R4, R150, R5 ;  /* 0x0000000596047221 */ /* 0x000fe20000010000 */
[----:B------:R-:W-:Y:S01]  /*bcb0*/  MUFU.EX2 R151, R151 ;  /* 0x0000009700977308 */ /* 0x000fe20000000800 */
[--C-:B------:R-:W-:Y:S01]  /*bcc0*/  FFMA.FTZ R145, R78, UR41, -R71.reuse ;  /* 0x000000294e917c23 */ /* 0x100fe20008010847 */
[--C-:B------:R-:W-:Y:S01]  /*bcd0*/  FFMA.FTZ R20, R20, UR41, -R71.reuse ;  /* 0x0000002914147c23 */ /* 0x100fe20008010847 */
[----:B-1----:R-:W-:Y:S01]  /*bce0*/  FADD.FTZ R5, R49, R4 ;  /* 0x0000000431057221 */ /* 0x002fe20000010000 */
[--C-:B------:R-:W-:Y:S01]  /*bcf0*/  FFMA.FTZ R147, R21, UR41, -R71.reuse ;  /* 0x0000002915937c23 */ /* 0x100fe20008010847 */
[--C-:B------:R-:W-:Y:S01]  /*bd00*/  FFMA.FTZ R54, R23, UR41, -R71.reuse ;  /* 0x0000002917367c23 */ /* 0x100fe20008010847 */
[----:B------:R-:W-:Y:S01]  /*bd10*/  FFMA.FTZ R141, R24, UR41, -R71 ;  /* 0x00000029188d7c23 */ /* 0x000fe20008010847 */
[----:B--2---:R-:W-:Y:S01]  /*bd20*/  FADD.FTZ R4, R144, R5 ;  /* 0x0000000590047221 */ /* 0x004fe20000010000 */
[----:B------:R-:W-:Y:S01]  /*bd30*/  MUFU.EX2 R149, R149 ;  /* 0x0000009500957308 */ /* 0x000fe20000000800 */
[--C-:B------:R-:W-:Y:S01]  /*bd40*/  FFMA.FTZ R24, R25, UR41, -R71.reuse ;  /* 0x0000002919187c23 */ /* 0x100fe20008010847 */
[--C-:B------:R-:W-:Y:S01]  /*bd50*/  FFMA.FTZ R143, R26, UR41, -R71.reuse ;  /* 0x000000291a8f7c23 */ /* 0x100fe20008010847 */
[----:B---3--:R-:W-:Y:S01]  /*bd60*/  FADD.FTZ R5, R63, R4 ;  /* 0x000000043f057221 */ /* 0x008fe20000010000 */
[--C-:B------:R-:W-:Y:S01]  /*bd70*/  FFMA.FTZ R26, R27, UR41, -R71.reuse ;  /* 0x000000291b1a7c23 */ /* 0x100fe20008010847 */
[--C-:B------:R-:W-:Y:S01]  /*bd80*/  FFMA.FTZ R137, R30, UR41, -R71.reuse ;  /* 0x000000291e897c23 */ /* 0x100fe20008010847 */
[----:B------:R-:W-:Y:S01]  /*bd90*/  FFMA.FTZ R30, R31, UR41, -R71 ;  /* 0x000000291f1e7c23 */ /* 0x000fe20008010847 */
[----:B----4-:R-:W-:Y:S01]  /*bda0*/  FADD.FTZ R4, R146, R5 ;  /* 0x0000000592047221 */ /* 0x010fe20000010000 */
[----:B------:R-:W0:Y:S01]  /*bdb0*/  MUFU.EX2 R50, R50 ;  /* 0x0000003200327308 */ /* 0x000e220000000800 */
[--C-:B------:R-:W-:Y:S01]  /*bdc0*/  FFMA.FTZ R139, R32, UR41, -R71.reuse ;  /* 0x00000029208b7c23 */ /* 0x100fe20008010847 */
[--C-:B------:R-:W-:Y:S01]  /*bdd0*/  FFMA.FTZ R32, R33, UR41, -R71.reuse ;  /* 0x0000002921207c23 */ /* 0x100fe20008010847 */
[----:B-----5:R-:W-:Y:S01]  /*bde0*/  FADD.FTZ R5, R51, R4 ;  /* 0x0000000433057221 */ /* 0x020fe20000010000 */
[--C-:B------:R-:W-:Y:S01]  /*bdf0*/  FFMA.FTZ R133, R35, UR41, -R71.reuse ;  /* 0x0000002923857c23 */ /* 0x100fe20008010847 */
[--C-:B------:R-:W-:Y:S01]  /*be00*/  FFMA.FTZ R36, R36, UR41, -R71.reuse ;  /* 0x0000002924247c23 */ /* 0x100fe20008010847 */
[----:B------:R-:W-:Y:S01]  /*be10*/  FFMA.FTZ R125, R44, UR41, -R71 ;  /* 0x000000292c7d7c23 */ /* 0x000fe20008010847 */
[----:B------:R-:W-:Y:S01]  /*be20*/  FADD.FTZ R56, R140, R5 ;  /* 0x000000058c387221 */ /* 0x000fe20000010000 */
[----:B------:R-:W1:Y:S01]  /*be30*/  MUFU.EX2 R52, R52 ;  /* 0x0000003400347308 */ /* 0x000e620000000800 */
[--C-:B------:R-:W-:Y:S01]  /*be40*/  FFMA.FTZ R135, R38, UR41, -R71.reuse ;  /* 0x0000002926877c23 */ /* 0x100fe20008010847 */
[--C-:B------:R-:W-:Y:S01]  /*be50*/  FFMA.FTZ R38, R39, UR41, -R71.reuse ;  /* 0x0000002927267c23 */ /* 0x100fe20008010847 */
[----:B------:R-:W-:Y:S01]  /*be60*/  FADD.FTZ R21, R61, R56 ;  /* 0x000000383d157221 */ /* 0x000fe20000010000 */
[--C-:B------:R-:W-:Y:S01]  /*be70*/  FFMA.FTZ R129, R40, UR41, -R71.reuse ;  /* 0x0000002928817c23 */ /* 0x100fe20008010847 */
[--C-:B------:R-:W-:Y:S01]  /*be80*/  FFMA.FTZ R40, R41, UR41, -R71.reuse ;  /* 0x0000002929287c23 */ /* 0x100fe20008010847 */
[----:B------:R-:W-:Y:S01]  /*be90*/  FFMA.FTZ R131, R42, UR41, -R71 ;  /* 0x000000292a837c23 */ /* 0x000fe20008010847 */
[----:B------:R-:W-:Y:S01]  /*bea0*/  FADD.FTZ R56, R142, R21 ;  /* 0x000000158e387221 */ /* 0x000fe20000010000 */
[----:B------:R-:W2:Y:S01]  /*beb0*/  MUFU.EX2 R145, R145 ;  /* 0x0000009100917308 */ /* 0x000ea20000000800 */
[----:B0-----:R-:W-:Y:S01]  /*bec0*/  FADD.FTZ R4, R149, R50 ;  /* 0x0000003295047221 */ /* 0x001fe20000010000 */
[--C-:B------:R-:W-:Y:S01]  /*bed0*/  FFMA.FTZ R42, R43, UR41, -R71.reuse ;  /* 0x000000292b2a7c23 */ /* 0x100fe20008010847 */
[----:B------:R-:W-:Y:S01]  /*bee0*/  FADD.FTZ R21, R59, R56 ;  /* 0x000000383b157221 */ /* 0x000fe20000010000 */
[--C-:B------:R-:W-:Y:S01]  /*bef0*/  FFMA.FTZ R45, R45, UR41, -R71.reuse ;  /* 0x000000292d2d7c23 */ /* 0x100fe20008010847 */
[----:B------:R-:W-:Y:S01]  /*bf00*/  FADD.FTZ R5, R151, R4 ;  /* 0x0000000497057221 */ /* 0x000fe20000010000 */
[----:B------:R-:W-:Y:S01]  /*bf10*/  FFMA.FTZ R46, R46, UR41, -R71 ;  /* 0x000000292e2e7c23 */ /* 0x000fe20008010847 */
[----:B------:R-:W-:Y:S01]  /*bf20*/  FADD.FTZ R56, R136, R21 ;  /* 0x0000001588387221 */ /* 0x000fe20000010000 */
[----:B------:R-:W0:Y:S01]  /*bf30*/  MUFU.EX2 R20, R20 ;  /* 0x0000001400147308 */ /* 0x000e220000000800 */
[----:B-1----:R-:W-:Y:S01]  /*bf40*/  FADD.FTZ R4, R52, R5 ;  /* 0x0000000534047221 */ /* 0x002fe20000010000 */
[--C-:B------:R-:W-:Y:S01]  /*bf50*/  FFMA.FTZ R47, R47, UR41, -R71.reuse ;  /* 0x000000292f2f7c23 */ /* 0x100fe20008010847 */
[----:B------:R-:W-:Y:S01]  /*bf60*/  FADD.FTZ R21, R81, R56 ;  /* 0x0000003851157221 */ /* 0x000fe20000010000 */
[--C-:B------:R-:W-:Y:S01]  /*bf70*/  FFMA.FTZ R28, R28, UR41, -R71.reuse ;  /* 0x000000291c1c7c23 */ /* 0x100fe20008010847 */
[--C-:B------:R-:W-:Y:S01]  /*bf80*/  FFMA.FTZ R34, R34, UR41, -R71.reuse ;  /* 0x0000002922227c23 */ /* 0x100fe20008010847 */
[----:B------:R-:W-:Y:S01]  /*bf90*/  FFMA.FTZ R48, R48, UR41, -R71 ;  /* 0x0000002930307c23 */ /* 0x000fe20008010847 */
[----:B------:R-:W-:Y:S01]  /*bfa0*/  FADD.FTZ R56, R138, R21 ;  /* 0x000000158a387221 */ /* 0x000fe20000010000 */
[----:B------:R-:W1:Y:S01]  /*bfb0*/  MUFU.EX2 R147, R147 ;  /* 0x0000009300937308 */ /* 0x000e620000000800 */
[----:B--2---:R-:W-:Y:S01]  /*bfc0*/  FADD.FTZ R5, R145, R4 ;  /* 0x0000000491057221 */ /* 0x004fe20000010000 */
[----:B------:R-:W-:Y:S01]  /*bfd0*/  F2FP.F16.F32.PACK_AB R148, R79, R148 ;  /* 0x000000944f94723e */ /* 0x000fe200000000ff */
[----:B------:R-:W-:Y:S01]  /*bfe0*/  FADD.FTZ R21, R55, R56 ;  /* 0x0000003837157221 */ /* 0x000fe20000010000 */
[----:B------:R-:W-:-:S02]  /*bff0*/  F2FP.F16.F32.PACK_AB R150, R49, R150 ;  /* 0x000000963196723e */ /* 0x000fc400000000ff */
[----:B------:R-:W-:Y:S01]  /*c000*/  F2FP.F16.F32.PACK_AB R144, R63, R144 ;  /* 0x000000903f90723e */ /* 0x000fe200000000ff */
[----:B------:R-:W-:Y:S01]  /*c010*/  FADD.FTZ R56, R132, R21 ;  /* 0x0000001584387221 */ /* 0x000fe20000010000 */
[----:B------:R-:W2:Y:S01]  /*c020*/  MUFU.EX2 R54, R54 ;  /* 0x0000003600367308 */ /* 0x000ea20000000800 */
[C---:B0-----:R-:W-:Y:S01]  /*c030*/  FADD.FTZ R4, R20.reuse, R5 ;  /* 0x0000000514047221 */ /* 0x041fe20000010000 */
[----:B------:R-:W-:Y:S01]  /*c040*/  F2FP.F16.F32.PACK_AB R145, R20, R145 ;  /* 0x000000911491723e */ /* 0x000fe200000000ff */
[----:B------:R-:W-:Y:S01]  /*c050*/  FADD.FTZ R21, R29, R56 ;  /* 0x000000381d157221 */ /* 0x000fe20000010000 */
[----:B------:R-:W-:Y:S02]  /*c060*/  F2FP.F16.F32.PACK_AB R146, R51, R146 ;  /* 0x000000923392723e */ /* 0x000fe400000000ff */
[----:B------:R-:W-:Y:S01]  /*c070*/  F2FP.F16.F32.PACK_AB R140, R61, R140 ;  /* 0x0000008c3d8c723e */ /* 0x000fe200000000ff */
[----:B------:R-:W-:Y:S01]  /*c080*/  FADD.FTZ R44, R134, R21 ;  /* 0x00000015862c7221 */ /* 0x000fe20000010000 */
[----:B------:R-:W0:Y:S01]  /*c090*/  MUFU.EX2 R141, R141 ;  /* 0x0000008d008d7308 */ /* 0x000e220000000800 */
[----:B-1----:R-:W-:Y:S01]  /*c0a0*/  FADD.FTZ R5, R147, R4 ;  /* 0x0000000493057221 */ /* 0x002fe20000010000 */
[----:B------:R-:W-:Y:S01]  /*c0b0*/  F2FP.F16.F32.PACK_AB R142, R59, R142 ;  /* 0x0000008e3b8e723e */ /* 0x000fe200000000ff */
[----:B------:R-:W-:Y:S01]  /*c0c0*/  FADD.FTZ R23, R37, R44 ;  /* 0x0000002c25177221 */ /* 0x000fe20000010000 */
[----:B------:R-:W-:-:S02]  /*c0d0*/  F2FP.F16.F32.PACK_AB R136, R81, R136 ;  /* 0x000000885188723e */ /* 0x000fc400000000ff */
[----:B------:R-:W-:Y:S02]  /*c0e0*/  F2FP.F16.F32.PACK_AB R138, R55, R138 ;  /* 0x0000008a378a723e */ /* 0x000fe400000000ff */
[----:B------:R-:W1:Y:S01]  /*c0f0*/  MUFU.EX2 R24, R24 ;  /* 0x0000001800187308 */ /* 0x000e620000000800 */
[----:B--2---:R-:W-:Y:S01]  /*c100*/  FADD.FTZ R4, R54, R5 ;  /* 0x0000000536047221 */ /* 0x004fe20000010000 */
[----:B------:R-:W-:Y:S02]  /*c110*/  F2FP.F16.F32.PACK_AB R132, R29, R132 ;  /* 0x000000841d84723e */ /* 0x000fe400000000ff */
[----:B------:R-:W-:Y:S02]  /*c120*/  F2FP.F16.F32.PACK_AB R134, R37, R134 ;  /* 0x000000862586723e */ /* 0x000fe400000000ff */
[----:B------:R-:W-:Y:S02]  /*c130*/  F2FP.F16.F32.PACK_AB R149, R50, R149 ;  /* 0x000000953295723e */ /* 0x000fe400000000ff */
[----:B------:R-:W2:Y:S01]  /*c140*/  MUFU.EX2 R143, R143 ;  /* 0x0000008f008f7308 */ /* 0x000ea20000000800 */
[----:B0-----:R-:W-:Y:S01]  /*c150*/  FADD.FTZ R5, R141, R4 ;  /* 0x000000048d057221 */ /* 0x001fe20000010000 */
[----:B------:R-:W-:-:S02]  /*c160*/  F2FP.F16.F32.PACK_AB R151, R52, R151 ;  /* 0x000000973497723e */ /* 0x000fc400000000ff */
[----:B------:R-:W-:-:S04]  /*c170*/  F2FP.F16.F32.PACK_AB R147, R54, R147 ;  /* 0x000000933693723e */ /* 0x000fc800000000ff */
[----:B------:R-:W0:Y:S01]  /*c180*/  MUFU.EX2 R26, R26 ;  /* 0x0000001a001a7308 */ /* 0x000e220000000800 */
[C---:B-1----:R-:W-:Y:S01]  /*c190*/  FADD.FTZ R4, R24.reuse, R5 ;  /* 0x0000000518047221 */ /* 0x042fe20000010000 */
[----:B------:R-:W-:-:S06]  /*c1a0*/  F2FP.F16.F32.PACK_AB R141, R24, R141 ;  /* 0x0000008d188d723e */ /* 0x000fcc00000000ff */
[----:B------:R-:W1:Y:S01]  /*c1b0*/  MUFU.EX2 R137, R137 ;  /* 0x0000008900897308 */ /* 0x000e620000000800 */
[----:B--2---:R-:W-:-:S07]  /*c1c0*/  FADD.FTZ R5, R143, R4 ;  /* 0x000000048f057221 */ /* 0x004fce0000010000 */
[----:B------:R-:W2:Y:S01]  /*c1d0*/  MUFU.EX2 R30, R30 ;  /* 0x0000001e001e7308 */ /* 0x000ea20000000800 */
[----:B0-----:R-:W-:Y:S01]  /*c1e0*/  FADD.FTZ R4, R26, R5 ;  /* 0x000000051a047221 */ /* 0x001fe20000010000 */
[----:B------:R-:W-:Y:S01]  /*c1f0*/  FFMA.FTZ R5, R0, UR41, -R71 ;  /* 0x0000002900057c23 */ /* 0x000fe20008010847 */
[----:B------:R-:W-:-:S05]  /*c200*/  F2FP.F16.F32.PACK_AB R143, R26, R143 ;  /* 0x0000008f1a8f723e */ /* 0x000fca00000000ff */
[----:B------:R-:W0:Y:S01]  /*c210*/  MUFU.EX2 R139, R139 ;  /* 0x0000008b008b7308 */ /* 0x000e220000000800 */
[----:B-1----:R-:W-:Y:S01]  /*c220*/  FADD.FTZ R21, R137, R4 ;  /* 0x0000000489157221 */ /* 0x002fe20000010000 */
[----:B------:R-:W-:Y:S01]  /*c230*/  FADD.FTZ R4, R128, R23 ;  /* 0x0000001780047221 */ /* 0x000fe20000010000 */
[----:B------:R-:W-:-:S03]  /*c240*/  F2FP.F16.F32.PACK_AB R128, R53, R128 ;  /* 0x000000803580723e */ /* 0x000fc600000000ff */
[----:B------:R-:W-:Y:S02]  /*c250*/  FADD.FTZ R23, R53, R4 ;  /* 0x0000000435177221 */ /* 0x000fe40000010000 */
[----:B------:R-:W1:Y:S01]  /*c260*/  MUFU.EX2 R32, R32 ;  /* 0x0000002000207308 */ /* 0x000e620000000800 */
[----:B--2---:R-:W-:Y:S01]  /*c270*/  FADD.FTZ R0, R30, R21 ;  /* 0x000000151e007221 */ /* 0x004fe20000010000 */
[----:B------:R-:W-:Y:S01]  /*c280*/  FADD.FTZ R44, R130, R23 ;  /* 0x00000017822c7221 */ /* 0x000fe20000010000 */
[C---:B------:R-:W-:Y:S02]  /*c290*/  F2FP.F16.F32.PACK_AB R130, R57.reuse, R130 ;  /* 0x000000823982723e */ /* 0x040fe400000000ff */
[----:B------:R-:W-:Y:S01]  /*c2a0*/  F2FP.F16.F32.PACK_AB R137, R30, R137 ;  /* 0x000000891e89723e */ /* 0x000fe200000000ff */
[----:B------:R-:W-:Y:S02]  /*c2b0*/  FADD.FTZ R23, R57, R44 ;  /* 0x0000002c39177221 */ /* 0x000fe40000010000 */
        /* <DEDUP_REMOVED lines=48> */
[----:B-1----:R-:W-:Y:S01]  /*c5c0*/  FADD.FTZ R20, R46, R21 ;  /* 0x000000152e147221 */ /* 0x002fe20000010000 */
[----:B------:R-:W-:-:S04]  /*c5d0*/  IMAD.IADD R21, R110, 0x1, -R111 ;  /* 0x000000016e157824 */ /* 0x000fc800078e0a6f */
[----:B------:R-:W-:Y:S02]  /*c5e0*/  IMAD R23, R109, 0xc0, R21 ;  /* 0x000000c06d177824 */ /* 0x000fe400078e0215 */
        /* <DEDUP_REMOVED lines=9> */
[C---:B--2---:R-:W-:Y:S01]  /*c680*/  FADD.FTZ R3, R5.reuse, R20 ;  /* 0x0000001405037221 */ /* 0x044fe20000010000 */
[----:B------:R-:W-:Y:S01]  /*c690*/  F2FP.F16.F32.PACK_AB R121, R5, R28 ;  /* 0x0000001c0579723e */ /* 0x000fe200000000ff */
[----:B------:R-:W-:Y:S02]  /*c6a0*/  VIADD R5, R23, UR6 ;  /* 0x0000000617057c36 */ /* 0x000fe40008000000 */
[----:B0-----:R-:W-:-:S04]  /*c6b0*/  FADD.FTZ R0, R34, R3 ;  /* 0x0000000322007221 */ /* 0x001fc80000010000 */
[C---:B-1----:R-:W-:Y:S01]  /*c6c0*/  FADD.FTZ R3, R123.reuse, R0 ;  /* 0x000000007b037221 */ /* 0x042fe20000010000 */
[----:B------:R-:W-:Y:S01]  /*c6d0*/  F2FP.F16.F32.PACK_AB R123, R123, R34 ;  /* 0x000000227b7b723e */ /* 0x000fe200000000ff */
[----:B------:R-:W-:Y:S01]  /*c6e0*/  VIADD R0, R88, 0xfffffffe ;  /* 0xfffffffe58007836 */ /* 0x000fe20000000000 */
[----:B------:R-:W-:Y:S06]  /*c6f0*/  @P2 BRA `(.L_x_1230) ;  /* 0x0000000000542947 */ /* 0x000fec0003800000 */
[C---:B------:R-:W-:Y:S01]  /*c700*/  ISETP.GT.AND P2, PT, R23.reuse, RZ, PT ;  /* 0x000000ff1700720c */ /* 0x040fe20003f44270 */
[----:B------:R-:W-:Y:S01]  /*c710*/  BSSY B0, `(.L_x_1231) ;  /* 0x0000010000007945 */ /* 0x000fe20003800000 */
[----:B------:R-:W-:-:S11]  /*c720*/  VIADD R20, R23, 0xffffffff ;  /* 0xffffffff17147836 */ /* 0x000fd60000000000 */
[----:B------:R-:W-:Y:S05]  /*c730*/  @P2 BRA `(.L_x_1232) ;  /* 0x0000000000202947 */ /* 0x000fea0003800000 */
[----:B------:R-:W-:Y:S01]  /*c740*/  UISETP.NE.AND UP1, UPT, UR7, 0x1, UPT ;  /* 0x000000010700788c */ /* 0x000fe2000bf25270 */
[----:B------:R-:W-:-:S05]  /*c750*/  IMAD.MOV R20, RZ, RZ, -R23 ;  /* 0x000000ffff147224 */ /* 0x000fca00078e0a17 */
[----:B------:R-:W-:-:S05]  /*c760*/  PLOP3.LUT P2, PT, PT, PT, UP1, 0x80, 0x0 ;  /* 0x000000000000781c */ /* 0x000fca0003f4f018 */
[----:B------:R-:W-:-:S08]  /*c770*/  @UP1 ULDC.64 UR4, c[0x0][0x9e8] ;  /* 0x00027a0000041ab9 */ /* 0x000fd00000000a00 */
[----:B------:R-:W-:-:S05]  /*c780*/  @P2 IMAD.HI.U32 R23, R20, UR4, RZ ;  /* 0x0000000414172c27 */ /* 0x000fca000f8e00ff */
[----:B------:R-:W-:-:S04]  /*c790*/  @P2 SHF.R.U32.HI R20, RZ, UR5, R23 ;  /* 0x00000005ff142c19 */ /* 0x000fc80008011617 */
[----:B------:R-:W-:Y:S01]  /*c7a0*/  LOP3.LUT R20, RZ, R20, RZ, 0x33, !PT ;  /* 0x00000014ff147212 */ /* 0x000fe200078e33ff */
[----:B------:R-:W-:Y:S06]  /*c7b0*/  BRA `(.L_x_1233) ;  /* 0x0000000000147947 */ /* 0x000fec0003800000 */
.L_x_1232:
[----:B------:R-:W-:-:S06]  /*c7c0*/  UISETP.NE.AND UP1, UPT, UR7, 0x1, UPT ;  /* 0x000000010700788c */ /* 0x000fcc000bf25270 */
[----:B------:R-:W-:-:S05]  /*c7d0*/  PLOP3.LUT P2, PT, PT, PT, UP1, 0x80, 0x0 ;  /* 0x000000000000781c */ /* 0x000fca0003f4f018 */
[----:B------:R-:W-:-:S08]  /*c7e0*/  @UP1 ULDC.64 UR4, c[0x0][0x9e8] ;  /* 0x00027a0000041ab9 */ /* 0x000fd00000000a00 */
[----:B------:R-:W-:-:S05]  /*c7f0*/  @P2 IMAD.HI.U32 R23, R20, UR4, RZ ;  /* 0x0000000414172c27 */ /* 0x000fca000f8e00ff */
[----:B------:R-:W-:-:S07]  /*c800*/  @P2 SHF.R.U32.HI R20, RZ, UR5, R23 ;  /* 0x00000005ff142c19 */ /* 0x000fce0008011617 */
.L_x_1233:
[----:B------:R-:W-:Y:S05]  /*c810*/  BSYNC B0 ;  /* 0x0000000000007941 */ /* 0x000fea0003800000 */
.L_x_1231:
[----:B------:R-:W-:-:S04]  /*c820*/  IMAD.U32 R23, RZ, RZ, UR7 ;  /* 0x00000007ff177e24 */ /* 0x000fc8000f8e00ff */
[----:B------:R-:W-:-:S05]  /*c830*/  IMAD R20, R20, UR7, R23 ;  /* 0x0000000714147c24 */ /* 0x000fca000f8e0217 */
[----:B------:R-:W-:-:S07]  /*c840*/  VIMNMX R5, R5, R20, PT ;  /* 0x0000001405057248 */ /* 0x000fce0003fe0100 */
.L_x_1230:
[----:B------:R-:W2:Y:S01]  /*c850*/  LDL R23, [R1+0x18] ;  /* 0x0000180001177983 */ /* 0x000ea20000100800 */
[----:B------:R-:W-:Y:S01]  /*c860*/  SHF.R.S32.HI R20, RZ, 0x1f, R5 ;  /* 0x0000001fff147819 */ /* 0x000fe20000011405 */
[----:B------:R-:W-:Y:S01]  /*c870*/  ULDC UR24, c[0x0][0x9e4] ;  /* 0x0002790000187ab9 */ /* 0x000fe20000000800 */
[----:B------:R-:W-:Y:S01]  /*c880*/  ULDC UR4, c[0x0][0x9e4] ;  /* 0x0002790000047ab9 */ /* 0x000fe20000000800 */
[----:B------:R-:W-:Y:S01]  /*c890*/  ULDC UR5, c[0x0][0x988] ;  /* 0x0002620000057ab9 */ /* 0x000fe20000000800 */
[----:B------:R-:W-:Y:S01]  /*c8a0*/  LEA.HI R20, R20, R5, RZ, 0x7 ;  /* 0x0000000514147211 */ /* 0x000fe200078f38ff */
[----:B------:R-:W-:Y:S01]  /*c8b0*/  ULDC UR7, c[0x0][0x988] ;  /* 0x0002620000077ab9 */ /* 0x000fe20000000800 */
[----:B------:R-:W-:Y:S01]  /*c8c0*/  ULDC UR6, c[0x0][0x988] ;  /* 0x0002620000067ab9 */ /* 0x000fe20000000800 */
[----:B------:R-:W-:Y:S01]  /*c8d0*/  ULDC UR29, c[0x0][0x9d8] ;  /* 0x00027600001d7ab9 */ /* 0x000fe20000000800 */
[----:B------:R-:W-:Y:S01]  /*c8e0*/  SHF.R.S32.HI R20, RZ, 0x7, R20 ;  /* 0x00000007ff147819 */ /* 0x000fe20000011414 */
[----:B------:R-:W-:Y:S01]  /*c8f0*/  ULDC UR27, c[0x0][0x9d8] ;  /* 0x00027600001b7ab9 */ /* 0x000fe20000000800 */
[----:B------:R-:W-:Y:S01]  /*c900*/  ULDC UR26, c[0x0][0x9d8] ;  /* 0x00027600001a7ab9 */ /* 0x000fe20000000800 */
[----:B------:R-:W-:Y:S01]  /*c910*/  ULDC UR28, c[0x0][0x9e0] ;  /* 0x00027800001c7ab9 */ /* 0x000fe20000000800 */
[----:B------:R-:W-:Y:S01]  /*c920*/  ULDC UR25, c[0x0][0x9e0] ;  /* 0x0002780000197ab9 */ /* 0x000fe20000000800 */
        /* <DEDUP_REMOVED lines=16> */
[----:B--2---:R-:W-:-:S04]  /*ca30*/  VIMNMX R23, R23, R20, !PT ;  /* 0x0000001417177248 */ /* 0x004fc80007fe0100 */
[----:B------:R-:W-:Y:S01]  /*ca40*/  ISETP.GE.AND P2, PT, R0, R23, PT ;  /* 0x000000170000720c */ /* 0x000fe20003f46270 */
[----:B------:R0:W-:-:S12]  /*ca50*/  STL [R1+0x8], R23 ;  /* 0x0000081701007387 */ /* 0x0001d80000100800 */
[----:B0-----:R-:W-:Y:S05]  /*ca60*/  @!P2 BRA `(.L_x_1234) ;  /* 0x0000003400e8a947 */ /* 0x001fea0003800000 */
[----:B------:R-:W-:Y:S02]  /*ca70*/  IMAD.IADD R5, R156, 0x1, R21 ;  /* 0x000000019c057824 */ /* 0x000fe400078e0215 */
[----:B------:R-:W-:Y:S02]  /*ca80*/  IMAD.MOV.U32 R119, RZ, RZ, RZ ;  /* 0x000000ffff777224 */ /* 0x000fe400078e00ff */
[----:B------:R-:W-:Y:S01]  /*ca90*/  VIADD R23, R5, 0x8 ;  /* 0x0000000805177836 */ /* 0x000fe20000000000 */
[----:B------:R-:W-:-:S04]  /*caa0*/  LOP3.LUT R20, RZ, R5, RZ, 0x33, !PT ;  /* 0x00000005ff147212 */ /* 0x000fc800078e33ff */
[----:B------:R-:W-:Y:S01]  /*cab0*/  LOP3.LUT R154, RZ, R23, RZ, 0x33, !PT ;  /* 0x00000017ff9a7212 */ /* 0x000fe200078e33ff */
[----:B------:R0:W-:Y:S06]  /*cac0*/  STL [R1+0x4], R20 ;  /* 0x0000041401007387 */ /* 0x0001ec0000100800 */
.L_x_1252:
[----:B------:R-:W2:Y:S01]  /*cad0*/  LDL R21, [R1+0x10] ;  /* 0x0000100001157983 */ /* 0x000ea20000100800 */
[----:B------:R-:W-:Y:S01]  /*cae0*/  VIADD R152, R16, 0x1 ;  /* 0x0000000110987836 */ /* 0x000fe20000000000 */
[----:B------:R-:W-:Y:S05]  /*caf0*/  YIELD ;  /* 0x0000000000007946 */ /* 0x000fea0003800000 */
[----:B------:R-:W-:-:S04]  /*cb00*/  ISETP.NE.AND P3, PT, R152, 0x2, PT ;  /* 0x000000029800780c */ /* 0x000fc80003f65270 */
[----:B0-----:R-:W-:Y:S02]  /*cb10*/  SEL R20, RZ, 0x1, P3 ;  /* 0x00000001ff147807 */ /* 0x001fe40001800000 */
[----:B------:R-:W-:Y:S02]  /*cb20*/  SEL R152, R152, RZ, P3 ;  /* 0x000000ff98987207 */ /* 0x000fe40001800000 */
[----:B------:R-:W-:Y:S02]  /*cb30*/  LOP3.LUT R153, R19, R20, RZ, 0x3c, !PT ;  /* 0x0000001413997212 */ /* 0x000fe400078e3cff */
[----:B--2---:R-:W-:-:S13]  /*cb40*/  ISETP.NE.AND P2, PT, R21, RZ, PT ;  /* 0x000000ff1500720c */ /* 0x004fda0003f45270 */
[----:B------:R-:W-:Y:S05]  /*cb50*/  @P2 BRA `(.L_x_1235) ;  /* 0x0000000000302947 */ /* 0x000fea0003800000 */
[----:B------:R-:W-:Y:S05]  /*cb60*/  @!P0 BRA `(.L_x_1236) ;  /* 0x0000000000048947 */ /* 0x000fea0003800000 */
[----:B------:R-:W-:Y:S01]  /*cb70*/  BPT.TRAP 0x1 ;  /* 0x000000040000795c */ /* 0x000fe20000300000 */
.L_x_1236:
[----:B------:R-:W-:Y:S01]  /*cb80*/  IMAD R21, R152, 0x8, R2 ;  /* 0x0000000898157824 */ /* 0x000fe200078e0202 */
[----:B------:R-:W-:-:S04]  /*cb90*/  SHF.L.U32 R20, R153, 0x1f, RZ ;  /* 0x0000001f99147819 */ /* 0x000fc800000006ff */
[----:B------:R0:W1:Y:S01]  /*cba0*/  SYNCS.PHASECHK.TRANS64.TRYWAIT P3, [R21+URZ+0x16830], R20 ;  /* 0x01683014150075a7 */ /* 0x000062000806017f */
[----:B------:R-:W-:Y:S05]  /*cbb0*/  @!P0 BRA `(.L_x_1237) ;  /* 0x0000000000048947 */ /* 0x000fea0003800000 */
[----:B------:R-:W-:Y:S01]  /*cbc0*/  BPT.TRAP 0x1 ;  /* 0x000000040000795c */ /* 0x000fe20000300000 */
.L_x_1237:
[----:B------:R-:W-:Y:S04]  /*cbd0*/  BSSY B0, `(.L_x_1235) ;  /* 0x0000004000007945 */ /* 0x000fe80003800000 */
[----:B-1----:R-:W-:Y:S05]  /*cbe0*/  @P3 BRA `(.L_x_1238) ;  /* 0x0000000000083947 */ /* 0x002fea0003800000 */
[----:B------:R-:W1:Y:S02]  /*cbf0*/  SYNCS.PHASECHK.TRANS64.TRYWAIT P3, [R21+URZ+0x16830], R20 ;  /* 0x01683014150075a7 */ /* 0x000e64000806017f */
[----:B-1----:R-:W-:Y:S05]  /*cc00*/  @!P3 BRA `(.L_x_1239) ;  /* 0x0000011c0028b947 */ /* 0x002fea0003800000 */
.L_x_1238:
[----:B------:R-:W-:Y:S05]  /*cc10*/  BSYNC B0 ;  /* 0x0000000000007941 */ /* 0x000fea0003800000 */
.L_x_1235:
[----:B01----:R-:W2:Y:S01]  /*cc20*/  LDL R21, [R1+0xc] ;  /* 0x00000c0001157983 */ /* 0x003ea20000100800 */
[----:B------:R-:W0:Y:S01]  /*cc30*/  S2R R20, SR_TID.X ;  /* 0x0000000000147919 */ /* 0x000e220000002100 */
[----:B------:R-:W-:Y:S05]  /*cc40*/  WARPSYNC.ALL ;  /* 0x0000000000007948 */ /* 0x000fea0003800000 */
[----:B------:R-:W-:Y:S01]  /*cc50*/  IMAD.MOV.U32 R27, RZ, RZ, 0x40000040 ;  /* 0x40000040ff1b7424 */ /* 0x000fe200078e00ff */
[----:B0-----:R-:W-:Y:S01]  /*cc60*/  SHF.R.U32.HI R20, RZ, 0x7, R20 ;  /* 0x00000007ff147819 */ /* 0x001fe20000011614 */
[----:B------:R-:W-:Y:S01]  /*cc70*/  IMAD.MOV.U32 R25, RZ, RZ, 0x40000040 ;  /* 0x40000040ff197424 */ /* 0x000fe200078e00ff */
[----:B------:R-:W-:-:S02]  /*cc80*/  R2UR UR8, R6 ;  /* 0x00000000060872ca */ /* 0x000fc400000e0000 */
[----:B------:R-:W-:Y:S02]  /*cc90*/  R2UR UR9, R7 ;  /* 0x00000000070972ca */ /* 0x000fe400000e0000 */
[----:B------:R-:W-:Y:S02]  /*cca0*/  R2UR UR11, R27 ;  /* 0x000000001b0b72ca */ /* 0x000fe400000e0000 */
[----:B------:R-:W-:Y:S02]  /*ccb0*/  R2UR UR15, R25 ;  /* 0x00000000190f72ca */ /* 0x000fe400000e0000 */
[----:B------:R-:W-:Y:S02]  /*ccc0*/  R2UR UR23, R27 ;  /* 0x000000001b1772ca */ /* 0x000fe400000e0000 */
[----:B------:R-:W-:Y:S02]  /*ccd0*/  R2UR UR12, R12 ;  /* 0x000000000c0c72ca */ /* 0x000fe400000e0000 */
[----:B------:R-:W-:-:S02]  /*cce0*/  R2UR UR13, R13 ;  /* 0x000000000d0d72ca */ /* 0x000fc400000e0000 */
[----:B--2---:R-:W-:Y:S01]  /*ccf0*/  LEA R26, R152, R21, 0xa ;  /* 0x00000015981a7211 */ /* 0x004fe200078e50ff */
[----:B------:R-:W-:-:S05]  /*cd00*/  VIADD R21, R20, 0x8 ;  /* 0x0000000814157836 */ /* 0x000fca0000000000 */
[----:B------:R0:W-:Y:S01]  /*cd10*/  BAR.SYNC.DEFER_BLOCKING R21, 0x100 ;  /* 0x000400150000751d */ /* 0x0001e20000010000 */
[C---:B------:R-:W-:Y:S01]  /*cd20*/  R2UR UR10, R26.reuse ;  /* 0x000000001a0a72ca */ /* 0x040fe200000e0000 */
[C---:B------:R-:W-:Y:S02]  /*cd30*/  VIADD R24, R26.reuse, 0x2 ;  /* 0x000000021a187836 */ /* 0x040fe40000000000 */
[C---:B------:R-:W-:Y:S02]  /*cd40*/  VIADD R20, R26.reuse, 0x4 ;  /* 0x000000041a147836 */ /* 0x040fe40000000000 */
[----:B------:R-:W-:Y:S01]  /*cd50*/  VIADD R26, R26, 0x6 ;  /* 0x000000061a1a7836 */ /* 0x000fe20000000000 */
[----:B------:R-:W-:-:S04]  /*cd60*/  R2UR UR14, R24 ;  /* 0x00000000180e72ca */ /* 0x000fc800000e0000 */
[----:B------:R-:W-:Y:S02]  /*cd70*/  R2UR UR22, R26 ;  /* 0x000000001a1672ca */ /* 0x000fe400000e0000 */
[----:B------:R-:W-:-:S06]  /*cd80*/  WARPGROUP.ARRIVE ;  /* 0x00000000000079c5 */ /* 0x000fcc0000000000 */
[----:B------:R-:W-:Y:S01]  /*cd90*/  HGMMA.64x128x16.F32 R24, gdesc[UR8], RZ, !UPT, gsb0 ;  /* 0x01e00000081879f0 */ /* 0x000fe2000c0008ff */
[----:B0-----:R-:W-:Y:S01]  /*cda0*/  IMAD.MOV.U32 R21, RZ, RZ, 0x40000040 ;  /* 0x40000040ff157424 */ /* 0x001fe200078e00ff */
[----:B------:R-:W-:Y:S02]  /*cdb0*/  R2UR UR18, R20 ;  /* 0x00000000141272ca */ /* 0x000fe400000e0000 */
[----:B------:R-:W-:Y:S02]  /*cdc0*/  R2UR UR16, R10 ;  /* 0x000000000a1072ca */ /* 0x000fe400000e0000 */
[----:B------:R-:W-:Y:S02]  /*cdd0*/  R2UR UR19, R21 ;  /* 0x00000000151372ca */ /* 0x000fe400000e0000 */
[----:B------:R-:W-:Y:S01]  /*cde0*/  R2UR UR17, R11 ;  /* 0x000000000b1172ca */ /* 0x000fe200000e0000 */
[----:B------:R-:W-:Y:S02]  /*cdf0*/  WARPGROUP.DEPBAR.LE gsb0, 0x0 ;  /* 0x00008000000079c5 */ /* 0x000fe40000010000 */
[----:B------:R-:W-:-:S06]  /*ce00*/  WARPGROUP.ARRIVE ;  /* 0x00000000000079c5 */ /* 0x000fcc0000000000 */
[----:B------:R-:W-:Y:S01]  /*ce10*/  HGMMA.64x128x16.F32 R24, gdesc[UR12], R24, gsb0 ;  /* 0x01e000000c1879f0 */ /* 0x000fe20008000818 */
[----:B------:R-:W-:Y:S02]  /*ce20*/  R2UR UR20, R8 ;  /* 0x00000000081472ca */ /* 0x000fe400000e0000 */
[----:B------:R-:W-:Y:S01]  /*ce30*/  R2UR UR21, R9 ;  /* 0x00000000091572ca */ /* 0x000fe200000e0000 */
[----:B------:R-:W-:Y:S02]  /*ce40*/  WARPGROUP.DEPBAR.LE gsb0, 0x0 ;  /* 0x00008000000079c5 */ /* 0x000fe40000010000 */
[----:B------:R-:W-:-:S06]  /*ce50*/  WARPGROUP.ARRIVE ;  /* 0x00000000000079c5 */ /* 0x000fcc0000000000 */
[----:B------:R-:W-:Y:S03]  /*ce60*/  HGMMA.64x128x16.F32 R24, gdesc[UR16], R24, gsb0 ;  /* 0x01e00000101879f0 */ /* 0x000fe60008000818 */
[----:B------:R-:W-:Y:S02]  /*ce70*/  WARPGROUP.DEPBAR.LE gsb0, 0x0 ;  /* 0x00008000000079c5 */ /* 0x000fe40000010000 */
[----:B------:R-:W-:-:S07]  /*ce80*/  WARPGROUP.ARRIVE ;  /* 0x00000000000079c5 */ /* 0x000fce0000000000 */
[----:B------:R-:W-:Y:S03]  /*ce90*/  HGMMA.64x128x16.F32 R24, gdesc[UR20], R24, gsb0 ;  /* 0x01e00000141879f0 */ /* 0x000fe60008000818 */
[----:B------:R-:W-:Y:S02]  /*cea0*/  WARPGROUP.DEPBAR.LE gsb0, 0x0 ;  /* 0x00008000000079c5 */ /* 0x000fe40000010000 */
[----:B------:R-:W-:Y:S05]  /*ceb0*/  @P2 BRA `(.L_x_1240) ;  /* 0x0000000000282947 */ /* 0x000fea0003800000 */
[----:B------:R-:W-:Y:S05]  /*cec0*/  @!P0 BRA `(.L_x_1241) ;  /* 0x0000000000048947 */ /* 0x000fea0003800000 */
[----:B------:R-:W-:Y:S01]  /*ced0*/  BPT.TRAP 0x1 ;  /* 0x000000040000795c */ /* 0x000fe20000300000 */
.L_x_1241:
[----:B------:R-:W-:Y:S01]  /*cee0*/  SHF.L.U32 R19, R19, 0x1f, RZ ;  /* 0x0000001f13137819 */ /* 0x000fe200000006ff */
[----:B------:R-:W-:-:S04]  /*cef0*/  IMAD R20, R16, 0x8, R2 ;  /* 0x0000000810147824 */ /* 0x000fc800078e0202 */
[----:B------:R0:W1:Y:S01]  /*cf00*/  SYNCS.PHASECHK.TRANS64.TRYWAIT P2, [R20+URZ+0x16850], R19 ;  /* 0x01685013140075a7 */ /* 0x000062000804017f */
[----:B------:R-:W-:Y:S05]  /*cf10*/  @!P0 BRA `(.L_x_1242) ;  /* 0x0000000000048947 */ /* 0x000fea0003800000 */
[----:B------:R-:W-:Y:S01]  /*cf20*/  BPT.TRAP 0x1 ;  /* 0x000000040000795c */ /* 0x000fe20000300000 */
.L_x_1242:
[----:B-1----:R-:W-:Y:S05]  /*cf30*/  @P2 BRA `(.L_x_1240) ;  /* 0x0000000000082947 */ /* 0x002fea0003800000 */
[----:B------:R-:W1:Y:S02]  /*cf40*/  SYNCS.PHASECHK.TRANS64.TRYWAIT P2, [R20+URZ+0x16850], R19 ;  /* 0x01685013140075a7 */ /* 0x000e64000804017f */
[----:B-1----:R-:W-:Y:S05]  /*cf50*/  @!P2 BRA `(.L_x_1243) ;  /* 0x000001180068a947 */ /* 0x002fea0003800000 */
.L_x_1240:
[----:B01----:R-:W-:Y:S01]  /*cf60*/  VIADD R19, R2, 0x400 ;  /* 0x0000040002137836 */ /* 0x003fe20000000000 */
[----:B------:R-:W-:Y:S05]  /*cf70*/  WARPSYNC.ALL ;  /* 0x0000000000007948 */ /* 0x000fea0003800000 */
[----:B------:R-:W-:Y:S01]  /*cf80*/  SHF.R.U32.HI R19, RZ, 0x4, R19 ;  /* 0x00000004ff137819 */ /* 0x000fe20000011613 */
[----:B------:R-:W-:Y:S01]  /*cf90*/  IMAD.MOV.U32 R21, RZ, RZ, 0x40000040 ;  /* 0x40000040ff157424 */ /* 0x000fe200078e00ff */
[----:B------:R-:W-:Y:S02]  /*cfa0*/  WARPGROUP.ARRIVE ;  /* 0x00000000000079c5 */ /* 0x000fe40000000000 */
[----:B------:R-:W-:-:S02]  /*cfb0*/  LOP3.LUT R19, R19, 0x3fff, RZ, 0xc0, !PT ;  /* 0x00003fff13137812 */ /* 0x000fc400078ec0ff */
[----:B------:R-:W-:-:S03]  /*cfc0*/  R2UR UR11, R21 ;  /* 0x00000000150b72ca */ /* 0x000fc600000e0000 */
[----:B------:R-:W-:-:S05]  /*cfd0*/  IMAD R20, R16, 0x400, R19 ;  /* 0x0000040010147824 */ /* 0x000fca00078e0213 */
[----:B------:R-:W-:-:S13]  /*cfe0*/  R2UR UR10, R20 ;  /* 0x00000000140a72ca */ /* 0x000fda00000e0000 */
[----:B------:R-:W-:Y:S03]  /*cff0*/  HGMMA.64x64x16.F32 R88, R148, gdesc[UR8].tnspB, R88, gsb0 ;  /* 0x40e0000894587df0 */ /* 0x000fe60008000858 */
[----:B------:R-:W-:Y:S02]  /*d000*/  WARPGROUP.DEPBAR.LE gsb0, 0x0 ;  /* 0x00008000000079c5 */ /* 0x000fe40000010000 */
[----:B------:R-:W-:Y:S02]  /*d010*/  VIADD R148, R20, 0x80 ;  /* 0x0000008014947836 */ /* 0x000fe40000000000 */
[----:B------:R-:W-:Y:S01]  /*d020*/  FMUL.FTZ R21, R25, UR29 ;  /* 0x0000001d19157c20 */ /* 0x000fe20008410000 */
[----:B------:R-:W-:Y:S02]  /*d030*/  IMAD.MOV.U32 R149, RZ, RZ, 0x40000040 ;  /* 0x40000040ff957424 */ /* 0x000fe400078e00ff */
[----:B------:R-:W-:Y:S01]  /*d040*/  FMUL.FTZ R19, R24, UR29 ;  /* 0x0000001d18137c20 */ /* 0x000fe20008410000 */
[----:B------:R-:W2:Y:S01]  /*d050*/  LDL R150, [R1+0x20] ;  /* 0x0000200001967983 */ /* 0x000ea20000100800 */
[----:B------:R-:W-:-:S02]  /*d060*/  R2UR UR10, R148 ;  /* 0x00000000940a72ca */ /* 0x000fc400000e0000 */
[----:B------:R-:W-:Y:S01]  /*d070*/  R2UR UR11, R149 ;  /* 0x00000000950b72ca */ /* 0x000fe200000e0000 */
[----:B------:R-:W-:Y:S01]  /*d080*/  WARPGROUP.ARRIVE ;  /* 0x00000000000079c5 */ /* 0x000fe20000000000 */
[----:B------:R-:W3:Y:S01]  /*d090*/  LDL R151, [R1+0x24] ;  /* 0x0000240001977983 */ /* 0x000ee20000100800 */
[----:B------:R-:W-:Y:S01]  /*d0a0*/  IMAD.MOV.U32 R25, RZ, RZ, 0x40000040 ;  /* 0x40000040ff197424 */ /* 0x000fe200078e00ff */
[----:B------:R-:W-:Y:S01]  /*d0b0*/  IADD3 R24, R20, 0x200, RZ ;  /* 0x0000020014187810 */ /* 0x000fe20007ffe0ff */
[----:B------:R-:W-:Y:S02]  /*d0c0*/  FMUL.FTZ R26, R26, UR29 ;  /* 0x0000001d1a1a7c20 */ /* 0x000fe40008410000 */
[----:B------:R-:W0:Y:S01]  /*d0d0*/  S2R R148, SR_TID.X ;  /* 0x0000000000947919 */ /* 0x000e220000002100 */
[----:B------:R-:W-:Y:S01]  /*d0e0*/  FMUL.FTZ R27, R27, UR29 ;  /* 0x0000001d1b1b7c20 */ /* 0x000fe20008410000 */
[----:B------:R-:W-:Y:S01]  /*d0f0*/  FMUL.FTZ R28, R28, UR29 ;  /* 0x0000001d1c1c7c20 */ /* 0x000fe20008410000 */
[----:B------:R-:W-:Y:S01]  /*d100*/  FMUL.FTZ R29, R29, UR29 ;  /* 0x0000001d1d1d7c20 */ /* 0x000fe20008410000 */
[----:B------:R-:W-:Y:S01]  /*d110*/  FMUL.FTZ R30, R30, UR29 ;  /* 0x0000001d1e1e7c20 */ /* 0x000fe20008410000 */
[----:B------:R-:W-:Y:S01]  /*d120*/  FMUL.FTZ R31, R31, UR29 ;  /* 0x0000001d1f1f7c20 */ /* 0x000fe20008410000 */
[----:B------:R-:W-:Y:S01]  /*d130*/  FMUL.FTZ R32, R32, UR29 ;  /* 0x0000001d20207c20 */ /* 0x000fe20008410000 */
[----:B------:R-:W-:Y:S01]  /*d140*/  HGMMA.64x64x16.F32 R88, R144, gdesc[UR8].tnspB, R88, gsb0 ;  /* 0x40e0000890587df0 */ /* 0x000fe20008000858 */
        /* <DEDUP_REMOVED lines=24> */
[----:B0-----:R-:W-:Y:S01]  /*d2d0*/  SHF.R.U32.HI R149, RZ, 0x7, R148 ;  /* 0x00000007ff957819 */ /* 0x001fe20000011694 */
        /* <DEDUP_REMOVED lines=22> */
[----:B------:R-:W0:Y:S08]  /*d440*/  MUFU.TANH R19, R19 ;  /* 0x0000001300137308 */ /* 0x000e300000002400 */
[----:B------:R-:W1:Y:S08]  /*d450*/  MUFU.TANH R21, R21 ;  /* 0x0000001500157308 */ /* 0x000e700000002400 */
[----:B------:R-:W4:Y:S08]  /*d460*/  MUFU.TANH R26, R26 ;  /* 0x0000001a001a7308 */ /* 0x000f300000002400 */
[----:B------:R-:W0:Y:S01]  /*d470*/  MUFU.TANH R27, R27 ;  /* 0x0000001b001b7308 */ /* 0x000e220000002400 */
[----:B------:R-:W-:-:S02]  /*d480*/  WARPGROUP.DEPBAR.LE gsb0, 0x0 ;  /* 0x00008000000079c5 */ /* 0x000fc40000010000 */
[----:B------:R-:W-:Y:S01]  /*d490*/  VIADD R144, R20, 0x100 ;  /* 0x0000010014907836 */ /* 0x000fe20000000000 */
[----:B------:R-:W-:Y:S01]  /*d4a0*/  WARPGROUP.ARRIVE ;  /* 0x00000000000079c5 */ /* 0x000fe20000000000 */
[----:B------:R-:W-:-:S03]  /*d4b0*/  IMAD.MOV.U32 R145, RZ, RZ, 0x40000040 ;  /* 0x40000040ff917424 */ /* 0x000fc600078e00ff */
[----:B------:R-:W0:Y:S01]  /*d4c0*/  MUFU.TANH R28, R28 ;  /* 0x0000001c001c7308 */ /* 0x000e220000002400 */
[----:B------:R-:W-:Y:S02]  /*d4d0*/  R2UR UR10, R144 ;  /* 0x00000000900a72ca */ /* 0x000fe400000e0000 */
[----:B------:R-:W-:-:S05]  /*d4e0*/  R2UR UR11, R145 ;  /* 0x00000000910b72ca */ /* 0x000fca00000e0000 */
[----:B------:R-:W0:Y:S08]  /*d4f0*/  MUFU.TANH R29, R29 ;  /* 0x0000001d001d7308 */ /* 0x000e300000002400 */
[----:B------:R-:W0:Y:S01]  /*d500*/  MUFU.TANH R30, R30 ;  /* 0x0000001e001e7308 */ /* 0x000e220000002400 */
[----:B------:R-:W-:Y:S07]  /*d510*/  HGMMA.64x64x16.F32 R88, R140, gdesc[UR8].tnspB, R88, gsb0 ;  /* 0x40e000088c587df0 */ /* 0x000fee0008000858 */
        /* <DEDUP_REMOVED lines=18> */
[----:B------:R-:W-:Y:S01]  /*d640*/  HGMMA.64x64x16.F32 R88, R136, gdesc[UR8].tnspB, R88, gsb0 ;  /* 0x40e0000888587df0 */ /* 0x000fe20008000858 */
[----:B------:R-:W-:Y:S01]  /*d650*/  R2UR UR10, R24 ;  /* 0x00000000180a72ca */ /* 0x000fe200000e0000 */
[----:B------:R-:W-:Y:S01]  /*d660*/  VIADD R24, R20, 0x280 ;  /* 0x0000028014187836 */ /* 0x000fe20000000000 */
[----:B------:R-:W-:Y:S01]  /*d670*/  R2UR UR11, R25 ;  /* 0x00000000190b72ca */ /* 0x000fe200000e0000 */
[----:B------:R-:W-:-:S03]  /*d680*/  IMAD.MOV.U32 R25, RZ, RZ, 0x40000040 ;  /* 0x40000040ff197424 */ /* 0x000fc600078e00ff */
        /* <DEDUP_REMOVED lines=51> */
[----:B------:R-:W-:-:S03]  /*d9c0*/  @!P1 IMAD R25, R152, 0x8, R2 ;  /* 0x0000000898199824 */ /* 0x000fc600078e0202 */
[----:B------:R-:W0:Y:S01]  /*d9d0*/  MUFU.TANH R74, R74 ;  /* 0x0000004a004a7308 */ /* 0x000e220000002400 */
[----:B------:R-:W-:Y:S01]  /*d9e0*/  SEL R24, R24, 0x9, !P2 ;  /* 0x0000000918187807 */ /* 0x000fe20005000000 */
[----:B------:R-:W-:Y:S01]  /*d9f0*/  @!P1 VIADD R25, R25, 0x16840 ;  /* 0x0001684019199836 */ /* 0x000fe20000000000 */
[----:B------:R-:W-:-:S05]  /*da00*/  PLOP3.LUT P2, PT, PT, PT, UP0, 0x40, 0x0 ;  /* 0x000000000000781c */ /* 0x000fca0003f4e808 */
[----:B------:R-:W0:Y:S01]  /*da10*/  MUFU.TANH R75, R75 ;  /* 0x0000004b004b7308 */ /* 0x000e220000002400 */
[----:B------:R-:W-:-:S07]  /*da20*/  @!P1 PRMT R25, RZ, 0x654, R25 ;  /* 0x00000654ff199816 */ /* 0x000fce0000000019 */
[----:B------:R-:W0:Y:S08]  /*da30*/  MUFU.TANH R76, R76 ;  /* 0x0000004c004c7308 */ /* 0x000e300000002400 */
[----:B------:R-:W0:Y:S01]  /*da40*/  MUFU.TANH R77, R77 ;  /* 0x0000004d004d7308 */ /* 0x000e220000002400 */
[----:B------:R-:W-:Y:S02]  /*da50*/  WARPGROUP.DEPBAR.LE gsb0, 0x0 ;  /* 0x00008000000079c5 */ /* 0x000fe40000010000 */
[----:B------:R-:W-:Y:S01]  /*da60*/  WARPGROUP.ARRIVE ;  /* 0x00000000000079c5 */ /* 0x000fe20000000000 */
        /* <DEDUP_REMOVED lines=8> */
[----:B------:R0:W0:Y:S08]  /*daf0*/  MUFU.TANH R20, R124 ;  /* 0x0000007c00147308 */ /* 0x0000300000002400 */
[----:B------:R-:W0:Y:S08]  /*db00*/  MUFU.TANH R78, R78 ;  /* 0x0000004e004e7308 */ /* 0x000e300000002400 */
[----:B------:R-:W0:Y:S08]  /*db10*/  MUFU.TANH R79, R79 ;  /* 0x0000004f004f7308 */ /* 0x000e300000002400 */
[----:B------:R-:W0:Y:S08]  /*db20*/  MUFU.TANH R80, R80 ;  /* 0x0000005000507308 */ /* 0x000e300000002400 */
[----:B------:R-:W0:Y:S08]  /*db30*/  MUFU.TANH R81, R81 ;  /* 0x0000005100517308 */ /* 0x000e300000002400 */
[----:B------:R-:W0:Y:S08]  /*db40*/  MUFU.TANH R82, R82 ;  /* 0x0000005200527308 */ /* 0x000e300000002400 */
[----:B------:R-:W0:Y:S01]  /*db50*/  MUFU.TANH R83, R83 ;  /* 0x0000005300537308 */ /* 0x000e220000002400 */
[----:B------:R-:W-:-:S02]  /*db60*/  WARPGROUP.DEPBAR.LE gsb0, 0x0 ;  /* 0x00008000000079c5 */ /* 0x000fc40000010000 */
[----:B------:R-:W-:Y:S01]  /*db70*/  FMUL.FTZ R120, R84, UR29 ;  /* 0x0000001d54787c20 */ /* 0x000fe20008410000 */
[----:B------:R-:W-:Y:S02]  /*db80*/  IMAD.SHL.U32 R84, R0, 0x80, RZ ;  /* 0x0000008000547824 */ /* 0x000fe400078e00ff */
[----:B------:R-:W-:Y:S01]  /*db90*/  FMUL.FTZ R121, R85, UR29 ;  /* 0x0000001d55797c20 */ /* 0x000fe20008410000 */
[----:B------:R-:W-:Y:S01]  /*dba0*/  FMUL.FTZ R85, R87, UR29 ;  /* 0x0000001d57557c20 */ /* 0x000fe20008410000 */
[----:B------:R0:W-:Y:S06]  /*dbb0*/  BAR.ARV R24, 0x100 ;  /* 0x000400180000751d */ /* 0x0001ec0000002000 */
[----:B--2---:R-:W-:Y:S01]  /*dbc0*/  IADD3 R86, R150, 0x1, -R84 ;  /* 0x0000000196567810 */ /* 0x004fe20007ffe854 */
[----:B------:R-:W2:Y:S01]  /*dbd0*/  MUFU.TANH R120, R120 ;  /* 0x0000007800787308 */ /* 0x000ea20000002400 */
[----:B------:R0:W-:Y:S03]  /*dbe0*/  @!P1 SYNCS.ARRIVE.TRANS64.RED.A1T0 RZ, [R25+URZ], RZ ;  /* 0x000000ff19ff99a7 */ /* 0x0001e6000810043f */
[----:B---3--:R-:W-:-:S04]  /*dbf0*/  IMAD.IADD R86, R86, 0x1, -R151 ;  /* 0x0000000156567824 */ /* 0x008fc800078e0a97 */
[----:B------:R-:W3:Y:S01]  /*dc00*/  MUFU.TANH R121, R121 ;  /* 0x0000007900797308 */ /* 0x000ee20000002400 */
[----:B------:R-:W-:-:S04]  /*dc10*/  IMAD R86, R155, -0x2, R86 ;  /* 0xfffffffe9b567824 */ /* 0x000fc800078e0256 */
[C---:B------:R-:W-:Y:S02]  /*dc20*/  VIADD R123, R86.reuse, UR28 ;  /* 0x0000001c567b7c36 */ /* 0x040fe40008000000 */
[----:B------:R-:W-:Y:S01]  /*dc30*/  VIADD R122, R86, UR30 ;  /* 0x0000001e567a7c36 */ /* 0x000fe20008000000 */
[----:B------:R-:W0:Y:S01]  /*dc40*/  MUFU.TANH R85, R85 ;  /* 0x0000005500557308 */ /* 0x000e220000002400 */
[C---:B------:R-:W-:Y:S02]  /*dc50*/  IMAD.IADD R87, R156.reuse, 0x1, R123 ;  /* 0x000000019c577824 */ /* 0x040fe400078e027b */
[----:B------:R-:W-:Y:S01]  /*dc60*/  IMAD.IADD R86, R156, 0x1, R122 ;  /* 0x000000019c567824 */ /* 0x000fe200078e027a */
[----:B-12-4-:R-:W-:Y:S06]  /*dc70*/  @P2 BRA `(.L_x_1244) ;  /* 0x00000000005c2947 */ /* 0x016fec0003800000 */
[----:B------:R-:W-:Y:S01]  /*dc80*/  ISETP.GT.AND P2, PT, R5, -0x1, PT ;  /* 0xffffffff0500780c */ /* 0x000fe20003f44270 */
[----:B------:R-:W-:-:S12]  /*dc90*/  BSSY B0, `(.L_x_1245) ;  /* 0x0000011000007945 */ /* 0x000fd80003800000 */
[----:B------:R-:W-:Y:S05]  /*dca0*/  @P2 BRA `(.L_x_1246) ;  /* 0x0000000000242947 */ /* 0x000fea0003800000 */
[----:B------:R-:W2:Y:S01]  /*dcb0*/  LDL R151, [R1+0x4] ;  /* 0x0000040001977983 */ /* 0x000ea20000100800 */
[----:B0-----:R-:W-:-:S05]  /*dcc0*/  IMAD.U32 R124, RZ, RZ, UR24 ;  /* 0x00000018ff7c7e24 */ /* 0x001fca000f8e00ff */
[----:B------:R-:W-:-:S13]  /*dcd0*/  ISETP.NE.AND P2, PT, R124, 0x1, PT ;  /* 0x000000017c00780c */ /* 0x000fda0003f45270 */
[----:B------:R-:W2:Y:S02]  /*dce0*/  @P2 LDC.64 R24, c[0x0][0x9e8] ;  /* 0x00027a00ff182b82 */ /* 0x000ea40000000a00 */
[----:B--2---:R-:W-:Y:S01]  /*dcf0*/  @P2 IMAD.HI.U32 R126, R151, R24, RZ ;  /* 0x00000018977e2227 */ /* 0x004fe200078e00ff */
[----:B------:R-:W-:-:S04]  /*dd00*/  MOV R24, R151 ;  /* 0x0000009700187202 */ /* 0x000fc80000000f00 */
[----:B------:R-:W-:-:S04]  /*dd10*/  @P2 SHF.R.U32.HI R24, RZ, R25, R126 ;  /* 0x00000019ff182219 */ /* 0x000fc8000001167e */
[----:B------:R-:W-:Y:S01]  /*dd20*/  LOP3.LUT R125, RZ, R24, RZ, 0x33, !PT ;  /* 0x00000018ff7d7212 */ /* 0x000fe200078e33ff */
[----:B------:R-:W-:Y:S06]  /*dd30*/  BRA `(.L_x_1247) ;  /* 0x0000000000187947 */ /* 0x000fec0003800000 */
.L_x_1246:
[----:B0-----:R-:W-:Y:S02]  /*dd40*/  IMAD.U32 R124, RZ, RZ, UR24 ;  /* 0x00000018ff7c7e24 */ /* 0x001fe4000f8e00ff */
[----:B------:R-:W-:-:S03]  /*dd50*/  IMAD.MOV.U32 R125, RZ, RZ, R5 ;  /* 0x000000ffff7d7224 */ /* 0x000fc600078e0005 */
[----:B------:R-:W-:-:S13]  /*dd60*/  ISETP.NE.AND P2, PT, R124, 0x1, PT ;  /* 0x000000017c00780c */ /* 0x000fda0003f45270 */
[----:B------:R-:W0:Y:S02]  /*dd70*/  @P2 LDC.64 R24, c[0x0][0x9e8] ;  /* 0x00027a00ff182b82 */ /* 0x000e240000000a00 */
[----:B0-----:R-:W-:-:S05]  /*dd80*/  @P2 IMAD.HI.U32 R24, R5, R24, RZ ;  /* 0x0000001805182227 */ /* 0x001fca00078e00ff */
[----:B------:R-:W-:-:S07]  /*dd90*/  @P2 SHF.R.U32.HI R125, RZ, R25, R24 ;  /* 0x00000019ff7d2219 */ /* 0x000fce0000011618 */
.L_x_1247:
[----:B------:R-:W-:Y:S05]  /*dda0*/  BSYNC B0 ;  /* 0x0000000000007941 */ /* 0x000fea0003800000 */
.L_x_1245:
[----:B------:R-:W-:-:S04]  /*ddb0*/  IMAD R24, R125, R124, -R84 ;  /* 0x0000007c7d187224 */ /* 0x000fc800078e0a54 */
[----:B------:R-:W-:-:S05]  /*ddc0*/  IMAD R25, R155, -0x2, R24 ;  /* 0xfffffffe9b197824 */ /* 0x000fca00078e0218 */
[----:B------:R-:W-:Y:S02]  /*ddd0*/  VIADDMNMX R87, R25, R124, R87, PT ;  /* 0x0000007c19577246 */ /* 0x000fe40003800157 */
[----:B------:R-:W-:-:S07]  /*dde0*/  VIMNMX R86, R86, R25, !PT ;  /* 0x0000001956567248 */ /* 0x000fce0007fe0100 */
.L_x_1244:
[----:B------:R-:W-:Y:S01]  /*ddf0*/  ISETP.GT.AND P2, PT, R0, -0x1, PT ;  /* 0xffffffff0000780c */ /* 0x000fe20003f44270 */
[C---:B------:R-:W-:Y:S02]  /*de00*/  IMAD.IADD R123, R157.reuse, 0x1, R123 ;  /* 0x000000019d7b7824 */ /* 0x040fe400078e027b */
[----:B------:R-:W-:Y:S01]  /*de10*/  IMAD.IADD R122, R157, 0x1, R122 ;  /* 0x000000019d7a7824 */ /* 0x000fe200078e027a */
[C---:B------:R-:W-:Y:S02]  /*de20*/  ISETP.GT.AND P5, PT, R86.reuse, 0x8, P2 ;  /* 0x000000085600780c */ /* 0x040fe400017a4270 */
[C---:B------:R-:W-:Y:S02]  /*de30*/  ISETP.GT.AND P4, PT, R86.reuse, RZ, P2 ;  /* 0x000000ff5600720c */ /* 0x040fe40001784270 */
[----:B------:R-:W-:Y:S02]  /*de40*/  ISETP.LT.OR P5, PT, R87, 0x9, P5 ;  /* 0x000000095700780c */ /* 0x000fe40002fa1670 */
[----:B------:R-:W-:-:S02]  /*de50*/  ISETP.GT.AND P3, PT, R86, 0x1, P2 ;  /* 0x000000015600780c */ /* 0x000fc40001764270 */
[----:B0-----:R-:W-:Y:S02]  /*de60*/  FSEL R28, R28, -INF , !P5 ;  /* 0xff8000001c1c7808 */ /* 0x001fe40006800000 */
[----:B------:R-:W-:Y:S02]  /*de70*/  ISETP.GT.AND P5, PT, R86, 0x11, P2 ;  /* 0x000000115600780c */ /* 0x000fe400017a4270 */
[C---:B------:R-:W-:Y:S02]  /*de80*/  ISETP.LT.OR P4, PT, R87.reuse, 0x1, P4 ;  /* 0x000000015700780c */ /* 0x040fe40002781670 */
[C---:B------:R-:W-:Y:S02]  /*de90*/  ISETP.LT.OR P3, PT, R87.reuse, 0x2, P3 ;  /* 0x000000025700780c */ /* 0x040fe40001f61670 */
[----:B------:R-:W-:Y:S02]  /*dea0*/  ISETP.LT.OR P5, PT, R87, 0x12, P5 ;  /* 0x000000125700780c */ /* 0x000fe40002fa1670 */
[----:B------:R-:W-:-:S02]  /*deb0*/  FSEL R19, R19, -INF , !P4 ;  /* 0xff80000013137808 */ /* 0x000fc40006000000 */
[----:B------:R-:W-:Y:S02]  /*dec0*/  FSEL R21, R21, -INF , !P3 ;  /* 0xff80000015157808 */ /* 0x000fe40005800000 */
[C---:B------:R-:W-:Y:S02]  /*ded0*/  ISETP.GT.AND P4, PT, R86.reuse, 0x9, P2 ;  /* 0x000000095600780c */ /* 0x040fe40001784270 */
[C---:B------:R-:W-:Y:S02]  /*dee0*/  ISETP.GT.AND P3, PT, R86.reuse, 0x10, P2 ;  /* 0x000000105600780c */ /* 0x040fe40001764270 */
[----:B------:R-:W-:Y:S02]  /*def0*/  FSEL R33, R33, -INF , !P5 ;  /* 0xff80000021217808 */ /* 0x000fe40006800000 */
[----:B------:R-:W-:Y:S02]  /*df00*/  ISETP.GT.AND P5, PT, R86, 0x20, P2 ;  /* 0x000000205600780c */ /* 0x000fe400017a4270 */
[----:B------:R-:W-:-:S02]  /*df10*/  ISETP.LT.OR P4, PT, R87, 0xa, P4 ;  /* 0x0000000a5700780c */ /* 0x000fc40002781670 */
[C---:B------:R-:W-:Y:S02]  /*df20*/  ISETP.LT.OR P3, PT, R87.reuse, 0x11, P3 ;  /* 0x000000115700780c */ /* 0x040fe40001f61670 */
[----:B------:R-:W-:Y:S02]  /*df30*/  ISETP.LT.OR P5, PT, R87, 0x21, P5 ;  /* 0x000000215700780c */ /* 0x000fe40002fa1670 */
[----:B------:R-:W-:Y:S02]  /*df40*/  FSEL R29, R29, -INF , !P4 ;  /* 0xff8000001d1d7808 */ /* 0x000fe40006000000 */
[----:B------:R-:W-:Y:S02]  /*df50*/  FSEL R32, R32, -INF , !P3 ;  /* 0xff80000020207808 */ /* 0x000fe40005800000 */
[C---:B------:R-:W-:Y:S02]  /*df60*/  ISETP.GT.AND P4, PT, R86.reuse, 0x18, P2 ;  /* 0x000000185600780c */ /* 0x040fe40001784270 */
[----:B------:R-:W-:-:S02]  /*df70*/  ISETP.GT.AND P3, PT, R86, 0x19, P2 ;  /* 0x000000195600780c */ /* 0x000fc40001764270 */
[----:B------:R-:W-:Y:S02]  /*df80*/  FSEL R40, R40, -INF , !P5 ;  /* 0xff80000028287808 */ /* 0x000fe40006800000 */
        /* <DEDUP_REMOVED lines=61> */
[----:B------:R-:W-:Y:S02]  /*e360*/  ISETP.GT.AND P3, PT, R86, 0x70, P2 ;  /* 0x000000705600780c */ /* 0x000fe40001764270 */
[----:B------:R-:W-:Y:S02]  /*e370*/  FSEL R80, R80, -INF , !P5 ;  /* 0xff80000050507808 */ /* 0x000fe40006800000 */
[----:B------:R-:W-:Y:S02]  /*e380*/  PLOP3.LUT P5, PT, PT, PT, UP0, 0x40, 0x0 ;  /* 0x000000000000781c */ /* 0x000fe40003fae808 */
[----:B------:R-:W-:-:S02]  /*e390*/  ISETP.LT.OR P4, PT, R87, 0x6a, P4 ;  /* 0x0000006a5700780c */ /* 0x000fc40002781670 */
[----:B------:R-:W-:Y:S02]  /*e3a0*/  ISETP.LT.OR P3, PT, R87, 0x71, P3 ;  /* 0x000000715700780c */ /* 0x000fe40001f61670 */
[----:B------:R-:W-:Y:S02]  /*e3b0*/  FSEL R77, R77, -INF , !P4 ;  /* 0xff8000004d4d7808 */ /* 0x000fe40006000000 */
[----:B------:R-:W-:Y:S02]  /*e3c0*/  FSEL R79, R79, -INF , !P3 ;  /* 0xff8000004f4f7808 */ /* 0x000fe40005800000 */
[C---:B------:R-:W-:Y:S02]  /*e3d0*/  ISETP.GT.AND P4, PT, R86.reuse, 0x78, P2 ;  /* 0x000000785600780c */ /* 0x040fe40001784270 */
[----:B------:R-:W-:Y:S02]  /*e3e0*/  ISETP.GT.AND P3, PT, R86, 0x79, P2 ;  /* 0x000000795600780c */ /* 0x000fe40001764270 */
[----:B------:R-:W-:-:S02]  /*e3f0*/  ISETP.LT.OR P4, PT, R87, 0x79, P4 ;  /* 0x000000795700780c */ /* 0x000fc40002781670 */
[----:B------:R-:W-:Y:S02]  /*e400*/  ISETP.LT.OR P3, PT, R87, 0x7a, P3 ;  /* 0x0000007a5700780c */ /* 0x000fe40001f61670 */
[----:B------:R-:W-:Y:S02]  /*e410*/  FSEL R120, R120, -INF , !P4 ;  /* 0xff80000078787808 */ /* 0x000fe40006000000 */
[----:B---3--:R-:W-:Y:S01]  /*e420*/  FSEL R121, R121, -INF , !P3 ;  /* 0xff80000079797808 */ /* 0x008fe20005800000 */
[----:B------:R-:W-:Y:S08]  /*e430*/  @P5 BRA `(.L_x_1248) ;  /* 0x0000000000585947 */ /* 0x000ff00003800000 */
        /* <DEDUP_REMOVED lines=11> */
.L_x_1250:
[----:B------:R-:W-:Y:S02]  /*e4f0*/  IMAD.U32 R124, RZ, RZ, UR24 ;  /* 0x00000018ff7c7e24 */ /* 0x000fe4000f8e00ff */
[----:B------:R-:W-:-:S03]  /*e500*/  IMAD.MOV.U32 R87, RZ, RZ, R23 ;  /* 0x000000ffff577224 */ /* 0x000fc600078e0017 */
[----:B------:R-:W-:-:S13]  /*e510*/  ISETP.NE.AND P3, PT, R124, 0x1, PT ;  /* 0x000000017c00780c */ /* 0x000fda0003f65270 */
[----:B------:R-:W0:Y:S02]  /*e520*/  @P3 LDC.64 R24, c[0x0][0x9e8] ;  /* 0x00027a00ff183b82 */ /* 0x000e240000000a00 */
[----:B0-----:R-:W-:-:S05]  /*e530*/  @P3 IMAD.HI.U32 R24, R23, R24, RZ ;  /* 0x0000001817183227 */ /* 0x001fca00078e00ff */
[----:B------:R-:W-:-:S07]  /*e540*/  @P3 SHF.R.U32.HI R87, RZ, R25, R24 ;  /* 0x00000019ff573219 */ /* 0x000fce0000011618 */
.L_x_1251:
[----:B------:R-:W-:Y:S05]  /*e550*/  BSYNC B0 ;  /* 0x0000000000007941 */ /* 0x000fea0003800000 */
.L_x_1249:
[----:B------:R-:W-:-:S04]  /*e560*/  IMAD R84, R87, R124, -R84 ;  /* 0x0000007c57547224 */ /* 0x000fc800078e0a54 */
[----:B------:R-:W-:-:S05]  /*e570*/  IMAD R84, R155, -0x2, R84 ;  /* 0xfffffffe9b547824 */ /* 0x000fca00078e0254 */
[----:B------:R-:W-:Y:S02]  /*e580*/  VIADDMNMX R123, R84, R124, R123, PT ;  /* 0x0000007c547b7246 */ /* 0x000fe4000380017b */
[----:B------:R-:W-:-:S07]  /*e590*/  VIMNMX R122, R122, R84, !PT ;  /* 0x000000547a7a7248 */ /* 0x000fce0007fe0100 */
.L_x_1248:
[----:B------:R-:W-:Y:S01]  /*e5a0*/  FMNMX.FTZ R24, R19, R14, !PT ;  /* 0x0000000e13187209 */ /* 0x000fe20007810000 */
[----:B------:R-:W2:Y:S01]  /*e5b0*/  LDL R86, [R1+0x8] ;  /* 0x0000080001567983 */ /* 0x000ea20000100800 */
[----:B------:R-:W-:Y:S01]  /*e5c0*/  ISETP.GT.AND P5, PT, R122, 0x9, P2 ;  /* 0x000000097a00780c */ /* 0x000fe200017a4270 */
[----:B------:R-:W-:Y:S01]  /*e5d0*/  UMOV UR41, UR7 ;  /* 0x0000000700297c82 */ /* 0x000fe20008000000 */
[----:B------:R-:W-:Y:S01]  /*e5e0*/  FMNMX.FTZ R25, R21, R24, !PT ;  /* 0x0000001815197209 */ /* 0x000fe20007810000 */
[----:B------:R-:W-:Y:S01]  /*e5f0*/  @!P1 IMAD R16, R16, 0x8, R2 ;  /* 0x0000000810109824 */ /* 0x000fe200078e0202 */
[----:B------:R-:W-:Y:S02]  /*e600*/  ISETP.LT.OR P5, PT, R123, 0xa, P5 ;  /* 0x0000000a7b00780c */ /* 0x000fe40002fa1670 */
[----:B------:R-:W-:Y:S01]  /*e610*/  FMNMX.FTZ R24, R28, R25, !PT ;  /* 0x000000191c187209 */ /* 0x000fe20007810000 */
[----:B------:R-:W-:Y:S01]  /*e620*/  @!P1 VIADD R16, R16, 0x16860 ;  /* 0x0001686010109836 */ /* 0x000fe20000000000 */
        /* <DEDUP_REMOVED lines=59> */
[----:B------:R-:W-:Y:S01]  /*e9e0*/  ISETP.GT.AND P5, PT, R122, 0x59, P2 ;  /* 0x000000597a00780c */ /* 0x000fe200017a4270 */
[----:B------:R-:W0:Y:S01]  /*e9f0*/  SHFL.BFLY PT, R24, R25, 0x2, 0x1f ;  /* 0x0c401f0019187f89 */ /* 0x000e2200000e0000 */
[----:B------:R-:W-:-:S02]  /*ea00*/  FSEL R46, R46, -INF , !P3 ;  /* 0xff8000002e2e7808 */ /* 0x000fc40005800000 */
[C---:B------:R-:W-:Y:S02]  /*ea10*/  ISETP.GT.AND P3, PT, R122.reuse, 0x31, P2 ;  /* 0x000000317a00780c */ /* 0x040fe40001764270 */
[C---:B------:R-:W-:Y:S02]  /*ea20*/  ISETP.LT.OR P5, PT, R123.reuse, 0x5a, P5 ;  /* 0x0000005a7b00780c */ /* 0x040fe40002fa1670 */
[----:B------:R-:W-:Y:S02]  /*ea30*/  ISETP.LT.OR P3, PT, R123, 0x32, P3 ;  /* 0x000000327b00780c */ /* 0x000fe40001f61670 */
[----:B------:R-:W-:Y:S02]  /*ea40*/  FSEL R71, R71, -INF , !P5 ;  /* 0xff80000047477808 */ /* 0x000fe40006800000 */
[----:B------:R-:W-:Y:S02]  /*ea50*/  ISETP.GT.AND P5, PT, R122, 0x61, P2 ;  /* 0x000000617a00780c */ /* 0x000fe400017a4270 */
[----:B------:R-:W-:-:S02]  /*ea60*/  FSEL R51, R51, -INF , !P3 ;  /* 0xff80000033337808 */ /* 0x000fc40005800000 */
[C---:B------:R-:W-:Y:S02]  /*ea70*/  ISETP.GT.AND P3, PT, R122.reuse, 0x40, P2 ;  /* 0x000000407a00780c */ /* 0x040fe40001764270 */
[C---:B------:R-:W-:Y:S02]  /*ea80*/  ISETP.LT.OR P5, PT, R123.reuse, 0x62, P5 ;  /* 0x000000627b00780c */ /* 0x040fe40002fa1670 */
[----:B------:R-:W-:Y:S02]  /*ea90*/  ISETP.LT.OR P3, PT, R123, 0x41, P3 ;  /* 0x000000417b00780c */ /* 0x000fe40001f61670 */
[----:B------:R-:W-:Y:S02]  /*eaa0*/  FSEL R75, R75, -INF , !P5 ;  /* 0xff8000004b4b7808 */ /* 0x000fe40006800000 */
[----:B------:R-:W-:Y:S02]  /*eab0*/  ISETP.GT.AND P5, PT, R122, 0x69, P2 ;  /* 0x000000697a00780c */ /* 0x000fe400017a4270 */
[----:B0-----:R-:W-:-:S02]  /*eac0*/  FMNMX.FTZ R84, R25, R24, !PT ;  /* 0x0000001819547209 */ /* 0x001fc40007810000 */
[----:B------:R-:W-:Y:S02]  /*ead0*/  FSEL R58, R58, -INF , !P3 ;  /* 0xff8000003a3a7808 */ /* 0x000fe40005800000 */
[----:B------:R-:W-:Y:S01]  /*eae0*/  ISETP.GT.AND P3, PT, R122, 0x49, P2 ;  /* 0x000000497a00780c */ /* 0x000fe20001764270 */
[----:B------:R-:W0:Y:S01]  /*eaf0*/  SHFL.BFLY PT, R87, R84, 0x1, 0x1f ;  /* 0x0c201f0054577f89 */ /* 0x000e2200000e0000 */
[C---:B------:R-:W-:Y:S02]  /*eb00*/  ISETP.LT.OR P5, PT, R123.reuse, 0x6a, P5 ;  /* 0x0000006a7b00780c */ /* 0x040fe40002fa1670 */
[----:B------:R-:W-:Y:S02]  /*eb10*/  ISETP.LT.OR P3, PT, R123, 0x4a, P3 ;  /* 0x0000004a7b00780c */ /* 0x000fe40001f61670 */
[----:B------:R-:W-:Y:S02]  /*eb20*/  FSEL R78, R78, -INF , !P5 ;  /* 0xff8000004e4e7808 */ /* 0x000fe40006800000 */
[----:B------:R-:W-:-:S02]  /*eb30*/  ISETP.GT.AND P5, PT, R122, RZ, P2 ;  /* 0x000000ff7a00720c */ /* 0x000fc400017a4270 */
[----:B------:R-:W-:Y:S02]  /*eb40*/  FSEL R63, R63, -INF , !P3 ;  /* 0xff8000003f3f7808 */ /* 0x000fe40005800000 */
[C---:B------:R-:W-:Y:S02]  /*eb50*/  ISETP.LT.OR P5, PT, R123.reuse, 0x1, P5 ;  /* 0x000000017b00780c */ /* 0x040fe40002fa1670 */
[----:B------:R-:W-:Y:S02]  /*eb60*/  ISETP.GT.AND P4, PT, R122, 0x8, P2 ;  /* 0x000000087a00780c */ /* 0x000fe40001784270 */
[----:B------:R-:W-:Y:S02]  /*eb70*/  FSEL R26, R26, -INF , !P5 ;  /* 0xff8000001a1a7808 */ /* 0x000fe40006800000 */
[----:B------:R-:W-:Y:S02]  /*eb80*/  ISETP.LT.OR P4, PT, R123, 0x9, P4 ;  /* 0x000000097b00780c */ /* 0x000fe40002781670 */
[----:B------:R-:W-:-:S02]  /*eb90*/  ISETP.GT.AND P5, PT, R122, 0x78, P2 ;  /* 0x000000787a00780c */ /* 0x000fc400017a4270 */
[----:B------:R-:W-:Y:S02]  /*eba0*/  FSEL R30, R30, -INF , !P4 ;  /* 0xff8000001e1e7808 */ /* 0x000fe40006000000 */
[----:B------:R-:W-:Y:S02]  /*ebb0*/  ISETP.GT.AND P4, PT, R122, 0x11, P2 ;  /* 0x000000117a00780c */ /* 0x000fe40001784270 */
[----:B0-----:R-:W-:Y:S02]  /*ebc0*/  FMNMX.FTZ R24, R84, R87, !PT ;  /* 0x0000005754187209 */ /* 0x001fe40007810000 */
[----:B------:R-:W-:Y:S02]  /*ebd0*/  ISETP.LT.OR P4, PT, R123, 0x12, P4 ;  /* 0x000000127b00780c */ /* 0x000fe40002781670 */
[C---:B------:R-:W-:Y:S01]  /*ebe0*/  FSETP.NEU.FTZ.AND P3, PT, R24.reuse, -INF , PT ;  /* 0xff8000001800780b */ /* 0x040fe20003f7d000 */
[----:B------:R-:W-:Y:S01]  /*ebf0*/  FMUL.FTZ R84, R24, UR41 ;  /* 0x0000002918547c20 */ /* 0x000fe20008410000 */
[----:B------:R-:W-:-:S02]  /*ec00*/  FSEL R35, R35, -INF , !P4 ;  /* 0xff80000023237808 */ /* 0x000fc40006000000 */
[----:B------:R-:W-:Y:S02]  /*ec10*/  ISETP.GT.AND P4, PT, R122, 0x20, P2 ;  /* 0x000000207a00780c */ /* 0x000fe40001784270 */
[----:B------:R-:W-:Y:S02]  /*ec20*/  FSEL R84, R84, RZ, P3 ;  /* 0x000000ff54547208 */ /* 0x000fe40001800000 */
[C---:B------:R-:W-:Y:S02]  /*ec30*/  ISETP.LT.OR P4, PT, R123.reuse, 0x21, P4 ;  /* 0x000000217b00780c */ /* 0x040fe40002781670 */
        /* <DEDUP_REMOVED lines=17> */
[----:B------:R-:W-:Y:S01]  /*ed50*/  MUFU.EX2 R148, R148 ;  /* 0x0000009400947308 */ /* 0x000fe20000000800 */
[----:B------:R-:W-:Y:S01]  /*ed60*/  FMNMX.FTZ R32, R34, R25, !PT ;  /* 0x0000001922207209 */ /* 0x000fe20007810000 */
[--C-:B------:R-:W-:Y:S01]  /*ed70*/  FFMA.FTZ R21, R29, UR41, -R84.reuse ;  /* 0x000000291d157c23 */ /* 0x100fe20008010854 */
[----:B------:R-:W-:Y:S01]  /*ed80*/  ISETP.GT.AND P4, PT, R122, 0x38, P2 ;  /* 0x000000387a00780c */ /* 0x000fe20001784270 */
        /* <DEDUP_REMOVED lines=48> */
[----:B------:R-:W-:Y:S01]  /*f090*/  FFMA.FTZ R53, R80, UR41, -R84 ;  /* 0x0000002950357c23 */ /* 0x000fe20008010854 */
[----:B------:R-:W-:-:S02]  /*f0a0*/  FMNMX.FTZ R25, R59, R40, !PT ;  /* 0x000000283b197209 */ /* 0x000fc40007810000 */
[----:B------:R-:W-:Y:S01]  /*f0b0*/  ISETP.LT.OR P4, PT, R123, 0x61, P4 ;  /* 0x000000617b00780c */ /* 0x000fe20002781670 */
[----:B------:R-:W-:Y:S01]  /*f0c0*/  MUFU.EX2 R29, R29 ;  /* 0x0000001d001d7308 */ /* 0x000fe20000000800 */
[----:B------:R-:W-:Y:S02]  /*f0d0*/  FMNMX.FTZ R40, R62, R25, !PT ;  /* 0x000000193e287209 */ /* 0x000fe40007810000 */
[----:B------:R-:W-:Y:S02]  /*f0e0*/  FSEL R74, R74, -INF , !P4 ;  /* 0xff8000004a4a7808 */ /* 0x000fe40006000000 */
[----:B------:R-:W-:Y:S02]  /*f0f0*/  FMNMX.FTZ R25, R63, R40, !PT ;  /* 0x000000283f197209 */ /* 0x000fe40007810000 */
[----:B------:R-:W-:Y:S01]  /*f100*/  ISETP.GT.AND P4, PT, R122, 0x68, P2 ;  /* 0x000000687a00780c */ /* 0x000fe20001784270 */
[----:B------:R-:W-:Y:S01]  /*f110*/  MUFU.EX2 R140, R140 ;  /* 0x0000008c008c7308 */ /* 0x000fe20000000800 */
[----:B------:R-:W-:-:S02]  /*f120*/  FMNMX.FTZ R40, R66, R25, !PT ;  /* 0x0000001942287209 */ /* 0x000fc40007810000 */
[----:B------:R-:W-:Y:S02]  /*f130*/  ISETP.LT.OR P4, PT, R123, 0x69, P4 ;  /* 0x000000697b00780c */ /* 0x000fe40002781670 */
[----:B------:R-:W-:Y:S02]  /*f140*/  FMNMX.FTZ R25, R67, R40, !PT ;  /* 0x0000002843197209 */ /* 0x000fe40007810000 */
[----:B------:R-:W-:Y:S01]  /*f150*/  FSEL R20, R20, -INF , !P4 ;  /* 0xff80000014147808 */ /* 0x000fe20006000000 */
[----:B------:R-:W-:Y:S01]  /*f160*/  MUFU.EX2 R32, R32 ;  /* 0x0000002000207308 */ /* 0x000fe20000000800 */
[----:B------:R-:W-:Y:S02]  /*f170*/  FMNMX.FTZ R40, R70, R25, !PT ;  /* 0x0000001946287209 */ /* 0x000fe40007810000 */
[----:B------:R-:W-:Y:S02]  /*f180*/  ISETP.GT.AND P4, PT, R122, 0x70, P2 ;  /* 0x000000707a00780c */ /* 0x000fe40001784270 */
[----:B------:R-:W-:Y:S01]  /*f190*/  FMNMX.FTZ R25, R71, R40, !PT ;  /* 0x0000002847197209 */ /* 0x000fe20007810000 */
[----:B------:R-:W-:Y:S01]  /*f1a0*/  FFMA.FTZ R40, R57, UR41, -R84 ;  /* 0x0000002939287c23 */ /* 0x000fe20008010854 */
[----:B------:R-:W-:Y:S01]  /*f1b0*/  ISETP.LT.OR P4, PT, R123, 0x71, P4 ;  /* 0x000000717b00780c */ /* 0x000fe20002781670 */
[----:B------:R-:W-:Y:S01]  /*f1c0*/  MUFU.EX2 R142, R142 ;  /* 0x0000008e008e7308 */ /* 0x000fe20000000800 */
[----:B------:R-:W-:-:S02]  /*f1d0*/  FMNMX.FTZ R44, R74, R25, !PT ;  /* 0x000000194a2c7209 */ /* 0x000fc40007810000 */
[----:B------:R-:W-:Y:S02]  /*f1e0*/  FSEL R81, R81, -INF , !P4 ;  /* 0xff80000051517808 */ /* 0x000fe40006000000 */
[----:B------:R-:W-:Y:S02]  /*f1f0*/  FMNMX.FTZ R25, R75, R44, !PT ;  /* 0x0000002c4b197209 */ /* 0x000fe40007810000 */
[----:B------:R-:W-:Y:S01]  /*f200*/  ISETP.GT.AND P4, PT, R122, 0x71, P2 ;  /* 0x000000717a00780c */ /* 0x000fe20001784270 */
[----:B------:R-:W-:Y:S01]  /*f210*/  MUFU.EX2 R33, R33 ;  /* 0x0000002100217308 */ /* 0x000fe20000000800 */
[----:B------:R-:W-:Y:S02]  /*f220*/  FMNMX.FTZ R25, R20, R25, !PT ;  /* 0x0000001914197209 */ /* 0x000fe40007810000 */
[----:B------:R-:W-:Y:S02]  /*f230*/  ISETP.LT.OR P4, PT, R123, 0x72, P4 ;  /* 0x000000727b00780c */ /* 0x000fe40002781670 */
[----:B------:R-:W-:-:S02]  /*f240*/  FMNMX.FTZ R44, R78, R25, !PT ;  /* 0x000000194e2c7209 */ /* 0x000fc40007810000 */
[----:B------:R-:W-:Y:S01]  /*f250*/  ISETP.GT.AND P2, PT, R122, 0x79, P2 ;  /* 0x000000797a00780c */ /* 0x000fe20001744270 */
[----:B------:R-:W-:Y:S01]  /*f260*/  MUFU.EX2 R136, R136 ;  /* 0x0000008800887308 */ /* 0x000fe20000000800 */
[----:B------:R-:W-:Y:S01]  /*f270*/  FSEL R82, R82, -INF , !P4 ;  /* 0xff80000052527808 */ /* 0x000fe20006000000 */
[----:B------:R-:W-:Y:S01]  /*f280*/  FFMA.FTZ R122, R120, UR41, -R84 ;  /* 0x00000029787a7c23 */ /* 0x000fe20008010854 */
[----:B------:R-:W-:Y:S02]  /*f290*/  FMNMX.FTZ R25, R81, R44, !PT ;  /* 0x0000002c51197209 */ /* 0x000fe40007810000 */
[----:B------:R-:W-:Y:S02]  /*f2a0*/  ISETP.LT.OR P2, PT, R123, 0x7a, P2 ;  /* 0x0000007a7b00780c */ /* 0x000fe40001741670 */
[----:B------:R-:W-:Y:S01]  /*f2b0*/  FSEL R83, R83, -INF , !P5 ;  /* 0xff80000053537808 */ /* 0x000fe20006800000 */
[----:B------:R-:W-:Y:S01]  /*f2c0*/  MUFU.EX2 R36, R36 ;  /* 0x0000002400247308 */ /* 0x000fe20000000800 */
[----:B------:R-:W-:-:S02]  /*f2d0*/  FMNMX.FTZ R44, R82, R25, !PT ;  /* 0x00000019522c7209 */ /* 0x000fc40007810000 */
[----:B------:R-:W-:Y:S02]  /*f2e0*/  FSEL R85, R85, -INF , !P2 ;  /* 0xff80000055557808 */ /* 0x000fe40005000000 */
[----:B------:R-:W-:Y:S02]  /*f2f0*/  FMNMX.FTZ R44, R83, R44, !PT ;  /* 0x0000002c532c7209 */ /* 0x000fe40007810000 */
[----:B------:R-:W-:Y:S01]  /*f300*/  FSEL R57, R24, RZ, P3 ;  /* 0x000000ff18397208 */ /* 0x000fe20001800000 */
[----:B------:R-:W-:Y:S01]  /*f310*/  MUFU.EX2 R138, R138 ;  /* 0x0000008a008a7308 */ /* 0x000fe20000000800 */
[----:B------:R-:W-:Y:S01]  /*f320*/  FMNMX.FTZ R25, R85, R44, !PT ;  /* 0x0000002c55197209 */ /* 0x000fe20007810000 */
[--C-:B------:R-:W-:Y:S01]  /*f330*/  FFMA.FTZ R44, R65, UR41, -R84.reuse ;  /* 0x00000029412c7c23 */ /* 0x100fe20008010854 */
[----:B------:R-:W-:Y:S01]  /*f340*/  FFMA.FTZ R84, R121, UR41, -R84 ;  /* 0x0000002979547c23 */ /* 0x000fe20008010854 */
[----:B------:R-:W-:Y:S02]  /*f350*/  FADD.FTZ R57, -R57, R14 ;  /* 0x0000000e39397221 */ /* 0x000fe40000010100 */
[----:B------:R-:W0:Y:S02]  /*f360*/  SHFL.BFLY PT, R56, R25, 0x2, 0x1f ;  /* 0x0c401f0019387f89 */ /* 0x000e2400000e0000 */
[----:B------:R-:W-:Y:S01]  /*f370*/  FMUL.FTZ R14, R57, UR41 ;  /* 0x00000029390e7c20 */ /* 0x000fe20008410000 */
[----:B------:R-:W-:Y:S08]  /*f380*/  MUFU.EX2 R37, R37 ;  /* 0x0000002500257308 */ /* 0x000ff00000000800 */
[----:B------:R-:W1:Y:S08]  /*f390*/  MUFU.EX2 R14, R14 ;  /* 0x0000000e000e7308 */ /* 0x000e700000000800 */
[----:B------:R-:W-:Y:S01]  /*f3a0*/  MUFU.EX2 R132, R132 ;  /* 0x0000008400847308 */ /* 0x000fe20000000800 */
[----:B0-----:R-:W-:-:S07]  /*f3b0*/  FMNMX.FTZ R56, R25, R56, !PT ;  /* 0x0000003819387209 */ /* 0x001fce0007810000 */
[----:B------:R-:W-:Y:S01]  /*f3c0*/  MUFU.EX2 R40, R40 ;  /* 0x0000002800287308 */ /* 0x000fe20000000800 */
[----:B-1----:R-:W-:Y:S01]  /*f3d0*/  FFMA.FTZ R4, R14, R4, R148 ;  /* 0x000000040e047223 */ /* 0x002fe20000010094 */
[----:B------:R-:W0:Y:S01]  /*f3e0*/  SHFL.BFLY PT, R25, R56, 0x1, 0x1f ;  /* 0x0c201f0038197f89 */ /* 0x000e2200000e0000 */
[----:B------:R-:W-:Y:S01]  /*f3f0*/  F2FP.F16.F32.PACK_AB R148, R19, R148 ;  /* 0x000000941394723e */ /* 0x000fe200000000ff */
        /* <DEDUP_REMOVED lines=17> */
[----:B------:R-:W-:Y:S01]  /*f510*/  FMUL.FTZ R117, R117, R14 ;  /* 0x0000000e75757220 */ /* 0x000fe20000410000 */
[----:B------:R-:W-:-:S02]  /*f520*/  IMAD.MOV.U32 R14, RZ, RZ, R24 ;  /* 0x000000ffff0e7224 */ /* 0x000fc400078e0018 */
[----:B------:R-:W-:Y:S01]  /*f530*/  MUFU.EX2 R128, R128 ;  /* 0x0000008000807308 */ /* 0x000fe20000000800 */
[----:B0-----:R-:W-:-:S04]  /*f540*/  FMNMX.FTZ R25, R56, R25, !PT ;  /* 0x0000001938197209 */ /* 0x001fc80007810000 */
[C---:B------:R-:W-:Y:S01]  /*f550*/  FSETP.NEU.FTZ.AND P2, PT, R25.reuse, -INF , PT ;  /* 0xff8000001900780b */ /* 0x040fe20003f5d000 */
[----:B------:R-:W-:Y:S02]  /*f560*/  FMUL.FTZ R60, R25, UR41 ;  /* 0x00000029193c7c20 */ /* 0x000fe40008410000 */
[----:B------:R-:W-:Y:S03]  /*f570*/  MUFU.EX2 R44, R44 ;  /* 0x0000002c002c7308 */ /* 0x000fe60000000800 */
[----:B------:R-:W-:-:S05]  /*f580*/  FSEL R57, R60, RZ, P2 ;  /* 0x000000ff3c397208 */ /* 0x000fca0001000000 */
[----:B------:R-:W-:Y:S01]  /*f590*/  MUFU.EX2 R130, R130 ;  /* 0x0000008200827308 */ /* 0x000fe20000000800 */
[--C-:B------:R-:W-:Y:S01]  /*f5a0*/  FFMA.FTZ R149, R26, UR41, -R57.reuse ;  /* 0x000000291a957c23 */ /* 0x100fe20008010839 */
        /* <DEDUP_REMOVED lines=11> */
[----:B------:R-:W-:Y:S01]  /*f660*/  FADD.FTZ R43, R21, R4 ;  /* 0x00000004152b7221 */ /* 0x000fe20000010000 */
[----:B------:R-:W-:Y:S01]  /*f670*/  FSEL R4, R25, RZ, P2 ;  /* 0x000000ff19047208 */ /* 0x000fe20001000000 */
[--C-:B------:R-:W-:Y:S01]  /*f680*/  FFMA.FTZ R35, R47, UR41, -R57.reuse ;  /* 0x000000292f237c23 */ /* 0x100fe20008010839 */
[----:B------:R-:W-:Y:S01]  /*f690*/  FFMA.FTZ R147, R38, UR41, -R57 ;  /* 0x0000002926937c23 */ /* 0x000fe20008010839 */
[----:B------:R-:W-:Y:S01]  /*f6a0*/  FADD.FTZ R43, R144, R43 ;  /* 0x0000002b902b7221 */ /* 0x000fe20000010000 */
[----:B------:R-:W-:Y:S01]  /*f6b0*/  MUFU.EX2 R26, R26 ;  /* 0x0000001a001a7308 */ /* 0x000fe20000000800 */
[----:B------:R-:W-:Y:S01]  /*f6c0*/  FADD.FTZ R4, -R4, R15 ;  /* 0x0000000f04047221 */ /* 0x000fe20000010100 */
[----:B------:R-:W-:Y:S01]  /*f6d0*/  FFMA.FTZ R143, R46, UR41, -R57 ;  /* 0x000000292e8f7c23 */ /* 0x000fe20008010839 */
[----:B------:R-:W-:Y:S01]  /*f6e0*/  FADD.FTZ R43, R28, R43 ;  /* 0x0000002b1c2b7221 */ /* 0x000fe20000010000 */
[----:B------:R-:W-:Y:S01]  /*f6f0*/  @!P1 PRMT R46, RZ, 0x654, R16 ;  /* 0x00000654ff2e9816 */ /* 0x000fe20000000010 */
[----:B------:R-:W-:Y:S01]  /*f700*/  FMUL.FTZ R4, R4, UR41 ;  /* 0x0000002904047c20 */ /* 0x000fe20008410000 */
[----:B------:R-:W-:Y:S01]  /*f710*/  FFMA.FTZ R137, R50, UR41, -R57 ;  /* 0x0000002932897c23 */ /* 0x000fe20008010839 */
[----:B------:R-:W-:Y:S01]  /*f720*/  FADD.FTZ R42, R146, R43 ;  /* 0x0000002b922a7221 */ /* 0x000fe20000010000 */
[----:B------:R-:W-:Y:S01]  /*f730*/  MUFU.EX2 R151, R151 ;  /* 0x0000009700977308 */ /* 0x000fe20000000800 */
[----:B------:R0:W-:Y:S01]  /*f740*/  @!P1 SYNCS.ARRIVE.TRANS64.RED.A1T0 RZ, [R46+URZ], RZ ;  /* 0x000000ff2eff99a7 */ /* 0x0001e2000810043f */
[--C-:B------:R-:W-:Y:S01]  /*f750*/  FFMA.FTZ R38, R51, UR41, -R57.reuse ;  /* 0x0000002933267c23 */ /* 0x100fe20008010839 */
[----:B------:R-:W-:Y:S01]  /*f760*/  FADD.FTZ R43, R29, R42 ;  /* 0x0000002a1d2b7221 */ /* 0x000fe20000010000 */
[--C-:B------:R-:W-:Y:S01]  /*f770*/  FFMA.FTZ R139, R54, UR41, -R57.reuse ;  /* 0x00000029368b7c23 */ /* 0x100fe20008010839 */
[--C-:B------:R-:W-:Y:S01]  /*f780*/  FFMA.FTZ R39, R55, UR41, -R57.reuse ;  /* 0x0000002937277c23 */ /* 0x100fe20008010839 */
[----:B------:R-:W-:Y:S01]  /*f790*/  FFMA.FTZ R133, R58, UR41, -R57 ;  /* 0x000000293a857c23 */ /* 0x000fe20008010839 */
[----:B------:R-:W-:Y:S01]  /*f7a0*/  FADD.FTZ R43, R140, R43 ;  /* 0x0000002b8c2b7221 */ /* 0x000fe20000010000 */
[----:B------:R-:W1:Y:S01]  /*f7b0*/  MUFU.EX2 R15, R4 ;  /* 0x00000004000f7308 */ /* 0x000e620000000800 */
[----:B------:R-:W-:Y:S01]  /*f7c0*/  FFMA.FTZ R16, R59, UR41, -R57 ;  /* 0x000000293b107c23 */ /* 0x000fe20008010839 */
[----:B------:R-:W-:Y:S01]  /*f7d0*/  F2FP.F16.F32.PACK_AB R150, R21, R150 ;  /* 0x000000961596723e */ /* 0x000fe200000000ff */
[----:B------:R-:W-:Y:S01]  /*f7e0*/  FADD.FTZ R43, R32, R43 ;  /* 0x0000002b202b7221 */ /* 0x000fe20000010000 */
[--C-:B------:R-:W-:Y:S01]  /*f7f0*/  FFMA.FTZ R135, R62, UR41, -R57.reuse ;  /* 0x000000293e877c23 */ /* 0x100fe20008010839 */
[----:B------:R-:W-:Y:S01]  /*f800*/  F2FP.F16.F32.PACK_AB R144, R28, R144 ;  /* 0x000000901c90723e */ /* 0x000fe200000000ff */
[----:B------:R-:W-:Y:S01]  /*f810*/  FFMA.FTZ R129, R66, UR41, -R57 ;  /* 0x0000002942817c23 */ /* 0x000fe20008010839 */
[----:B------:R-:W-:Y:S01]  /*f820*/  FADD.FTZ R42, R142, R43 ;  /* 0x0000002b8e2a7221 */ /* 0x000fe20000010000 */
[----:B------:R-:W3:Y:S01]  /*f830*/  MUFU.EX2 R27, R27 ;  /* 0x0000001b001b7308 */ /* 0x000ee20000000800 */
[----:B------:R-:W-:Y:S01]  /*f840*/  F2FP.F16.F32.PACK_AB R140, R32, R140 ;  /* 0x0000008c208c723e */ /* 0x000fe200000000ff */
[--C-:B------:R-:W-:Y:S01]  /*f850*/  FFMA.FTZ R67, R67, UR41, -R57.reuse ;  /* 0x0000002943437c23 */ /* 0x100fe20008010839 */
[----:B------:R-:W-:Y:S01]  /*f860*/  FADD.FTZ R47, R33, R42 ;  /* 0x0000002a212f7221 */ /* 0x000fe20000010000 */
[----:B------:R-:W-:Y:S01]  /*f870*/  F2FP.F16.F32.PACK_AB R146, R29, R146 ;  /* 0x000000921d92723e */ /* 0x000fe200000000ff */
[--C-:B------:R-:W-:Y:S01]  /*f880*/  FFMA.FTZ R131, R70, UR41, -R57.reuse ;  /* 0x0000002946837c23 */ /* 0x100fe20008010839 */
[----:B------:R-:W-:Y:S01]  /*f890*/  FFMA.FTZ R71, R71, UR41, -R57 ;  /* 0x0000002947477c23 */ /* 0x000fe20008010839 */
[----:B------:R-:W-:Y:S01]  /*f8a0*/  FADD.FTZ R47, R136, R47 ;  /* 0x0000002f882f7221 */ /* 0x000fe20000010000 */
[----:B------:R-:W4:Y:S01]  /*f8b0*/  MUFU.EX2 R145, R145 ;  /* 0x0000009100917308 */ /* 0x000f220000000800 */
[----:B-1----:R-:W-:Y:S01]  /*f8c0*/  FFMA.FTZ R43, R15, R3, R149 ;  /* 0x000000030f2b7223 */ /* 0x002fe20000010095 */
[----:B------:R-:W-:Y:S01]  /*f8d0*/  FFMA.FTZ R3, R63, UR41, -R57 ;  /* 0x000000293f037c23 */ /* 0x000fe20008010839 */
[C---:B------:R-:W-:Y:S01]  /*f8e0*/  FADD.FTZ R47, R36.reuse, R47 ;  /* 0x0000002f242f7221 */ /* 0x040fe20000010000 */
[----:B------:R-:W-:Y:S01]  /*f8f0*/  F2FP.F16.F32.PACK_AB R136, R36, R136 ;  /* 0x000000882488723e */ /* 0x000fe200000000ff */
[----:B------:R-:W-:Y:S01]  /*f900*/  FADD.FTZ R4, R26, R43 ;  /* 0x0000002b1a047221 */ /* 0x000fe20000010000 */
[----:B------:R-:W-:Y:S01]  /*f910*/  FFMA.FTZ R125, R74, UR41, -R57 ;  /* 0x000000294a7d7c23 */ /* 0x000fe20008010839 */
[----:B------:R-:W-:Y:S01]  /*f920*/  FADD.FTZ R42, R138, R47 ;  /* 0x0000002f8a2a7221 */ /* 0x000fe20000010000 */
[----:B------:R-:W1:Y:S01]  /*f930*/  MUFU.EX2 R30, R30 ;  /* 0x0000001e001e7308 */ /* 0x000e620000000800 */
[----:B------:R-:W-:Y:S01]  /*f940*/  FADD.FTZ R4, R151, R4 ;  /* 0x0000000497047221 */ /* 0x000fe20000010000 */
[--C-:B------:R-:W-:Y:S01]  /*f950*/  FFMA.FTZ R75, R75, UR41, -R57.reuse ;  /* 0x000000294b4b7c23 */ /* 0x100fe20008010839 */
[----:B------:R-:W-:Y:S01]  /*f960*/  FADD.FTZ R47, R37, R42 ;  /* 0x0000002a252f7221 */ /* 0x000fe20000010000 */
[--C-:B------:R-:W-:Y:S01]  /*f970*/  FFMA.FTZ R78, R78, UR41, -R57.reuse ;  /* 0x000000294e4e7c23 */ /* 0x100fe20008010839 */
[----:B---3--:R-:W-:Y:S01]  /*f980*/  FADD.FTZ R4, R27, R4 ;  /* 0x000000041b047221 */ /* 0x008fe20000010000 */
[----:B------:R-:W-:Y:S01]  /*f990*/  FFMA.FTZ R81, R81, UR41, -R57 ;  /* 0x0000002951517c23 */ /* 0x000fe20008010839 */
[----:B------:R-:W-:Y:S01]  /*f9a0*/  FADD.FTZ R47, R132, R47 ;  /* 0x0000002f842f7221 */ /* 0x000fe20000010000 */
[----:B------:R-:W3:Y:S01]  /*f9b0*/  MUFU.EX2 R147, R147 ;  /* 0x0000009300937308 */ /* 0x000ee20000000800 */
[----:B----4-:R-:W-:Y:S01]  /*f9c0*/  FADD.FTZ R43, R145, R4 ;  /* 0x00000004912b7221 */ /* 0x010fe20000010000 */
[----:B------:R-:W-:Y:S01]  /*f9d0*/  FFMA.FTZ R4, R20, UR41, -R57 ;  /* 0x0000002914047c23 */ /* 0x000fe20008010839 */
[----:B------:R-:W-:Y:S01]  /*f9e0*/  FADD.FTZ R47, R40, R47 ;  /* 0x0000002f282f7221 */ /* 0x000fe20000010000 */
[--C-:B------:R-:W-:Y:S01]  /*f9f0*/  FFMA.FTZ R82, R82, UR41, -R57.reuse ;  /* 0x0000002952527c23 */ /* 0x100fe20008010839 */
[--C-:B------:R-:W-:Y:S01]  /*fa00*/  FFMA.FTZ R83, R83, UR41, -R57.reuse ;  /* 0x0000002953537c23 */ /* 0x100fe20008010839 */
[----:B------:R-:W-:Y:S01]  /*fa10*/  FFMA.FTZ R57, R85, UR41, -R57 ;  /* 0x0000002955397c23 */ /* 0x000fe20008010839 */
[----:B0-----:R-:W-:Y:S01]  /*fa20*/  FADD.FTZ R46, R134, R47 ;  /* 0x0000002f862e7221 */ /* 0x001fe20000010000 */
[----:B------:R-:W0:Y:S01]  /*fa30*/  MUFU.EX2 R31, R31 ;  /* 0x0000001f001f7308 */ /* 0x000e220000000800 */
[----:B-1----:R-:W-:Y:S01]  /*fa40*/  FADD.FTZ R42, R30, R43 ;  /* 0x0000002b1e2a7221 */ /* 0x002fe20000010000 */
[----:B------:R-:W-:Y:S01]  /*fa50*/  F2FP.F16.F32.PACK_AB R132, R40, R132 ;  /* 0x000000842884723e */ /* 0x000fe200000000ff */
[----:B------:R-:W-:Y:S01]  /*fa60*/  FADD.FTZ R47, R41, R46 ;  /* 0x0000002e292f7221 */ /* 0x000fe20000010000 */
[----:B--2---:R-:W-:Y:S01]  /*fa70*/  ISETP.GT.AND P2, PT, R0, R86, PT ;  /* 0x000000560000720c */ /* 0x004fe20003f44270 */
[-C--:B------:R-:W-:Y:S01]  /*fa80*/  FMUL.FTZ R90, R90, R15.reuse ;  /* 0x0000000f5a5a7220 */ /* 0x080fe20000410000 */
[-C--:B------:R-:W-:Y:S01]  /*fa90*/  FMUL.FTZ R91, R91, R15.reuse ;  /* 0x0000000f5b5b7220 */ /* 0x080fe20000410000 */
[----:B------:R-:W-:Y:S01]  /*faa0*/  FADD.FTZ R47, R128, R47 ;  /* 0x0000002f802f7221 */ /* 0x000fe20000010000 */
[----:B------:R-:W1:Y:S01]  /*fab0*/  MUFU.EX2 R141, R141 ;  /* 0x0000008d008d7308 */ /* 0x000e620000000800 */
[----:B---3--:R-:W-:Y:S01]  /*fac0*/  FADD.FTZ R42, R147, R42 ;  /* 0x0000002a932a7221 */ /* 0x008fe20000010000 */
[-C--:B------:R-:W-:Y:S01]  /*fad0*/  FMUL.FTZ R94, R94, R15.reuse ;  /* 0x0000000f5e5e7220 */ /* 0x080fe20000410000 */
[----:B------:R-:W-:Y:S01]  /*fae0*/  FADD.FTZ R47, R44, R47 ;  /* 0x0000002f2c2f7221 */ /* 0x000fe20000010000 */
[-C--:B------:R-:W-:Y:S01]  /*faf0*/  FMUL.FTZ R95, R95, R15.reuse ;  /* 0x0000000f5f5f7220 */ /* 0x080fe20000410000 */
[-C--:B------:R-:W-:Y:S01]  /*fb00*/  FMUL.FTZ R98, R98, R15.reuse ;  /* 0x0000000f62627220 */ /* 0x080fe20000410000 */
[-C--:B------:R-:W-:Y:S01]  /*fb10*/  FMUL.FTZ R99, R99, R15.reuse ;  /* 0x0000000f63637220 */ /* 0x080fe20000410000 */
[----:B------:R-:W-:Y:S01]  /*fb20*/  FADD.FTZ R46, R130, R47 ;  /* 0x0000002f822e7221 */ /* 0x000fe20000010000 */
[----:B------:R-:W2:Y:S01]  /*fb30*/  MUFU.EX2 R34, R34 ;  /* 0x0000002200227308 */ /* 0x000ea20000000800 */
[----:B0-----:R-:W-:Y:S01]  /*fb40*/  FADD.FTZ R42, R31, R42 ;  /* 0x0000002a1f2a7221 */ /* 0x001fe20000010000 */
[-C--:B------:R-:W-:Y:S01]  /*fb50*/  FMUL.FTZ R102, R102, R15.reuse ;  /* 0x0000000f66667220 */ /* 0x080fe20000410000 */
[-C--:B------:R-:W-:Y:S01]  /*fb60*/  FMUL.FTZ R103, R103, R15.reuse ;  /* 0x0000000f67677220 */ /* 0x080fe20000410000 */
        /* <DEDUP_REMOVED lines=9> */
[----:B------:R-:W-:Y:S01]  /*fc00*/  FMUL.FTZ R119, R119, R15 ;  /* 0x0000000f77777220 */ /* 0x000fe20000410000 */
[----:B------:R-:W-:Y:S01]  /*fc10*/  F2FP.F16.F32.PACK_AB R142, R33, R142 ;  /* 0x0000008e218e723e */ /* 0x000fe200000000ff */
[----:B------:R-:W-:Y:S01]  /*fc20*/  VIADD R0, R0, 0xffffffff ;  /* 0xffffffff00007836 */ /* 0x000fe20000000000 */
[----:B------:R-:W1:Y:S01]  /*fc30*/  MUFU.EX2 R35, R35 ;  /* 0x0000002300237308 */ /* 0x000e620000000800 */
[----:B--2---:R-:W-:Y:S01]  /*fc40*/  FADD.FTZ R42, R34, R43 ;  /* 0x0000002b222a7221 */ /* 0x004fe20000010000 */
[----:B------:R-:W-:Y:S01]  /*fc50*/  F2FP.F16.F32.PACK_AB R138, R37, R138 ;  /* 0x0000008a258a723e */ /* 0x000fe200000000ff */
[----:B------:R-:W-:Y:S01]  /*fc60*/  IMAD.MOV.U32 R15, RZ, RZ, R25 ;  /* 0x000000ffff0f7224 */ /* 0x000fe200078e0019 */
[----:B------:R-:W-:-:S02]  /*fc70*/  F2FP.F16.F32.PACK_AB R134, R41, R134 ;  /* 0x000000862986723e */ /* 0x000fc400000000ff */
[----:B------:R-:W-:Y:S02]  /*fc80*/  F2FP.F16.F32.PACK_AB R128, R44, R128 ;  /* 0x000000802c80723e */ /* 0x000fe400000000ff */
[----:B------:R-:W2:Y:S01]  /*fc90*/  MUFU.EX2 R45, R45 ;  /* 0x0000002d002d7308 */ /* 0x000ea20000000800 */
[----:B0-----:R-:W-:Y:S01]  /*fca0*/  FADD.FTZ R42, R143, R42 ;  /* 0x0000002a8f2a7221 */ /* 0x001fe20000010000 */
[----:B------:R-:W-:Y:S02]  /*fcb0*/  F2FP.F16.F32.PACK_AB R149, R26, R149 ;  /* 0x000000951a95723e */ /* 0x000fe400000000ff */
[----:B------:R-:W-:Y:S02]  /*fcc0*/  F2FP.F16.F32.PACK_AB R151, R27, R151 ;  /* 0x000000971b97723e */ /* 0x000fe400000000ff */
[----:B------:R-:W-:Y:S02]  /*fcd0*/  F2FP.F16.F32.PACK_AB R145, R30, R145 ;  /* 0x000000911e91723e */ /* 0x000fe400000000ff */
[----:B------:R-:W0:Y:S01]  /*fce0*/  MUFU.EX2 R137, R137 ;  /* 0x0000008900897308 */ /* 0x000e220000000800 */
[----:B-1----:R-:W-:Y:S01]  /*fcf0*/  FADD.FTZ R42, R35, R42 ;  /* 0x0000002a232a7221 */ /* 0x002fe20000010000 */
[----:B------:R-:W-:-:S02]  /*fd00*/  F2FP.F16.F32.PACK_AB R147, R31, R147 ;  /* 0x000000931f93723e */ /* 0x000fc400000000ff */
[----:B------:R-:W-:Y:S02]  /*fd10*/  F2FP.F16.F32.PACK_AB R141, R34, R141 ;  /* 0x0000008d228d723e */ /* 0x000fe400000000ff */
[----:B------:R-:W-:Y:S02]  /*fd20*/  F2FP.F16.F32.PACK_AB R143, R35, R143 ;  /* 0x0000008f238f723e */ /* 0x000fe400000000ff */
        /* <DEDUP_REMOVED lines=29> */
[----:B------:R-:W-:Y:S01]  /*ff00*/  F2FP.F16.F32.PACK_AB R133, R16, R133 ;  /* 0x000000851085723e */ /* 0x000fe200000000ff */
[----:B------:R-:W-:-:S05]  /*ff10*/  IMAD.MOV.U32 R16, RZ, RZ, R152 ;  /* 0x000000ffff107224 */ /* 0x000fca00078e0098 */
        /* <DEDUP_REMOVED lines=11> */
[----:B0-----:R-:W-:-:S07]  /*ffd0*/  F2FP.F16.F32.PACK_AB R122, R56, R122 ;  /* 0x0000007a387a723e */ /* 0x001fce00000000ff */
[----:B------:R-:W0:Y:S08]  /*ffe0*/  MUFU.EX2 R131, R131 ;  /* 0x0000008300837308 */ /* 0x000e300000000800 */
[----:B------:R-:W3:Y:S08]  /*fff0*/  MUFU.EX2 R19, R71 ;  /* 0x0000004700137308 */ /* 0x000ef00000000800 */
[----:B------:R4:W-:Y:S08]  /*10000*/  MUFU.EX2 R127, R4 ;  /* 0x00000004007f7308 */ /* 0x0009f00000000800 */
[----:B------:R-:W5:Y:S01]  /*10010*/  MUFU.EX2 R125, R125 ;  /* 0x0000007d007d7308 */ /* 0x000f620000000800 */
[----:B----4-:R-:W-:Y:S01]  /*10020*/  FADD.FTZ R4, R56, R21 ;  /* 0x0000001538047221 */ /* 0x010fe20000010000 */
[----:B-1----:R-:W-:Y:S01]  /*10030*/  FADD.FTZ R21, R129, R32 ;  /* 0x0000002081157221 */ /* 0x002fe20000010000 */
[----:B--2---:R-:W-:-:S03]  /*10040*/  F2FP.F16.F32.PACK_AB R129, R20, R129 ;  /* 0x000000811481723e */ /* 0x004fc600000000ff */
[----:B------:R-:W-:Y:S02]  /*10050*/  FADD.FTZ R32, R20, R21 ;  /* 0x0000001514207221 */ /* 0x000fe40000010000 */
[----:B------:R-:W1:Y:S02]  /*10060*/  MUFU.EX2 R28, R75 ;  /* 0x0000004b001c7308 */ /* 0x000e640000000800 */
[----:B0-----:R-:W-:Y:S01]  /*10070*/  FADD.FTZ R32, R131, R32 ;  /* 0x0000002083207221 */ /* 0x001fe20000010000 */
[----:B---3--:R-:W-:-:S03]  /*10080*/  F2FP.F16.F32.PACK_AB R131, R19, R131 ;  /* 0x000000831383723e */ /* 0x008fc600000000ff */
[----:B------:R-:W-:Y:S01]  /*10090*/  FADD.FTZ R32, R19, R32 ;  /* 0x0000002013207221 */ /* 0x000fe20000010000 */
[----:B------:R-:W-:Y:S01]  /*100a0*/  IMAD.MOV.U32 R19, RZ, RZ, R153 ;  /* 0x000000ffff137224 */ /* 0x000fe200078e0099 */
[----:B------:R-:W0:Y:S02]  /*100b0*/  MUFU.EX2 R78, R78 ;  /* 0x0000004e004e7308 */ /* 0x000e240000000800 */
[----:B-----5:R-:W-:-:S06]  /*100c0*/  FADD.FTZ R21, R125, R32 ;  /* 0x000000207d157221 */ /* 0x020fcc0000010000 */
[----:B------:R-:W2:Y:S01]  /*100d0*/  MUFU.EX2 R36, R81 ;  /* 0x0000005100247308 */ /* 0x000ea20000000800 */
[C---:B-1----:R-:W-:Y:S01]  /*100e0*/  FADD.FTZ R32, R28.reuse, R21 ;  /* 0x000000151c207221 */ /* 0x042fe20000010000 */
[----:B------:R-:W-:-:S03]  /*100f0*/  F2FP.F16.F32.PACK_AB R125, R28, R125 ;  /* 0x0000007d1c7d723e */ /* 0x000fc600000000ff */
[----:B------:R-:W-:-:S03]  /*10100*/  FADD.FTZ R21, R127, R32 ;  /* 0x000000207f157221 */ /* 0x000fc60000010000 */
[----:B------:R-:W1:Y:S01]  /*10110*/  MUFU.EX2 R82, R82 ;  /* 0x0000005200527308 */ /* 0x000e620000000800 */
[C---:B0-----:R-:W-:Y:S01]  /*10120*/  FADD.FTZ R21, R78.reuse, R21 ;  /* 0x000000154e157221 */ /* 0x041fe20000010000 */
[----:B------:R-:W-:-:S06]  /*10130*/  F2FP.F16.F32.PACK_AB R127, R78, R127 ;  /* 0x0000007f4e7f723e */ /* 0x000fcc00000000ff */
[----:B------:R-:W0:Y:S01]  /*10140*/  MUFU.EX2 R40, R83 ;  /* 0x0000005300287308 */ /* 0x000e220000000800 */
[----:B--2---:R-:W-:-:S07]  /*10150*/  FADD.FTZ R21, R36, R21 ;  /* 0x0000001524157221 */ /* 0x004fce0000010000 */
[----:B------:R-:W2:Y:S01]  /*10160*/  MUFU.EX2 R57, R57 ;  /* 0x0000003900397308 */ /* 0x000ea20000000800 */
[C---:B-1----:R-:W-:Y:S01]  /*10170*/  FADD.FTZ R21, R82.reuse, R21 ;  /* 0x0000001552157221 */ /* 0x042fe20000010000 */
[----:B------:R-:W-:-:S03]  /*10180*/  F2FP.F16.F32.PACK_AB R121, R82, R36 ;  /* 0x000000245279723e */ /* 0x000fc600000000ff */
[----:B0-----:R-:W-:-:S04]  /*10190*/  FADD.FTZ R21, R40, R21 ;  /* 0x0000001528157221 */ /* 0x001fc80000010000 */
[C---:B--2---:R-:W-:Y:S01]  /*101a0*/  FADD.FTZ R3, R57.reuse, R21 ;  /* 0x0000001539037221 */ /* 0x044fe20000010000 */
[----:B------:R-:W-:Y:S01]  /*101b0*/  F2FP.F16.F32.PACK_AB R123, R57, R40 ;  /* 0x00000028397b723e */ /* 0x000fe200000000ff */
[----:B------:R-:W-:Y:S06]  /*101c0*/  @P2 BRA `(.L_x_1252) ;  /* 0xffffffc800402947 */ /* 0x000fec000383ffff */
[----:B------:R-:W-:Y:S01]  /*101d0*/  IMAD.MOV.U32 R15, RZ, RZ, R25 ;  /* 0x000000ffff0f7224 */ /* 0x000fe200078e0019 */
[----:B------:R-:W-:Y:S01]  /*101e0*/  MOV R16, R152 ;  /* 0x0000009800107202 */ /* 0x000fe20000000f00 */
[----:B------:R-:W-:Y:S02]  /*101f0*/  IMAD.MOV.U32 R14, RZ, RZ, R24 ;  /* 0x000000ffff0e7224 */ /* 0x000fe400078e0018 */
[----:B------:R-:W-:-:S07]  /*10200*/  IMAD.MOV.U32 R19, RZ, RZ, R153 ;  /* 0x000000ffff137224 */ /* 0x000fce00078e0099 */
.L_x_1234:
[----:B------:R-:W2:Y:S01]  /*10210*/  LDL R21, [R1+0x24] ;  /* 0x0000240001157983 */ /* 0x000ea20000100800 */
[----:B------:R-:W0:Y:S01]  /*10220*/  LDC R26, c[0x0][0x9e4] ;  /* 0x00027900ff1a7b82 */ /* 0x000e220000000800 */
[----:B------:R-:W-:Y:S02]  /*10230*/  ULDC UR8, c[0x0][0x9dc] ;  /* 0x0002770000087ab9 */ /* 0x000fe40000000800 */
[----:B------:R-:W2:Y:S04]  /*10240*/  LDL R5, [R1+0x20] ;  /* 0x0000200001057983 */ /* 0x000ea80000100800 */
[----:B------:R-:W3:Y:S01]  /*10250*/  LDL.LU R20, [R1+0x14] ;  /* 0x0000140001147983 */ /* 0x000ee20000300800 */
[----:B0-----:R-:W-:Y:S02]  /*10260*/  ISETP.GE.AND P5, PT, R26, 0x1, PT ;  /* 0x000000011a00780c */ /* 0x001fe40003fa6270 */
[----:B--2---:R-:W-:-:S05]  /*10270*/  IADD3 R5, R5, 0xc0, -R21 ;  /* 0x000000c005057810 */ /* 0x004fca0007ffe815 */
[----:B---3--:R-:W-:-:S04]  /*10280*/  IMAD R5, R20, 0xc0, R5 ;  /* 0x000000c014057824 */ /* 0x008fc800078e0205 */
[----:B------:R-:W-:Y:S02]  /*10290*/  VIADD R20, R5, -UR8 ;  /* 0x8000000805147c36 */ /* 0x000fe40008000000 */
[----:B------:R-:W-:Y:S05]  /*102a0*/  @!P5 BRA `(.L_x_1253) ;  /* 0x000000000044d947 */ /* 0x000fea0003800000 */
        /* <DEDUP_REMOVED lines=10> */
.L_x_1255:
[----:B------:R-:W-:-:S13]  /*10350*/  ISETP.NE.AND P2, PT, R26, 0x1, PT ;  /* 0x000000011a00780c */ /* 0x000fda0003f45270 */
[----:B------:R-:W0:Y:S02]  /*10360*/  @P2 LDC.64 R24, c[0x0][0x9e8] ;  /* 0x00027a00ff182b82 */ /* 0x000e240000000a00 */
[----:B0-----:R-:W-:-:S05]  /*10370*/  @P2 IMAD.HI.U32 R24, R5, R24, RZ ;  /* 0x0000001805182227 */ /* 0x001fca00078e00ff */
[----:B------:R-:W-:-:S07]  /*10380*/  @P2 SHF.R.U32.HI R5, RZ, R25, R24 ;  /* 0x00000019ff052219 */ /* 0x000fce0000011618 */
.L_x_1256:
[----:B------:R-:W-:Y:S05]  /*10390*/  BSYNC B0 ;  /* 0x0000000000007941 */ /* 0x000fea0003800000 */
.L_x_1254:
[----:B------:R-:W-:-:S05]  /*103a0*/  IMAD R5, R5, R26, RZ ;  /* 0x0000001a05057224 */ /* 0x000fca00078e02ff */
[----:B------:R-:W-:-:S07]  /*103b0*/  VIMNMX R20, R20, R5, !PT ;  /* 0x0000000514147248 */ /* 0x000fce0007fe0100 */
.L_x_1253:
[----:B------:R-:W2:Y:S01]  /*103c0*/  LDL R21, [R1+0x18] ;  /* 0x0000180001157983 */ /* 0x000ea20000100800 */
[----:B------:R-:W-:-:S05]  /*103d0*/  VIADD R20, R20, 0x7f ;  /* 0x0000007f14147836 */ /* 0x000fca0000000000 */
[----:B------:R-:W-:-:S04]  /*103e0*/  SHF.R.S32.HI R5, RZ, 0x1f, R20 ;  /* 0x0000001fff057819 */ /* 0x000fc80000011414 */
[----:B------:R-:W-:-:S04]  /*103f0*/  LEA.HI R5, R5, R20, RZ, 0x7 ;  /* 0x0000001405057211 */ /* 0x000fc800078f38ff */
[----:B------:R-:W-:-:S04]  /*10400*/  SHF.R.S32.HI R5, RZ, 0x7, R5 ;  /* 0x00000007ff057819 */ /* 0x000fc80000011405 */
[----:B--2---:R-:W-:-:S04]  /*10410*/  VIMNMX R21, R21, R5, !PT ;  /* 0x0000000515157248 */ /* 0x004fc80007fe0100 */
[----:B------:R-:W-:Y:S01]  /*10420*/  ISETP.GE.AND P2, PT, R0, R21, PT ;  /* 0x000000150000720c */ /* 0x000fe20003f46270 */
[----:B------:R0:W-:-:S12]  /*10430*/  STL [R1+0x4], R21 ;  /* 0x0000041501007387 */ /* 0x0001d80000100800 */
[----:B0-----:R-:W-:Y:S05]  /*10440*/  @!P2 BRA `(.L_x_1257) ;  /* 0x0000002400c0a947 */ /* 0x001fea0003800000 */
[----:B------:R-:W-:Y:S02]  /*10450*/  IMAD.MOV.U32 R23, RZ, RZ, R15 ;  /* 0x000000ffff177224 */ /* 0x000fe400078e000f */
[----:B------:R-:W-:Y:S02]  /*10460*/  IMAD.MOV.U32 R5, RZ, RZ, R14 ;  /* 0x000000ffff057224 */ /* 0x000fe400078e000e */
[----:B------:R-:W-:Y:S02]  /*10470*/  IMAD.MOV.U32 R20, RZ, RZ, R19 ;  /* 0x000000ffff147224 */ /* 0x000fe400078e0013 */
[----:B------:R-:W-:-:S07]  /*10480*/  IMAD.MOV.U32 R152, RZ, RZ, R16 ;  /* 0x000000ffff987224 */ /* 0x000fce00078e0010 */
.L_x_1267:
[----:B------:R-:W2:Y:S01]  /*10490*/  LDL R14, [R1+0x10] ;  /* 0x00001000010e7983 */ /* 0x000ea20000100800 */
[----:B------:R-:W-:Y:S01]  /*104a0*/  VIADD R16, R152, 0x1 ;  /* 0x0000000198107836 */ /* 0x000fe20000000000 */
[----:B------:R-:W-:Y:S05]  /*104b0*/  YIELD ;  /* 0x0000000000007946 */ /* 0x000fea0003800000 */
[----:B------:R-:W-:-:S04]  /*104c0*/  ISETP.NE.AND P3, PT, R16, 0x2, PT ;  /* 0x000000021000780c */ /* 0x000fc80003f65270 */
[----:B------:R-:W-:Y:S02]  /*104d0*/  SEL R19, RZ, 0x1, P3 ;  /* 0x00000001ff137807 */ /* 0x000fe40001800000 */
[----:B------:R-:W-:Y:S02]  /*104e0*/  SEL R16, R16, RZ, P3 ;  /* 0x000000ff10107207 */ /* 0x000fe40001800000 */
[----:B------:R-:W-:Y:S02]  /*104f0*/  LOP3.LUT R19, R20, R19, RZ, 0x3c, !PT ;  /* 0x0000001314137212 */ /* 0x000fe400078e3cff */
[----:B--2---:R-:W-:-:S13]  /*10500*/  ISETP.NE.AND P2, PT, R14, RZ, PT ;  /* 0x000000ff0e00720c */ /* 0x004fda0003f45270 */
[----:B------:R-:W-:Y:S05]  /*10510*/  @P2 BRA `(.L_x_1258) ;  /* 0x0000000000302947 */ /* 0x000fea0003800000 */
[----:B------:R-:W-:Y:S05]  /*10520*/  @!P0 BRA `(.L_x_1259) ;  /* 0x0000000000048947 */ /* 0x000fea0003800000 */
[----:B------:R-:W-:Y:S01]  /*10530*/  BPT.TRAP 0x1 ;  /* 0x000000040000795c */ /* 0x000fe20000300000 */
.L_x_1259:
[----:B------:R-:W-:Y:S01]  /*10540*/  IMAD R14, R16, 0x8, R2 ;  /* 0x00000008100e7824 */ /* 0x000fe200078e0202 */
[----:B------:R-:W-:-:S04]  /*10550*/  SHF.L.U32 R15, R19, 0x1f, RZ ;  /* 0x0000001f130f7819 */ /* 0x000fc800000006ff */
[----:B------:R0:W1:Y:S01]  /*10560*/  SYNCS.PHASECHK.TRANS64.TRYWAIT P3, [R14+URZ+0x16830], R15 ;  /* 0x0168300f0e0075a7 */ /* 0x000062000806017f */
[----:B------:R-:W-:Y:S05]  /*10570*/  @!P0 BRA `(.L_x_1260) ;  /* 0x0000000000048947 */ /* 0x000fea0003800000 */
[----:B------:R-:W-:Y:S01]  /*10580*/  BPT.TRAP 0x1 ;  /* 0x000000040000795c */ /* 0x000fe20000300000 */
.L_x_1260:
[----:B------:R-:W-:Y:S04]  /*10590*/  BSSY B0, `(.L_x_1258) ;  /* 0x0000004000007945 */ /* 0x000fe80003800000 */
[----:B-1----:R-:W-:Y:S05]  /*105a0*/  @P3 BRA `(.L_x_1261) ;  /* 0x0000000000083947 */ /* 0x002fea0003800000 */
[----:B------:R-:W1:Y:S02]  /*105b0*/  SYNCS.PHASECHK.TRANS64.TRYWAIT P3, [R14+URZ+0x16830], R15 ;  /* 0x0168300f0e0075a7 */ /* 0x000e64000806017f */
[----:B-1----:R-:W-:Y:S05]  /*105c0*/  @!P3 BRA `(.L_x_1262) ;  /* 0x000000e000e0b947 */ /* 0x002fea0003800000 */
.L_x_1261:
[----:B------:R-:W-:Y:S05]  /*105d0*/  BSYNC B0 ;  /* 0x0000000000007941 */ /* 0x000fea0003800000 */
.L_x_1258:
[----:B01----:R-:W2:Y:S01]  /*105e0*/  LDL R14, [R1+0xc] ;  /* 0x00000c00010e7983 */ /* 0x003ea20000100800 */
[----:B------:R-:W0:Y:S01]  /*105f0*/  S2R R21, SR_TID.X ;  /* 0x0000000000157919 */ /* 0x000e220000002100 */
[----:B------:R-:W-:Y:S05]  /*10600*/  WARPSYNC.ALL ;  /* 0x0000000000007948 */ /* 0x000fea0003800000 */
[----:B------:R-:W-:Y:S01]  /*10610*/  IMAD.MOV.U32 R15, RZ, RZ, 0x40000040 ;  /* 0x40000040ff0f7424 */ /* 0x000fe200078e00ff */
[----:B0-----:R-:W-:-:S05]  /*10620*/  SHF.R.U32.HI R21, RZ, 0x7, R21 ;  /* 0x00000007ff157819 */ /* 0x001fca0000011615 */
[----:B------:R-:W-:Y:S01]  /*10630*/  VIADD R21, R21, 0x8 ;  /* 0x0000000815157836 */ /* 0x000fe20000000000 */
[----:B------:R-:W-:Y:S01]  /*10640*/  R2UR UR8, R6 ;  /* 0x00000000060872ca */ /* 0x000fe200000e0000 */
[----:B------:R-:W-:Y:S01]  /*10650*/  IMAD.MOV.U32 R25, RZ, RZ, 0x40000040 ;  /* 0x40000040ff197424 */ /* 0x000fe200078e00ff */
[----:B------:R-:W-:Y:S01]  /*10660*/  R2UR UR9, R7 ;  /* 0x00000000070972ca */ /* 0x000fe200000e0000 */
[----:B------:R-:W-:Y:S01]  /*10670*/  IMAD.MOV.U32 R27, RZ, RZ, 0x40000040 ;  /* 0x40000040ff1b7424 */ /* 0x000fe200078e00ff */
[----:B------:R-:W-:Y:S02]  /*10680*/  R2UR UR11, R15 ;  /* 0x000000000f0b72ca */ /* 0x000fe400000e0000 */
[----:B------:R-:W-:Y:S02]  /*10690*/  R2UR UR15, R25 ;  /* 0x00000000190f72ca */ /* 0x000fe400000e0000 */
[----:B------:R-:W-:Y:S02]  /*106a0*/  R2UR UR19, R27 ;  /* 0x000000001b1372ca */ /* 0x000fe400000e0000 */
[----:B------:R-:W-:-:S02]  /*106b0*/  R2UR UR12, R12 ;  /* 0x000000000c0c72ca */ /* 0x000fc400000e0000 */
[----:B------:R-:W-:Y:S01]  /*106c0*/  R2UR UR13, R13 ;  /* 0x000000000d0d72ca */ /* 0x000fe200000e0000 */
[----:B------:R0:W-:Y:S01]  /*106d0*/  BAR.SYNC.DEFER_BLOCKING R21, 0x100 ;  /* 0x000400150000751d */ /* 0x0001e20000010000 */
[----:B------:R-:W-:Y:S02]  /*106e0*/  R2UR UR16, R10 ;  /* 0x000000000a1072ca */ /* 0x000fe400000e0000 */
[----:B------:R-:W-:Y:S01]  /*106f0*/  R2UR UR17, R11 ;  /* 0x000000000b1172ca */ /* 0x000fe200000e0000 */
[----:B--2---:R-:W-:-:S04]  /*10700*/  IMAD R14, R16, 0x400, R14 ;  /* 0x00000400100e7824 */ /* 0x004fc800078e020e */
[C---:B------:R-:W-:Y:S01]  /*10710*/  VIADD R24, R14.reuse, 0x2 ;  /* 0x000000020e187836 */ /* 0x040fe20000000000 */
[C---:B------:R-:W-:Y:S01]  /*10720*/  R2UR UR10, R14.reuse ;  /* 0x000000000e0a72ca */ /* 0x040fe200000e0000 */
[----:B------:R-:W-:-:S03]  /*10730*/  VIADD R26, R14, 0x4 ;  /* 0x000000040e1a7836 */ /* 0x000fc60000000000 */
[----:B------:R-:W-:Y:S02]  /*10740*/  R2UR UR14, R24 ;  /* 0x00000000180e72ca */ /* 0x000fe400000e0000 */
[----:B------:R-:W-:Y:S02]  /*10750*/  R2UR UR18, R26 ;  /* 0x000000001a1272ca */ /* 0x000fe400000e0000 */
[----:B------:R-:W-:-:S06]  /*10760*/  WARPGROUP.ARRIVE ;  /* 0x00000000000079c5 */ /* 0x000fcc0000000000 */
[----:B------:R-:W-:Y:S03]  /*10770*/  HGMMA.64x128x16.F32 R24, gdesc[UR8], RZ, !UPT, gsb0 ;  /* 0x01e00000081879f0 */ /* 0x000fe6000c0008ff */
[----:B------:R-:W-:Y:S02]  /*10780*/  WARPGROUP.DEPBAR.LE gsb0, 0x0 ;  /* 0x00008000000079c5 */ /* 0x000fe40000010000 */
[----:B------:R-:W-:-:S07]  /*10790*/  WARPGROUP.ARRIVE ;  /* 0x00000000000079c5 */ /* 0x000fce0000000000 */
[----:B------:R-:W-:Y:S01]  /*107a0*/  HGMMA.64x128x16.F32 R24, gdesc[UR12], R24, gsb0 ;  /* 0x01e000000c1879f0 */ /* 0x000fe20008000818 */
[----:B------:R-:W-:Y:S01]  /*107b0*/  VIADD R14, R14, 0x6 ;  /* 0x000000060e0e7836 */ /* 0x000fe20000000000 */
[----:B------:R-:W-:Y:S02]  /*107c0*/  R2UR UR23, R15 ;  /* 0x000000000f1772ca */ /* 0x000fe400000e0000 */
[----:B------:R-:W-:Y:S02]  /*107d0*/  R2UR UR20, R8 ;  /* 0x00000000081472ca */ /* 0x000fe400000e0000 */
        /* <DEDUP_REMOVED lines=12> */
.L_x_1264:
[----:B------:R-:W-:Y:S02]  /*108a0*/  SHF.L.U32 R14, R20, 0x1f, RZ ;  /* 0x0000001f140e7819 */ /* 0x000fe400000006ff */
[----:B------:R-:W-:-:S04]  /*108b0*/  LEA R15, R152, R2, 0x3 ;  /* 0x00000002980f7211 */ /* 0x000fc800078e18ff */
[----:B------:R0:W1:Y:S01]  /*108c0*/  SYNCS.PHASECHK.TRANS64.TRYWAIT P2, [R15+URZ+0x16850], R14 ;  /* 0x0168500e0f0075a7 */ /* 0x000062000804017f */
[----:B------:R-:W-:Y:S05]  /*108d0*/  @!P0 BRA `(.L_x_1265) ;  /* 0x0000000000048947 */ /* 0x000fea0003800000 */
[----:B------:R-:W-:Y:S01]  /*108e0*/  BPT.TRAP 0x1 ;  /* 0x000000040000795c */ /* 0x000fe20000300000 */
.L_x_1265:
[----:B-1----:R-:W-:Y:S05]  /*108f0*/  @P2 BRA `(.L_x_1263) ;  /* 0x0000000000082947 */ /* 0x002fea0003800000 */
[----:B------:R-:W1:Y:S02]  /*10900*/  SYNCS.PHASECHK.TRANS64.TRYWAIT P2, [R15+URZ+0x16850], R14 ;  /* 0x0168500e0f0075a7 */ /* 0x000e64000804017f */
[----:B-1----:R-:W-:Y:S05]  /*10910*/  @!P2 BRA `(.L_x_1266) ;  /* 0x000000e00020a947 */ /* 0x002fea0003800000 */
.L_x_1263:
[----:B01----:R-:W-:Y:S01]  /*10920*/  VIADD R14, R2, 0x400 ;  /* 0x00000400020e7836 */ /* 0x003fe20000000000 */
[----:B------:R-:W-:Y:S05]  /*10930*/  WARPSYNC.ALL ;  /* 0x0000000000007948 */ /* 0x000fea0003800000 */
[----:B------:R-:W-:-:S04]  /*10940*/  SHF.R.U32.HI R14, RZ, 0x4, R14 ;  /* 0x00000004ff0e7819 */ /* 0x000fc8000001160e */
[----:B------:R-:W-:-:S05]  /*10950*/  LOP3.LUT R20, R14, 0x3fff, RZ, 0xc0, !PT ;  /* 0x00003fff0e147812 */ /* 0x000fca00078ec0ff */
[----:B------:R-:W-:Y:S01]  /*10960*/  IMAD R20, R152, 0x400, R20 ;  /* 0x0000040098147824 */ /* 0x000fe200078e0214 */
[----:B------:R-:W-:Y:S01]  /*10970*/  WARPGROUP.ARRIVE ;  /* 0x00000000000079c5 */ /* 0x000fe20000000000 */
[----:B------:R-:W-:Y:S02]  /*10980*/  IMAD.MOV.U32 R21, RZ, RZ, 0x40000040 ;  /* 0x40000040ff157424 */ /* 0x000fe400078e00ff */
[----:B------:R-:W-:Y:S01]  /*10990*/  FMUL.FTZ R154, R26, UR27 ;  /* 0x0000001b1a9a7c20 */ /* 0x000fe20008410000 */
[C---:B------:R-:W-:Y:S01]  /*109a0*/  VIADD R14, R20.reuse, 0x80 ;  /* 0x00000080140e7836 */ /* 0x040fe20000000000 */
[----:B------:R-:W-:Y:S01]  /*109b0*/  R2UR UR10, R20 ;  /* 0x00000000140a72ca */ /* 0x000fe200000e0000 */
[----:B------:R-:W-:Y:S01]  /*109c0*/  IMAD.MOV.U32 R15, RZ, RZ, 0x40000040 ;  /* 0x40000040ff0f7424 */ /* 0x000fe200078e00ff */
[----:B------:R-:W-:Y:S01]  /*109d0*/  R2UR UR11, R21 ;  /* 0x00000000150b72ca */ /* 0x000fe200000e0000 */
[----:B------:R-:W-:Y:S01]  /*109e0*/  FMUL.FTZ R21, R25, UR27 ;  /* 0x0000001b19157c20 */ /* 0x000fe20008410000 */
[----:B------:R-:W-:Y:S01]  /*109f0*/  FMUL.FTZ R25, R29, UR27 ;  /* 0x0000001b1d197c20 */ /* 0x000fe20008410000 */
[----:B------:R-:W-:Y:S01]  /*10a00*/  FMUL.FTZ R26, R32, UR27 ;  /* 0x0000001b201a7c20 */ /* 0x000fe20008410000 */
[----:B------:R-:W-:Y:S01]  /*10a10*/  FMUL.FTZ R153, R27, UR27 ;  /* 0x0000001b1b997c20 */ /* 0x000fe20008410000 */
[----:B------:R-:W-:Y:S01]  /*10a20*/  FMUL.FTZ R27, R33, UR27 ;  /* 0x0000001b211b7c20 */ /* 0x000fe20008410000 */
[----:B------:R-:W-:Y:S01]  /*10a30*/  FMUL.FTZ R29, R37, UR27 ;  /* 0x0000001b251d7c20 */ /* 0x000fe20008410000 */
[----:B------:R-:W-:Y:S01]  /*10a40*/  MUFU.TANH R21, R21 ;  /* 0x0000001500157308 */ /* 0x000fe20000002400 */
[----:B------:R-:W-:Y:S01]  /*10a50*/  FMUL.FTZ R32, R42, UR27 ;  /* 0x0000001b2a207c20 */ /* 0x000fe20008410000 */
[----:B------:R-:W-:Y:S01]  /*10a60*/  FMUL.FTZ R42, R52, UR27 ;  /* 0x0000001b342a7c20 */ /* 0x000fe20008410000 */
[----:B------:R-:W-:Y:S01]  /*10a70*/  FMUL.FTZ R33, R43, UR27 ;  /* 0x0000001b2b217c20 */ /* 0x000fe20008410000 */
[----:B------:R-:W-:Y:S01]  /*10a80*/  FMUL.FTZ R43, R53, UR27 ;  /* 0x0000001b352b7c20 */ /* 0x000fe20008410000 */
[----:B------:R-:W-:Y:S01]  /*10a90*/  FMUL.FTZ R53, R64, UR27 ;  /* 0x0000001b40357c20 */ /* 0x000fe20008410000 */
[----:B------:R-:W-:Y:S01]  /*10aa0*/  HGMMA.64x64x16.F32 R88, R148, gdesc[UR8].tnspB, R88, gsb0 ;  /* 0x40e0000894587df0 */ /* 0x000fe20008000858 */
[----:B------:R-:W-:Y:S01]  /*10ab0*/  R2UR UR10, R14 ;  /* 0x000000000e0a72ca */ /* 0x000fe200000e0000 */
[----:B------:R-:W-:Y:S01]  /*10ac0*/  VIADD R14, R20, 0x100 ;  /* 0x00000100140e7836 */ /* 0x000fe20000000000 */
[----:B------:R-:W-:Y:S01]  /*10ad0*/  R2UR UR11, R15 ;  /* 0x000000000f0b72ca */ /* 0x000fe200000e0000 */
[----:B------:R-:W-:Y:S01]  /*10ae0*/  IMAD.MOV.U32 R15, RZ, RZ, 0x40000040 ;  /* 0x40000040ff0f7424 */ /* 0x000fe200078e00ff */
[----:B------:R-:W-:Y:S01]  /*10af0*/  MUFU.TANH R25, R25 ;  /* 0x0000001900197308 */ /* 0x000fe20000002400 */
[----:B------:R-:W-:Y:S01]  /*10b00*/  FMUL.FTZ R37, R47, UR27 ;  /* 0x0000001b2f257c20 */ /* 0x000fe20008410000 */
[----:B------:R-:W-:Y:S01]  /*10b10*/  FMUL.FTZ R47, R58, UR27 ;  /* 0x0000001b3a2f7c20 */ /* 0x000fe20008410000 */
[----:B------:R-:W-:Y:S01]  /*10b20*/  FMUL.FTZ R58, R73, UR27 ;  /* 0x0000001b493a7c20 */ /* 0x000fe20008410000 */
[----:B------:R-:W-:Y:S01]  /*10b30*/  FMUL.FTZ R52, R62, UR27 ;  /* 0x0000001b3e347c20 */ /* 0x000fe20008410000 */
[----:B------:R-:W-:Y:S01]  /*10b40*/  FMUL.FTZ R62, R81, UR27 ;  /* 0x0000001b513e7c20 */ /* 0x000fe20008410000 */
[----:B------:R-:W-:Y:S01]  /*10b50*/  FMUL.FTZ R64, R85, UR27 ;  /* 0x0000001b55407c20 */ /* 0x000fe20008410000 */
[----:B------:R-:W-:Y:S01]  /*10b60*/  UMOV UR41, UR6 ;  /* 0x0000000600297c82 */ /* 0x000fe20008000000 */
[----:B------:R-:W-:Y:S01]  /*10b70*/  MUFU.TANH R26, R26 ;  /* 0x0000001a001a7308 */ /* 0x000fe20000002400 */
[----:B------:R-:W-:Y:S01]  /*10b80*/  FMUL.FTZ R73, R79, UR27 ;  /* 0x0000001b4f497c20 */ /* 0x000fe20008410000 */
[----:B------:R-:W-:Y:S01]  /*10b90*/  FMUL.FTZ R63, R63, UR27 ;  /* 0x0000001b3f3f7c20 */ /* 0x000fe20008410000 */
[----:B------:R-:W-:Y:S01]  /*10ba0*/  FMUL.FTZ R66, R66, UR27 ;  /* 0x0000001b42427c20 */ /* 0x000fe20008410000 */
[----:B------:R-:W-:Y:S01]  /*10bb0*/  FMUL.FTZ R67, R67, UR27 ;  /* 0x0000001b43437c20 */ /* 0x000fe20008410000 */
[----:B------:R-:W0:Y:S03]  /*10bc0*/  S2R R81, SR_TID.X ;  /* 0x0000000000517919 */ /* 0x000e260000002100 */
[----:B------:R-:W-:Y:S08]  /*10bd0*/  MUFU.TANH R27, R27 ;  /* 0x0000001b001b7308 */ /* 0x000ff00000002400 */
[----:B------:R-:W-:Y:S08]  /*10be0*/  MUFU.TANH R29, R29 ;  /* 0x0000001d001d7308 */ /* 0x000ff00000002400 */
[----:B------:R-:W-:Y:S08]  /*10bf0*/  MUFU.TANH R42, R42 ;  /* 0x0000002a002a7308 */ /* 0x000ff00000002400 */
[----:B------:R-:W-:Y:S01]  /*10c00*/  MUFU.TANH R43, R43 ;  /* 0x0000002b002b7308 */ /* 0x000fe20000002400 */
[----:B0-----:R-:W-:-:S07]  /*10c10*/  ISETP.GE.U32.AND P2, PT, R81, 0x180, PT ;  /* 0x000001805100780c */ /* 0x001fce0003f46070 */
[----:B------:R-:W-:Y:S08]  /*10c20*/  MUFU.TANH R53, R53 ;  /* 0x0000003500357308 */ /* 0x000ff00000002400 */
[----:B------:R-:W-:Y:S08]  /*10c30*/  MUFU.TANH R58, R58 ;  /* 0x0000003a003a7308 */ /* 0x000ff00000002400 */
[----:B------:R-:W-:Y:S08]  /*10c40*/  MUFU.TANH R62, R62 ;  /* 0x0000003e003e7308 */ /* 0x000ff00000002400 */
[----:B------:R-:W-:Y:S01]  /*10c50*/  MUFU.TANH R64, R64 ;  /* 0x0000004000407308 */ /* 0x000fe20000002400 */
        /* <DEDUP_REMOVED lines=19> */
[----:B------:R-:W-:Y:S01]  /*10d90*/  SHF.R.U32.HI R80, RZ, 0x7, R81 ;  /* 0x00000007ff507819 */ /* 0x000fe20000011651 */
[----:B------:R-:W-:Y:S08]  /*10da0*/  MUFU.TANH R31, R31 ;  /* 0x0000001f001f7308 */ /* 0x000ff00000002400 */
[----:B------:R-:W-:Y:S08]  /*10db0*/  MUFU.TANH R40, R40 ;  /* 0x0000002800287308 */ /* 0x000ff00000002400 */
[----:B------:R-:W-:Y:S08]  /*10dc0*/  MUFU.TANH R51, R51 ;  /* 0x0000003300337308 */ /* 0x000ff00000002400 */
[----:B------:R-:W-:Y:S08]  /*10dd0*/  MUFU.TANH R59, R59 ;  /* 0x0000003b003b7308 */ /* 0x000ff00000002400 */
[----:B------:R-:W-:Y:S08]  /*10de0*/  MUFU.TANH R61, R61 ;  /* 0x0000003d003d7308 */ /* 0x000ff00000002400 */
        /* <DEDUP_REMOVED lines=13> */
[----:B------:R-:W-:Y:S01]  /*10ec0*/  FMUL.FTZ R15, R24, UR27 ;  /* 0x0000001b180f7c20 */ /* 0x000fe20008410000 */
[----:B------:R-:W-:Y:S01]  /*10ed0*/  FMUL.FTZ R24, R28, UR27 ;  /* 0x0000001b1c187c20 */ /* 0x000fe20008410000 */
[----:B------:R-:W-:Y:S01]  /*10ee0*/  R2UR UR10, R14 ;  /* 0x000000000e0a72ca */ /* 0x000fe200000e0000 */
        /* <DEDUP_REMOVED lines=15> */
[----:B------:R-:W-:-:S03]  /*10fe0*/  FMUL.FTZ R75, R83, UR27 ;  /* 0x0000001b534b7c20 */ /* 0x000fc60008410000 */
[----:B------:R-:W1:Y:S08]  /*10ff0*/  MUFU.TANH R24, R24 ;  /* 0x0000001800187308 */ /* 0x000e700000002400 */
[----:B------:R-:W2:Y:S01]  /*11000*/  MUFU.TANH R28, R28 ;  /* 0x0000001c001c7308 */ /* 0x000ea20000002400 */
[----:B0-----:R-:W-:-:S04]  /*11010*/  FMNMX.FTZ R14, R15, R5, !PT ;  /* 0x000000050f0e7209 */ /* 0x001fc80007810000 */
[----:B------:R-:W-:-:S03]  /*11020*/  FMNMX.FTZ R14, R21, R14, !PT ;  /* 0x0000000e150e7209 */ /* 0x000fc60007810000 */
[----:B------:R-:W0:Y:S01]  /*11030*/  MUFU.TANH R36, R36 ;  /* 0x0000002400247308 */ /* 0x000e220000002400 */
[----:B-1----:R-:W-:-:S04]  /*11040*/  FMNMX.FTZ R14, R24, R14, !PT ;  /* 0x0000000e180e7209 */ /* 0x002fc80007810000 */
[----:B------:R-:W-:-:S03]  /*11050*/  FMNMX.FTZ R14, R25, R14, !PT ;  /* 0x0000000e190e7209 */ /* 0x000fc60007810000 */
[----:B------:R-:W-:Y:S01]  /*11060*/  MUFU.TANH R46, R46 ;  /* 0x0000002e002e7308 */ /* 0x000fe20000002400 */
[----:B------:R-:W-:-:S04]  /*11070*/  FMNMX.FTZ R14, R26, R14, !PT ;  /* 0x0000000e1a0e7209 */ /* 0x000fc80007810000 */
[----:B------:R-:W-:-:S03]  /*11080*/  FMNMX.FTZ R14, R27, R14, !PT ;  /* 0x0000000e1b0e7209 */ /* 0x000fc60007810000 */
[----:B------:R-:W-:Y:S01]  /*11090*/  MUFU.TANH R54, R54 ;  /* 0x0000003600367308 */ /* 0x000fe20000002400 */
[----:B--2---:R-:W-:-:S04]  /*110a0*/  FMNMX.FTZ R14, R28, R14, !PT ;  /* 0x0000000e1c0e7209 */ /* 0x004fc80007810000 */
[----:B------:R-:W-:-:S03]  /*110b0*/  FMNMX.FTZ R14, R29, R14, !PT ;  /* 0x0000000e1d0e7209 */ /* 0x000fc60007810000 */
[----:B------:R-:W-:Y:S01]  /*110c0*/  MUFU.TANH R55, R55 ;  /* 0x0000003700377308 */ /* 0x000fe20000002400 */
[----:B------:R-:W-:-:S04]  /*110d0*/  FMNMX.FTZ R14, R30, R14, !PT ;  /* 0x0000000e1e0e7209 */ /* 0x000fc80007810000 */
[----:B------:R-:W-:-:S03]  /*110e0*/  FMNMX.FTZ R14, R31, R14, !PT ;  /* 0x0000000e1f0e7209 */ /* 0x000fc60007810000 */
[----:B------:R-:W-:Y:S01]  /*110f0*/  MUFU.TANH R56, R56 ;  /* 0x0000003800387308 */ /* 0x000fe20000002400 */
[----:B------:R-:W-:-:S04]  /*11100*/  FMNMX.FTZ R14, R34, R14, !PT ;  /* 0x0000000e220e7209 */ /* 0x000fc80007810000 */
[----:B0-----:R-:W-:Y:S01]  /*11110*/  FMNMX.FTZ R14, R36, R14, !PT ;  /* 0x0000000e240e7209 */ /* 0x001fe20007810000 */
[----:B------:R-:W-:Y:S02]  /*11120*/  WARPGROUP.DEPBAR.LE gsb0, 0x0 ;  /* 0x00008000000079c5 */ /* 0x000fe40000010000 */
        /* <DEDUP_REMOVED lines=9> */
[----:B------:R-:W-:-:S06]  /*111c0*/  WARPGROUP.ARRIVE ;  /* 0x00000000000079c5 */ /* 0x000fcc0000000000 */
[----:B------:R-:W1:Y:S01]  /*111d0*/  MUFU.TANH R48, R48 ;  /* 0x0000003000307308 */ /* 0x000e620000002400 */
[----:B------:R-:W-:Y:S07]  /*111e0*/  HGMMA.64x64x16.F32 R88, R136, gdesc[UR8].tnspB, R88, gsb0 ;  /* 0x40e0000888587df0 */ /* 0x000fee0008000858 */
[----:B------:R-:W2:Y:S01]  /*111f0*/  MUFU.TANH R50, R50 ;  /* 0x0000003200327308 */ /* 0x000ea20000002400 */
[----:B0-----:R-:W-:-:S04]  /*11200*/  FMNMX.FTZ R14, R38, R14, !PT ;  /* 0x0000000e260e7209 */ /* 0x001fc80007810000 */
[----:B------:R-:W-:-:S03]  /*11210*/  FMNMX.FTZ R14, R40, R14, !PT ;  /* 0x0000000e280e7209 */ /* 0x000fc60007810000 */
[----:B------:R-:W0:Y:S01]  /*11220*/  MUFU.TANH R57, R57 ;  /* 0x0000003900397308 */ /* 0x000e220000002400 */
[----:B------:R-:W-:-:S04]  /*11230*/  FMNMX.FTZ R14, R42, R14, !PT ;  /* 0x0000000e2a0e7209 */ /* 0x000fc80007810000 */
[----:B------:R-:W-:-:S03]  /*11240*/  FMNMX.FTZ R14, R43, R14, !PT ;  /* 0x0000000e2b0e7209 */ /* 0x000fc60007810000 */
[----:B------:R-:W3:Y:S01]  /*11250*/  MUFU.TANH R60, R60 ;  /* 0x0000003c003c7308 */ /* 0x000ee20000002400 */
[----:B------:R-:W-:-:S04]  /*11260*/  FMNMX.FTZ R14, R46, R14, !PT ;  /* 0x0000000e2e0e7209 */ /* 0x000fc80007810000 */
[----:B-1----:R-:W-:-:S03]  /*11270*/  FMNMX.FTZ R14, R48, R14, !PT ;  /* 0x0000000e300e7209 */ /* 0x002fc60007810000 */
[----:B------:R-:W1:Y:S01]  /*11280*/  MUFU.TANH R65, R65 ;  /* 0x0000004100417308 */ /* 0x000e620000002400 */
[----:B--2---:R-:W-:-:S04]  /*11290*/  FMNMX.FTZ R14, R50, R14, !PT ;  /* 0x0000000e320e7209 */ /* 0x004fc80007810000 */
[----:B------:R-:W-:-:S03]  /*112a0*/  FMNMX.FTZ R14, R51, R14, !PT ;  /* 0x0000000e330e7209 */ /* 0x000fc60007810000 */
[----:B------:R-:W2:Y:S01]  /*112b0*/  MUFU.TANH R147, R147 ;  /* 0x0000009300937308 */ /* 0x000ea20000002400 */
[----:B------:R-:W-:-:S04]  /*112c0*/  FMNMX.FTZ R14, R53, R14, !PT ;  /* 0x0000000e350e7209 */ /* 0x000fc80007810000 */
[----:B------:R-:W-:-:S03]  /*112d0*/  FMNMX.FTZ R14, R54, R14, !PT ;  /* 0x0000000e360e7209 */ /* 0x000fc60007810000 */
[----:B------:R-:W4:Y:S01]  /*112e0*/  MUFU.TANH R145, R145 ;  /* 0x0000009100917308 */ /* 0x000f220000002400 */
[----:B------:R-:W-:-:S04]  /*112f0*/  FMNMX.FTZ R14, R55, R14, !PT ;  /* 0x0000000e370e7209 */ /* 0x000fc80007810000 */
[----:B------:R-:W-:-:S03]  /*11300*/  FMNMX.FTZ R14, R56, R14, !PT ;  /* 0x0000000e380e7209 */ /* 0x000fc60007810000 */
[----:B------:R-:W5:Y:S01]  /*11310*/  MUFU.TANH R143, R143 ;  /* 0x0000008f008f7308 */ /* 0x000f620000002400 */
[----:B0-----:R-:W-:-:S04]  /*11320*/  FMNMX.FTZ R14, R57, R14, !PT ;  /* 0x0000000e390e7209 */ /* 0x001fc80007810000 */
[----:B------:R-:W-:-:S03]  /*11330*/  FMNMX.FTZ R14, R58, R14, !PT ;  /* 0x0000000e3a0e7209 */ /* 0x000fc60007810000 */
[----:B------:R-:W0:Y:S01]  /*11340*/  MUFU.TANH R141, R141 ;  /* 0x0000008d008d7308 */ /* 0x000e220000002400 */
[----:B------:R-:W-:-:S04]  /*11350*/  FMNMX.FTZ R14, R59, R14, !PT ;  /* 0x0000000e3b0e7209 */ /* 0x000fc80007810000 */
[----:B---3--:R-:W-:-:S03]  /*11360*/  FMNMX.FTZ R14, R60, R14, !PT ;  /* 0x0000000e3c0e7209 */ /* 0x008fc60007810000 */
[----:B------:R-:W3:Y:S01]  /*11370*/  MUFU.TANH R32, R32 ;  /* 0x0000002000207308 */ /* 0x000ee20000002400 */
[----:B------:R-:W-:-:S04]  /*11380*/  FMNMX.FTZ R14, R61, R14, !PT ;  /* 0x0000000e3d0e7209 */ /* 0x000fc80007810000 */
[----:B------:R-:W-:Y:S01]  /*11390*/  FMNMX.FTZ R14, R62, R14, !PT ;  /* 0x0000000e3e0e7209 */ /* 0x000fe20007810000 */
[----:B------:R-:W-:-:S03]  /*113a0*/  WARPGROUP.DEPBAR.LE gsb0, 0x0 ;  /* 0x00008000000079c5 */ /* 0x000fc60000010000 */
[----:B-1----:R-:W-:Y:S01]  /*113b0*/  FMNMX.FTZ R14, R65, R14, !PT ;  /* 0x0000000e410e7209 */ /* 0x002fe20007810000 */
[----:B------:R-:W1:Y:S01]  /*113c0*/  MUFU.TANH R33, R33 ;  /* 0x0000002100217308 */ /* 0x000e620000002400 */
[----:B------:R-:W-:Y:S02]  /*113d0*/  WARPGROUP.ARRIVE ;  /* 0x00000000000079c5 */ /* 0x000fe40000000000 */
[----:B------:R-:W-:-:S05]  /*113e0*/  FMNMX.FTZ R14, R64, R14, !PT ;  /* 0x0000000e400e7209 */ /* 0x000fca0007810000 */
[----:B------:R-:W2:Y:S01]  /*113f0*/  SHFL.BFLY PT, R72, R14, 0x2, 0x1f ;  /* 0x0c401f000e487f89 */ /* 0x000ea200000e0000 */
[----:B------:R-:W1:Y:S08]  /*11400*/  MUFU.TANH R35, R35 ;  /* 0x0000002300237308 */ /* 0x000e700000002400 */
[----:B------:R-:W1:Y:S08]  /*11410*/  MUFU.TANH R37, R37 ;  /* 0x0000002500257308 */ /* 0x000e700000002400 */
[----:B------:R-:W1:Y:S01]  /*11420*/  MUFU.TANH R39, R39 ;  /* 0x0000002700277308 */ /* 0x000e620000002400 */
[----:B--2---:R-:W-:-:S07]  /*11430*/  FMNMX.FTZ R14, R14, R72, !PT ;  /* 0x000000480e0e7209 */ /* 0x004fce0007810000 */
[----:B------:R-:W2:Y:S01]  /*11440*/  MUFU.TANH R41, R41 ;  /* 0x0000002900297308 */ /* 0x000ea20000002400 */
[----:B------:R-:W-:Y:S01]  /*11450*/  FMUL.FTZ R72, R78, UR27 ;  /* 0x0000001b4e487c20 */ /* 0x000fe20008410000 */
[----:B------:R-:W4:Y:S06]  /*11460*/  SHFL.BFLY PT, R77, R14, 0x1, 0x1f ;  /* 0x0c201f000e4d7f89 */ /* 0x000f2c00000e0000 */
[----:B------:R-:W2:Y:S08]  /*11470*/  MUFU.TANH R44, R44 ;  /* 0x0000002c002c7308 */ /* 0x000eb00000002400 */
[----:B------:R-:W2:Y:S08]  /*11480*/  MUFU.TANH R45, R45 ;  /* 0x0000002d002d7308 */ /* 0x000eb00000002400 */
[----:B------:R-:W2:Y:S01]  /*11490*/  MUFU.TANH R47, R47 ;  /* 0x0000002f002f7308 */ /* 0x000ea20000002400 */
[----:B----4-:R-:W-:Y:S01]  /*114a0*/  FMNMX.FTZ R14, R14, R77, !PT ;  /* 0x0000004d0e0e7209 */ /* 0x010fe20007810000 */
[----:B------:R-:W-:-:S06]  /*114b0*/  FMUL.FTZ R77, R87, UR27 ;  /* 0x0000001b574d7c20 */ /* 0x000fcc0008410000 */
[----:B------:R-:W4:Y:S01]  /*114c0*/  MUFU.TANH R49, R49 ;  /* 0x0000003100317308 */ /* 0x000f220000002400 */
[C---:B------:R-:W-:Y:S01]  /*114d0*/  FMUL.FTZ R79, R14.reuse, UR41 ;  /* 0x000000290e4f7c20 */ /* 0x040fe20008410000 */
[----:B------:R-:W-:-:S03]  /*114e0*/  FADD.FTZ R5, -R14, R5 ;  /* 0x000000050e057221 */ /* 0x000fc60000010100 */
[--C-:B------:R-:W-:Y:S01]  /*114f0*/  FFMA.FTZ R148, R15, UR41, -R79.reuse ;  /* 0x000000290f947c23 */ /* 0x100fe2000801084f */
[----:B------:R-:W-:Y:S01]  /*11500*/  FMNMX.FTZ R15, R154, R23, !PT ;  /* 0x000000179a0f7209 */ /* 0x000fe20007810000 */
[--C-:B------:R-:W-:Y:S01]  /*11510*/  FFMA.FTZ R150, R24, UR41, -R79.reuse ;  /* 0x0000002918967c23 */ /* 0x100fe2000801084f */
[----:B------:R-:W4:Y:S01]  /*11520*/  MUFU.TANH R52, R52 ;  /* 0x0000003400347308 */ /* 0x000f220000002400 */
[--C-:B------:R-:W-:Y:S01]  /*11530*/  FFMA.FTZ R78, R25, UR41, -R79.reuse ;  /* 0x00000029194e7c23 */ /* 0x100fe2000801084f */
[----:B------:R-:W-:Y:S01]  /*11540*/  FMNMX.FTZ R15, R153, R15, !PT ;  /* 0x0000000f990f7209 */ /* 0x000fe20007810000 */
[----:B------:R-:W-:Y:S02]  /*11550*/  VIADD R24, R20, 0x200 ;  /* 0x0000020014187836 */ /* 0x000fe40000000000 */
[--C-:B------:R-:W-:Y:S01]  /*11560*/  FFMA.FTZ R144, R26, UR41, -R79.reuse ;  /* 0x000000291a907c23 */ /* 0x100fe2000801084f */
[----:B------:R-:W-:Y:S01]  /*11570*/  IMAD.MOV.U32 R25, RZ, RZ, 0x40000040 ;  /* 0x40000040ff197424 */ /* 0x000fe200078e00ff */
[----:B------:R-:W-:Y:S01]  /*11580*/  FMNMX.FTZ R15, R151, R15, !PT ;  /* 0x0000000f970f7209 */ /* 0x000fe20007810000 */
[--C-:B------:R-:W-:Y:S01]  /*11590*/  FFMA.FTZ R26, R27, UR41, -R79.reuse ;  /* 0x000000291b1a7c23 */ /* 0x100fe2000801084f */
[----:B------:R-:W4:Y:S01]  /*115a0*/  MUFU.TANH R63, R63 ;  /* 0x0000003f003f7308 */ /* 0x000f220000002400 */
[----:B------:R-:W-:Y:S01]  /*115b0*/  R2UR UR10, R24 ;  /* 0x00000000180a72ca */ /* 0x000fe200000e0000 */
[--C-:B------:R-:W-:Y:S01]  /*115c0*/  FFMA.FTZ R27, R36, UR41, -R79.reuse ;  /* 0x00000029241b7c23 */ /* 0x100fe2000801084f */
[----:B------:R-:W-:Y:S01]  /*115d0*/  FMNMX.FTZ R15, R149, R15, !PT ;  /* 0x0000000f950f7209 */ /* 0x000fe20007810000 */
[--C-:B------:R-:W-:Y:S01]  /*115e0*/  FFMA.FTZ R36, R48, UR41, -R79.reuse ;  /* 0x0000002930247c23 */ /* 0x100fe2000801084f */
[----:B------:R-:W-:Y:S01]  /*115f0*/  R2UR UR11, R25 ;  /* 0x00000000190b72ca */ /* 0x000fe200000e0000 */
[----:B------:R-:W-:Y:S01]  /*11600*/  IMAD.MOV.U32 R25, RZ, RZ, 0x40000040 ;  /* 0x40000040ff197424 */ /* 0x000fe200078e00ff */
[----:B------:R-:W-:Y:S01]  /*11610*/  FMNMX.FTZ R15, R147, R15, !PT ;  /* 0x0000000f930f7209 */ /* 0x000fe20007810000 */
[----:B------:R-:W4:Y:S01]  /*11620*/  MUFU.TANH R66, R66 ;  /* 0x0000004200427308 */ /* 0x000f220000002400 */
[--C-:B------:R-:W-:Y:S01]  /*11630*/  FFMA.FTZ R146, R28, UR41, -R79.reuse ;  /* 0x000000291c927c23 */ /* 0x100fe2000801084f */
[--C-:B------:R-:W-:Y:S01]  /*11640*/  FFMA.FTZ R28, R29, UR41, -R79.reuse ;  /* 0x000000291d1c7c23 */ /* 0x100fe2000801084f */
[----:B------:R-:W-:Y:S01]  /*11650*/  FMNMX.FTZ R15, R145, R15, !PT ;  /* 0x0000000f910f7209 */ /* 0x000fe20007810000 */
[--C-:B------:R-:W-:Y:S01]  /*11660*/  FFMA.FTZ R29, R31, UR41, -R79.reuse ;  /* 0x000000291f1d7c23 */ /* 0x100fe2000801084f */
[--C-:B------:R-:W-:Y:S01]  /*11670*/  FFMA.FTZ R31, R43, UR41, -R79.reuse ;  /* 0x000000292b1f7c23 */ /* 0x100fe2000801084f */
[--C-:B------:R-:W-:Y:S01]  /*11680*/  FFMA.FTZ R43, R56, UR41, -R79.reuse ;  /* 0x00000029382b7c23 */ /* 0x100fe2000801084f */
[----:B-----5:R-:W-:Y:S01]  /*11690*/  FMNMX.FTZ R15, R143, R15, !PT ;  /* 0x0000000f8f0f7209 */ /* 0x020fe20007810000 */
[----:B------:R-:W5:Y:S01]  /*116a0*/  MUFU.TANH R67, R67 ;  /* 0x0000004300437308 */ /* 0x000f620000002400 */
[----:B------:R-:W-:Y:S01]  /*116b0*/  FMUL.FTZ R5, R5, UR41 ;  /* 0x0000002905057c20 */ /* 0x000fe20008410000 */
[----:B------:R-:W-:Y:S01]  /*116c0*/  HGMMA.64x64x16.F32 R88, R132, gdesc[UR8].tnspB, R88, gsb0 ;  /* 0x40e0000884587df0 */ /* 0x000fe20008000858 */
[----:B0-----:R-:W-:Y:S01]  /*116d0*/  FMNMX.FTZ R15, R141, R15, !PT ;  /* 0x0000000f8d0f7209 */ /* 0x001fe20007810000 */
[--C-:B------:R-:W-:Y:S01]  /*116e0*/  FFMA.FTZ R21, R21, UR41, -R79.reuse ;  /* 0x0000002915157c23 */ /* 0x100fe2000801084f */
[----:B------:R-:W-:Y:S01]  /*116f0*/  R2UR UR11, R25 ;  /* 0x00000000190b72ca */ /* 0x000fe200000e0000 */
[----:B------:R-:W-:Y:S01]  /*11700*/  IMAD.MOV.U32 R25, RZ, RZ, 0x40000040 ;  /* 0x40000040ff197424 */ /* 0x000fe200078e00ff */
[----:B---3--:R-:W-:Y:S01]  /*11710*/  FMNMX.FTZ R15, R32, R15, !PT ;  /* 0x0000000f200f7209 */ /* 0x008fe20007810000 */
[----:B------:R-:W0:Y:S01]  /*11720*/  MUFU.TANH R68, R68 ;  /* 0x0000004400447308 */ /* 0x000e220000002400 */
[--C-:B------:R-:W-:Y:S01]  /*11730*/  FFMA.FTZ R142, R34, UR41, -R79.reuse ;  /* 0x00000029228e7c23 */ /* 0x100fe2000801084f */
[--C-:B------:R-:W-:Y:S01]  /*11740*/  FFMA.FTZ R140, R30, UR41, -R79.reuse ;  /* 0x000000291e8c7c23 */ /* 0x100fe2000801084f */
[----:B-1----:R-:W-:Y:S01]  /*11750*/  FMNMX.FTZ R15, R33, R15, !PT ;  /* 0x0000000f210f7209 */ /* 0x002fe20007810000 */
[--C-:B------:R-:W-:Y:S01]  /*11760*/  FFMA.FTZ R34, R53, UR41, -R79.reuse ;  /* 0x0000002935227c23 */ /* 0x100fe2000801084f */
[--C-:B------:R-:W-:Y:S01]  /*11770*/  FFMA.FTZ R30, R40, UR41, -R79.reuse ;  /* 0x00000029281e7c23 */ /* 0x100fe2000801084f */
[--C-:B------:R-:W-:Y:S01]  /*11780*/  FFMA.FTZ R53, R61, UR41, -R79.reuse ;  /* 0x000000293d357c23 */ /* 0x100fe2000801084f */
[----:B------:R-:W-:Y:S01]  /*11790*/  FMNMX.FTZ R15, R35, R15, !PT ;  /* 0x0000000f230f7209 */ /* 0x000fe20007810000 */
[----:B------:R-:W1:Y:S01]  /*117a0*/  MUFU.TANH R69, R69 ;  /* 0x0000004500457308 */ /* 0x000e620000002400 */
[--C-:B------:R-:W-:Y:S01]  /*117b0*/  FFMA.FTZ R40, R54, UR41, -R79.reuse ;  /* 0x0000002936287c23 */ /* 0x100fe2000801084f */
[--C-:B------:R-:W-:Y:S01]  /*117c0*/  FFMA.FTZ R136, R38, UR41, -R79.reuse ;  /* 0x0000002926887c23 */ /* 0x100fe2000801084f */
[----:B------:R-:W-:Y:S01]  /*117d0*/  FMNMX.FTZ R15, R37, R15, !PT ;  /* 0x0000000f250f7209 */ /* 0x000fe20007810000 */
[--C-:B------:R-:W-:Y:S01]  /*117e0*/  FFMA.FTZ R54, R62, UR41, -R79.reuse ;  /* 0x000000293e367c23 */ /* 0x100fe2000801084f */
[--C-:B------:R-:W-:Y:S01]  /*117f0*/  FFMA.FTZ R38, R51, UR41, -R79.reuse ;  /* 0x0000002933267c23 */ /* 0x100fe2000801084f */
[--C-:B------:R-:W-:Y:S01]  /*11800*/  FFMA.FTZ R51, R60, UR41, -R79.reuse ;  /* 0x000000293c337c23 */ /* 0x100fe2000801084f */
[----:B------:R-:W-:Y:S01]  /*11810*/  FMNMX.FTZ R15, R39, R15, !PT ;  /* 0x0000000f270f7209 */ /* 0x000fe20007810000 */
[----:B------:R-:W3:Y:S01]  /*11820*/  MUFU.TANH R70, R70 ;  /* 0x0000004600467308 */ /* 0x000ee20000002400 */
[--C-:B------:R-:W-:Y:S01]  /*11830*/  FFMA.FTZ R64, R64, UR41, -R79.reuse ;  /* 0x0000002940407c23 */ /* 0x100fe2000801084f */
[--C-:B------:R-:W-:Y:S01]  /*11840*/  FFMA.FTZ R138, R42, UR41, -R79.reuse ;  /* 0x000000292a8a7c23 */ /* 0x100fe2000801084f */
[----:B--2---:R-:W-:Y:S01]  /*11850*/  FMNMX.FTZ R15, R41, R15, !PT ;  /* 0x0000000f290f7209 */ /* 0x004fe20007810000 */
[--C-:B------:R-:W-:Y:S01]  /*11860*/  FFMA.FTZ R42, R55, UR41, -R79.reuse ;  /* 0x00000029372a7c23 */ /* 0x100fe2000801084f */
[----:B------:R-:W-:-:S02]  /*11870*/  FFMA.FTZ R55, R65, UR41, -R79 ;  /* 0x0000002941377c23 */ /* 0x000fc4000801084f */
[----:B------:R-:W-:Y:S01]  /*11880*/  FMNMX.FTZ R15, R44, R15, !PT ;  /* 0x0000000f2c0f7209 */ /* 0x000fe20007810000 */
[----:B------:R-:W2:Y:S03]  /*11890*/  MUFU.TANH R71, R71 ;  /* 0x0000004700477308 */ /* 0x000ea60000002400 */
[----:B------:R-:W-:-:S04]  /*118a0*/  FMNMX.FTZ R15, R45, R15, !PT ;  /* 0x0000000f2d0f7209 */ /* 0x000fc80007810000 */
[----:B------:R-:W-:Y:S01]  /*118b0*/  FMNMX.FTZ R15, R47, R15, !PT ;  /* 0x0000000f2f0f7209 */ /* 0x000fe20007810000 */
[----:B------:R-:W2:Y:S03]  /*118c0*/  MUFU.TANH R72, R72 ;  /* 0x0000004800487308 */ /* 0x000ea60000002400 */
[----:B----4-:R-:W-:-:S04]  /*118d0*/  FMNMX.FTZ R15, R49, R15, !PT ;  /* 0x0000000f310f7209 */ /* 0x010fc80007810000 */
[----:B------:R-:W-:Y:S01]  /*118e0*/  FMNMX.FTZ R15, R52, R15, !PT ;  /* 0x0000000f340f7209 */ /* 0x000fe20007810000 */
[----:B------:R-:W4:Y:S03]  /*118f0*/  MUFU.TANH R73, R73 ;  /* 0x0000004900497308 */ /* 0x000f260000002400 */
[----:B------:R-:W-:-:S04]  /*11900*/  FMNMX.FTZ R15, R63, R15, !PT ;  /* 0x0000000f3f0f7209 */ /* 0x000fc80007810000 */
[----:B------:R-:W-:Y:S01]  /*11910*/  FMNMX.FTZ R15, R66, R15, !PT ;  /* 0x0000000f420f7209 */ /* 0x000fe20007810000 */
[----:B------:R-:W4:Y:S03]  /*11920*/  MUFU.TANH R74, R74 ;  /* 0x0000004a004a7308 */ /* 0x000f260000002400 */
[----:B-----5:R-:W-:-:S04]  /*11930*/  FMNMX.FTZ R15, R67, R15, !PT ;  /* 0x0000000f430f7209 */ /* 0x020fc80007810000 */
[----:B0-----:R-:W-:Y:S01]  /*11940*/  FMNMX.FTZ R15, R68, R15, !PT ;  /* 0x0000000f440f7209 */ /* 0x001fe20007810000 */
[----:B------:R-:W0:Y:S03]  /*11950*/  MUFU.TANH R75, R75 ;  /* 0x0000004b004b7308 */ /* 0x000e260000002400 */
[----:B-1----:R-:W-:-:S04]  /*11960*/  FMNMX.FTZ R15, R69, R15, !PT ;  /* 0x0000000f450f7209 */ /* 0x002fc80007810000 */
[----:B---3--:R-:W-:Y:S01]  /*11970*/  FMNMX.FTZ R24, R70, R15, !PT ;  /* 0x0000000f46187209 */ /* 0x008fe20007810000 */
[----:B------:R-:W1:Y:S03]  /*11980*/  MUFU.TANH R76, R76 ;  /* 0x0000004c004c7308 */ /* 0x000e660000002400 */
[----:B--2---:R-:W-:-:S04]  /*11990*/  FMNMX.FTZ R15, R71, R24, !PT ;  /* 0x00000018470f7209 */ /* 0x004fc80007810000 */
[----:B------:R-:W-:Y:S01]  /*119a0*/  FMNMX.FTZ R24, R72, R15, !PT ;  /* 0x0000000f48187209 */ /* 0x000fe20007810000 */
[----:B------:R-:W2:Y:S01]  /*119b0*/  MUFU.TANH R77, R77 ;  /* 0x0000004d004d7308 */ /* 0x000ea20000002400 */
[----:B------:R-:W-:Y:S02]  /*119c0*/  WARPGROUP.DEPBAR.LE gsb0, 0x0 ;  /* 0x00008000000079c5 */ /* 0x000fe40000010000 */
[----:B----4-:R-:W-:Y:S01]  /*119d0*/  FMNMX.FTZ R15, R73, R24, !PT ;  /* 0x00000018490f7209 */ /* 0x010fe20007810000 */
[----:B------:R-:W-:Y:S01]  /*119e0*/  WARPGROUP.ARRIVE ;  /* 0x00000000000079c5 */ /* 0x000fe20000000000 */
[--C-:B------:R-:W-:Y:S01]  /*119f0*/  FFMA.FTZ R132, R46, UR41, -R79.reuse ;  /* 0x000000292e847c23 */ /* 0x100fe2000801084f */
[--C-:B------:R-:W-:Y:S01]  /*11a00*/  FFMA.FTZ R46, R57, UR41, -R79.reuse ;  /* 0x00000029392e7c23 */ /* 0x100fe2000801084f */
[----:B------:R-:W-:Y:S01]  /*11a10*/  FMNMX.FTZ R24, R74, R15, !PT ;  /* 0x0000000f4a187209 */ /* 0x000fe20007810000 */
[--C-:B------:R-:W-:Y:S01]  /*11a20*/  FFMA.FTZ R134, R50, UR41, -R79.reuse ;  /* 0x0000002932867c23 */ /* 0x100fe2000801084f */
[----:B------:R-:W-:Y:S01]  /*11a30*/  FFMA.FTZ R50, R59, UR41, -R79 ;  /* 0x000000293b327c23 */ /* 0x000fe2000801084f */
[----:B------:R-:W-:Y:S01]  /*11a40*/  MUFU.EX2 R5, R5 ;  /* 0x0000000500057308 */ /* 0x000fe20000000800 */
[----:B0-----:R-:W-:-:S04]  /*11a50*/  FMNMX.FTZ R15, R75, R24, !PT ;  /* 0x000000184b0f7209 */ /* 0x001fc80007810000 */
[----:B-1----:R-:W-:-:S03]  /*11a60*/  FMNMX.FTZ R24, R76, R15, !PT ;  /* 0x0000000f4c187209 */ /* 0x002fc60007810000 */
[----:B------:R-:W0:Y:S01]  /*11a70*/  MUFU.EX2 R148, R148 ;  /* 0x0000009400947308 */ /* 0x000e220000000800 */
[----:B--2---:R-:W-:Y:S01]  /*11a80*/  FMNMX.FTZ R15, R77, R24, !PT ;  /* 0x000000184d0f7209 */ /* 0x004fe20007810000 */
[----:B------:R-:W-:-:S04]  /*11a90*/  VIADD R24, R20, 0x280 ;  /* 0x0000028014187836 */ /* 0x000fc80000000000 */
[----:B------:R-:W1:Y:S01]  /*11aa0*/  SHFL.BFLY PT, R48, R15, 0x2, 0x1f ;  /* 0x0c401f000f307f89 */ /* 0x000e6200000e0000 */
[----:B------:R-:W-:Y:S01]  /*11ab0*/  R2UR UR10, R24 ;  /* 0x00000000180a72ca */ /* 0x000fe200000e0000 */
[----:B------:R-:W-:Y:S08]  /*11ac0*/  MUFU.EX2 R21, R21 ;  /* 0x0000001500157308 */ /* 0x000ff00000000800 */
[----:B------:R-:W-:Y:S04]  /*11ad0*/  MUFU.EX2 R150, R150 ;  /* 0x0000009600967308 */ /* 0x000fe80000000800 */
[----:B------:R-:W-:Y:S01]  /*11ae0*/  HGMMA.64x64x16.F32 R88, R128, gdesc[UR8].tnspB, R88, gsb0 ;  /* 0x40e0000880587df0 */ /* 0x000fe20008000858 */
[----:B------:R-:W-:Y:S01]  /*11af0*/  R2UR UR11, R25 ;  /* 0x00000000190b72ca */ /* 0x000fe200000e0000 */
[----:B------:R-:W-:-:S02]  /*11b00*/  IMAD.MOV.U32 R25, RZ, RZ, 0x40000040 ;  /* 0x40000040ff197424 */ /* 0x000fc400078e00ff */
[----:B------:R-:W-:Y:S01]  /*11b10*/  MUFU.EX2 R78, R78 ;  /* 0x0000004e004e7308 */ /* 0x000fe20000000800 */
[----:B-1----:R-:W-:Y:S01]  /*11b20*/  FMNMX.FTZ R15, R15, R48, !PT ;  /* 0x000000300f0f7209 */ /* 0x002fe20007810000 */
[----:B------:R-:W-:-:S06]  /*11b30*/  FFMA.FTZ R48, R58, UR41, -R79 ;  /* 0x000000293a307c23 */ /* 0x000fcc000801084f */
[----:B------:R-:W-:Y:S01]  /*11b40*/  MUFU.EX2 R144, R144 ;  /* 0x0000009000907308 */ /* 0x000fe20000000800 */
[----:B------:R-:W1:Y:S01]  /*11b50*/  SHFL.BFLY PT, R24, R15, 0x1, 0x1f ;  /* 0x0c201f000f187f89 */ /* 0x000e6200000e0000 */
[----:B0-----:R-:W-:-:S06]  /*11b60*/  FFMA.FTZ R4, R5, R4, R148 ;  /* 0x0000000405047223 */ /* 0x001fcc0000010094 */
[----:B------:R-:W-:Y:S08]  /*11b70*/  MUFU.EX2 R26, R26 ;  /* 0x0000001a001a7308 */ /* 0x000ff00000000800 */
[----:B------:R-:W-:Y:S08]  /*11b80*/  MUFU.EX2 R146, R146 ;  /* 0x0000009200927308 */ /* 0x000ff00000000800 */
[----:B------:R-:W-:Y:S01]  /*11b90*/  MUFU.EX2 R28, R28 ;  /* 0x0000001c001c7308 */ /* 0x000fe20000000800 */
[----:B-1----:R-:W-:-:S05]  /*11ba0*/  FMNMX.FTZ R15, R15, R24, !PT ;  /* 0x000000180f0f7209 */ /* 0x002fca0007810000 */
[C---:B------:R-:W-:Y:S01]  /*11bb0*/  FMUL.FTZ R58, R15.reuse, UR41 ;  /* 0x000000290f3a7c20 */ /* 0x040fe20008410000 */
[----:B------:R-:W-:Y:S01]  /*11bc0*/  FADD.FTZ R24, -R15, R23 ;  /* 0x000000170f187221 */ /* 0x000fe20000010100 */
[----:B------:R-:W-:Y:S02]  /*11bd0*/  MUFU.EX2 R140, R140 ;  /* 0x0000008c008c7308 */ /* 0x000fe40000000800 */
[--C-:B------:R-:W-:Y:S01]  /*11be0*/  FFMA.FTZ R137, R39, UR41, -R58.reuse ;  /* 0x0000002927897c23 */ /* 0x100fe2000801083a */
[----:B------:R-:W-:Y:S01]  /*11bf0*/  FMUL.FTZ R56, R24, UR41 ;  /* 0x0000002918387c20 */ /* 0x000fe20008410000 */
[----:B------:R-:W2:Y:S01]  /*11c00*/  LDL R39, [R1+0x4] ;  /* 0x0000040001277983 */ /* 0x000ea20000100800 */
[----:B------:R-:W-:Y:S02]  /*11c10*/  VIADD R24, R20, 0x300 ;  /* 0x0000030014187836 */ /* 0x000fe40000000000 */
[--C-:B------:R-:W-:Y:S01]  /*11c20*/  FFMA.FTZ R57, R154, UR41, -R58.reuse ;  /* 0x000000299a397c23 */ /* 0x100fe2000801083a */
[--C-:B------:R-:W-:Y:S01]  /*11c30*/  FFMA.FTZ R59, R153, UR41, -R58.reuse ;  /* 0x00000029993b7c23 */ /* 0x100fe2000801083a */
[----:B------:R-:W-:Y:S01]  /*11c40*/  FFMA.FTZ R151, R151, UR41, -R58 ;  /* 0x0000002997977c23 */ /* 0x000fe2000801083a */
[----:B------:R-:W-:Y:S01]  /*11c50*/  MUFU.EX2 R56, R56 ;  /* 0x0000003800387308 */ /* 0x000fe20000000800 */
[----:B------:R-:W-:Y:S01]  /*11c60*/  R2UR UR10, R24 ;  /* 0x00000000180a72ca */ /* 0x000fe200000e0000 */
[----:B------:R-:W-:-:S02]  /*11c70*/  VIADD R24, R20, 0x380 ;  /* 0x0000038014187836 */ /* 0x000fc40000000000 */
[--C-:B------:R-:W-:Y:S01]  /*11c80*/  FFMA.FTZ R61, R149, UR41, -R58.reuse ;  /* 0x00000029953d7c23 */ /* 0x100fe2000801083a */
[--C-:B------:R-:W-:Y:S01]  /*11c90*/  FFMA.FTZ R62, R141, UR41, -R58.reuse ;  /* 0x000000298d3e7c23 */ /* 0x100fe2000801083a */
[--C-:B------:R-:W-:Y:S01]  /*11ca0*/  FFMA.FTZ R141, R32, UR41, -R58.reuse ;  /* 0x00000029208d7c23 */ /* 0x100fe2000801083a */
[--C-:B------:R-:W-:Y:S01]  /*11cb0*/  FFMA.FTZ R60, R147, UR41, -R58.reuse ;  /* 0x00000029933c7c23 */ /* 0x100fe2000801083a */
[--C-:B------:R-:W-:Y:S01]  /*11cc0*/  FFMA.FTZ R32, R33, UR41, -R58.reuse ;  /* 0x0000002921207c23 */ /* 0x100fe2000801083a */
[----:B------:R-:W0:Y:S01]  /*11cd0*/  MUFU.EX2 R57, R57 ;  /* 0x0000003900397308 */ /* 0x000e220000000800 */
[--C-:B------:R-:W-:Y:S01]  /*11ce0*/  FFMA.FTZ R33, R37, UR41, -R58.reuse ;  /* 0x0000002925217c23 */ /* 0x100fe2000801083a */
[--C-:B------:R-:W-:Y:S01]  /*11cf0*/  FFMA.FTZ R145, R145, UR41, -R58.reuse ;  /* 0x0000002991917c23 */ /* 0x100fe2000801083a */
[--C-:B------:R-:W-:Y:S01]  /*11d00*/  FFMA.FTZ R139, R44, UR41, -R58.reuse ;  /* 0x000000292c8b7c23 */ /* 0x100fe2000801083a */
[--C-:B------:R-:W-:Y:S01]  /*11d10*/  FFMA.FTZ R147, R143, UR41, -R58.reuse ;  /* 0x000000298f937c23 */ /* 0x100fe2000801083a */
[----:B------:R-:W-:-:S03]  /*11d20*/  FFMA.FTZ R143, R35, UR41, -R58 ;  /* 0x00000029238f7c23 */ /* 0x000fc6000801083a */
[----:B------:R-:W-:Y:S01]  /*11d30*/  MUFU.EX2 R29, R29 ;  /* 0x0000001d001d7308 */ /* 0x000fe20000000800 */
[----:B------:R-:W-:Y:S02]  /*11d40*/  WARPGROUP.DEPBAR.LE gsb0, 0x0 ;  /* 0x00008000000079c5 */ /* 0x000fe40000010000 */
[----:B------:R-:W-:-:S05]  /*11d50*/  WARPGROUP.ARRIVE ;  /* 0x00000000000079c5 */ /* 0x000fca0000000000 */
[----:B------:R-:W1:Y:S01]  /*11d60*/  MUFU.EX2 R59, R59 ;  /* 0x0000003b003b7308 */ /* 0x000e620000000800 */
[--C-:B------:R-:W-:Y:S01]  /*11d70*/  FFMA.FTZ R135, R52, UR41, -R58.reuse ;  /* 0x0000002934877c23 */ /* 0x100fe2000801083a */
[----:B------:R-:W-:-:S06]  /*11d80*/  FFMA.FTZ R133, R47, UR41, -R58 ;  /* 0x000000292f857c23 */ /* 0x000fcc000801083a */
[----:B------:R-:W3:Y:S01]  /*11d90*/  MUFU.EX2 R151, R151 ;  /* 0x0000009700977308 */ /* 0x000ee20000000800 */
[----:B------:R-:W-:Y:S01]  /*11da0*/  HGMMA.64x64x16.F32 R88, R124, gdesc[UR8].tnspB, R88, gsb0 ;  /* 0x40e000087c587df0 */ /* 0x000fe20008000858 */
[----:B------:R-:W-:Y:S01]  /*11db0*/  R2UR UR10, R24 ;  /* 0x00000000180a72ca */ /* 0x000fe200000e0000 */
[----:B0-----:R-:W-:Y:S01]  /*11dc0*/  FFMA.FTZ R44, R56, R3, R57 ;  /* 0x00000003382c7223 */ /* 0x001fe20000010039 */
[----:B------:R-:W-:Y:S01]  /*11dd0*/  R2UR UR11, R25 ;  /* 0x00000000190b72ca */ /* 0x000fe200000e0000 */
[----:B------:R-:W-:Y:S01]  /*11de0*/  VIADD R25, R80, 0x9 ;  /* 0x0000000950197836 */ /* 0x000fe20000000000 */
[----:B------:R-:W-:Y:S01]  /*11df0*/  @!P1 LEA R24, R16, R2, 0x3 ;  /* 0x0000000210189211 */ /* 0x000fe200078e18ff */
[--C-:B------:R-:W-:Y:S01]  /*11e00*/  FFMA.FTZ R35, R41, UR41, -R58.reuse ;  /* 0x0000002929237c23 */ /* 0x100fe2000801083a */
[----:B------:R-:W0:Y:S01]  /*11e10*/  MUFU.EX2 R61, R61 ;  /* 0x0000003d003d7308 */ /* 0x000e220000000800 */
[----:B------:R-:W-:Y:S02]  /*11e20*/  FFMA.FTZ R20, R45, UR41, -R58 ;  /* 0x000000292d147c23 */ /* 0x000fe4000801083a */
[----:B------:R-:W-:-:S05]  /*11e30*/  @!P1 VIADD R24, R24, 0x16840 ;  /* 0x0001684018189836 */ /* 0x000fca0000000000 */
[----:B------:R-:W4:Y:S08]  /*11e40*/  MUFU.EX2 R60, R60 ;  /* 0x0000003c003c7308 */ /* 0x000f300000000800 */
[----:B------:R-:W5:Y:S08]  /*11e50*/  MUFU.EX2 R145, R145 ;  /* 0x0000009100917308 */ /* 0x000f700000000800 */
[----:B------:R-:W5:Y:S08]  /*11e60*/  MUFU.EX2 R147, R147 ;  /* 0x0000009300937308 */ /* 0x000f700000000800 */
[----:B------:R-:W5:Y:S08]  /*11e70*/  MUFU.EX2 R62, R62 ;  /* 0x0000003e003e7308 */ /* 0x000f700000000800 */
[----:B------:R-:W5:Y:S08]  /*11e80*/  MUFU.EX2 R141, R141 ;  /* 0x0000008d008d7308 */ /* 0x000f700000000800 */
[----:B------:R-:W5:Y:S08]  /*11e90*/  MUFU.EX2 R32, R32 ;  /* 0x0000002000207308 */ /* 0x000f700000000800 */
[----:B------:R-:W5:Y:S08]  /*11ea0*/  MUFU.EX2 R142, R142 ;  /* 0x0000008e008e7308 */ /* 0x000f700000000800 */
[----:B------:R-:W5:Y:S01]  /*11eb0*/  MUFU.EX2 R143, R143 ;  /* 0x0000008f008f7308 */ /* 0x000f620000000800 */
[----:B------:R-:W-:-:S02]  /*11ec0*/  WARPGROUP.DEPBAR.LE gsb0, 0x0 ;  /* 0x00008000000079c5 */ /* 0x000fc40000010000 */
[----:B------:R-:W-:Y:S01]  /*11ed0*/  WARPGROUP.ARRIVE ;  /* 0x00000000000079c5 */ /* 0x000fe20000000000 */
[----:B------:R-:W-:Y:S01]  /*11ee0*/  SEL R37, R25, 0x9, !P2 ;  /* 0x0000000919257807 */ /* 0x000fe20005000000 */
[----:B------:R-:W-:Y:S01]  /*11ef0*/  FADD.FTZ R3, R21, R4 ;  /* 0x0000000415037221 */ /* 0x000fe20000010000 */
[----:B-1----:R-:W-:Y:S02]  /*11f00*/  FADD.FTZ R44, R59, R44 ;  /* 0x0000002c3b2c7221 */ /* 0x002fe40000010000 */
[----:B------:R-:W1:Y:S01]  /*11f10*/  MUFU.EX2 R27, R27 ;  /* 0x0000001b001b7308 */ /* 0x000e620000000800 */
[----:B------:R-:W-:Y:S01]  /*11f20*/  HGMMA.64x64x16.F32 R88, R120, gdesc[UR8].tnspB, R88, gsb0 ;  /* 0x40e0000878587df0 */ /* 0x000fe20008000858 */
[----:B------:R-:W-:Y:S01]  /*11f30*/  @!P1 PRMT R25, RZ, 0x654, R24 ;  /* 0x00000654ff199816 */ /* 0x000fe20000000018 */
[----:B---3--:R-:W-:-:S05]  /*11f40*/  FADD.FTZ R44, R151, R44 ;  /* 0x0000002c972c7221 */ /* 0x008fca0000010000 */
[----:B------:R-:W3:Y:S08]  /*11f50*/  MUFU.EX2 R33, R33 ;  /* 0x0000002100217308 */ /* 0x000ef00000000800 */
[----:B------:R-:W3:Y:S08]  /*11f60*/  MUFU.EX2 R136, R136 ;  /* 0x0000008800887308 */ /* 0x000ef00000000800 */
[----:B------:R1:W-:Y:S08]  /*11f70*/  MUFU.EX2 R23, R64 ;  /* 0x0000004000177308 */ /* 0x0003f00000000800 */
[----:B------:R-:W3:Y:S08]  /*11f80*/  MUFU.EX2 R137, R137 ;  /* 0x0000008900897308 */ /* 0x000ef00000000800 */
[----:B------:R-:W3:Y:S08]  /*11f90*/  MUFU.EX2 R30, R30 ;  /* 0x0000001e001e7308 */ /* 0x000ef00000000800 */
[----:B------:R-:W3:Y:S08]  /*11fa0*/  MUFU.EX2 R35, R35 ;  /* 0x0000002300237308 */ /* 0x000ef00000000800 */
[----:B------:R-:W3:Y:S08]  /*11fb0*/  MUFU.EX2 R138, R138 ;  /* 0x0000008a008a7308 */ /* 0x000ef00000000800 */
[----:B------:R-:W3:Y:S01]  /*11fc0*/  MUFU.EX2 R139, R139 ;  /* 0x0000008b008b7308 */ /* 0x000ee20000000800 */
[----:B------:R-:W-:-:S07]  /*11fd0*/  FFMA.FTZ R49, R49, UR41, -R58 ;  /* 0x0000002931317c23 */ /* 0x000fce000801083a */
[----:B------:R-:W3:Y:S01]  /*11fe0*/  MUFU.EX2 R31, R31 ;  /* 0x0000001f001f7308 */ /* 0x000ee20000000800 */
[----:B------:R-:W-:Y:S02]  /*11ff0*/  WARPGROUP.DEPBAR.LE gsb0, 0x0 ;  /* 0x00008000000079c5 */ /* 0x000fe40000010000 */
[----:B------:R0:W-:Y:S06]  /*12000*/  BAR.ARV R37, 0x100 ;  /* 0x000400250000751d */ /* 0x0001ec0000002000 */
[----:B------:R4:W-:Y:S01]  /*12010*/  @!P1 SYNCS.ARRIVE.TRANS64.RED.A1T0 RZ, [R25+URZ], RZ ;  /* 0x000000ff19ff99a7 */ /* 0x0009e2000810043f */
[----:B------:R-:W3:Y:S01]  /*12020*/  MUFU.EX2 R20, R20 ;  /* 0x0000001400147308 */ /* 0x000ee20000000800 */
[----:B----4-:R-:W-:-:S07]  /*12030*/  @!P1 IMAD R25, R152, 0x8, R2 ;  /* 0x0000000898199824 */ /* 0x010fce00078e0202 */
[----:B------:R-:W4:Y:S01]  /*12040*/  MUFU.EX2 R132, R132 ;  /* 0x0000008400847308 */ /* 0x000f220000000800 */
[----:B------:R-:W-:Y:S02]  /*12050*/  @!P1 VIADD R4, R25, 0x16860 ;  /* 0x0001686019049836 */ /* 0x000fe40000000000 */
[----:B------:R-:W-:Y:S01]  /*12060*/  FADD.FTZ R25, R150, R3 ;  /* 0x0000000396197221 */ /* 0x000fe20000010000 */
[----:B0-----:R-:W-:-:S03]  /*12070*/  FADD.FTZ R37, R61, R44 ;  /* 0x0000002c3d257221 */ /* 0x001fc60000010000 */
[----:B------:R-:W-:Y:S01]  /*12080*/  FADD.FTZ R25, R78, R25 ;  /* 0x000000194e197221 */ /* 0x000fe20000010000 */
[----:B------:R-:W-:Y:S01]  /*12090*/  FADD.FTZ R44, R60, R37 ;  /* 0x000000253c2c7221 */ /* 0x000fe20000010000 */
[----:B------:R-:W0:Y:S02]  /*120a0*/  MUFU.EX2 R133, R133 ;  /* 0x0000008500857308 */ /* 0x000e240000000800 */
[----:B------:R-:W-:Y:S01]  /*120b0*/  FADD.FTZ R25, R144, R25 ;  /* 0x0000001990197221 */ /* 0x000fe20000010000 */
[----:B-----5:R-:W-:-:S03]  /*120c0*/  FADD.FTZ R52, R145, R44 ;  /* 0x0000002c91347221 */ /* 0x020fc60000010000 */
[----:B------:R-:W-:Y:S01]  /*120d0*/  FADD.FTZ R25, R26, R25 ;  /* 0x000000191a197221 */ /* 0x000fe20000010000 */
[----:B------:R-:W-:Y:S01]  /*120e0*/  FADD.FTZ R37, R147, R52 ;  /* 0x0000003493257221 */ /* 0x000fe20000010000 */
[----:B------:R-:W5:Y:S02]  /*120f0*/  MUFU.EX2 R36, R36 ;  /* 0x0000002400247308 */ /* 0x000f640000000800 */
[----:B------:R-:W-:Y:S01]  /*12100*/  FADD.FTZ R25, R146, R25 ;  /* 0x0000001992197221 */ /* 0x000fe20000010000 */
[----:B------:R-:W-:-:S03]  /*12110*/  FADD.FTZ R52, R62, R37 ;  /* 0x000000253e347221 */ /* 0x000fc60000010000 */
[----:B------:R-:W-:Y:S02]  /*12120*/  FADD.FTZ R25, R28, R25 ;  /* 0x000000191c197221 */ /* 0x000fe40000010000 */
[----:B------:R-:W-:Y:S02]  /*12130*/  MUFU.EX2 R134, R134 ;  /* 0x0000008600867308 */ /* 0x000fe40000000800 */
[----:B-1----:R-:W-:Y:S01]  /*12140*/  FADD.FTZ R64, R140, R25 ;  /* 0x000000198c407221 */ /* 0x002fe20000010000 */
[----:B------:R-:W-:-:S03]  /*12150*/  FADD.FTZ R25, R141, R52 ;  /* 0x000000348d197221 */ /* 0x000fc60000010000 */
[----:B------:R-:W-:Y:S01]  /*12160*/  FADD.FTZ R37, R29, R64 ;  /* 0x000000401d257221 */ /* 0x000fe20000010000 */
[----:B------:R-:W-:Y:S01]  /*12170*/  FADD.FTZ R52, R32, R25 ;  /* 0x0000001920347221 */ /* 0x000fe20000010000 */
[----:B------:R-:W-:Y:S02]  /*12180*/  MUFU.EX2 R38, R38 ;  /* 0x0000002600267308 */ /* 0x000fe40000000800 */
[----:B------:R-:W-:Y:S01]  /*12190*/  FADD.FTZ R64, R142, R37 ;  /* 0x000000258e407221 */ /* 0x000fe20000010000 */
[----:B------:R-:W-:-:S03]  /*121a0*/  FADD.FTZ R52, R143, R52 ;  /* 0x000000348f347221 */ /* 0x000fc60000010000 */
[----:B------:R-:W-:Y:S01]  /*121b0*/  FADD.FTZ R25, R27, R64 ;  /* 0x000000401b197221 */ /* 0x000fe20000010000 */
[----:B---3--:R-:W-:Y:S01]  /*121c0*/  FADD.FTZ R52, R33, R52 ;  /* 0x0000003421347221 */ /* 0x008fe20000010000 */
[----:B------:R-:W-:Y:S02]  /*121d0*/  MUFU.EX2 R34, R34 ;  /* 0x0000002200227308 */ /* 0x000fe40000000800 */
[----:B------:R-:W-:Y:S01]  /*121e0*/  FADD.FTZ R25, R136, R25 ;  /* 0x0000001988197221 */ /* 0x000fe20000010000 */
[----:B------:R-:W-:Y:S01]  /*121f0*/  FADD.FTZ R52, R137, R52 ;  /* 0x0000003489347221 */ /* 0x000fe20000010000 */
[----:B------:R-:W-:Y:S02]  /*12200*/  FFMA.FTZ R3, R63, UR41, -R58 ;  /* 0x000000293f037c23 */ /* 0x000fe4000801083a */
[----:B------:R-:W-:Y:S01]  /*12210*/  FADD.FTZ R25, R30, R25 ;  /* 0x000000191e197221 */ /* 0x000fe20000010000 */
[----:B------:R-:W-:Y:S01]  /*12220*/  FADD.FTZ R52, R35, R52 ;  /* 0x0000003423347221 */ /* 0x000fe20000010000 */
[----:B------:R-:W1:Y:S01]  /*12230*/  MUFU.EX2 R24, R49 ;  /* 0x0000003100187308 */ /* 0x000e620000000800 */
[----:B------:R-:W-:Y:S01]  /*12240*/  F2FP.F16.F32.PACK_AB R148, R21, R148 ;  /* 0x000000941594723e */ /* 0x000fe200000000ff */
[----:B------:R-:W-:Y:S01]  /*12250*/  FADD.FTZ R64, R138, R25 ;  /* 0x000000198a407221 */ /* 0x000fe20000010000 */
[----:B------:R-:W-:Y:S01]  /*12260*/  @!P1 PRMT R4, RZ, 0x654, R4 ;  /* 0x00000654ff049816 */ /* 0x000fe20000000004 */
[----:B------:R-:W-:Y:S01]  /*12270*/  FADD.FTZ R21, R139, R52 ;  /* 0x000000348b157221 */ /* 0x000fe20000010000 */
[----:B------:R-:W-:-:S03]  /*12280*/  FFMA.FTZ R129, R66, UR41, -R58 ;  /* 0x0000002942817c23 */ /* 0x000fc6000801083a */
[----:B------:R-:W3:Y:S01]  /*12290*/  MUFU.EX2 R135, R135 ;  /* 0x0000008700877308 */ /* 0x000ee20000000800 */
[----:B------:R-:W-:Y:S01]  /*122a0*/  FADD.FTZ R25, R31, R64 ;  /* 0x000000401f197221 */ /* 0x000fe20000010000 */
[----:B------:R4:W-:Y:S01]  /*122b0*/  @!P1 SYNCS.ARRIVE.TRANS64.RED.A1T0 RZ, [R4+URZ], RZ ;  /* 0x000000ff04ff99a7 */ /* 0x0009e2000810043f */
[----:B------:R-:W-:-:S05]  /*122c0*/  FADD.FTZ R52, R20, R21 ;  /* 0x0000001514347221 */ /* 0x000fca0000010000 */
[----:B------:R-:W2:Y:S01]  /*122d0*/  MUFU.EX2 R3, R3 ;  /* 0x0000000300037308 */ /* 0x000ea20000000800 */
[----:B----4-:R-:W-:Y:S01]  /*122e0*/  FFMA.FTZ R4, R67, UR41, -R58 ;  /* 0x0000002943047c23 */ /* 0x010fe2000801083a */
[----:B------:R-:W-:Y:S01]  /*122f0*/  FADD.FTZ R25, R132, R25 ;  /* 0x0000001984197221 */ /* 0x000fe20000010000 */
[----:B0-----:R-:W-:Y:S01]  /*12300*/  FADD.FTZ R21, R133, R52 ;  /* 0x0000003485157221 */ /* 0x001fe20000010000 */
[----:B------:R-:W-:-:S04]  /*12310*/  FFMA.FTZ R131, R68, UR41, -R58 ;  /* 0x0000002944837c23 */ /* 0x000fc8000801083a */
[----:B------:R-:W0:Y:S01]  /*12320*/  MUFU.EX2 R129, R129 ;  /* 0x0000008100817308 */ /* 0x000e220000000800 */
[----:B------:R-:W-:Y:S01]  /*12330*/  F2FP.F16.F32.PACK_AB R146, R28, R146 ;  /* 0x000000921c92723e */ /* 0x000fe200000000ff */
[----:B-----5:R-:W-:Y:S01]  /*12340*/  FADD.FTZ R25, R36, R25 ;  /* 0x0000001924197221 */ /* 0x020fe20000010000 */
[----:B-1----:R-:W-:Y:S01]  /*12350*/  FADD.FTZ R28, R24, R21 ;  /* 0x00000015181c7221 */ /* 0x002fe20000010000 */
[----:B------:R-:W-:-:S04]  /*12360*/  FFMA.FTZ R44, R69, UR41, -R58 ;  /* 0x00000029452c7c23 */ /* 0x000fc8000801083a */
[----:B------:R-:W1:Y:S01]  /*12370*/  MUFU.EX2 R40, R40 ;  /* 0x0000002800287308 */ /* 0x000e620000000800 */
[----:B------:R-:W-:Y:S01]  /*12380*/  FADD.FTZ R25, R134, R25 ;  /* 0x0000001986197221 */ /* 0x000fe20000010000 */
[----:B---3--:R-:W-:-:S06]  /*12390*/  FADD.FTZ R28, R135, R28 ;  /* 0x0000001c871c7221 */ /* 0x008fcc0000010000 */
[----:B------:R-:W3:Y:S01]  /*123a0*/  MUFU.EX2 R4, R4 ;  /* 0x0000000400047308 */ /* 0x000ee20000000800 */
[----:B------:R-:W-:Y:S01]  /*123b0*/  FFMA.FTZ R125, R70, UR41, -R58 ;  /* 0x00000029467d7c23 */ /* 0x000fe2000801083a */
[----:B------:R-:W-:-:S06]  /*123c0*/  FADD.FTZ R25, R38, R25 ;  /* 0x0000001926197221 */ /* 0x000fcc0000010000 */
[----:B------:R-:W4:Y:S01]  /*123d0*/  MUFU.EX2 R42, R42 ;  /* 0x0000002a002a7308 */ /* 0x000f220000000800 */
[----:B--2---:R-:W-:-:S07]  /*123e0*/  FADD.FTZ R28, R3, R28 ;  /* 0x0000001c031c7221 */ /* 0x004fce0000010000 */
[----:B------:R-:W2:Y:S01]  /*123f0*/  MUFU.EX2 R131, R131 ;  /* 0x0000008300837308 */ /* 0x000ea20000000800 */
[----:B------:R-:W-:Y:S01]  /*12400*/  FFMA.FTZ R71, R71, UR41, -R58 ;  /* 0x0000002947477c23 */ /* 0x000fe2000801083a */
[----:B------:R-:W-:-:S06]  /*12410*/  FADD.FTZ R25, R34, R25 ;  /* 0x0000001922197221 */ /* 0x000fcc0000010000 */
[----:B------:R-:W5:Y:S01]  /*12420*/  MUFU.EX2 R43, R43 ;  /* 0x0000002b002b7308 */ /* 0x000f620000000800 */
[----:B0-----:R-:W-:Y:S01]  /*12430*/  FADD.FTZ R21, R129, R28 ;  /* 0x0000001c81157221 */ /* 0x001fe20000010000 */
[----:B------:R-:W-:-:S06]  /*12440*/  FFMA.FTZ R72, R72, UR41, -R58 ;  /* 0x0000002948487c23 */ /* 0x000fcc000801083a */
[----:B------:R-:W0:Y:S01]  /*12450*/  MUFU.EX2 R44, R44 ;  /* 0x0000002c002c7308 */ /* 0x000e220000000800 */
[----:B------:R-:W-:Y:S01]  /*12460*/  F2FP.F16.F32.PACK_AB R144, R26, R144 ;  /* 0x000000901a90723e */ /* 0x000fe200000000ff */
[----:B-1----:R-:W-:-:S06]  /*12470*/  FADD.FTZ R25, R40, R25 ;  /* 0x0000001928197221 */ /* 0x002fcc0000010000 */
[----:B------:R-:W1:Y:S01]  /*12480*/  MUFU.EX2 R46, R46 ;  /* 0x0000002e002e7308 */ /* 0x000e620000000800 */
[----:B---3--:R-:W-:Y:S01]  /*12490*/  FADD.FTZ R28, R4, R21 ;  /* 0x00000015041c7221 */ /* 0x008fe20000010000 */
[----:B------:R-:W-:-:S06]  /*124a0*/  FFMA.FTZ R73, R73, UR41, -R58 ;  /* 0x0000002949497c23 */ /* 0x000fcc000801083a */
[----:B------:R-:W3:Y:S01]  /*124b0*/  MUFU.EX2 R125, R125 ;  /* 0x0000007d007d7308 */ /* 0x000ee20000000800 */
[----:B------:R-:W-:Y:S01]  /*124c0*/  F2FP.F16.F32.PACK_AB R136, R30, R136 ;  /* 0x000000881e88723e */ /* 0x000fe200000000ff */
[----:B----4-:R-:W-:-:S06]  /*124d0*/  FADD.FTZ R30, R42, R25 ;  /* 0x000000192a1e7221 */ /* 0x010fcc0000010000 */
[----:B------:R-:W4:Y:S01]  /*124e0*/  MUFU.EX2 R48, R48 ;  /* 0x0000003000307308 */ /* 0x000f220000000800 */
[----:B--2---:R-:W-:Y:S01]  /*124f0*/  FADD.FTZ R21, R131, R28 ;  /* 0x0000001c83157221 */ /* 0x004fe20000010000 */
[----:B------:R-:W-:-:S06]  /*12500*/  FFMA.FTZ R74, R74, UR41, -R58 ;  /* 0x000000294a4a7c23 */ /* 0x000fcc000801083a */
[----:B------:R-:W2:Y:S01]  /*12510*/  MUFU.EX2 R26, R71 ;  /* 0x00000047001a7308 */ /* 0x000ea20000000800 */
[----:B------:R-:W-:Y:S01]  /*12520*/  F2FP.F16.F32.PACK_AB R139, R20, R139 ;  /* 0x0000008b148b723e */ /* 0x000fe200000000ff */
[----:B-----5:R-:W-:-:S06]  /*12530*/  FADD.FTZ R25, R43, R30 ;  /* 0x0000001e2b197221 */ /* 0x020fcc0000010000 */
[----:B------:R-:W5:Y:S01]  /*12540*/  MUFU.EX2 R50, R50 ;  /* 0x0000003200327308 */ /* 0x000f620000000800 */
[----:B0-----:R-:W-:Y:S01]  /*12550*/  FADD.FTZ R20, R44, R21 ;  /* 0x000000152c147221 */ /* 0x001fe20000010000 */
[----:B------:R-:W-:-:S06]  /*12560*/  FFMA.FTZ R75, R75, UR41, -R58 ;  /* 0x000000294b4b7c23 */ /* 0x000fcc000801083a */
[----:B------:R-:W0:Y:S01]  /*12570*/  MUFU.EX2 R72, R72 ;  /* 0x0000004800487308 */ /* 0x000e220000000800 */
[----:B-1----:R-:W-:Y:S01]  /*12580*/  FADD.FTZ R25, R46, R25 ;  /* 0x000000192e197221 */ /* 0x002fe20000010000 */
[----:B---3--:R-:W-:-:S06]  /*12590*/  FADD.FTZ R21, R125, R20 ;  /* 0x000000147d157221 */ /* 0x008fcc0000010000 */
[----:B------:R-:W1:Y:S01]  /*125a0*/  MUFU.EX2 R51, R51 ;  /* 0x0000003300337308 */ /* 0x000e620000000800 */
[----:B------:R-:W-:-:S07]  /*125b0*/  FFMA.FTZ R76, R76, UR41, -R58 ;  /* 0x000000294c4c7c23 */ /* 0x000fce000801083a */
[----:B------:R-:W3:Y:S01]  /*125c0*/  MUFU.EX2 R73, R73 ;  /* 0x0000004900497308 */ /* 0x000ee20000000800 */
[----:B----4-:R-:W-:Y:S01]  /*125d0*/  FADD.FTZ R25, R48, R25 ;  /* 0x0000001930197221 */ /* 0x010fe20000010000 */
[----:B--2---:R-:W-:-:S06]  /*125e0*/  FADD.FTZ R21, R26, R21 ;  /* 0x000000151a157221 */ /* 0x004fcc0000010000 */
[----:B------:R-:W2:Y:S01]  /*125f0*/  MUFU.EX2 R53, R53 ;  /* 0x0000003500357308 */ /* 0x000ea20000000800 */
[----:B------:R-:W-:-:S07]  /*12600*/  FFMA.FTZ R58, R77, UR41, -R58 ;  /* 0x000000294d3a7c23 */ /* 0x000fce000801083a */
[----:B------:R-:W4:Y:S01]  /*12610*/  MUFU.EX2 R74, R74 ;  /* 0x0000004a004a7308 */ /* 0x000f220000000800 */
[----:B-----5:R-:W-:Y:S01]  /*12620*/  FADD.FTZ R20, R50, R25 ;  /* 0x0000001932147221 */ /* 0x020fe20000010000 */
[----:B------:R-:W-:-:S06]  /*12630*/  F2FP.F16.F32.PACK_AB R129, R4, R129 ;  /* 0x000000810481723e */ /* 0x000fcc00000000ff */
[----:B------:R-:W5:Y:S01]  /*12640*/  MUFU.EX2 R54, R54 ;  /* 0x0000003600367308 */ /* 0x000f620000000800 */
[----:B0-----:R-:W-:-:S07]  /*12650*/  FADD.FTZ R4, R72, R21 ;  /* 0x0000001548047221 */ /* 0x001fce0000010000 */
[----:B------:R-:W0:Y:S01]  /*12660*/  MUFU.EX2 R75, R75 ;  /* 0x0000004b004b7308 */ /* 0x000e220000000800 */
[----:B------:R-:W-:Y:S01]  /*12670*/  F2FP.F16.F32.PACK_AB R135, R3, R135 ;  /* 0x000000870387723e */ /* 0x000fe200000000ff */
[----:B-1----:R-:W-:-:S06]  /*12680*/  FADD.FTZ R20, R51, R20 ;  /* 0x0000001433147221 */ /* 0x002fcc0000010000 */
[----:B------:R-:W1:Y:S01]  /*12690*/  MUFU.EX2 R55, R55 ;  /* 0x0000003700377308 */ /* 0x000e620000000800 */
[----:B---3--:R-:W-:Y:S01]  /*126a0*/  FADD.FTZ R3, R73, R4 ;  /* 0x0000000449037221 */ /* 0x008fe20000010000 */
[----:B------:R-:W-:-:S06]  /*126b0*/  ISETP.GT.AND P2, PT, R0, R39, PT ;  /* 0x000000270000720c */ /* 0x000fcc0003f44270 */
[----:B------:R-:W3:Y:S01]  /*126c0*/  MUFU.EX2 R76, R76 ;  /* 0x0000004c004c7308 */ /* 0x000ee20000000800 */
[----:B--2---:R-:W-:Y:S01]  /*126d0*/  FADD.FTZ R21, R53, R20 ;  /* 0x0000001435157221 */ /* 0x004fe20000010000 */
[----:B----4-:R-:W-:-:S06]  /*126e0*/  FADD.FTZ R3, R74, R3 ;  /* 0x000000034a037221 */ /* 0x010fcc0000010000 */
[----:B------:R-:W2:Y:S01]  /*126f0*/  MUFU.EX2 R58, R58 ;  /* 0x0000003a003a7308 */ /* 0x000ea20000000800 */
[----:B-----5:R-:W-:Y:S01]  /*12700*/  FADD.FTZ R4, R54, R21 ;  /* 0x0000001536047221 */ /* 0x020fe20000010000 */
[----:B0-----:R-:W-:-:S03]  /*12710*/  FADD.FTZ R3, R75, R3 ;  /* 0x000000034b037221 */ /* 0x001fc60000010000 */
[----:B-1----:R-:W-:Y:S01]  /*12720*/  FADD.FTZ R4, R55, R4 ;  /* 0x0000000437047221 */ /* 0x002fe20000010000 */
[C---:B------:R-:W-:Y:S01]  /*12730*/  F2FP.F16.F32.PACK_AB R122, R23.reuse, R55 ;  /* 0x00000037177a723e */ /* 0x040fe200000000ff */
[----:B---3--:R-:W-:Y:S02]  /*12740*/  FADD.FTZ R3, R76, R3 ;  /* 0x000000034c037221 */ /* 0x008fe40000010000 */
        /* <DEDUP_REMOVED lines=17> */
[----:B------:R-:W-:Y:S01]  /*12860*/  F2FP.F16.F32.PACK_AB R150, R78, R150 ;  /* 0x000000964e96723e */ /* 0x000fe200000000ff */
[----:B--2---:R-:W-:Y:S01]  /*12870*/  FADD.FTZ R3, R58, R3 ;  /* 0x000000033a037221 */ /* 0x004fe20000010000 */
[----:B------:R-:W-:Y:S01]  /*12880*/  F2FP.F16.F32.PACK_AB R149, R59, R57 ;  /* 0x000000393b95723e */ /* 0x000fe200000000ff */
[----:B------:R-:W-:Y:S01]  /*12890*/  VIADD R0, R0, 0xffffffff ;  /* 0xffffffff00007836 */ /* 0x000fe20000000000 */
[----:B------:R-:W-:Y:S01]  /*128a0*/  F2FP.F16.F32.PACK_AB R151, R61, R151 ;  /* 0x000000973d97723e */ /* 0x000fe200000000ff */
[----:B------:R-:W-:Y:S01]  /*128b0*/  FMUL.FTZ R90, R90, R56 ;  /* 0x000000385a5a7220 */ /* 0x000fe20000410000 */
[----:B------:R-:W-:Y:S01]  /*128c0*/  F2FP.F16.F32.PACK_AB R145, R145, R60 ;  /* 0x0000003c9191723e */ /* 0x000fe200000000ff */
[-C--:B------:R-:W-:Y:S01]  /*128d0*/  FMUL.FTZ R91, R91, R56.reuse ;  /* 0x000000385b5b7220 */ /* 0x080fe20000410000 */
        /* <DEDUP_REMOVED lines=9> */
[-C--:B------:R-:W-:Y:S01]  /*12970*/  FMUL.FTZ R102, R102, R56.reuse ;  /* 0x0000003866667220 */ /* 0x080fe20000410000 */
[----:B------:R-:W-:Y:S01]  /*12980*/  F2FP.F16.F32.PACK_AB R137, R35, R137 ;  /* 0x000000892389723e */ /* 0x000fe200000000ff */
[----:B------:R-:W-:Y:S01]  /*12990*/  FMUL.FTZ R103, R103, R56 ;  /* 0x0000003867677220 */ /* 0x000fe20000410000 */
[----:B------:R-:W-:Y:S01]  /*129a0*/  F2FP.F16.F32.PACK_AB R138, R31, R138 ;  /* 0x0000008a1f8a723e */ /* 0x000fe200000000ff */
[----:B------:R-:W-:Y:S01]  /*129b0*/  FMUL.FTZ R106, R106, R56 ;  /* 0x000000386a6a7220 */ /* 0x000fe20000410000 */
[----:B------:R-:W-:Y:S01]  /*129c0*/  F2FP.F16.F32.PACK_AB R132, R36, R132 ;  /* 0x000000842484723e */ /* 0x000fe200000000ff */
        /* <DEDUP_REMOVED lines=14> */
[----:B------:R-:W-:Y:S01]  /*12ab0*/  IMAD.MOV.U32 R20, RZ, RZ, R19 ;  /* 0x000000ffff147224 */ /* 0x000fe200078e0013 */
[----:B------:R-:W-:Y:S01]  /*12ac0*/  F2FP.F16.F32.PACK_AB R126, R51, R50 ;  /* 0x00000032337e723e */ /* 0x000fe200000000ff */
[----:B------:R-:W-:Y:S01]  /*12ad0*/  IMAD.MOV.U32 R152, RZ, RZ, R16 ;  /* 0x000000ffff987224 */ /* 0x000fe200078e0010 */
[----:B------:R-:W-:Y:S01]  /*12ae0*/  F2FP.F16.F32.PACK_AB R127, R73, R72 ;  /* 0x00000048497f723e */ /* 0x000fe200000000ff */
[----:B------:R-:W-:Y:S01]  /*12af0*/  IMAD.MOV.U32 R23, RZ, RZ, R15 ;  /* 0x000000ffff177224 */ /* 0x000fe200078e000f */
[----:B------:R-:W-:Y:S01]  /*12b00*/  F2FP.F16.F32.PACK_AB R120, R54, R53 ;  /* 0x000000353678723e */ /* 0x000fe200000000ff */
[----:B------:R-:W-:Y:S01]  /*12b10*/  IMAD.MOV.U32 R5, RZ, RZ, R14 ;  /* 0x000000ffff057224 */ /* 0x000fe200078e000e */
[----:B------:R-:W-:-:S02]  /*12b20*/  F2FP.F16.F32.PACK_AB R121, R75, R74 ;  /* 0x0000004a4b79723e */ /* 0x000fc400000000ff */
[----:B------:R-:W-:Y:S01]  /*12b30*/  F2FP.F16.F32.PACK_AB R123, R58, R76 ;  /* 0x0000004c3a7b723e */ /* 0x000fe200000000ff */
[----:B------:R-:W-:Y:S06]  /*12b40*/  @P2 BRA `(.L_x_1267) ;  /* 0xffffffd800502947 */ /* 0x000fec000383ffff */
.L_x_1257:
[----:B------:R-:W2:Y:S02]  /*12b50*/  LDL R5, [R1+0x18] ;  /* 0x0000180001057983 */ /* 0x000ea40000100800 */
[----:B--2---:R-:W-:-:S13]  /*12b60*/  ISETP.GE.AND P2, PT, R0, R5, PT ;  /* 0x000000050000720c */ /* 0x004fda0003f46270 */
[----:B------:R-:W-:Y:S05]  /*12b70*/  @!P2 BRA `(.L_x_1268) ;  /* 0x0000003400f0a947 */ /* 0x000fea0003800000 */
[----:B------:R-:W2:Y:S04]  /*12b80*/  LDL R20, [R1+0x24] ;  /* 0x0000240001147983 */ /* 0x000ea80000100800 */
[----:B------:R-:W2:Y:S01]  /*12b90*/  LDL R5, [R1+0x20] ;  /* 0x0000200001057983 */ /* 0x000ea20000100800 */
[----:B------:R-:W-:Y:S02]  /*12ba0*/  IMAD.MOV.U32 R23, RZ, RZ, R14 ;  /* 0x000000ffff177224 */ /* 0x000fe400078e000e */
[----:B------:R-:W-:Y:S02]  /*12bb0*/  IMAD.MOV.U32 R154, RZ, RZ, R16 ;  /* 0x000000ffff9a7224 */ /* 0x000fe400078e0010 */
[----:B--2---:R-:W-:Y:S02]  /*12bc0*/  IMAD.IADD R153, R5, 0x1, -R20 ;  /* 0x0000000105997824 */ /* 0x004fe400078e0a14 */
[----:B------:R-:W-:-:S02]  /*12bd0*/  IMAD.MOV.U32 R5, RZ, RZ, R15 ;  /* 0x000000ffff057224 */ /* 0x000fc400078e000f */
[--C-:B------:R-:W-:Y:S02]  /*12be0*/  IMAD.IADD R152, R156, 0x1, R153.reuse ;  /* 0x000000019c987824 */ /* 0x100fe400078e0299 */
[----:B------:R-:W-:Y:S02]  /*12bf0*/  IMAD.IADD R153, R157, 0x1, R153 ;  /* 0x000000019d997824 */ /* 0x000fe400078e0299 */
[----:B------:R-:W-:Y:S01]  /*12c00*/  IMAD.MOV.U32 R20, RZ, RZ, R19 ;  /* 0x000000ffff147224 */ /* 0x000fe200078e0013 */
[----:B------:R-:W-:Y:S02]  /*12c10*/  LOP3.LUT R15, RZ, R152, RZ, 0x33, !PT ;  /* 0x00000098ff0f7212 */ /* 0x000fe400078e33ff */
[----:B------:R-:W-:-:S05]  /*12c20*/  LOP3.LUT R14, RZ, R153, RZ, 0x33, !PT ;  /* 0x00000099ff0e7212 */ /* 0x000fca00078e33ff */
[----:B------:R0:W-:Y:S04]  /*12c30*/  STL [R1+0x4], R14 ;  /* 0x0000040e01007387 */ /* 0x0001e80000100800 */
[----:B------:R0:W-:Y:S02]  /*12c40*/  STL [R1+0x8], R15 ;  /* 0x0000080f01007387 */ /* 0x0001e40000100800 */
.L_x_1286:
[----:B0-----:R-:W2:Y:S01]  /*12c50*/  LDL R14, [R1+0x10] ;  /* 0x00001000010e7983 */ /* 0x001ea20000100800 */
        /* <DEDUP_REMOVED lines=10> */
.L_x_1270:
[----:B------:R-:W-:Y:S02]  /*12d00*/  LEA R14, R16, R2, 0x3 ;  /* 0x00000002100e7211 */ /* 0x000fe400078e18ff */
[----:B------:R-:W-:-:S04]  /*12d10*/  SHF.L.U32 R15, R19, 0x1f, RZ ;  /* 0x0000001f130f7819 */ /* 0x000fc800000006ff */
[----:B------:R0:W1:Y:S01]  /*12d20*/  SYNCS.PHASECHK.TRANS64.TRYWAIT P3, [R14+URZ+0x16830], R15 ;  /* 0x0168300f0e0075a7 */ /* 0x000062000806017f */
[----:B------:R-:W-:Y:S05]  /*12d30*/  @!P0 BRA `(.L_x_1271) ;  /* 0x0000000000048947 */ /* 0x000fea0003800000 */
[----:B------:R-:W-:Y:S01]  /*12d40*/  BPT.TRAP 0x1 ;  /* 0x000000040000795c */ /* 0x000fe20000300000 */
.L_x_1271:
[----:B------:R-:W-:Y:S04]  /*12d50*/  BSSY B0, `(.L_x_1269) ;  /* 0x0000004000007945 */ /* 0x000fe80003800000 */
[----:B-1----:R-:W-:Y:S05]  /*12d60*/  @P3 BRA `(.L_x_1272) ;  /* 0x0000000000083947 */ /* 0x002fea0003800000 */
[----:B------:R-:W1:Y:S02]  /*12d70*/  SYNCS.PHASECHK.TRANS64.TRYWAIT P3, [R14+URZ+0x16830], R15 ;  /* 0x0168300f0e0075a7 */ /* 0x000e64000806017f */
[----:B-1----:R-:W-:Y:S05]  /*12d80*/  @!P3 BRA `(.L_x_1273) ;  /* 0x000000bc0018b947 */ /* 0x002fea0003800000 */
.L_x_1272:
[----:B------:R-:W-:Y:S05]  /*12d90*/  BSYNC B0 ;  /* 0x0000000000007941 */ /* 0x000fea0003800000 */
.L_x_1269:
[----:B------:R-:W2:Y:S01]  /*12da0*/  LDL R21, [R1+0xc] ;  /* 0x00000c0001157983 */ /* 0x000ea20000100800 */
[----:B01----:R-:W0:Y:S01]  /*12db0*/  S2R R14, SR_TID.X ;  /* 0x00000000000e7919 */ /* 0x003e220000002100 */
        /* <DEDUP_REMOVED lines=8> */
[----:B------:R-:W-:Y:S01]  /*12e40*/  R2UR UR23, R27 ;  /* 0x000000001b1772ca */ /* 0x000fe200000e0000 */
[----:B------:R-:W-:Y:S01]  /*12e50*/  IMAD.MOV.U32 R15, RZ, RZ, 0x40000040 ;  /* 0x40000040ff0f7424 */ /* 0x000fe200078e00ff */
[----:B------:R-:W-:Y:S02]  /*12e60*/  R2UR UR12, R12 ;  /* 0x000000000c0c72ca */ /* 0x000fe400000e0000 */
[----:B------:R-:W-:-:S02]  /*12e70*/  R2UR UR13, R13 ;  /* 0x000000000d0d72ca */ /* 0x000fc400000e0000 */
[----:B------:R-:W-:Y:S01]  /*12e80*/  R2UR UR15, R15 ;  /* 0x000000000f0f72ca */ /* 0x000fe200000e0000 */
[----:B--2---:R-:W-:Y:S02]  /*12e90*/  IMAD R26, R16, 0x400, R21 ;  /* 0x00000400101a7824 */ /* 0x004fe400078e0215 */
[----:B------:R-:W-:Y:S02]  /*12ea0*/  VIADD R21, R14, 0x8 ;  /* 0x000000080e157836 */ /* 0x000fe40000000000 */
[C---:B------:R-:W-:Y:S01]  /*12eb0*/  VIADD R14, R26.reuse, 0x2 ;  /* 0x000000021a0e7836 */ /* 0x040fe20000000000 */
[C---:B------:R-:W-:Y:S01]  /*12ec0*/  R2UR UR10, R26.reuse ;  /* 0x000000001a0a72ca */ /* 0x040fe200000e0000 */
[C---:B------:R-:W-:Y:S02]  /*12ed0*/  VIADD R24, R26.reuse, 0x4 ;  /* 0x000000041a187836 */ /* 0x040fe40000000000 */
[----:B------:R-:W-:-:S03]  /*12ee0*/  VIADD R26, R26, 0x6 ;  /* 0x000000061a1a7836 */ /* 0x000fc60000000000 */
[----:B------:R-:W-:Y:S02]  /*12ef0*/  R2UR UR18, R24 ;  /* 0x00000000181272ca */ /* 0x000fe400000e0000 */
[----:B------:R-:W-:Y:S01]  /*12f00*/  R2UR UR22, R26 ;  /* 0x000000001a1672ca */ /* 0x000fe200000e0000 */
[----:B------:R0:W-:Y:S06]  /*12f10*/  BAR.SYNC.DEFER_BLOCKING R21, 0x100 ;  /* 0x000400150000751d */ /* 0x0001ec0000010000 */
[----:B------:R-:W-:-:S06]  /*12f20*/  WARPGROUP.ARRIVE ;  /* 0x00000000000079c5 */ /* 0x000fcc0000000000 */
[----:B------:R-:W-:Y:S01]  /*12f30*/  HGMMA.64x128x16.F32 R24, gdesc[UR8], RZ, !UPT, gsb0 ;  /* 0x01e00000081879f0 */ /* 0x000fe2000c0008ff */
        /* <DEDUP_REMOVED lines=18> */
.L_x_1275:
[----:B------:R-:W-:Y:S01]  /*13060*/  SHF.L.U32 R14, R20, 0x1f, RZ ;  /* 0x0000001f140e7819 */ /* 0x000fe200000006ff */
[----:B------:R-:W-:-:S04]  /*13070*/  IMAD R15, R154, 0x8, R2 ;  /* 0x000000089a0f7824 */ /* 0x000fc800078e0202 */
[----:B------:R0:W1:Y:S01]  /*13080*/  SYNCS.PHASECHK.TRANS64.TRYWAIT P2, [R15+URZ+0x16850], R14 ;  /* 0x0168500e0f0075a7 */ /* 0x000062000804017f */
[----:B------:R-:W-:Y:S05]  /*13090*/  @!P0 BRA `(.L_x_1276) ;  /* 0x0000000000048947 */ /* 0x000fea0003800000 */
[----:B------:R-:W-:Y:S01]  /*130a0*/  BPT.TRAP 0x1 ;  /* 0x000000040000795c */ /* 0x000fe20000300000 */
.L_x_1276:
[----:B-1----:R-:W-:Y:S05]  /*130b0*/  @P2 BRA `(.L_x_1274) ;  /* 0x0000000000082947 */ /* 0x002fea0003800000 */
[----:B------:R-:W1:Y:S02]  /*130c0*/  SYNCS.PHASECHK.TRANS64.TRYWAIT P2, [R15+URZ+0x16850], R14 ;  /* 0x0168500e0f0075a7 */ /* 0x000e64000804017f */
[----:B-1----:R-:W-:Y:S05]  /*130d0*/  @!P2 BRA `(.L_x_1277) ;  /* 0x000000b80058a947 */ /* 0x002fea0003800000 */
.L_x_1274:
        /* <DEDUP_REMOVED lines=9> */
[----:B------:R-:W-:Y:S01]  /*13170*/  HGMMA.64x64x16.F32 R88, R148, gdesc[UR8].tnspB, R88, gsb0 ;  /* 0x40e0000894587df0 */ /* 0x000fe20008000858 */
[----:B------:R-:W-:Y:S02]  /*13180*/  VIADD R20, R14, 0x80 ;  /* 0x000000800e147836 */ /* 0x000fe40000000000 */
[----:B------:R-:W-:-:S03]  /*13190*/  IMAD.MOV.U32 R21, RZ, RZ, 0x40000040 ;  /* 0x40000040ff157424 */ /* 0x000fc600078e00ff */
[----:B------:R-:W-:Y:S02]  /*131a0*/  R2UR UR10, R20 ;  /* 0x00000000140a72ca */ /* 0x000fe400000e0000 */
[----:B------:R-:W-:Y:S01]  /*131b0*/  R2UR UR11, R21 ;  /* 0x00000000150b72ca */ /* 0x000fe200000e0000 */
[----:B------:R-:W-:Y:S02]  /*131c0*/  VIADD R20, R14, 0x100 ;  /* 0x000001000e147836 */ /* 0x000fe40000000000 */
[----:B------:R-:W-:Y:S01]  /*131d0*/  IMAD.MOV.U32 R21, RZ, RZ, 0x40000040 ;  /* 0x40000040ff157424 */ /* 0x000fe200078e00ff */
[----:B------:R-:W-:Y:S02]  /*131e0*/  WARPGROUP.DEPBAR.LE gsb0, 0x0 ;  /* 0x00008000000079c5 */ /* 0x000fe40000010000 */
[----:B------:R-:W-:Y:S01]  /*131f0*/  WARPGROUP.ARRIVE ;  /* 0x00000000000079c5 */ /* 0x000fe20000000000 */
[----:B------:R-:W2:Y:S04]  /*13200*/  LDL R148, [R1+0x20] ;  /* 0x0000200001947983 */ /* 0x000ea80000100800 */
[----:B------:R-:W3:Y:S02]  /*13210*/  LDL R151, [R1+0x24] ;  /* 0x0000240001977983 */ /* 0x000ee40000100800 */
[----:B------:R-:W-:Y:S01]  /*13220*/  HGMMA.64x64x16.F32 R88, R144, gdesc[UR8].tnspB, R88, gsb0 ;  /* 0x40e0000890587df0 */ /* 0x000fe20008000858 */
[----:B------:R-:W-:Y:S01]  /*13230*/  R2UR UR10, R20 ;  /* 0x00000000140a72ca */ /* 0x000fe200000e0000 */
[----:B------:R-:W-:Y:S01]  /*13240*/  VIADD R20, R14, 0x180 ;  /* 0x000001800e147836 */ /* 0x000fe20000000000 */
[----:B------:R-:W-:Y:S01]  /*13250*/  R2UR UR11, R21 ;  /* 0x00000000150b72ca */ /* 0x000fe200000e0000 */
[----:B------:R-:W-:Y:S01]  /*13260*/  FMUL.FTZ R15, R24, UR26 ;  /* 0x0000001a180f7c20 */ /* 0x000fe20008410000 */
[----:B------:R-:W-:Y:S01]  /*13270*/  MOV R21, 0x40000040 ;  /* 0x4000004000157802 */ /* 0x000fe20000000f00 */
        /* <DEDUP_REMOVED lines=24> */
[----:B------:R-:W0:Y:S01]  /*13400*/  S2R R149, SR_TID.X ;  /* 0x0000000000957919 */ /* 0x000e220000002100 */
        /* <DEDUP_REMOVED lines=27> */
[----:B------:R-:W-:-:S02]  /*135c0*/  @!P1 IMAD R83, R16, 0x8, R2 ;  /* 0x0000000810539824 */ /* 0x000fc400078e0202 */
[----:B------:R-:W-:Y:S01]  /*135d0*/  FMUL.FTZ R25, R25, UR26 ;  /* 0x0000001a19197c20 */ /* 0x000fe20008410000 */
[----:B------:R-:W-:Y:S01]  /*135e0*/  FMUL.FTZ R53, R53, UR26 ;  /* 0x0000001a35357c20 */ /* 0x000fe20008410000 */
[----:B------:R-:W-:Y:S01]  /*135f0*/  FMUL.FTZ R61, R61, UR26 ;  /* 0x0000001a3d3d7c20 */ /* 0x000fe20008410000 */
[----:B0-----:R-:W-:Y:S01]  /*13600*/  SHF.R.U32.HI R150, RZ, 0x7, R149 ;  /* 0x00000007ff967819 */ /* 0x001fe20000011695 */
[----:B------:R-:W-:Y:S01]  /*13610*/  FMUL.FTZ R65, R65, UR26 ;  /* 0x0000001a41417c20 */ /* 0x000fe20008410000 */
[----:B------:R-:W-:Y:S01]  /*13620*/  FMUL.FTZ R73, R73, UR26 ;  /* 0x0000001a49497c20 */ /* 0x000fe20008410000 */
[----:B------:R-:W-:Y:S01]  /*13630*/  FMUL.FTZ R77, R77, UR26 ;  /* 0x0000001a4d4d7c20 */ /* 0x000fe20008410000 */
[----:B------:R-:W-:Y:S01]  /*13640*/  FMUL.FTZ R85, R85, UR26 ;  /* 0x0000001a55557c20 */ /* 0x000fe20008410000 */
[----:B------:R-:W-:Y:S01]  /*13650*/  ISETP.GE.U32.AND P2, PT, R149, 0x180, PT ;  /* 0x000001809500780c */ /* 0x000fe20003f46070 */
[----:B------:R-:W0:Y:S08]  /*13660*/  MUFU.TANH R15, R15 ;  /* 0x0000000f000f7308 */ /* 0x000e300000002400 */
[----:B------:R-:W1:Y:S01]  /*13670*/  MUFU.TANH R25, R25 ;  /* 0x0000001900197308 */ /* 0x000e620000002400 */
[----:B------:R-:W-:-:S02]  /*13680*/  WARPGROUP.DEPBAR.LE gsb0, 0x0 ;  /* 0x00008000000079c5 */ /* 0x000fc40000010000 */
[----:B------:R-:W-:-:S05]  /*13690*/  WARPGROUP.ARRIVE ;  /* 0x00000000000079c5 */ /* 0x000fca0000000000 */
[----:B------:R-:W4:Y:S01]  /*136a0*/  MUFU.TANH R24, R24 ;  /* 0x0000001800187308 */ /* 0x000f220000002400 */
        /* <DEDUP_REMOVED lines=56> */
[----:B------:R-:W-:Y:S02]  /*13a30*/  IMAD.MOV.U32 R21, RZ, RZ, 0x40000040 ;  /* 0x40000040ff157424 */ /* 0x000fe400078e00ff */
[----:B------:R-:W-:Y:S01]  /*13a40*/  FMUL.FTZ R14, R80, UR26 ;  /* 0x0000001a500e7c20 */ /* 0x000fe20008410000 */
[----:B------:R-:W-:Y:S01]  /*13a50*/  FMUL.FTZ R80, R82, UR26 ;  /* 0x0000001a52507c20 */ /* 0x000fe20008410000 */
[----:B------:R-:W-:Y:S01]  /*13a60*/  IMAD.SHL.U32 R82, R0, 0x80, RZ ;  /* 0x0000008000527824 */ /* 0x000fe200078e00ff */
        /* <DEDUP_REMOVED lines=13> */
[----:B------:R-:W-:Y:S02]  /*13b40*/  R2UR UR10, R20 ;  /* 0x00000000140a72ca */ /* 0x000fe400000e0000 */
[----:B------:R-:W-:Y:S01]  /*13b50*/  R2UR UR11, R21 ;  /* 0x00000000150b72ca */ /* 0x000fe200000e0000 */
[----:B------:R-:W-:Y:S01]  /*13b60*/  VIADD R21, R150, 0x9 ;  /* 0x0000000996157836 */ /* 0x000fe20000000000 */
[----:B--2---:R-:W-:Y:S02]  /*13b70*/  IADD3 R20, R148, 0x1, -R82 ;  /* 0x0000000194147810 */ /* 0x004fe40007ffe852 */
[----:B------:R-:W2:Y:S02]  /*13b80*/  MUFU.TANH R67, R67 ;  /* 0x0000004300437308 */ /* 0x000ea40000002400 */
[----:B------:R-:W-:Y:S01]  /*13b90*/  SEL R21, R21, 0x9, !P2 ;  /* 0x0000000915157807 */ /* 0x000fe20005000000 */
[----:B---3--:R-:W-:-:S05]  /*13ba0*/  IMAD.IADD R20, R20, 0x1, -R151 ;  /* 0x0000000114147824 */ /* 0x008fca00078e0a97 */
[----:B------:R-:W3:Y:S01]  /*13bb0*/  MUFU.TANH R68, R68 ;  /* 0x0000004400447308 */ /* 0x000ee20000002400 */
[----:B------:R-:W-:-:S07]  /*13bc0*/  IMAD R20, R155, -0x2, R20 ;  /* 0xfffffffe9b147824 */ /* 0x000fce00078e0214 */
        /* <DEDUP_REMOVED lines=20> */
[----:B------:R-:W-:Y:S01]  /*13d10*/  FMUL.FTZ R84, R86, UR26 ;  /* 0x0000001a56547c20 */ /* 0x000fe20008410000 */
[----:B------:R-:W-:Y:S02]  /*13d20*/  @!P1 VIADD R86, R83, 0x16840 ;  /* 0x0001684053569836 */ /* 0x000fe40000000000 */
[----:B------:R-:W-:Y:S01]  /*13d30*/  FMUL.FTZ R83, R87, UR26 ;  /* 0x0000001a57537c20 */ /* 0x000fe20008410000 */
[C---:B------:R-:W-:Y:S01]  /*13d40*/  VIADD R121, R20.reuse, UR30 ;  /* 0x0000001e14797c36 */ /* 0x040fe20008000000 */
[----:B------:R-:W0:Y:S01]  /*13d50*/  MUFU.TANH R120, R120 ;  /* 0x0000007800787308 */ /* 0x000e220000002400 */
[----:B------:R-:W-:Y:S01]  /*13d60*/  @!P1 PRMT R86, RZ, 0x654, R86 ;  /* 0x00000654ff569816 */ /* 0x000fe20000000056 */
[----:B------:R0:W-:Y:S06]  /*13d70*/  BAR.ARV R21, 0x100 ;  /* 0x000400150000751d */ /* 0x0001ec0000002000 */
[----:B------:R-:W0:Y:S01]  /*13d80*/  MUFU.TANH R84, R84 ;  /* 0x0000005400547308 */ /* 0x000e220000002400 */
[----:B------:R-:W-:Y:S01]  /*13d90*/  VIADD R122, R20, UR25 ;  /* 0x00000019147a7c36 */ /* 0x000fe20008000000 */
[----:B------:R5:W-:Y:S03]  /*13da0*/  @!P1 SYNCS.ARRIVE.TRANS64.RED.A1T0 RZ, [R86+URZ], RZ ;  /* 0x000000ff56ff99a7 */ /* 0x000be6000810043f */
[----:B------:R-:W-:-:S03]  /*13db0*/  IMAD.IADD R87, R156, 0x1, R122 ;  /* 0x000000019c577824 */ /* 0x000fc600078e027a */
[----:B------:R-:W0:Y:S01]  /*13dc0*/  MUFU.TANH R83, R83 ;  /* 0x0000005300537308 */ /* 0x000e220000002400 */
[----:B-----5:R-:W-:Y:S01]  /*13dd0*/  IADD3 R86, R156, R121, RZ ;  /* 0x000000799c567210 */ /* 0x020fe20007ffe0ff */
[----:B-1234-:R-:W-:Y:S06]  /*13de0*/  @!P5 BRA `(.L_x_1278) ;  /* 0x00000000005cd947 */ /* 0x01efec0003800000 */
[----:B------:R-:W-:Y:S01]  /*13df0*/  ISETP.GT.AND P2, PT, R152, -0x1, PT ;  /* 0xffffffff9800780c */ /* 0x000fe20003f44270 */
[----:B------:R-:W-:-:S12]  /*13e00*/  BSSY B0, `(.L_x_1279) ;  /* 0x0000011000007945 */ /* 0x000fd80003800000 */
[----:B------:R-:W-:Y:S05]  /*13e10*/  @P2 BRA `(.L_x_1280) ;  /* 0x0000000000242947 */ /* 0x000fea0003800000 */
[----:B------:R-:W2:Y:S01]  /*13e20*/  LDL R123, [R1+0x8] ;  /* 0x00000800017b7983 */ /* 0x000ea20000100800 */
[----:B------:R-:W-:-:S05]  /*13e30*/  IMAD.U32 R125, RZ, RZ, UR4 ;  /* 0x00000004ff7d7e24 */ /* 0x000fca000f8e00ff */
[----:B------:R-:W-:-:S13]  /*13e40*/  ISETP.NE.AND P2, PT, R125, 0x1, PT ;  /* 0x000000017d00780c */ /* 0x000fda0003f45270 */
[----:B0-----:R-:W2:Y:S02]  /*13e50*/  @P2 LDC.64 R20, c[0x0][0x9e8] ;  /* 0x00027a00ff142b82 */ /* 0x001ea40000000a00 */
[----:B--2---:R-:W-:-:S04]  /*13e60*/  @P2 IMAD.HI.U32 R124, R123, R20, RZ ;  /* 0x000000147b7c2227 */ /* 0x004fc800078e00ff */
[----:B------:R-:W-:Y:S01]  /*13e70*/  IMAD.MOV.U32 R20, RZ, RZ, R123 ;  /* 0x000000ffff147224 */ /* 0x000fe200078e007b */
[----:B------:R-:W-:-:S04]  /*13e80*/  @P2 SHF.R.U32.HI R20, RZ, R21, R124 ;  /* 0x00000015ff142219 */ /* 0x000fc8000001167c */
[----:B------:R-:W-:Y:S01]  /*13e90*/  LOP3.LUT R123, RZ, R20, RZ, 0x33, !PT ;  /* 0x00000014ff7b7212 */ /* 0x000fe200078e33ff */
[----:B------:R-:W-:Y:S06]  /*13ea0*/  BRA `(.L_x_1281) ;  /* 0x0000000000187947 */ /* 0x000fec0003800000 */
.L_x_1280:
[----:B------:R-:W-:Y:S02]  /*13eb0*/  IMAD.U32 R125, RZ, RZ, UR4 ;  /* 0x00000004ff7d7e24 */ /* 0x000fe4000f8e00ff */
[----:B------:R-:W-:-:S03]  /*13ec0*/  IMAD.MOV.U32 R123, RZ, RZ, R152 ;  /* 0x000000ffff7b7224 */ /* 0x000fc600078e0098 */
[----:B------:R-:W-:-:S13]  /*13ed0*/  ISETP.NE.AND P2, PT, R125, 0x1, PT ;  /* 0x000000017d00780c */ /* 0x000fda0003f45270 */
[----:B0-----:R-:W0:Y:S02]  /*13ee0*/  @P2 LDC.64 R20, c[0x0][0x9e8] ;  /* 0x00027a00ff142b82 */ /* 0x001e240000000a00 */
[----:B0-----:R-:W-:-:S05]  /*13ef0*/  @P2 IMAD.HI.U32 R20, R152, R20, RZ ;  /* 0x0000001498142227 */ /* 0x001fca00078e00ff */
[----:B------:R-:W-:-:S07]  /*13f00*/  @P2 SHF.R.U32.HI R123, RZ, R21, R20 ;  /* 0x00000015ff7b2219 */ /* 0x000fce0000011614 */
.L_x_1281:
[----:B------:R-:W-:Y:S05]  /*13f10*/  BSYNC B0 ;  /* 0x0000000000007941 */ /* 0x000fea0003800000 */
.L_x_1279:
[----:B------:R-:W-:-:S04]  /*13f20*/  IMAD R20, R123, R125, -R82 ;  /* 0x0000007d7b147224 */ /* 0x000fc800078e0a52 */
[----:B------:R-:W-:-:S05]  /*13f30*/  IMAD R20, R155, -0x2, R20 ;  /* 0xfffffffe9b147824 */ /* 0x000fca00078e0214 */
[----:B------:R-:W-:Y:S02]  /*13f40*/  VIADDMNMX R87, R20, R125, R87, PT ;  /* 0x0000007d14577246 */ /* 0x000fe40003800157 */
[----:B------:R-:W-:-:S07]  /*13f50*/  VIMNMX R86, R86, R20, !PT ;  /* 0x0000001456567248 */ /* 0x000fce0007fe0100 */
.L_x_1278:
        /* <DEDUP_REMOVED lines=10> */
[----:B------:R-:W-:Y:S02]  /*14000*/  ISETP.GT.AND P3, PT, R86, 0x9, P2 ;  /* 0x000000095600780c */ /* 0x000fe40001764270 */
[C---:B------:R-:W-:Y:S02]  /*14010*/  ISETP.LT.OR P4, PT, R87.reuse, 0x9, P4 ;  /* 0x000000095700780c */ /* 0x040fe40002781670 */
[----:B------:R-:W-:-:S02]  /*14020*/  ISETP.LT.OR P3, PT, R87, 0xa, P3 ;  /* 0x0000000a5700780c */ /* 0x000fc40001f61670 */
[----:B------:R-:W-:Y:S02]  /*14030*/  FSEL R27, R27, -INF , !P4 ;  /* 0xff8000001b1b7808 */ /* 0x000fe40006000000 */
        /* <DEDUP_REMOVED lines=84> */
[----:B------:R-:W-:Y:S01]  /*14580*/  FSEL R85, R85, -INF , !P3 ;  /* 0xff80000055557808 */ /* 0x000fe20005800000 */
[----:B------:R-:W-:Y:S08]  /*14590*/  @!P5 BRA `(.L_x_1282) ;  /* 0x00000000005cd947 */ /* 0x000ff00003800000 */
[----:B------:R-:W-:Y:S01]  /*145a0*/  ISETP.GT.AND P3, PT, R153, -0x1, PT ;  /* 0xffffffff9900780c */ /* 0x000fe20003f64270 */
[----:B------:R-:W-:-:S12]  /*145b0*/  BSSY B0, `(.L_x_1283) ;  /* 0x0000011000007945 */ /* 0x000fd80003800000 */
[----:B------:R-:W-:Y:S05]  /*145c0*/  @P3 BRA `(.L_x_1284) ;  /* 0x0000000000243947 */ /* 0x000fea0003800000 */
[----:B------:R-:W2:Y:S01]  /*145d0*/  LDL R124, [R1+0x4] ;  /* 0x00000400017c7983 */ /* 0x000ea20000100800 */
[----:B------:R-:W-:-:S05]  /*145e0*/  IMAD.U32 R123, RZ, RZ, UR4 ;  /* 0x00000004ff7b7e24 */ /* 0x000fca000f8e00ff */
[----:B------:R-:W-:-:S13]  /*145f0*/  ISETP.NE.AND P3, PT, R123, 0x1, PT ;  /* 0x000000017b00780c */ /* 0x000fda0003f65270 */
[----:B------:R-:W2:Y:S02]  /*14600*/  @P3 LDC.64 R14, c[0x0][0x9e8] ;  /* 0x00027a00ff0e3b82 */ /* 0x000ea40000000a00 */
[----:B--2---:R-:W-:-:S04]  /*14610*/  @P3 IMAD.HI.U32 R86, R124, R14, RZ ;  /* 0x0000000e7c563227 */ /* 0x004fc800078e00ff */
[----:B------:R-:W-:Y:S01]  /*14620*/  IMAD.MOV.U32 R14, RZ, RZ, R124 ;  /* 0x000000ffff0e7224 */ /* 0x000fe200078e007c */
[----:B------:R-:W-:-:S04]  /*14630*/  @P3 SHF.R.U32.HI R14, RZ, R15, R86 ;  /* 0x0000000fff0e3219 */ /* 0x000fc80000011656 */
[----:B------:R-:W-:Y:S01]  /*14640*/  LOP3.LUT R87, RZ, R14, RZ, 0x33, !PT ;  /* 0x0000000eff577212 */ /* 0x000fe200078e33ff */
[----:B------:R-:W-:Y:S06]  /*14650*/  BRA `(.L_x_1285) ;  /* 0x0000000000187947 */ /* 0x000fec0003800000 */
.L_x_1284:
[----:B------:R-:W-:Y:S02]  /*14660*/  IMAD.U32 R123, RZ, RZ, UR4 ;  /* 0x00000004ff7b7e24 */ /* 0x000fe4000f8e00ff */
[----:B------:R-:W-:-:S03]  /*14670*/  IMAD.MOV.U32 R87, RZ, RZ, R153 ;  /* 0x000000ffff577224 */ /* 0x000fc600078e0099 */
[----:B------:R-:W-:-:S13]  /*14680*/  ISETP.NE.AND P3, PT, R123, 0x1, PT ;  /* 0x000000017b00780c */ /* 0x000fda0003f65270 */
[----:B------:R-:W0:Y:S02]  /*14690*/  @P3 LDC.64 R14, c[0x0][0x9e8] ;  /* 0x00027a00ff0e3b82 */ /* 0x000e240000000a00 */
[----:B0-----:R-:W-:-:S05]  /*146a0*/  @P3 IMAD.HI.U32 R14, R153, R14, RZ ;  /* 0x0000000e990e3227 */ /* 0x001fca00078e00ff */
[----:B------:R-:W-:-:S07]  /*146b0*/  @P3 SHF.R.U32.HI R87, RZ, R15, R14 ;  /* 0x0000000fff573219 */ /* 0x000fce000001160e */
.L_x_1285:
[----:B------:R-:W-:Y:S05]  /*146c0*/  BSYNC B0 ;  /* 0x0000000000007941 */ /* 0x000fea0003800000 */
.L_x_1283:
[----:B------:R-:W-:-:S04]  /*146d0*/  IMAD R82, R87, R123, -R82 ;  /* 0x0000007b57527224 */ /* 0x000fc800078e0a52 */
[----:B------:R-:W-:-:S05]  /*146e0*/  IMAD R82, R155, -0x2, R82 ;  /* 0xfffffffe9b527824 */ /* 0x000fca00078e0252 */
[----:B------:R-:W-:Y:S02]  /*146f0*/  VIADDMNMX R122, R82, R123, R122, PT ;  /* 0x0000007b527a7246 */ /* 0x000fe4000380017a */
[----:B------:R-:W-:-:S07]  /*14700*/  VIMNMX R121, R121, R82, !PT ;  /* 0x0000005279797248 */ /* 0x000fce0007fe0100 */
.L_x_1282:
[----:B------:R-:W-:Y:S01]  /*14710*/  FMNMX.FTZ R14, R20, R23, !PT ;  /* 0x00000017140e7209 */ /* 0x000fe20007810000 */
[----:B------:R-:W2:Y:S01]  /*14720*/  LDL R86, [R1+0x18] ;  /* 0x0000180001567983 */ /* 0x000ea20000100800 */
        /* <DEDUP_REMOVED lines=13> */
[C---:B------:R-:W-:Y:S02]  /*14800*/  ISETP.GT.AND P4, PT, R121.reuse, 0x18, P2 ;  /* 0x000000187900780c */ /* 0x040fe40001784270 */
        /* <DEDUP_REMOVED lines=50> */
[C---:B------:R-:W-:Y:S01]  /*14b30*/  ISETP.LT.OR P4, PT, R122.reuse, 0x39, P4 ;  /* 0x000000397a00780c */ /* 0x040fe20002781670 */
[----:B------:R-:W0:Y:S01]  /*14b40*/  SHFL.BFLY PT, R15, R14, 0x2, 0x1f ;  /* 0x0c401f000e0f7f89 */ /* 0x000e2200000e0000 */
[----:B------:R-:W-:-:S02]  /*14b50*/  ISETP.LT.OR P3, PT, R122, 0x22, P3 ;  /* 0x000000227a00780c */ /* 0x000fc40001f61670 */
[----:B------:R-:W-:Y:S02]  /*14b60*/  FSEL R52, R52, -INF , !P4 ;  /* 0xff80000034347808 */ /* 0x000fe40006000000 */
[C---:B------:R-:W-:Y:S02]  /*14b70*/  ISETP.GT.AND P4, PT, R121.reuse, 0x40, P2 ;  /* 0x000000407900780c */ /* 0x040fe40001784270 */
[----:B------:R-:W-:Y:S02]  /*14b80*/  FSEL R42, R42, -INF , !P3 ;  /* 0xff8000002a2a7808 */ /* 0x000fe40005800000 */
[----:B------:R-:W-:Y:S02]  /*14b90*/  ISETP.GT.AND P3, PT, R121, 0x29, P2 ;  /* 0x000000297900780c */ /* 0x000fe40001764270 */
[C---:B------:R-:W-:Y:S02]  /*14ba0*/  ISETP.LT.OR P4, PT, R122.reuse, 0x41, P4 ;  /* 0x000000417a00780c */ /* 0x040fe40002781670 */
[----:B------:R-:W-:-:S02]  /*14bb0*/  ISETP.LT.OR P3, PT, R122, 0x2a, P3 ;  /* 0x0000002a7a00780c */ /* 0x000fc40001f61670 */
[----:B------:R-:W-:Y:S02]  /*14bc0*/  FSEL R57, R57, -INF , !P4 ;  /* 0xff80000039397808 */ /* 0x000fe40006000000 */
[C---:B------:R-:W-:Y:S02]  /*14bd0*/  ISETP.GT.AND P4, PT, R121.reuse, 0x41, P2 ;  /* 0x000000417900780c */ /* 0x040fe40001784270 */
[----:B------:R-:W-:Y:S02]  /*14be0*/  FSEL R46, R46, -INF , !P3 ;  /* 0xff8000002e2e7808 */ /* 0x000fe40005800000 */
[----:B------:R-:W-:Y:S02]  /*14bf0*/  ISETP.GT.AND P3, PT, R121, 0x31, P2 ;  /* 0x000000317900780c */ /* 0x000fe40001764270 */
[----:B------:R-:W-:Y:S02]  /*14c00*/  ISETP.LT.OR P4, PT, R122, 0x42, P4 ;  /* 0x000000427a00780c */ /* 0x000fe40002781670 */
[----:B0-----:R-:W-:-:S02]  /*14c10*/  FMNMX.FTZ R14, R14, R15, !PT ;  /* 0x0000000f0e0e7209 */ /* 0x001fc40007810000 */
[----:B------:R-:W-:Y:S02]  /*14c20*/  ISETP.LT.OR P3, PT, R122, 0x32, P3 ;  /* 0x000000327a00780c */ /* 0x000fe40001f61670 */
[----:B------:R-:W-:Y:S01]  /*14c30*/  FSEL R58, R58, -INF , !P4 ;  /* 0xff8000003a3a7808 */ /* 0x000fe20006000000 */
[----:B------:R-:W0:Y:S01]  /*14c40*/  SHFL.BFLY PT, R15, R14, 0x1, 0x1f ;  /* 0x0c201f000e0f7f89 */ /* 0x000e2200000e0000 */
[C---:B------:R-:W-:Y:S02]  /*14c50*/  ISETP.GT.AND P4, PT, R121.reuse, 0x48, P2 ;  /* 0x000000487900780c */ /* 0x040fe40001784270 */
[----:B------:R-:W-:Y:S02]  /*14c60*/  FSEL R50, R50, -INF , !P3 ;  /* 0xff80000032327808 */ /* 0x000fe40005800000 */
[----:B------:R-:W-:Y:S02]  /*14c70*/  ISETP.GT.AND P3, PT, R121, 0x39, P2 ;  /* 0x000000397900780c */ /* 0x000fe40001764270 */
[----:B------:R-:W-:-:S02]  /*14c80*/  ISETP.LT.OR P4, PT, R122, 0x49, P4 ;  /* 0x000000497a00780c */ /* 0x000fc40002781670 */
[----:B------:R-:W-:Y:S02]  /*14c90*/  ISETP.LT.OR P3, PT, R122, 0x3a, P3 ;  /* 0x0000003a7a00780c */ /* 0x000fe40001f61670 */
[----:B------:R-:W-:Y:S02]  /*14ca0*/  FSEL R60, R60, -INF , !P4 ;  /* 0xff8000003c3c7808 */ /* 0x000fe40006000000 */
[----:B------:R-:W-:Y:S02]  /*14cb0*/  ISETP.GT.AND P4, PT, R121, RZ, P2 ;  /* 0x000000ff7900720c */ /* 0x000fe40001784270 */
[----:B------:R-:W-:Y:S02]  /*14cc0*/  FSEL R54, R54, -INF , !P3 ;  /* 0xff80000036367808 */ /* 0x000fe40005800000 */
[----:B------:R-:W-:-:S04]  /*14cd0*/  ISETP.LT.OR P4, PT, R122, 0x1, P4 ;  /* 0x000000017a00780c */ /* 0x000fc80002781670 */
[----:B------:R-:W-:Y:S02]  /*14ce0*/  FSEL R24, R24, -INF , !P4 ;  /* 0xff80000018187808 */ /* 0x000fe40006000000 */
[----:B------:R-:W-:Y:S02]  /*14cf0*/  ISETP.GT.AND P4, PT, R121, 0x49, P2 ;  /* 0x000000497900780c */ /* 0x000fe40001784270 */
[----:B0-----:R-:W-:Y:S02]  /*14d00*/  FMNMX.FTZ R14, R14, R15, !PT ;  /* 0x0000000f0e0e7209 */ /* 0x001fe40007810000 */
[----:B------:R-:W-:Y:S02]  /*14d10*/  FMNMX.FTZ R15, R24, R5, !PT ;  /* 0x00000005180f7209 */ /* 0x000fe40007810000 */
[C---:B------:R-:W-:Y:S01]  /*14d20*/  FSETP.NEU.FTZ.AND P3, PT, R14.reuse, -INF , PT ;  /* 0xff8000000e00780b */ /* 0x040fe20003f7d000 */
[----:B------:R-:W-:Y:S01]  /*14d30*/  FMUL.FTZ R82, R14, UR41 ;  /* 0x000000290e527c20 */ /* 0x000fe20008410000 */
[----:B------:R-:W-:-:S04]  /*14d40*/  ISETP.LT.OR P4, PT, R122, 0x4a, P4 ;  /* 0x0000004a7a00780c */ /* 0x000fc80002781670 */
[----:B------:R-:W-:Y:S02]  /*14d50*/  FSEL R82, R82, RZ, P3 ;  /* 0x000000ff52527208 */ /* 0x000fe40001800000 */
[----:B------:R-:W-:Y:S02]  /*14d60*/  FSEL R62, R62, -INF , !P4 ;  /* 0xff8000003e3e7808 */ /* 0x000fe40006000000 */
[----:B------:R-:W-:Y:S01]  /*14d70*/  ISETP.GT.AND P4, PT, R121, 0x50, P2 ;  /* 0x000000507900780c */ /* 0x000fe20001784270 */
[--C-:B------:R-:W-:Y:S01]  /*14d80*/  FFMA.FTZ R148, R20, UR41, -R82.reuse ;  /* 0x0000002914947c23 */ /* 0x100fe20008010852 */
[--C-:B------:R-:W-:Y:S01]  /*14d90*/  FFMA.FTZ R20, R25, UR41, -R82.reuse ;  /* 0x0000002919147c23 */ /* 0x100fe20008010852 */
[--C-:B------:R-:W-:Y:S01]  /*14da0*/  FFMA.FTZ R25, R28, UR41, -R82.reuse ;  /* 0x000000291c197c23 */ /* 0x100fe20008010852 */
[----:B------:R-:W-:Y:S01]  /*14db0*/  FMNMX.FTZ R28, R26, R15, !PT ;  /* 0x0000000f1a1c7209 */ /* 0x000fe20007810000 */
[--C-:B------:R-:W-:Y:S01]  /*14dc0*/  FFMA.FTZ R150, R27, UR41, -R82.reuse ;  /* 0x000000291b967c23 */ /* 0x100fe20008010852 */
        /* <DEDUP_REMOVED lines=16> */
[----:B------:R-:W-:Y:S01]  /*14ed0*/  MUFU.EX2 R148, R148 ;  /* 0x0000009400947308 */ /* 0x000fe20000000800 */
[----:B------:R-:W-:Y:S01]  /*14ee0*/  FSEL R66, R66, -INF , !P4 ;  /* 0xff80000042427808 */ /* 0x000fe20006000000 */
[--C-:B------:R-:W-:Y:S01]  /*14ef0*/  FFMA.FTZ R132, R55, UR41, -R82.reuse ;  /* 0x0000002937847c23 */ /* 0x100fe20008010852 */
[----:B------:R-:W-:Y:S01]  /*14f00*/  FMNMX.FTZ R15, R37, R32, !PT ;  /* 0x00000020250f7209 */ /* 0x000fe20007810000 */
[--C-:B------:R-:W-:Y:S01]  /*14f10*/  FFMA.FTZ R142, R43, UR41, -R82.reuse ;  /* 0x000000292b8e7c23 */ /* 0x100fe20008010852 */
[----:B------:R-:W-:Y:S01]  /*14f20*/  ISETP.GT.AND P4, PT, R121, 0x58, P2 ;  /* 0x000000587900780c */ /* 0x000fe20001784270 */
        /* <DEDUP_REMOVED lines=10> */
[----:B------:R-:W-:Y:S01]  /*14fd0*/  MUFU.EX2 R150, R150 ;  /* 0x0000009600967308 */ /* 0x000fe20000000800 */
        /* <DEDUP_REMOVED lines=21> */
[----:B------:R-:W-:Y:S01]  /*15130*/  FFMA.FTZ R51, R79, UR41, -R82 ;  /* 0x000000294f337c23 */ /* 0x000fe20008010852 */
[----:B------:R-:W-:Y:S01]  /*15140*/  FMNMX.FTZ R36, R54, R15, !PT ;  /* 0x0000000f36247209 */ /* 0x000fe20007810000 */
[----:B------:R-:W-:Y:S01]  /*15150*/  MUFU.EX2 R27, R27 ;  /* 0x0000001b001b7308 */ /* 0x000fe20000000800 */
[----:B------:R-:W-:-:S02]  /*15160*/  ISETP.GT.AND P4, PT, R121, 0x61, P2 ;  /* 0x000000617900780c */ /* 0x000fc40001784270 */
[----:B------:R-:W-:Y:S01]  /*15170*/  FMNMX.FTZ R15, R57, R36, !PT ;  /* 0x00000024390f7209 */ /* 0x000fe20007810000 */
[----:B------:R-:W-:Y:S01]  /*15180*/  FFMA.FTZ R36, R53, UR41, -R82 ;  /* 0x0000002935247c23 */ /* 0x000fe20008010852 */
[----:B------:R-:W-:Y:S02]  /*15190*/  ISETP.LT.OR P4, PT, R122, 0x62, P4 ;  /* 0x000000627a00780c */ /* 0x000fe40002781670 */
[----:B------:R-:W-:Y:S01]  /*151a0*/  FMNMX.FTZ R15, R58, R15, !PT ;  /* 0x0000000f3a0f7209 */ /* 0x000fe20007810000 */
[----:B------:R-:W-:Y:S01]  /*151b0*/  MUFU.EX2 R146, R146 ;  /* 0x0000009200927308 */ /* 0x000fe20000000800 */
[----:B------:R-:W-:Y:S02]  /*151c0*/  FSEL R74, R74, -INF , !P4 ;  /* 0xff8000004a4a7808 */ /* 0x000fe40006000000 */
[----:B------:R-:W-:Y:S02]  /*151d0*/  ISETP.GT.AND P4, PT, R121, 0x68, P2 ;  /* 0x000000687900780c */ /* 0x000fe40001784270 */
        /* <DEDUP_REMOVED lines=13> */
[----:B------:R-:W-:Y:S02]  /*152b0*/  ISETP.GT.AND P4, PT, R121, 0x70, P2 ;  /* 0x000000707900780c */ /* 0x000fe40001784270 */
[----:B------:R-:W-:Y:S02]  /*152c0*/  FMNMX.FTZ R15, R70, R15, !PT ;  /* 0x0000000f460f7209 */ /* 0x000fe40007810000 */
[----:B------:R-:W-:-:S02]  /*152d0*/  ISETP.LT.OR P4, PT, R122, 0x71, P4 ;  /* 0x000000717a00780c */ /* 0x000fc40002781670 */
[----:B------:R-:W-:Y:S01]  /*152e0*/  FMNMX.FTZ R15, R72, R15, !PT ;  /* 0x0000000f480f7209 */ /* 0x000fe20007810000 */
[----:B------:R-:W-:Y:S01]  /*152f0*/  MUFU.EX2 R142, R142 ;  /* 0x0000008e008e7308 */ /* 0x000fe20000000800 */
[----:B------:R-:W-:Y:S02]  /*15300*/  FSEL R80, R80, -INF , !P4 ;  /* 0xff80000050507808 */ /* 0x000fe40006000000 */
[----:B------:R-:W-:Y:S02]  /*15310*/  ISETP.GT.AND P4, PT, R121, 0x71, P2 ;  /* 0x000000717900780c */ /* 0x000fe40001784270 */
[----:B------:R-:W-:Y:S02]  /*15320*/  FMNMX.FTZ R15, R74, R15, !PT ;  /* 0x0000000f4a0f7209 */ /* 0x000fe40007810000 */
[----:B------:R-:W-:Y:S01]  /*15330*/  ISETP.LT.OR P4, PT, R122, 0x72, P4 ;  /* 0x000000727a00780c */ /* 0x000fe20002781670 */
[----:B------:R-:W-:Y:S01]  /*15340*/  MUFU.EX2 R32, R32 ;  /* 0x0000002000207308 */ /* 0x000fe20000000800 */
[----:B------:R-:W-:-:S02]  /*15350*/  FMNMX.FTZ R15, R76, R15, !PT ;  /* 0x0000000f4c0f7209 */ /* 0x000fc40007810000 */
[----:B------:R-:W-:Y:S02]  /*15360*/  FSEL R81, R81, -INF , !P4 ;  /* 0xff80000051517808 */ /* 0x000fe40006000000 */
[C---:B------:R-:W-:Y:S02]  /*15370*/  ISETP.GT.AND P4, PT, R121.reuse, 0x78, P2 ;  /* 0x000000787900780c */ /* 0x040fe40001784270 */
[----:B------:R-:W-:Y:S01]  /*15380*/  FMNMX.FTZ R15, R78, R15, !PT ;  /* 0x0000000f4e0f7209 */ /* 0x000fe20007810000 */
[----:B------:R-:W-:Y:S01]  /*15390*/  MUFU.EX2 R136, R136 ;  /* 0x0000008800887308 */ /* 0x000fe20000000800 */
[----:B------:R-:W-:Y:S02]  /*153a0*/  ISETP.GT.AND P2, PT, R121, 0x79, P2 ;  /* 0x000000797900780c */ /* 0x000fe40001744270 */
[----:B------:R-:W-:Y:S02]  /*153b0*/  ISETP.LT.OR P4, PT, R122, 0x79, P4 ;  /* 0x000000797a00780c */ /* 0x000fe40002781670 */
[----:B------:R-:W-:-:S02]  /*153c0*/  FMNMX.FTZ R40, R80, R15, !PT ;  /* 0x0000000f50287209 */ /* 0x000fc40007810000 */
[----:B------:R-:W-:Y:S01]  /*153d0*/  ISETP.LT.OR P2, PT, R122, 0x7a, P2 ;  /* 0x0000007a7a00780c */ /* 0x000fe20001741670 */
[----:B------:R-:W-:Y:S01]  /*153e0*/  MUFU.EX2 R35, R35 ;  /* 0x0000002300237308 */ /* 0x000fe20000000800 */
[----:B------:R-:W-:Y:S01]  /*153f0*/  FSEL R84, R84, -INF , !P4 ;  /* 0xff80000054547808 */ /* 0x000fe20006000000 */
[--C-:B------:R-:W-:Y:S01]  /*15400*/  FFMA.FTZ R122, R120, UR41, -R82.reuse ;  /* 0x00000029787a7c23 */ /* 0x100fe20008010852 */
[----:B------:R-:W-:Y:S02]  /*15410*/  FMNMX.FTZ R15, R81, R40, !PT ;  /* 0x00000028510f7209 */ /* 0x000fe40007810000 */
[----:B------:R-:W-:Y:S02]  /*15420*/  FSEL R83, R83, -INF , !P2 ;  /* 0xff80000053537808 */ /* 0x000fe40005000000 */
[----:B------:R-:W-:Y:S01]  /*15430*/  FMNMX.FTZ R44, R84, R15, !PT ;  /* 0x0000000f542c7209 */ /* 0x000fe20007810000 */
[----:B------:R-:W-:Y:S03]  /*15440*/  MUFU.EX2 R138, R138 ;  /* 0x0000008a008a7308 */ /* 0x000fe60000000800 */
[----:B------:R-:W-:Y:S01]  /*15450*/  FMNMX.FTZ R15, R83, R44, !PT ;  /* 0x0000002c530f7209 */ /* 0x000fe20007810000 */
[----:B------:R-:W-:Y:S01]  /*15460*/  FFMA.FTZ R44, R68, UR41, -R82 ;  /* 0x00000029442c7c23 */ /* 0x000fe20008010852 */
[----:B------:R-:W-:-:S03]  /*15470*/  FSEL R68, R14, RZ, P3 ;  /* 0x000000ff0e447208 */ /* 0x000fc60001800000 */
[----:B------:R-:W0:Y:S01]  /*15480*/  SHFL.BFLY PT, R48, R15, 0x2, 0x1f ;  /* 0x0c401f000f307f89 */ /* 0x000e2200000e0000 */
[----:B------:R-:W-:Y:S01]  /*15490*/  MUFU.EX2 R36, R36 ;  /* 0x0000002400247308 */ /* 0x000fe20000000800 */
[----:B------:R-:W-:-:S04]  /*154a0*/  FADD.FTZ R68, -R68, R23 ;  /* 0x0000001744447221 */ /* 0x000fc80000010100 */
[----:B------:R-:W-:-:S03]  /*154b0*/  FMUL.FTZ R23, R68, UR41 ;  /* 0x0000002944177c20 */ /* 0x000fc60008410000 */
[----:B------:R-:W-:Y:S08]  /*154c0*/  MUFU.EX2 R132, R132 ;  /* 0x0000008400847308 */ /* 0x000ff00000000800 */
[----:B------:R-:W1:Y:S01]  /*154d0*/  MUFU.EX2 R23, R23 ;  /* 0x0000001700177308 */ /* 0x000e620000000800 */
[----:B0-----:R-:W-:-:S07]  /*154e0*/  FMNMX.FTZ R53, R15, R48, !PT ;  /* 0x000000300f357209 */ /* 0x001fce0007810000 */
[----:B------:R-:W-:Y:S01]  /*154f0*/  MUFU.EX2 R39, R39 ;  /* 0x0000002700277308 */ /* 0x000fe20000000800 */
[--C-:B------:R-:W-:Y:S01]  /*15500*/  FFMA.FTZ R48, R77, UR41, -R82.reuse ;  /* 0x000000294d307c23 */ /* 0x100fe20008010852 */
[----:B------:R-:W-:Y:S01]  /*15510*/  FFMA.FTZ R82, R85, UR41, -R82 ;  /* 0x0000002955527c23 */ /* 0x000fe20008010852 */
[----:B------:R-:W0:Y:S05]  /*15520*/  SHFL.BFLY PT, R56, R53, 0x1, 0x1f ;  /* 0x0c201f0035387f89 */ /* 0x000e2a00000e0000 */
[----:B------:R-:W-:Y:S01]  /*15530*/  MUFU.EX2 R134, R134 ;  /* 0x0000008600867308 */ /* 0x000fe20000000800 */
[-C--:B-1----:R-:W-:Y:S01]  /*15540*/  FMUL.FTZ R88, R88, R23.reuse ;  /* 0x0000001758587220 */ /* 0x082fe20000410000 */
        /* <DEDUP_REMOVED lines=17> */
[----:B0-----:R-:W-:-:S04]  /*15660*/  FMNMX.FTZ R15, R53, R56, !PT ;  /* 0x00000038350f7209 */ /* 0x001fc80007810000 */
[C---:B------:R-:W-:Y:S01]  /*15670*/  FSETP.NEU.FTZ.AND P2, PT, R15.reuse, -INF , PT ;  /* 0xff8000000f00780b */ /* 0x040fe20003f5d000 */
[----:B------:R-:W-:Y:S01]  /*15680*/  FMUL.FTZ R55, R15, UR41 ;  /* 0x000000290f377c20 */ /* 0x000fe20008410000 */
[----:B------:R-:W-:Y:S04]  /*15690*/  MUFU.EX2 R43, R43 ;  /* 0x0000002b002b7308 */ /* 0x000fe80000000800 */
[----:B------:R-:W-:-:S04]  /*156a0*/  FSEL R55, R55, RZ, P2 ;  /* 0x000000ff37377208 */ /* 0x000fc80001000000 */
[----:B------:R-:W-:Y:S01]  /*156b0*/  MUFU.EX2 R130, R130 ;  /* 0x0000008200827308 */ /* 0x000fe20000000800 */
[--C-:B------:R-:W-:Y:S01]  /*156c0*/  FFMA.FTZ R141, R41, UR41, -R55.reuse ;  /* 0x00000029298d7c23 */ /* 0x100fe20008010837 */
[----:B------:R-:W-:Y:S01]  /*156d0*/  FFMA.FTZ R41, R23, R4, R148 ;  /* 0x0000000417297223 */ /* 0x000fe20000010094 */
[--C-:B------:R-:W-:Y:S01]  /*156e0*/  FFMA.FTZ R145, R33, UR41, -R55.reuse ;  /* 0x0000002921917c23 */ /* 0x100fe20008010837 */
[--C-:B------:R-:W-:Y:S01]  /*156f0*/  FFMA.FTZ R33, R42, UR41, -R55.reuse ;  /* 0x000000292a217c23 */ /* 0x100fe20008010837 */
        /* <DEDUP_REMOVED lines=16> */
[--C-:B------:R-:W-:Y:S01]  /*15800*/  FFMA.FTZ R30, R38, UR41, -R55.reuse ;  /* 0x00000029261e7c23 */ /* 0x100fe20008010837 */
[----:B------:R-:W-:Y:S01]  /*15810*/  FADD.FTZ R5, R27, R42 ;  /* 0x0000002a1b057221 */ /* 0x000fe20000010000 */
[--C-:B------:R-:W-:Y:S01]  /*15820*/  FFMA.FTZ R34, R46, UR41, -R55.reuse ;  /* 0x000000292e227c23 */ /* 0x100fe20008010837 */
[----:B------:R-:W-:Y:S01]  /*15830*/  FMUL.FTZ R4, R4, UR41 ;  /* 0x0000002904047c20 */ /* 0x000fe20008410000 */
[----:B------:R-:W-:Y:S01]  /*15840*/  FFMA.FTZ R37, R50, UR41, -R55 ;  /* 0x0000002932257c23 */ /* 0x000fe20008010837 */
[----:B------:R-:W-:Y:S01]  /*15850*/  FADD.FTZ R41, R146, R5 ;  /* 0x0000000592297221 */ /* 0x000fe20000010000 */
[----:B------:R-:W-:Y:S01]  /*15860*/  MUFU.EX2 R151, R151 ;  /* 0x0000009700977308 */ /* 0x000fe20000000800 */
[--C-:B------:R-:W-:Y:S01]  /*15870*/  FFMA.FTZ R139, R52, UR41, -R55.reuse ;  /* 0x00000029348b7c23 */ /* 0x100fe20008010837 */
[----:B------:R-:W-:Y:S01]  /*15880*/  FFMA.FTZ R38, R54, UR41, -R55 ;  /* 0x0000002936267c23 */ /* 0x000fe20008010837 */
[----:B------:R-:W-:Y:S01]  /*15890*/  FADD.FTZ R41, R28, R41 ;  /* 0x000000291c297221 */ /* 0x000fe20000010000 */
[----:B------:R-:W-:Y:S01]  /*158a0*/  F2FP.F16.F32.PACK_AB R150, R25, R150 ;  /* 0x000000961996723e */ /* 0x000fe200000000ff */
[--C-:B------:R-:W-:Y:S01]  /*158b0*/  FFMA.FTZ R133, R57, UR41, -R55.reuse ;  /* 0x0000002939857c23 */ /* 0x100fe20008010837 */
[----:B------:R-:W-:Y:S01]  /*158c0*/  FFMA.FTZ R135, R60, UR41, -R55 ;  /* 0x000000293c877c23 */ /* 0x000fe20008010837 */
[----:B------:R-:W-:Y:S01]  /*158d0*/  FADD.FTZ R42, R140, R41 ;  /* 0x000000298c2a7221 */ /* 0x000fe20000010000 */
[----:B------:R-:W0:Y:S01]  /*158e0*/  MUFU.EX2 R5, R4 ;  /* 0x0000000400057308 */ /* 0x000e220000000800 */
[----:B------:R-:W-:Y:S01]  /*158f0*/  @!P1 IMAD R41, R154, 0x8, R2 ;  /* 0x000000089a299824 */ /* 0x000fe200078e0202 */
[----:B------:R-:W-:Y:S01]  /*15900*/  F2FP.F16.F32.PACK_AB R146, R28, R146 ;  /* 0x000000921c92723e */ /* 0x000fe200000000ff */
[----:B------:R-:W-:Y:S01]  /*15910*/  FADD.FTZ R45, R31, R42 ;  /* 0x0000002a1f2d7221 */ /* 0x000fe20000010000 */
[----:B------:R-:W-:Y:S01]  /*15920*/  FFMA.FTZ R129, R64, UR41, -R55 ;  /* 0x0000002940817c23 */ /* 0x000fe20008010837 */
[----:B------:R-:W-:-:S02]  /*15930*/  @!P1 VIADD R42, R41, 0x16860 ;  /* 0x00016860292a9836 */ /* 0x000fc40000000000 */
[----:B------:R-:W-:Y:S01]  /*15940*/  FFMA.FTZ R41, R58, UR41, -R55 ;  /* 0x000000293a297c23 */ /* 0x000fe20008010837 */
[----:B------:R-:W-:Y:S01]  /*15950*/  FADD.FTZ R45, R142, R45 ;  /* 0x0000002d8e2d7221 */ /* 0x000fe20000010000 */
[----:B------:R-:W1:Y:S01]  /*15960*/  MUFU.EX2 R26, R26 ;  /* 0x0000001a001a7308 */ /* 0x000e620000000800 */
[----:B------:R-:W-:Y:S01]  /*15970*/  F2FP.F16.F32.PACK_AB R144, R27, R144 ;  /* 0x000000901b90723e */ /* 0x000fe200000000ff */
[----:B------:R-:W-:Y:S01]  /*15980*/  FFMA.FTZ R131, R69, UR41, -R55 ;  /* 0x0000002945837c23 */ /* 0x000fe20008010837 */
[----:B------:R-:W-:Y:S01]  /*15990*/  FADD.FTZ R49, R32, R45 ;  /* 0x0000002d20317221 */ /* 0x000fe20000010000 */
[----:B------:R-:W-:Y:S01]  /*159a0*/  @!P1 PRMT R42, RZ, 0x654, R42 ;  /* 0x00000654ff2a9816 */ /* 0x000fe2000000002a */
[--C-:B------:R-:W-:Y:S01]  /*159b0*/  FFMA.FTZ R70, R70, UR41, -R55.reuse ;  /* 0x0000002946467c23 */ /* 0x100fe20008010837 */
[----:B------:R-:W-:Y:S01]  /*159c0*/  FFMA.FTZ R125, R72, UR41, -R55 ;  /* 0x00000029487d7c23 */ /* 0x000fe20008010837 */
[----:B------:R-:W-:Y:S01]  /*159d0*/  F2FP.F16.F32.PACK_AB R148, R20, R148 ;  /* 0x000000941494723e */ /* 0x000fe200000000ff */
[----:B------:R-:W3:Y:S01]  /*159e0*/  MUFU.EX2 R145, R145 ;  /* 0x0000009100917308 */ /* 0x000ee20000000800 */
[----:B0-----:R-:W-:Y:S01]  /*159f0*/  FFMA.FTZ R45, R5, R3, R149 ;  /* 0x00000003052d7223 */ /* 0x001fe20000010095 */
[----:B------:R0:W-:Y:S01]  /*15a00*/  @!P1 SYNCS.ARRIVE.TRANS64.RED.A1T0 RZ, [R42+URZ], RZ ;  /* 0x000000ff2aff99a7 */ /* 0x0001e2000810043f */
[--C-:B------:R-:W-:Y:S01]  /*15a10*/  FFMA.FTZ R3, R62, UR41, -R55.reuse ;  /* 0x000000293e037c23 */ /* 0x100fe20008010837 */
[----:B------:R-:W-:Y:S01]  /*15a20*/  FFMA.FTZ R74, R74, UR41, -R55 ;  /* 0x000000294a4a7c23 */ /* 0x000fe20008010837 */
[----:B------:R-:W-:Y:S01]  /*15a30*/  FADD.FTZ R4, R24, R45 ;  /* 0x0000002d18047221 */ /* 0x000fe20000010000 */
[--C-:B------:R-:W-:Y:S01]  /*15a40*/  FFMA.FTZ R76, R76, UR41, -R55.reuse ;  /* 0x000000294c4c7c23 */ /* 0x100fe20008010837 */
[----:B------:R-:W-:Y:S01]  /*15a50*/  FFMA.FTZ R78, R78, UR41, -R55 ;  /* 0x000000294e4e7c23 */ /* 0x000fe20008010837 */
[----:B------:R-:W4:Y:S01]  /*15a60*/  MUFU.EX2 R29, R29 ;  /* 0x0000001d001d7308 */ /* 0x000f220000000800 */
[----:B------:R-:W-:Y:S01]  /*15a70*/  FADD.FTZ R45, R151, R4 ;  /* 0x00000004972d7221 */ /* 0x000fe20000010000 */
[----:B0-----:R-:W-:Y:S01]  /*15a80*/  FADD.FTZ R42, R136, R49 ;  /* 0x00000031882a7221 */ /* 0x001fe20000010000 */
[--C-:B------:R-:W-:Y:S01]  /*15a90*/  FFMA.FTZ R80, R80, UR41, -R55.reuse ;  /* 0x0000002950507c23 */ /* 0x100fe20008010837 */
[----:B------:R-:W-:Y:S01]  /*15aa0*/  FFMA.FTZ R81, R81, UR41, -R55 ;  /* 0x0000002951517c23 */ /* 0x000fe20008010837 */
[----:B-1----:R-:W-:Y:S01]  /*15ab0*/  FADD.FTZ R4, R26, R45 ;  /* 0x0000002d1a047221 */ /* 0x002fe20000010000 */
[----:B------:R-:W-:Y:S01]  /*15ac0*/  FADD.FTZ R49, R35, R42 ;  /* 0x0000002a23317221 */ /* 0x000fe20000010000 */
[----:B------:R-:W-:Y:S01]  /*15ad0*/  FFMA.FTZ R42, R66, UR41, -R55 ;  /* 0x00000029422a7c23 */ /* 0x000fe20008010837 */
[----:B------:R-:W0:Y:S01]  /*15ae0*/  MUFU.EX2 R147, R147 ;  /* 0x0000009300937308 */ /* 0x000e220000000800 */
[----:B---3--:R-:W-:Y:S01]  /*15af0*/  FADD.FTZ R4, R145, R4 ;  /* 0x0000000491047221 */ /* 0x008fe20000010000 */
[----:B------:R-:W-:Y:S01]  /*15b00*/  FADD.FTZ R49, R138, R49 ;  /* 0x000000318a317221 */ /* 0x000fe20000010000 */
[--C-:B------:R-:W-:Y:S01]  /*15b10*/  FFMA.FTZ R84, R84, UR41, -R55.reuse ;  /* 0x0000002954547c23 */ /* 0x100fe20008010837 */
[----:B------:R-:W-:Y:S01]  /*15b20*/  FFMA.FTZ R55, R83, UR41, -R55 ;  /* 0x0000002953377c23 */ /* 0x000fe20008010837 */
[----:B------:R-:W-:Y:S01]  /*15b30*/  F2FP.F16.F32.PACK_AB R149, R24, R149 ;  /* 0x000000951895723e */ /* 0x000fe200000000ff */
[----:B------:R-:W-:Y:S01]  /*15b40*/  FADD.FTZ R49, R36, R49 ;  /* 0x0000003124317221 */ /* 0x000fe20000010000 */
[----:B--2---:R-:W-:Y:S01]  /*15b50*/  ISETP.GT.AND P2, PT, R0, R86, PT ;  /* 0x000000560000720c */ /* 0x004fe20003f44270 */
[----:B------:R-:W1:Y:S01]  /*15b60*/  MUFU.EX2 R30, R30 ;  /* 0x0000001e001e7308 */ /* 0x000e620000000800 */
[----:B----4-:R-:W-:Y:S01]  /*15b70*/  FADD.FTZ R4, R29, R4 ;  /* 0x000000041d047221 */ /* 0x010fe20000010000 */
[----:B------:R-:W-:Y:S01]  /*15b80*/  FADD.FTZ R46, R132, R49 ;  /* 0x00000031842e7221 */ /* 0x000fe20000010000 */
[----:B------:R-:W-:Y:S01]  /*15b90*/  F2FP.F16.F32.PACK_AB R142, R32, R142 ;  /* 0x0000008e208e723e */ /* 0x000fe200000000ff */
[-C--:B------:R-:W-:Y:S01]  /*15ba0*/  FMUL.FTZ R90, R90, R5.reuse ;  /* 0x000000055a5a7220 */ /* 0x080fe20000410000 */
[-C--:B------:R-:W-:Y:S01]  /*15bb0*/  FMUL.FTZ R91, R91, R5.reuse ;  /* 0x000000055b5b7220 */ /* 0x080fe20000410000 */
[----:B------:R-:W-:Y:S01]  /*15bc0*/  FADD.FTZ R49, R39, R46 ;  /* 0x0000002e27317221 */ /* 0x000fe20000010000 */
[-C--:B------:R-:W-:Y:S01]  /*15bd0*/  FMUL.FTZ R94, R94, R5.reuse ;  /* 0x000000055e5e7220 */ /* 0x080fe20000410000 */
[----:B------:R-:W2:Y:S01]  /*15be0*/  MUFU.EX2 R141, R141 ;  /* 0x0000008d008d7308 */ /* 0x000ea20000000800 */
[----:B0-----:R-:W-:Y:S01]  /*15bf0*/  FADD.FTZ R45, R147, R4 ;  /* 0x00000004932d7221 */ /* 0x001fe20000010000 */
[----:B------:R-:W-:Y:S01]  /*15c00*/  FADD.FTZ R49, R134, R49 ;  /* 0x0000003186317221 */ /* 0x000fe20000010000 */
[-C--:B------:R-:W-:Y:S01]  /*15c10*/  FMUL.FTZ R95, R95, R5.reuse ;  /* 0x000000055f5f7220 */ /* 0x080fe20000410000 */
[-C--:B------:R-:W-:Y:S01]  /*15c20*/  FMUL.FTZ R98, R98, R5.reuse ;  /* 0x0000000562627220 */ /* 0x080fe20000410000 */
[-C--:B------:R-:W-:Y:S01]  /*15c30*/  FMUL.FTZ R99, R99, R5.reuse ;  /* 0x0000000563637220 */ /* 0x080fe20000410000 */
[----:B------:R-:W-:Y:S01]  /*15c40*/  FADD.FTZ R49, R40, R49 ;  /* 0x0000003128317221 */ /* 0x000fe20000010000 */
[-C--:B------:R-:W-:Y:S01]  /*15c50*/  FMUL.FTZ R102, R102, R5.reuse ;  /* 0x0000000566667220 */ /* 0x080fe20000410000 */
[----:B------:R-:W0:Y:S01]  /*15c60*/  MUFU.EX2 R33, R33 ;  /* 0x0000002100217308 */ /* 0x000e220000000800 */
[----:B-1----:R-:W-:Y:S01]  /*15c70*/  FADD.FTZ R4, R30, R45 ;  /* 0x0000002d1e047221 */ /* 0x002fe20000010000 */
[----:B------:R-:W-:Y:S01]  /*15c80*/  FADD.FTZ R46, R128, R49 ;  /* 0x00000031802e7221 */ /* 0x000fe20000010000 */
[-C--:B------:R-:W-:Y:S01]  /*15c90*/  FMUL.FTZ R103, R103, R5.reuse ;  /* 0x0000000567677220 */ /* 0x080fe20000410000 */
[-C--:B------:R-:W-:Y:S01]  /*15ca0*/  FMUL.FTZ R106, R106, R5.reuse ;  /* 0x000000056a6a7220 */ /* 0x080fe20000410000 */
[-C--:B------:R-:W-:Y:S01]  /*15cb0*/  FMUL.FTZ R107, R107, R5.reuse ;  /* 0x000000056b6b7220 */ /* 0x080fe20000410000 */
[----:B------:R-:W-:Y:S01]  /*15cc0*/  FADD.FTZ R45, R43, R46 ;  /* 0x0000002e2b2d7221 */ /* 0x000fe20000010000 */
[-C--:B------:R-:W-:Y:S01]  /*15cd0*/  FMUL.FTZ R110, R110, R5.reuse ;  /* 0x000000056e6e7220 */ /* 0x080fe20000410000 */
[----:B------:R-:W1:Y:S01]  /*15ce0*/  MUFU.EX2 R143, R143 ;  /* 0x0000008f008f7308 */ /* 0x000e620000000800 */
[----:B--2---:R-:W-:Y:S01]  /*15cf0*/  FADD.FTZ R4, R141, R4 ;  /* 0x000000048d047221 */ /* 0x004fe20000010000 */
[----:B------:R-:W-:Y:S01]  /*15d00*/  FADD.FTZ R45, R130, R45 ;  /* 0x0000002d822d7221 */ /* 0x000fe20000010000 */
[-C--:B------:R-:W-:Y:S01]  /*15d10*/  FMUL.FTZ R111, R111, R5.reuse ;  /* 0x000000056f6f7220 */ /* 0x080fe20000410000 */
[-C--:B------:R-:W-:Y:S01]  /*15d20*/  FMUL.FTZ R114, R114, R5.reuse ;  /* 0x0000000572727220 */ /* 0x080fe20000410000 */
[-C--:B------:R-:W-:Y:S01]  /*15d30*/  FMUL.FTZ R115, R115, R5.reuse ;  /* 0x0000000573737220 */ /* 0x080fe20000410000 */
[-C--:B------:R-:W-:Y:S01]  /*15d40*/  FMUL.FTZ R118, R118, R5.reuse ;  /* 0x0000000576767220 */ /* 0x080fe20000410000 */
[----:B------:R-:W-:Y:S01]  /*15d50*/  FMUL.FTZ R119, R119, R5 ;  /* 0x0000000577777220 */ /* 0x000fe20000410000 */
[----:B------:R-:W2:Y:S01]  /*15d60*/  MUFU.EX2 R34, R34 ;  /* 0x0000002200227308 */ /* 0x000ea20000000800 */
[----:B0-----:R-:W-:Y:S01]  /*15d70*/  FADD.FTZ R4, R33, R4 ;  /* 0x0000000421047221 */ /* 0x001fe20000010000 */
[----:B------:R-:W-:Y:S01]  /*15d80*/  F2FP.F16.F32.PACK_AB R140, R31, R140 ;  /* 0x0000008c1f8c723e */ /* 0x000fe200000000ff */
[----:B------:R-:W-:Y:S01]  /*15d90*/  VIADD R0, R0, 0xffffffff ;  /* 0xffffffff00007836 */ /* 0x000fe20000000000 */
[----:B------:R-:W-:Y:S01]  /*15da0*/  F2FP.F16.F32.PACK_AB R136, R35, R136 ;  /* 0x000000882388723e */ /* 0x000fe200000000ff */
[----:B------:R-:W-:Y:S01]  /*15db0*/  IMAD.MOV.U32 R154, RZ, RZ, R16 ;  /* 0x000000ffff9a7224 */ /* 0x000fe200078e0010 */
[----:B------:R-:W-:Y:S01]  /*15dc0*/  F2FP.F16.F32.PACK_AB R138, R36, R138 ;  /* 0x0000008a248a723e */ /* 0x000fe200000000ff */
[----:B------:R-:W-:Y:S01]  /*15dd0*/  IMAD.MOV.U32 R23, RZ, RZ, R14 ;  /* 0x000000ffff177224 */ /* 0x000fe200078e000e */
[----:B------:R-:W0:Y:S01]  /*15de0*/  MUFU.EX2 R137, R137 ;  /* 0x0000008900897308 */ /* 0x000e220000000800 */
[----:B-1----:R-:W-:Y:S01]  /*15df0*/  FADD.FTZ R25, R143, R4 ;  /* 0x000000048f197221 */ /* 0x002fe20000010000 */
[----:B------:R-:W-:-:S02]  /*15e00*/  F2FP.F16.F32.PACK_AB R132, R39, R132 ;  /* 0x000000842784723e */ /* 0x000fc400000000ff */
[----:B------:R-:W-:Y:S02]  /*15e10*/  F2FP.F16.F32.PACK_AB R134, R40, R134 ;  /* 0x000000862886723e */ /* 0x000fe400000000ff */
[----:B------:R-:W-:Y:S02]  /*15e20*/  F2FP.F16.F32.PACK_AB R128, R43, R128 ;  /* 0x000000802b80723e */ /* 0x000fe400000000ff */
[----:B------:R-:W1:Y:S01]  /*15e30*/  MUFU.EX2 R44, R44 ;  /* 0x0000002c002c7308 */ /* 0x000e620000000800 */
[----:B--2---:R-:W-:Y:S01]  /*15e40*/  FADD.FTZ R4, R34, R25 ;  /* 0x0000001922047221 */ /* 0x004fe20000010000 */
[----:B------:R-:W-:Y:S02]  /*15e50*/  F2FP.F16.F32.PACK_AB R151, R26, R151 ;  /* 0x000000971a97723e */ /* 0x000fe400000000ff */
[----:B------:R-:W-:Y:S02]  /*15e60*/  F2FP.F16.F32.PACK_AB R145, R29, R145 ;  /* 0x000000911d91723e */ /* 0x000fe400000000ff */
[----:B------:R-:W-:-:S02]  /*15e70*/  F2FP.F16.F32.PACK_AB R147, R30, R147 ;  /* 0x000000931e93723e */ /* 0x000fc400000000ff */
[----:B------:R-:W2:Y:S01]  /*15e80*/  MUFU.EX2 R37, R37 ;  /* 0x0000002500257308 */ /* 0x000ea20000000800 */
[----:B0-----:R-:W-:Y:S01]  /*15e90*/  FADD.FTZ R4, R137, R4 ;  /* 0x0000000489047221 */ /* 0x001fe20000010000 */
[----:B------:R-:W-:Y:S02]  /*15ea0*/  F2FP.F16.F32.PACK_AB R141, R33, R141 ;  /* 0x0000008d218d723e */ /* 0x000fe400000000ff */
[----:B------:R-:W-:Y:S02]  /*15eb0*/  F2FP.F16.F32.PACK_AB R143, R34, R143 ;  /* 0x0000008f228f723e */ /* 0x000fe400000000ff */
[----:B------:R-:W-:Y:S02]  /*15ec0*/  MOV R5, R15 ;  /* 0x0000000f00057202 */ /* 0x000fe40000000f00 */
        /* <DEDUP_REMOVED lines=65> */
[----:B--2---:R-:W-:Y:S01]  /*162e0*/  FADD.FTZ R24, R123, R24 ;  /* 0x000000187b187221 */ /* 0x004fe20000010000 */
[C---:B0-----:R-:W-:Y:S01]  /*162f0*/  FADD.FTZ R4, R53.reuse, R32 ;  /* 0x0000002035047221 */ /* 0x041fe20000010000 */
[----:B------:R-:W-:Y:S02]  /*16300*/  F2FP.F16.F32.PACK_AB R122, R53, R122 ;  /* 0x0000007a357a723e */ /* 0x000fe400000000ff */
[C---:B-1----:R-:W-:Y:S01]  /*16310*/  FADD.FTZ R3, R55.reuse, R24 ;  /* 0x0000001837037221 */ /* 0x042fe20000010000 */
[----:B------:R-:W-:Y:S01]  /*16320*/  F2FP.F16.F32.PACK_AB R123, R55, R123 ;  /* 0x0000007b377b723e */ /* 0x000fe200000000ff */
[----:B------:R-:W-:Y:S06]  /*16330*/  @P2 BRA `(.L_x_1286) ;  /* 0xffffffc800442947 */ /* 0x000fec000383ffff */
.L_x_1268:
[----:B------:R-:W-:Y:S05]  /*16340*/  WARPSYNC.ALL ;  /* 0x0000000000007948 */ /* 0x000fea0003800000 */
[----:B------:R-:W-:Y:S06]  /*16350*/  BAR.ARV 0x8, 0x1a0 ;  /* 0x0206800000007b1d */ /* 0x000fec0000002000 */
[----:B------:R-:W-:Y:S05]  /*16360*/  @!P0 BRA `(.L_x_1287) ;  /* 0x0000000000048947 */ /* 0x000fea0003800000 */
[----:B------:R-:W-:Y:S01]  /*16370*/  BPT.TRAP 0x1 ;  /* 0x000000040000795c */ /* 0x000fe20000300000 */
.L_x_1287:
[----:B------:R-:W-:Y:S01]  /*16380*/  IMAD R9, R16, 0x8, R2 ;  /* 0x0000000810097824 */ /* 0x000fe200078e0202 */
[----:B------:R-:W-:-:S04]  /*16390*/  SHF.L.U32 R0, R19, 0x1f, RZ ;  /* 0x0000001f13007819 */ /* 0x000fc800000006ff */
[----:B------:R0:W1:Y:S01]  /*163a0*/  SYNCS.PHASECHK.TRANS64.TRYWAIT P2, [R9+URZ+0x16850], R0 ;  /* 0x01685000090075a7 */ /* 0x000062000804017f */
[----:B------:R-:W-:Y:S05]  /*163b0*/  @!P0 BRA `(.L_x_1288) ;  /* 0x0000000000048947 */ /* 0x000fea0003800000 */
[----:B------:R-:W-:Y:S01]  /*163c0*/  BPT.TRAP 0x1 ;  /* 0x000000040000795c */ /* 0x000fe20000300000 */
.L_x_1288:
[----:B------:R-:W-:-:S05]  /*163d0*/  VIADD R2, R2, 0x400 ;  /* 0x0000040002027836 */ /* 0x000fca0000000000 */
[----:B------:R-:W-:-:S04]  /*163e0*/  SHF.R.U32.HI R2, RZ, 0x4, R2 ;  /* 0x00000004ff027819 */ /* 0x000fc80000011602 */
[----:B------:R-:W-:Y:S01]  /*163f0*/  LOP3.LUT R7, R2, 0x3fff, RZ, 0xc0, !PT ;  /* 0x00003fff02077812 */ /* 0x000fe200078ec0ff */
[----:B-1----:R-:W-:Y:S06]  /*16400*/  @P2 BRA `(.L_x_1289) ;  /* 0x0000000000082947 */ /* 0x002fec0003800000 */
[----:B------:R-:W1:Y:S02]  /*16410*/  SYNCS.PHASECHK.TRANS64.TRYWAIT P0, [R9+URZ+0x16850], R0 ;  /* 0x01685000090075a7 */ /* 0x000e64000800017f */
[----:B-1----:R-:W-:Y:S05]  /*16420*/  @!P0 BRA `(.L_x_1290) ;  /* 0x0000008400988947 */ /* 0x002fea0003800000 */
.L_x_1289:
[----:B------:R-:W-:Y:S01]  /*16430*/  IMAD R6, R16, 0x400, R7 ;  /* 0x0000040010067824 */ /* 0x000fe200078e0207 */
[----:B------:R-:W2:Y:S01]  /*16440*/  LDL.LU R8, [R1+0x34] ;  /* 0x0000340001087983 */ /* 0x000ea20000300800 */
[----:B------:R-:W-:Y:S01]  /*16450*/  IMAD.MOV.U32 R7, RZ, RZ, 0x40000040 ;  /* 0x40000040ff077424 */ /* 0x000fe200078e00ff */
[----:B------:R-:W-:Y:S05]  /*16460*/  WARPSYNC.ALL ;  /* 0x0000000000007948 */ /* 0x000fea0003800000 */
[C---:B------:R-:W-:Y:S01]  /*16470*/  R2UR UR6, R6.reuse ;  /* 0x00000000060672ca */ /* 0x040fe200000e0000 */
[----:B------:R-:W-:Y:S01]  /*16480*/  WARPGROUP.ARRIVE ;  /* 0x00000000000079c5 */ /* 0x000fe20000000000 */
[----:B------:R-:W-:Y:S01]  /*16490*/  R2UR UR7, R7 ;  /* 0x00000000070772ca */ /* 0x000fe200000e0000 */
[----:B------:R-:W-:Y:S01]  /*164a0*/  VIADD R10, R6, 0x80 ;  /* 0x00000080060a7836 */ /* 0x000fe20000000000 */
[----:B------:R-:W3:Y:S01]  /*164b0*/  SHFL.BFLY PT, R5, R4, 0x2, 0x1f ;  /* 0x0c401f0004057f89 */ /* 0x000ee200000e0000 */
[----:B------:R-:W-:Y:S01]  /*164c0*/  IMAD.MOV.U32 R11, RZ, RZ, 0x40000040 ;  /* 0x40000040ff0b7424 */ /* 0x000fe200078e00ff */
[----:B------:R-:W-:Y:S01]  /*164d0*/  CS2R R26, SRZ ;  /* 0x00000000001a7805 */ /* 0x000fe2000001ff00 */
[----:B------:R-:W-:Y:S01]  /*164e0*/  IMAD.MOV.U32 R7, RZ, RZ, 0x40000040 ;  /* 0x40000040ff077424 */ /* 0x000fe200078e00ff */
[----:B01----:R-:W0:Y:S01]  /*164f0*/  SHFL.BFLY PT, R0, R3, 0x2, 0x1f ;  /* 0x0c401f0003007f89 */ /* 0x003e2200000e0000 */
[----:B------:R-:W-:-:S02]  /*16500*/  VIADD R16, R16, 0x1 ;  /* 0x0000000110107836 */ /* 0x000fc40000000000 */
[----:B------:R-:W-:-:S03]  /*16510*/  IMAD.MOV.U32 R21, RZ, RZ, -0x800000 ;  /* 0xff800000ff157424 */ /* 0x000fc600078e00ff */
[----:B------:R-:W-:Y:S01]  /*16520*/  ISETP.NE.AND P2, PT, R16, 0x2, PT ;  /* 0x000000021000780c */ /* 0x000fe20003f45270 */
[----:B------:R-:W-:Y:S01]  /*16530*/  HGMMA.64x64x16.F32 R88, R148, gdesc[UR4].tnspB, R88, gsb0 ;  /* 0x40e0000494587df0 */ /* 0x000fe20008000858 */
[----:B------:R-:W-:Y:S01]  /*16540*/  R2UR UR6, R10 ;  /* 0x000000000a0672ca */ /* 0x000fe200000e0000 */
[----:B------:R-:W-:Y:S01]  /*16550*/  VIADD R10, R6, 0x100 ;  /* 0x00000100060a7836 */ /* 0x000fe20000000000 */
[----:B------:R-:W-:Y:S01]  /*16560*/  R2UR UR7, R11 ;  /* 0x000000000b0772ca */ /* 0x000fe200000e0000 */
[----:B------:R-:W-:Y:S01]  /*16570*/  IMAD.MOV.U32 R11, RZ, RZ, 0x40000040 ;  /* 0x40000040ff0b7424 */ /* 0x000fe200078e00ff */
[----:B------:R-:W-:Y:S01]  /*16580*/  SEL R16, R16, RZ, P2 ;  /* 0x000000ff10107207 */ /* 0x000fe20001000000 */
[----:B---3--:R-:W-:Y:S01]  /*16590*/  FADD.FTZ R5, R5, R4 ;  /* 0x0000000405057221 */ /* 0x008fe20000010000 */
[----:B0-----:R-:W-:Y:S01]  /*165a0*/  FADD.FTZ R2, R0, R3 ;  /* 0x0000000300027221 */ /* 0x001fe20000010000 */
[----:B------:R-:W-:-:S03]  /*165b0*/  IMAD.MOV.U32 R3, RZ, RZ, -0x800000 ;  /* 0xff800000ff037424 */ /* 0x000fc600078e00ff */
[----:B------:R-:W0:Y:S01]  /*165c0*/  SHFL.BFLY PT, R0, R5, 0x1, 0x1f ;  /* 0x0c201f0005007f89 */ /* 0x000e2200000e0000 */
[----:B------:R-:W-:Y:S02]  /*165d0*/  WARPGROUP.DEPBAR.LE gsb0, 0x0 ;  /* 0x00008000000079c5 */ /* 0x000fe40000010000 */
[----:B------:R-:W-:-:S06]  /*165e0*/  WARPGROUP.ARRIVE ;  /* 0x00000000000079c5 */ /* 0x000fcc0000000000 */
[----:B------:R-:W-:Y:S01]  /*165f0*/  HGMMA.64x64x16.F32 R88, R144, gdesc[UR4].tnspB, R88, gsb0 ;  /* 0x40e0000490587df0 */ /* 0x000fe20008000858 */
[----:B------:R-:W-:Y:S01]  /*16600*/  R2UR UR6, R10 ;  /* 0x000000000a0672ca */ /* 0x000fe200000e0000 */
[----:B------:R-:W-:Y:S01]  /*16610*/  VIADD R10, R6, 0x180 ;  /* 0x00000180060a7836 */ /* 0x000fe20000000000 */
[----:B------:R-:W-:Y:S01]  /*16620*/  R2UR UR7, R11 ;  /* 0x000000000b0772ca */ /* 0x000fe200000e0000 */
[----:B------:R-:W-:Y:S01]  /*16630*/  IMAD.MOV.U32 R11, RZ, RZ, 0x40000040 ;  /* 0x40000040ff0b7424 */ /* 0x000fe200078e00ff */
[----:B------:R-:W-:Y:S02]  /*16640*/  WARPGROUP.DEPBAR.LE gsb0, 0x0 ;  /* 0x00008000000079c5 */ /* 0x000fe40000010000 */
[----:B------:R-:W-:-:S09]  /*16650*/  WARPGROUP.ARRIVE ;  /* 0x00000000000079c5 */ /* 0x000fd20000000000 */
        /* <DEDUP_REMOVED lines=11> */
[----:B------:R-:W-:Y:S02]  /*16710*/  IMAD.MOV.U32 R11, RZ, RZ, 0x40000040 ;  /* 0x40000040ff0b7424 */ /* 0x000fe400078e00ff */
[----:B--2---:R-:W-:-:S05]  /*16720*/  VIADD R8, R8, 0x1 ;  /* 0x0000000108087836 */ /* 0x004fca0000000000 */
[----:B------:R-:W-:Y:S01]  /*16730*/  STL [R1+0x34], R8 ;  /* 0x0000340801007387 */ /* 0x000fe20000100800 */
[----:B------:R-:W-:Y:S02]  /*16740*/  WARPGROUP.DEPBAR.LE gsb0, 0x0 ;  /* 0x00008000000079c5 */ /* 0x000fe40000010000 */
[----:B------:R-:W-:-:S06]  /*16750*/  WARPGROUP.ARRIVE ;  /* 0x00000000000079c5 */ /* 0x000fcc0000000000 */
[----:B------:R-:W-:Y:S01]  /*16760*/  HGMMA.64x64x16.F32 R88, R132, gdesc[UR4].tnspB, R88, gsb0 ;  /* 0x40e0000484587df0 */ /* 0x000fe20008000858 */
[----:B------:R-:W-:Y:S01]  /*16770*/  R2UR UR6, R10 ;  /* 0x000000000a0672ca */ /* 0x000fe200000e0000 */
[C---:B------:R-:W-:Y:S01]  /*16780*/  VIADD R10, R6.reuse, 0x300 ;  /* 0x00000300060a7836 */ /* 0x040fe20000000000 */
[----:B------:R-:W-:Y:S01]  /*16790*/  R2UR UR7, R11 ;  /* 0x000000000b0772ca */ /* 0x000fe200000e0000 */
[----:B------:R-:W-:Y:S01]  /*167a0*/  IMAD.MOV.U32 R11, RZ, RZ, 0x40000040 ;  /* 0x40000040ff0b7424 */ /* 0x000fe200078e00ff */
[----:B------:R-:W-:Y:S01]  /*167b0*/  IADD3 R6, R6, 0x380, RZ ;  /* 0x0000038006067810 */ /* 0x000fe20007ffe0ff */
[----:B------:R-:W-:Y:S02]  /*167c0*/  WARPGROUP.DEPBAR.LE gsb0, 0x0 ;  /* 0x00008000000079c5 */ /* 0x000fe40000010000 */
[----:B------:R-:W-:-:S08]  /*167d0*/  WARPGROUP.ARRIVE ;  /* 0x00000000000079c5 */ /* 0x000fd00000000000 */
[----:B------:R-:W-:Y:S01]  /*167e0*/  HGMMA.64x64x16.F32 R88, R128, gdesc[UR4].tnspB, R88, gsb0 ;  /* 0x40e0000480587df0 */ /* 0x000fe20008000858 */
[----:B------:R-:W-:Y:S02]  /*167f0*/  R2UR UR6, R10 ;  /* 0x000000000a0672ca */ /* 0x000fe400000e0000 */
[----:B------:R-:W-:Y:S01]  /*16800*/  R2UR UR7, R11 ;  /* 0x000000000b0772ca */ /* 0x000fe200000e0000 */
[----:B------:R-:W-:Y:S02]  /*16810*/  WARPGROUP.DEPBAR.LE gsb0, 0x0 ;  /* 0x00008000000079c5 */ /* 0x000fe40000010000 */
[----:B------:R-:W-:-:S10]  /*16820*/  WARPGROUP.ARRIVE ;  /* 0x00000000000079c5 */ /* 0x000fd40000000000 */
[----:B------:R-:W-:Y:S01]  /*16830*/  HGMMA.64x64x16.F32 R88, R124, gdesc[UR4].tnspB, R88, gsb0 ;  /* 0x40e000047c587df0 */ /* 0x000fe20008000858 */
[----:B------:R-:W-:Y:S01]  /*16840*/  R2UR UR6, R6 ;  /* 0x00000000060672ca */ /* 0x000fe200000e0000 */
[----:B0-----:R-:W-:Y:S01]  /*16850*/  FADD.FTZ R6, R5, R0 ;  /* 0x0000000005067221 */ /* 0x001fe20000010000 */
[----:B------:R-:W-:Y:S01]  /*16860*/  R2UR UR7, R7 ;  /* 0x00000000070772ca */ /* 0x000fe200000e0000 */
[----:B------:R-:W-:Y:S01]  /*16870*/  IMAD.U32 R5, RZ, RZ, UR41 ;  /* 0x00000029ff057e24 */ /* 0x000fe2000f8e00ff */
[----:B------:R-:W0:Y:S02]  /*16880*/  SHFL.BFLY PT, R7, R2, 0x1, 0x1f ;  /* 0x0c201f0002077f89 */ /* 0x000e2400000e0000 */
[----:B------:R-:W-:-:S13]  /*16890*/  FSETP.NE.FTZ.AND P0, PT, R6, RZ, PT ;  /* 0x000000ff0600720b */ /* 0x000fda0003f15000 */
[----:B------:R-:W1:Y:S01]  /*168a0*/  @P0 MUFU.LG2 R0, R6 ;  /* 0x0000000600000308 */ /* 0x000e620000000c00 */
[----:B------:R-:W-:-:S07]  /*168b0*/  @P0 FMUL.FTZ R5, R5, 0.69314718246459960938 ;  /* 0x3f31721805050820 */ /* 0x000fce0000410000 */
[----:B------:R-:W-:Y:S01]  /*168c0*/  @P0 MUFU.RCP R26, R6 ;  /* 0x00000006001a0308 */ /* 0x000fe20000001000 */
[----:B0-----:R-:W-:Y:S01]  /*168d0*/  FADD.FTZ R7, R2, R7 ;  /* 0x0000000702077221 */ /* 0x001fe20000010000 */
[----:B------:R-:W-:-:S04]  /*168e0*/  SEL R2, RZ, 0x1, P2 ;  /* 0x00000001ff027807 */ /* 0x000fc80001000000 */
[----:B------:R-:W-:Y:S02]  /*168f0*/  FSETP.NE.FTZ.AND P3, PT, R7, RZ, PT ;  /* 0x000000ff0700720b */ /* 0x000fe40003f75000 */
[----:B------:R-:W-:Y:S01]  /*16900*/  LOP3.LUT R19, R19, R2, RZ, 0x3c, !PT ;  /* 0x0000000213137212 */ /* 0x000fe200078e3cff */
[----:B------:R-:W-:Y:S02]  /*16910*/  @!P1 VIADD R2, R9, 0x16860 ;  /* 0x0001686009029836 */ /* 0x000fe40000000000 */
[----:B-1----:R-:W-:Y:S01]  /*16920*/  @P0 FMUL.FTZ R0, R0, 0.69314718246459960938 ;  /* 0x3f31721800000820 */ /* 0x002fe20000410000 */
[----:B------:R-:W-:Y:S02]  /*16930*/  IMAD.U32 R9, RZ, RZ, UR41 ;  /* 0x00000029ff097e24 */ /* 0x000fe4000f8e00ff */
[----:B------:R-:W-:Y:S01]  /*16940*/  @!P1 PRMT R2, RZ, 0x654, R2 ;  /* 0x00000654ff029816 */ /* 0x000fe20000000002 */
[----:B------:R-:W-:Y:S01]  /*16950*/  @P0 FFMA.FTZ R21, R5, R14, R0 ;  /* 0x0000000e05150223 */ /* 0x000fe20000010000 */
[----:B------:R-:W-:-:S03]  /*16960*/  PLOP3.LUT P0, PT, PT, PT, PT, 0x8, 0x0 ;  /* 0x000000000000781c */ /* 0x000fc60003f0e170 */
[----:B------:R-:W0:Y:S01]  /*16970*/  @P3 MUFU.LG2 R4, R7 ;  /* 0x0000000700043308 */ /* 0x000e220000000c00 */
[----:B------:R-:W-:-:S07]  /*16980*/  @P3 FMUL.FTZ R9, R9, 0.69314718246459960938 ;  /* 0x3f31721809093820 */ /* 0x000fce0000410000 */
[----:B------:R-:W1:Y:S01]  /*16990*/  @P3 MUFU.RCP R27, R7 ;  /* 0x00000007001b3308 */ /* 0x000e620000001000 */
[----:B0-----:R-:W-:-:S04]  /*169a0*/  @P3 FMUL.FTZ R4, R4, 0.69314718246459960938 ;  /* 0x3f31721804043820 */ /* 0x001fc80000410000 */
[----:B------:R-:W-:Y:S01]  /*169b0*/  @P3 FFMA.FTZ R3, R9, R15, R4 ;  /* 0x0000000f09033223 */ /* 0x000fe20000010004 */
        /* <DEDUP_REMOVED lines=36> */
[----:B--2---:R-:W-:-:S07]  /*16c00*/  FMUL.FTZ R27, R119, R27 ;  /* 0x0000001b771b7220 */ /* 0x004fce0000410000 */
.L_x_1172:
[----:B------:R-:W-:Y:S05]  /*16c10*/  WARPSYNC.ALL ;  /* 0x0000000000007948 */ /* 0x000fea0003800000 */
[----:B------:R-:W1:Y:S08]  /*16c20*/  S2UR UR5, SR_CgaCtaId ;  /* 0x00000000000579c3 */ /* 0x000e700000008800 */
[----:B------:R-:W-:Y:S06]  /*16c30*/  BAR.SYNC.DEFER_BLOCKING 0x5, 0x1a0 ;  /* 0x0146800000007b1d */ /* 0x000fec0000010000 */
[----:B------:R-:W-:Y:S01]  /*16c40*/  UMOV UR4, 0x400 ;  /* 0x0000040000047882 */ /* 0x000fe20000000000 */
[----:B------:R-:W-:Y:S01]  /*16c50*/  BSSY B0, `(.L_x_1291) ;  /* 0x00001a0000007945 */ /* 0x000fe20003800000 */
[----:B------:R-:W2:Y:S01]  /*16c60*/  S2R R4, SR_TID.X ;  /* 0x0000000000047919 */ /* 0x000ea20000002100 */
[----:B-1----:R-:W-:-:S06]  /*16c70*/  ULEA UR4, UR5, UR4, 0x18 ;  /* 0x0000000405047291 */ /* 0x002fcc000f8ec03f */
[----:B------:R-:W-:-:S05]  /*16c80*/  IMAD.U32 R2, RZ, RZ, UR4 ;  /* 0x00000004ff027e24 */ /* 0x000fca000f8e00ff */
[----:B------:R-:W1:Y:S01]  /*16c90*/  LDS.128 R8, [R2+0x168d0] ;  /* 0x0168d00002087984 */ /* 0x000e620000000c00 */
[----:B--2---:R-:W-:-:S05]  /*16ca0*/  VIADD R39, R4, 0xffffff80 ;  /* 0xffffff8004277836 */ /* 0x004fca0000000000 */
[----:B------:R-:W-:-:S04]  /*16cb0*/  SHF.R.S32.HI R36, RZ, 0x1f, R39 ;  /* 0x0000001fff247819 */ /* 0x000fc80000011427 */
[----:B------:R-:W-:-:S04]  /*16cc0*/  LEA.HI R20, R36, R39, RZ, 0x3 ;  /* 0x0000002724147211 */ /* 0x000fc800078f18ff */
[----:B------:R-:W-:Y:S02]  /*16cd0*/  LOP3.LUT R0, R20, 0x1ffffff8, RZ, 0xc0, !PT ;  /* 0x1ffffff814007812 */ /* 0x000fe400078ec0ff */
[----:B------:R-:W-:-:S03]  /*16ce0*/  SHF.R.S32.HI R20, RZ, 0x3, R20 ;  /* 0x00000003ff147819 */ /* 0x000fc60000011414 */
[----:B------:R-:W-:-:S04]  /*16cf0*/  IMAD.IADD R0, R39, 0x1, -R0 ;  /* 0x0000000127007824 */ /* 0x000fc800078e0a00 */
[----:B------:R-:W-:Y:S01]  /*16d00*/  IMAD.SHL.U32 R0, R0, 0x8, RZ ;  /* 0x0000000800007824 */ /* 0x000fe200078e00ff */
[----:B-1----:R1:W-:Y:S04]  /*16d10*/  STL.64 [R1+0x10], R8 ;  /* 0x0000100801007387 */ /* 0x0023e80000100a00 */
[----:B------:R1:W-:Y:S01]  /*16d20*/  STL.64 [R1+0x18], R10 ;  /* 0x0000180a01007387 */ /* 0x0003e20000100a00 */
[----:B------:R-:W-:Y:S06]  /*16d30*/  BAR.ARV 0x4, 0x1a0 ;  /* 0x0106800000007b1d */ /* 0x000fec0000002000 */
[----:B------:R-:W-:Y:S05]  /*16d40*/  @P0 BRA `(.L_x_1292) ;  /* 0x0000001000000947 */ /* 0x000fea0003800000 */
[----:B------:R-:W2:Y:S01]  /*16d50*/  LDL R37, [R1+0x30] ;  /* 0x0000300001257983 */ /* 0x000ea20000100800 */
[----:B-1----:R-:W-:Y:S01]  /*16d60*/  VIADD R11, R4, 0xffffff80 ;  /* 0xffffff80040b7836 */ /* 0x002fe20000000000 */
[----:B------:R-:W-:Y:S01]  /*16d70*/  LEA.HI R4, R36, R39, RZ, 0x4 ;  /* 0x0000002724047211 */ /* 0x000fe200078f20ff */
[----:B------:R-:W1:Y:S03]  /*16d80*/  S2R R5, SR_SWINHI ;  /* 0x0000000000057919 */ /* 0x000e660000002f00 */
[----:B------:R-:W-:Y:S02]  /*16d90*/  SHF.R.S32.HI R9, RZ, 0x4, R4 ;  /* 0x00000004ff097819 */ /* 0x000fe40000011404 */
[----:B------:R-:W-:Y:S02]  /*16da0*/  SHF.R.S32.HI R10, RZ, 0x1f, R11 ;  /* 0x0000001fff0a7819 */ /* 0x000fe4000001140b */
[----:B------:R-:W-:-:S02]  /*16db0*/  LOP3.LUT R8, R4, 0x3fffff0, RZ, 0xc0, !PT ;  /* 0x03fffff004087812 */ /* 0x000fc400078ec0ff */
[----:B------:R-:W-:Y:S02]  /*16dc0*/  LEA.HI R10, R10, R11, RZ, 0x5 ;  /* 0x0000000b0a0a7211 */ /* 0x000fe400078f28ff */
[----:B------:R-:W-:Y:S01]  /*16dd0*/  LEA.HI R4, R4, R9, RZ, 0x1 ;  /* 0x0000000904047211 */ /* 0x000fe200078f08ff */
[----:B------:R-:W-:Y:S01]  /*16de0*/  IMAD.IADD R8, R39, 0x1, -R8 ;  /* 0x0000000127087824 */ /* 0x000fe200078e0a08 */
[----:B------:R-:W-:Y:S02]  /*16df0*/  SHF.R.S32.HI R10, RZ, 0x5, R10 ;  /* 0x00000005ff0a7819 */ /* 0x000fe4000001140a */
[----:B------:R-:W-:-:S03]  /*16e00*/  LOP3.LUT R4, R4, 0x1ffffffe, RZ, 0xc0, !PT ;  /* 0x1ffffffe04047812 */ /* 0x000fc600078ec0ff */
[----:B------:R-:W-:Y:S02]  /*16e10*/  IMAD R11, R10, 0x10, R8 ;  /* 0x000000100a0b7824 */ /* 0x000fe400078e0208 */
[----:B------:R-:W-:-:S05]  /*16e20*/  IMAD.IADD R4, R9, 0x1, -R4 ;  /* 0x0000000109047824 */ /* 0x000fca00078e0a04 */
[----:B------:R-:W-:Y:S02]  /*16e30*/  LEA R4, R11, R4, 0x3 ;  /* 0x000000040b047211 */ /* 0x000fe400078e18ff */
[----:B------:R-:W-:Y:S02]  /*16e40*/  MOV R12, R2 ;  /* 0x00000002000c7202 */ /* 0x000fe40000000f00 */
[----:B-1----:R-:W-:Y:S01]  /*16e50*/  MOV R13, R5 ;  /* 0x00000005000d7202 */ /* 0x002fe20000000f00 */
[----:B------:R-:W-:-:S04]  /*16e60*/  IMAD.SHL.U32 R5, R4, 0x8, RZ ;  /* 0x0000000804057824 */ /* 0x000fc800078e00ff */
[----:B------:R-:W-:-:S03]  /*16e70*/  IMAD.WIDE R4, R5, 0x2, R12 ;  /* 0x0000000205047825 */ /* 0x000fc600078e020c */
[C---:B------:R-:W-:Y:S02]  /*16e80*/  LOP3.LUT R9, R4.reuse, 0x380, RZ, 0xc0, !PT ;  /* 0x0000038004097812 */ /* 0x040fe400078ec0ff */
[C---:B------:R-:W-:Y:S02]  /*16e90*/  IADD3 R11, P1, R4.reuse, 0x40, RZ ;  /* 0x00000040040b7810 */ /* 0x040fe40007f3e0ff */
[C---:B-----5:R-:W-:Y:S02]  /*16ea0*/  IADD3 R23, P0, R4.reuse, 0x60, RZ ;  /* 0x0000006004177810 */ /* 0x060fe40007f1e0ff */
[----:B------:R-:W-:Y:S01]  /*16eb0*/  SHF.R.U64 R9, R9, 0x3, RZ ;  /* 0x0000000309097819 */ /* 0x000fe200000012ff */
[----:B------:R-:W-:Y:S05]  /*16ec0*/  WARPSYNC.ALL ;  /* 0x0000000000007948 */ /* 0x000fea0003800000 */
[----:B------:R-:W-:Y:S01]  /*16ed0*/  IADD3 R15, P2, R4, 0x20, RZ ;  /* 0x00000020040f7810 */ /* 0x000fe20007f5e0ff */
[----:B------:R-:W-:Y:S01]  /*16ee0*/  ULDC.64 UR4, c[0x0][0xbd8] ;  /* 0x0002f60000047ab9 */ /* 0x000fe20000000a00 */
[----:B------:R-:W-:-:S02]  /*16ef0*/  LOP3.LUT R10, R11, 0x380, RZ, 0xc0, !PT ;  /* 0x000003800b0a7812 */ /* 0x000fc400078ec0ff */
[----:B------:R-:W-:Y:S01]  /*16f00*/  LOP3.LUT R4, R9, R4, RZ, 0x3c, !PT ;  /* 0x0000000409047212 */ /* 0x000fe200078e3cff */
[--C-:B------:R-:W-:Y:S01]  /*16f10*/  IMAD.X R9, RZ, RZ, R5.reuse, P0 ;  /* 0x000000ffff097224 */ /* 0x100fe200000e0605 */
[----:B------:R-:W-:Y:S02]  /*16f20*/  ISETP.NE.U32.AND P0, PT, RZ, UR4, PT ;  /* 0x00000004ff007c0c */ /* 0x000fe4000bf05070 */
[----:B------:R-:W-:Y:S02]  /*16f30*/  SHF.R.U64 R10, R10, 0x3, RZ ;  /* 0x000000030a0a7819 */ /* 0x000fe400000012ff */
[----:B------:R-:W-:Y:S01]  /*16f40*/  ISETP.NE.AND.EX P0, PT, RZ, UR5, PT, P0 ;  /* 0x00000005ff007c0c */ /* 0x000fe2000bf05300 */
[----:B------:R-:W-:Y:S01]  /*16f50*/  ULDC.64 UR4, c[0x0][0xbe0] ;  /* 0x0002f80000047ab9 */ /* 0x000fe20000000a00 */
[----:B------:R-:W-:Y:S01]  /*16f60*/  LOP3.LUT R10, R10, R11, RZ, 0x3c, !PT ;  /* 0x0000000b0a0a7212 */ /* 0x000fe200078e3cff */
[----:B------:R-:W-:Y:S01]  /*16f70*/  IMAD.X R11, RZ, RZ, R5, P1 ;  /* 0x000000ffff0b7224 */ /* 0x000fe200008e0605 */
[----:B0-----:R-:W-:-:S02]  /*16f80*/  LOP3.LUT R14, R15, 0x380, RZ, 0xc0, !PT ;  /* 0x000003800f0e7812 */ /* 0x001fc400078ec0ff */
[----:B------:R-:W-:Y:S02]  /*16f90*/  ISETP.NE.U32.AND P1, PT, RZ, UR4, PT ;  /* 0x00000004ff007c0c */ /* 0x000fe4000bf25070 */
[----:B------:R-:W-:Y:S02]  /*16fa0*/  LOP3.LUT R8, R23, 0x380, RZ, 0xc0, !PT ;  /* 0x0000038017087812 */ /* 0x000fe400078ec0ff */
[----:B------:R-:W-:Y:S02]  /*16fb0*/  SHF.R.U64 R14, R14, 0x3, RZ ;  /* 0x000000030e0e7819 */ /* 0x000fe400000012ff */
[----:B------:R-:W-:Y:S02]  /*16fc0*/  ISETP.NE.AND.EX P1, PT, RZ, UR5, PT, P1 ;  /* 0x00000005ff007c0c */ /* 0x000fe4000bf25310 */
[----:B------:R-:W-:Y:S02]  /*16fd0*/  SHF.R.U64 R8, R8, 0x3, RZ ;  /* 0x0000000308087819 */ /* 0x000fe400000012ff */
[----:B------:R-:W-:Y:S01]  /*16fe0*/  LOP3.LUT R14, R14, R15, RZ, 0x3c, !PT ;  /* 0x0000000f0e0e7212 */ /* 0x000fe200078e3cff */
[----:B------:R-:W-:Y:S01]  /*16ff0*/  IMAD.X R15, RZ, RZ, R5, P2 ;  /* 0x000000ffff0f7224 */ /* 0x000fe200010e0605 */
[----:B------:R-:W-:-:S02]  /*17000*/  MOV R34, R4 ;  /* 0x0000000400227202 */ /* 0x000fc40000000f00 */
[----:B------:R-:W-:Y:S02]  /*17010*/  LOP3.LUT R8, R8, R23, RZ, 0x3c, !PT ;  /* 0x0000001708087212 */ /* 0x000fe400078e3cff */
[----:B------:R-:W-:Y:S02]  /*17020*/  F2FP.F16.F32.PACK_AB R4, R89, R28 ;  /* 0x0000001c5904723e */ /* 0x000fe400000000ff */
[----:B------:R-:W-:Y:S02]  /*17030*/  F2FP.F16.F32.PACK_AB R5, R91, R90 ;  /* 0x0000005a5b05723e */ /* 0x000fe400000000ff */
[----:B------:R-:W-:Y:S02]  /*17040*/  F2FP.F16.F32.PACK_AB R6, R6, R29 ;  /* 0x0000001d0606723e */ /* 0x000fe400000000ff */
[----:B------:R-:W-:Y:S01]  /*17050*/  F2FP.F16.F32.PACK_AB R7, R7, R94 ;  /* 0x0000005e0707723e */ /* 0x000fe200000000ff */
[----:B------:R-:W-:Y:S01]  /*17060*/  BAR.SYNC.DEFER_BLOCKING 0x1, 0x180 ;  /* 0x0046000000007b1d */ /* 0x000fe20000010000 */
[----:B------:R-:W-:-:S02]  /*17070*/  MOV R23, R8 ;  /* 0x0000000800177202 */ /* 0x000fc40000000f00 */
[----:B------:R-:W-:Y:S02]  /*17080*/  MOV R30, R10 ;  /* 0x0000000a001e7202 */ /* 0x000fe40000000f00 */
[----:B------:R-:W-:-:S03]  /*17090*/  MOV R32, R14 ;  /* 0x0000000e00207202 */ /* 0x000fc60000000f00 */
[----:B------:R-:W2:Y:S01]  /*170a0*/  LDC.64 R28, c[0x0][0xbd8] ;  /* 0x0002f600ff1c7b82 */ /* 0x000ea20000000a00 */
[----:B------:R-:W-:Y:S02]  /*170b0*/  F2FP.F16.F32.PACK_AB R8, R97, R96 ;  /* 0x000000606108723e */ /* 0x000fe400000000ff */
[----:B------:R-:W-:Y:S02]  /*170c0*/  F2FP.F16.F32.PACK_AB R9, R99, R98 ;  /* 0x000000626309723e */ /* 0x000fe400000000ff */
[----:B------:R-:W-:Y:S02]  /*170d0*/  F2FP.F16.F32.PACK_AB R10, R101, R100 ;  /* 0x00000064650a723e */ /* 0x000fe400000000ff */
[----:B------:R-:W-:Y:S01]  /*170e0*/  F2FP.F16.F32.PACK_AB R11, R103, R102 ;  /* 0x00000066670b723e */ /* 0x000fe200000000ff */
[----:B------:R-:W0:Y:S01]  /*170f0*/  @P1 LDC.64 R14, c[0x0][0xbe0] ;  /* 0x0002f800ff0e1b82 */ /* 0x000e220000000a00 */
[----:B------:R-:W-:Y:S02]  /*17100*/  F2FP.F16.F32.PACK_AB R24, R24, R33 ;  /* 0x000000211818723e */ /* 0x000fe400000000ff */
[----:B------:R-:W-:-:S02]  /*17110*/  F2FP.F16.F32.PACK_AB R25, R25, R114 ;  /* 0x000000721919723e */ /* 0x000fc400000000ff */
[----:B------:R-:W-:Y:S02]  /*17120*/  F2FP.F16.F32.PACK_AB R26, R26, R31 ;  /* 0x0000001f1a1a723e */ /* 0x000fe400000000ff */
[----:B------:R-:W-:Y:S01]  /*17130*/  F2FP.F16.F32.PACK_AB R27, R27, R118 ;  /* 0x000000761b1b723e */ /* 0x000fe200000000ff */
[----:B------:R1:W-:Y:S01]  /*17140*/  STSM.16.M88.4 [R34], R4 ;  /* 0x0000000422007844 */ /* 0x0003e20000000200 */
[----:B------:R-:W-:-:S03]  /*17150*/  LEA.HI R36, R36, R39, RZ, 0x7 ;  /* 0x0000002724247211 */ /* 0x000fc600078f38ff */
[----:B------:R3:W-:Y:S01]  /*17160*/  STSM.16.M88.4 [R32], R8 ;  /* 0x0000000820007844 */ /* 0x0007e20000000200 */
[----:B------:R-:W-:Y:S02]  /*17170*/  LOP3.LUT R31, R36, 0xffffff80, RZ, 0xc0, !PT ;  /* 0xffffff80241f7812 */ /* 0x000fe400078ec0ff */
[----:B-1----:R-:W-:Y:S02]  /*17180*/  F2FP.F16.F32.PACK_AB R4, R105, R104 ;  /* 0x000000686904723e */ /* 0x002fe400000000ff */
[----:B------:R-:W-:Y:S02]  /*17190*/  F2FP.F16.F32.PACK_AB R5, R107, R106 ;  /* 0x0000006a6b05723e */ /* 0x000fe400000000ff */
[----:B------:R-:W-:Y:S02]  /*171a0*/  F2FP.F16.F32.PACK_AB R6, R109, R108 ;  /* 0x0000006c6d06723e */ /* 0x000fe400000000ff */
[----:B------:R-:W-:-:S05]  /*171b0*/  F2FP.F16.F32.PACK_AB R7, R111, R110 ;  /* 0x0000006e6f07723e */ /* 0x000fca00000000ff */
[----:B------:R1:W-:Y:S04]  /*171c0*/  STSM.16.M88.4 [R30], R4 ;  /* 0x000000041e007844 */ /* 0x0003e80000000200 */
[----:B------:R4:W-:Y:S01]  /*171d0*/  STSM.16.M88.4 [R23], R24 ;  /* 0x0000001817007844 */ /* 0x0009e20000000200 */
[----:B------:R-:W-:-:S05]  /*171e0*/  IMAD.IADD R31, R39, 0x1, -R31 ;  /* 0x00000001271f7824 */ /* 0x000fca00078e0a1f */
[----:B---3--:R-:W-:Y:S01]  /*171f0*/  SHF.R.S32.HI R8, RZ, 0x1f, R31 ;  /* 0x0000001fff087819 */ /* 0x008fe2000001141f */
[----:B------:R-:W-:Y:S01]  /*17200*/  ULDC UR4, c[0x0][0xa88] ;  /* 0x0002a20000047ab9 */ /* 0x000fe20000000800 */
[----:B------:R-:W-:Y:S02]  /*17210*/  IMAD.MOV.U32 R35, RZ, RZ, RZ ;  /* 0x000000ffff237224 */ /* 0x000fe400078e00ff */
[----:B-1----:R-:W-:Y:S01]  /*17220*/  LEA.HI R4, R8, R31, RZ, 0x2 ;  /* 0x0000001f08047211 */ /* 0x002fe200078f10ff */
[----:B----4-:R-:W-:-:S03]  /*17230*/  IMAD.U32 R23, RZ, RZ, UR4 ;  /* 0x00000004ff177e24 */ /* 0x010fc6000f8e00ff */
[--C-:B------:R-:W-:Y:S02]  /*17240*/  SHF.R.S32.HI R7, RZ, 0x2, R4.reuse ;  /* 0x00000002ff077819 */ /* 0x100fe40000011404 */
[----:B------:R-:W-:Y:S01]  /*17250*/  SHF.R.S32.HI R10, RZ, 0x1f, R4 ;  /* 0x0000001fff0a7819 */ /* 0x000fe20000011404 */
[C---:B--2---:R-:W-:Y:S01]  /*17260*/  IMAD.WIDE R28, R37.reuse, 0x4, R28 ;  /* 0x00000004251c7825 */ /* 0x044fe200078e021c */
[----:B------:R-:W-:Y:S03]  /*17270*/  BAR.SYNC.DEFER_BLOCKING 0x1, 0x180 ;  /* 0x0046000000007b1d */ /* 0x000fe60000010000 */
[----:B0-----:R-:W-:-:S03]  /*17280*/  @P1 IMAD.WIDE R4, R37, 0x4, R14 ;  /* 0x0000000425041825 */ /* 0x001fc600078e020e */
[----:B------:R0:W5:Y:S04]  /*17290*/  @P0 LDG.E R35, desc[UR38][R28.64] ;  /* 0x000000261c230981 */ /* 0x000168000c1e1900 */
[----:B------:R0:W5:Y:S01]  /*172a0*/  @P1 LDG.E R23, desc[UR38][R4.64] ;  /* 0x0000002604171981 */ /* 0x000162000c1e1900 */
[----:B------:R-:W-:Y:S02]  /*172b0*/  SHF.R.S32.HI R6, RZ, 0x7, R36 ;  /* 0x00000007ff067819 */ /* 0x000fe40000011424 */
[----:B------:R-:W-:Y:S01]  /*172c0*/  LEA.HI R10, R10, R7, RZ, 0x3 ;  /* 0x000000070a0a7211 */ /* 0x000fe200078f18ff */
[----:B------:R-:W-:Y:S06]  /*172d0*/  @P1 BRA `(.L_x_1293) ;  /* 0x0000000000101947 */ /* 0x000fec0003800000 */
[----:B------:R-:W-:Y:S05]  /*172e0*/  @!P0 BRA `(.L_x_1293) ;  /* 0x00000000000c8947 */ /* 0x000fea0003800000 */
[----:B0-----:R-:W2:Y:S04]  /*172f0*/  LDG.E R4, desc[UR38][R28.64] ;  /* 0x000000261c047981 */ /* 0x001ea8000c1e1900 */
[----:B-----5:R-:W2:Y:S02]  /*17300*/  LDG.E R23, desc[UR38][R28.64+0x4] ;  /* 0x000004261c177981 */ /* 0x020ea4000c1e1900 */
[----:B--2---:R-:W-:-:S07]  /*17310*/  IMAD.IADD R23, R23, 0x1, -R4 ;  /* 0x0000000117177824 */ /* 0x004fce00078e0a04 */
.L_x_1293:
[----:B------:R-:W2:Y:S01]  /*17320*/  LDL.LU R40, [R1+0x2c] ;  /* 0x00002c0001287983 */ /* 0x000ea20000300800 */
[----:B0-----:R-:W-:Y:S01]  /*17330*/  IMAD.HI R5, R6, 0x55555556, RZ ;  /* 0x5555555606057827 */ /* 0x001fe200078e02ff */
[----:B------:R-:W-:Y:S01]  /*17340*/  LOP3.LUT R10, R10, 0xfffffff8, RZ, 0xc0, !PT ;  /* 0xfffffff80a0a7812 */ /* 0x000fe200078ec0ff */
[----:B------:R-:W-:Y:S01]  /*17350*/  ULDC.64 UR4, c[0x0][0xb70] ;  /* 0x0002dc0000047ab9 */ /* 0x000fe20000000a00 */
[----:B------:R-:W3:Y:S01]  /*17360*/  LDL.LU R39, [R1+0x38] ;  /* 0x0000380001277983 */ /* 0x000ee20000300800 */
[----:B------:R-:W-:Y:S01]  /*17370*/  LEA.HI R8, R8, R31, RZ, 0x5 ;  /* 0x0000001f08087211 */ /* 0x000fe200078f28ff */
[--C-:B-----5:R-:W-:Y:S01]  /*17380*/  IMAD.MOV.U32 R28, RZ, RZ, R35.reuse ;  /* 0x000000ffff1c7224 */ /* 0x120fe200078e0023 */
[----:B------:R-:W-:Y:S01]  /*17390*/  LEA.HI R9, R5, R5, RZ, 0x1 ;  /* 0x0000000505097211 */ /* 0x000fe200078f08ff */
[----:B------:R-:W-:Y:S01]  /*173a0*/  IMAD.IADD R11, R7, 0x1, -R10 ;  /* 0x00000001070b7824 */ /* 0x000fe200078e0a0a */
[----:B------:R-:W-:Y:S02]  /*173b0*/  SHF.R.S32.HI R29, RZ, 0x1f, R35 ;  /* 0x0000001fff1d7819 */ /* 0x000fe40000011423 */
[----:B------:R-:W-:Y:S01]  /*173c0*/  SHF.R.S32.HI R8, RZ, 0x5, R8 ;  /* 0x00000005ff087819 */ /* 0x000fe20000011408 */
[----:B------:R-:W-:Y:S01]  /*173d0*/  IMAD R9, R9, -0x3, R6 ;  /* 0xfffffffd09097824 */ /* 0x000fe200078e0206 */
[----:B------:R-:W-:-:S02]  /*173e0*/  SHF.R.S32.HI R6, RZ, 0x1f, R37 ;  /* 0x0000001fff067819 */ /* 0x000fc40000011425 */
[----:B------:R-:W-:Y:S01]  /*173f0*/  SEL R37, R37, RZ, !P0 ;  /* 0x000000ff25257207 */ /* 0x000fe20004000000 */
[----:B------:R-:W-:Y:S01]  /*17400*/  IMAD R8, R8, 0x10, R11 ;  /* 0x0000001008087824 */ /* 0x000fe200078e020b */
[----:B------:R-:W-:Y:S02]  /*17410*/  SEL R38, R6, RZ, !P0 ;  /* 0x000000ff06267207 */ /* 0x000fe40004000000 */
[----:B------:R-:W-:Y:S01]  /*17420*/  LOP3.LUT P0, RZ, R31, 0x3, RZ, 0xc0, !PT ;  /* 0x000000031fff7812 */ /* 0x000fe2000780c0ff */
[----:B------:R-:W-:Y:S01]  /*17430*/  IMAD R8, R9, 0x40, R8 ;  /* 0x0000004009087824 */ /* 0x000fe200078e0208 */
[--C-:B------:R-:W-:Y:S01]  /*17440*/  SHF.R.S32.HI R31, RZ, 0x1f, R0.reuse ;  /* 0x0000001fff1f7819 */ /* 0x100fe20000011400 */
[----:B------:R-:W-:Y:S01]  /*17450*/  IMAD.MOV.U32 R30, RZ, RZ, R0 ;  /* 0x000000ffff1e7224 */ /* 0x000fe200078e0000 */
[----:B------:R-:W-:Y:S01]  /*17460*/  BSSY B1, `(.L_x_1294) ;  /* 0x000005f000017945 */ /* 0x000fe20003800000 */
[----:B--2---:R-:W-:Y:S01]  /*17470*/  SHF.R.S32.HI R36, RZ, 0x1f, R40 ;  /* 0x0000001fff247819 */ /* 0x004fe20000011428 */
[----:B---3--:R-:W-:-:S04]  /*17480*/  IMAD R10, R39, 0xc0, R8 ;  /* 0x000000c0270a7824 */ /* 0x008fc800078e0208 */
[----:B------:R-:W-:Y:S01]  /*17490*/  IMAD R4, R36, UR4, RZ ;  /* 0x0000000424047c24 */ /* 0x000fe2000f8e02ff */
[----:B------:R-:W-:-:S03]  /*174a0*/  SHF.R.S32.HI R9, RZ, 0x1f, R10 ;  /* 0x0000001fff097819 */ /* 0x000fc6000001140a */
[C---:B------:R-:W-:Y:S02]  /*174b0*/  IMAD R7, R40.reuse, UR5, R4 ;  /* 0x0000000528077c24 */ /* 0x040fe4000f8e0204 */
[----:B------:R-:W-:Y:S01]  /*174c0*/  IMAD.WIDE.U32 R4, R40, UR4, R28 ;  /* 0x0000000428047c25 */ /* 0x000fe2000f8e001c */
[----:B------:R-:W-:-:S03]  /*174d0*/  ULDC.64 UR4, c[0x0][0xb78] ;  /* 0x0002de0000047ab9 */ /* 0x000fc60000000a00 */
[----:B------:R-:W-:Y:S02]  /*174e0*/  IMAD.IADD R5, R5, 0x1, R7 ;  /* 0x0000000105057824 */ /* 0x000fe400078e0207 */
[----:B------:R-:W-:Y:S02]  /*174f0*/  IMAD R6, R38, UR4, RZ ;  /* 0x0000000426067c24 */ /* 0x000fe4000f8e02ff */
[----:B------:R-:W-:-:S04]  /*17500*/  IMAD.WIDE.U32 R4, R37, UR4, R4 ;  /* 0x0000000425047c25 */ /* 0x000fc8000f8e0004 */
[----:B------:R-:W-:Y:S01]  /*17510*/  IMAD R8, R37, UR5, R6 ;  /* 0x0000000525087c24 */ /* 0x000fe2000f8e0206 */
[----:B------:R-:W-:Y:S01]  /*17520*/  IADD3 R6, P1, R10, R4, RZ ;  /* 0x000000040a067210 */ /* 0x000fe20007f3e0ff */
[----:B------:R-:W-:Y:S01]  /*17530*/  IMAD R7, R20, 0x40, R0 ;  /* 0x0000004014077824 */ /* 0x000fe200078e0200 */
[----:B------:R-:W-:Y:S01]  /*17540*/  ULDC.64 UR4, c[0x0][0xb40] ;  /* 0x0002d00000047ab9 */ /* 0x000fe20000000a00 */
[----:B------:R-:W-:Y:S01]  /*17550*/  VIADD R4, R10, 0x8 ;  /* 0x000000080a047836 */ /* 0x000fe20000000000 */
[----:B------:R-:W-:Y:S01]  /*17560*/  IADD3.X R9, R9, R5, R8, P1, !PT ;  /* 0x0000000509097210 */ /* 0x000fe20000ffe408 */
[----:B------:R-:W-:Y:S01]  /*17570*/  IMAD.WIDE R12, R7, 0x2, R12 ;  /* 0x00000002070c7825 */ /* 0x000fe200078e020c */
[----:B------:R-:W-:Y:S02]  /*17580*/  LEA R32, P2, R6, UR4, 0x2 ;  /* 0x0000000406207c11 */ /* 0x000fe4000f8410ff */
[----:B------:R-:W-:Y:S02]  /*17590*/  ISETP.GE.OR P1, PT, R10, R23, P0 ;  /* 0x000000170a00720c */ /* 0x000fe40000726670 */
[----:B------:R-:W-:Y:S01]  /*175a0*/  LEA.HI.X R33, R6, UR5, R9, 0x2, P2 ;  /* 0x0000000506217c11 */ /* 0x000fe200090f1409 */
[----:B------:R-:W-:Y:S01]  /*175b0*/  ULDC.64 UR4, c[0x0][0xaa0] ;  /* 0x0002a80000047ab9 */ /* 0x000fe20000000a00 */
[----:B------:R-:W-:-:S02]  /*175c0*/  IADD3 R27, P2, R12, 0x1800, RZ ;  /* 0x000018000c1b7810 */ /* 0x000fc40007f5e0ff */
[C---:B------:R-:W-:Y:S02]  /*175d0*/  IADD3 R11, P3, R12.reuse, 0x3000, RZ ;  /* 0x000030000c0b7810 */ /* 0x040fe40007f7e0ff */
[----:B------:R-:W-:Y:S01]  /*175e0*/  IADD3 R7, P4, R12, 0x4800, RZ ;  /* 0x000048000c077810 */ /* 0x000fe20007f9e0ff */
[--C-:B------:R-:W-:Y:S01]  /*175f0*/  IMAD.X R5, RZ, RZ, R13.reuse, P2 ;  /* 0x000000ffff057224 */ /* 0x100fe200010e060d */
[----:B------:R-:W-:Y:S02]  /*17600*/  ISETP.GE.OR P0, PT, R4, R23, P0 ;  /* 0x000000170400720c */ /* 0x000fe40000706670 */
[----:B------:R-:W-:Y:S01]  /*17610*/  LOP3.LUT R25, R12, 0x380, RZ, 0xc0, !PT ;  /* 0x000003800c197812 */ /* 0x000fe200078ec0ff */
[----:B------:R-:W-:Y:S01]  /*17620*/  IMAD.X R15, RZ, RZ, R13, P4 ;  /* 0x000000ffff0f7224 */ /* 0x000fe200020e060d */
[----:B------:R-:W-:Y:S01]  /*17630*/  LOP3.LUT R4, R27, 0x380, RZ, 0xc0, !PT ;  /* 0x000003801b047812 */ /* 0x000fe200078ec0ff */
[----:B------:R-:W-:Y:S01]  /*17640*/  @!P1 STG.E desc[UR38][R32.64], R21 ;  /* 0x0000001520009986 */ /* 0x000fe2000c101926 */
[----:B------:R-:W-:-:S02]  /*17650*/  LOP3.LUT R8, R11, 0x380, RZ, 0xc0, !PT ;  /* 0x000003800b087812 */ /* 0x000fc400078ec0ff */
[----:B------:R-:W-:Y:S02]  /*17660*/  LOP3.LUT R6, R7, 0x380, RZ, 0xc0, !PT ;  /* 0x0000038007067812 */ /* 0x000fe400078ec0ff */
[----:B------:R-:W-:Y:S02]  /*17670*/  SHF.R.U64 R25, R25, 0x3, RZ ;  /* 0x0000000319197819 */ /* 0x000fe400000012ff */
[----:B------:R-:W-:Y:S01]  /*17680*/  SHF.R.U64 R4, R4, 0x3, RZ ;  /* 0x0000000304047819 */ /* 0x000fe200000012ff */
[----:B------:R0:W-:Y:S01]  /*17690*/  @!P0 STG.E desc[UR38][R32.64+0x20], R3 ;  /* 0x0000200320008986 */ /* 0x0001e2000c101926 */
[----:B------:R-:W-:Y:S02]  /*176a0*/  SHF.R.U64 R8, R8, 0x3, RZ ;  /* 0x0000000308087819 */ /* 0x000fe400000012ff */
[----:B------:R-:W-:Y:S02]  /*176b0*/  SHF.R.U64 R6, R6, 0x3, RZ ;  /* 0x0000000306067819 */ /* 0x000fe400000012ff */
[----:B------:R-:W-:Y:S01]  /*176c0*/  LOP3.LUT R24, R25, R12, RZ, 0x3c, !PT ;  /* 0x0000000c19187212 */ /* 0x000fe200078e3cff */
[----:B------:R-:W-:Y:S01]  /*176d0*/  IMAD.MOV.U32 R25, RZ, RZ, R13 ;  /* 0x000000ffff197224 */ /* 0x000fe200078e000d */
[----:B------:R-:W-:-:S02]  /*176e0*/  IADD3.X R9, RZ, R13, RZ, P3, !PT ;  /* 0x0000000dff097210 */ /* 0x000fc40001ffe4ff */
[----:B------:R-:W-:Y:S02]  /*176f0*/  LOP3.LUT R4, R4, R27, RZ, 0x3c, !PT ;  /* 0x0000001b04047212 */ /* 0x000fe400078e3cff */
[----:B------:R-:W-:Y:S01]  /*17700*/  LOP3.LUT R8, R8, R11, RZ, 0x3c, !PT ;  /* 0x0000000b08087212 */ /* 0x000fe200078e3cff */
[----:B------:R-:W5:Y:S01]  /*17710*/  LD.E.128 R24, desc[UR38][R24.64] ;  /* 0x0000002618187980 */ /* 0x000f62000c101d00 */
[----:B------:R-:W-:Y:S01]  /*17720*/  LOP3.LUT R14, R6, R7, RZ, 0x3c, !PT ;  /* 0x00000007060e7212 */ /* 0x000fe200078e3cff */
[----:B------:R-:W-:Y:S02]  /*17730*/  IMAD R34, R29, UR4, RZ ;  /* 0x000000041d227c24 */ /* 0x000fe4000f8e02ff */
[----:B------:R-:W5:Y:S01]  /*17740*/  LD.E.128 R4, desc[UR38][R4.64] ;  /* 0x0000002604047980 */ /* 0x000f62000c101d00 */
[----:B------:R-:W-:Y:S01]  /*17750*/  IMAD.WIDE.U32 R28, R35, UR4, R30 ;  /* 0x00000004231c7c25 */ /* 0x000fe2000f8e001e */
[----:B------:R-:W-:Y:S02]  /*17760*/  ULDC UR4, c[0x0][0xa8c] ;  /* 0x0002a30000047ab9 */ /* 0x000fe40000000800 */
[----:B------:R-:W5:Y:S04]  /*17770*/  LD.E.128 R8, desc[UR38][R8.64] ;  /* 0x0000002608087980 */ /* 0x000f68000c101d00 */
[----:B------:R-:W5:Y:S01]  /*17780*/  LD.E.128 R12, desc[UR38][R14.64] ;  /* 0x000000260e0c7980 */ /* 0x000f62000c101d00 */
[----:B------:R-:W-:Y:S01]  /*17790*/  @!PT LDS RZ, [RZ] ;  /* 0x00000000fffff984 */ /* 0x000fe20000000800 */
[----:B------:R-:W-:Y:S01]  /*177a0*/  @!PT LDS RZ, [RZ] ;  /* 0x00000000fffff984 */ /* 0x000fe20000000800 */
[----:B------:R-:W-:Y:S01]  /*177b0*/  @!PT LDS RZ, [RZ] ;  /* 0x00000000fffff984 */ /* 0x000fe20000000800 */
[----:B------:R-:W-:Y:S01]  /*177c0*/  @!PT LDS RZ, [RZ] ;  /* 0x00000000fffff984 */ /* 0x000fe20000000800 */
[----:B------:R1:W-:Y:S06]  /*177d0*/  MEMBAR.ALL.CTA ;  /* 0x0000000000007992 */ /* 0x0003ec0000008000 */
[----:B-1----:R-:W1:Y:S01]  /*177e0*/  FENCE.VIEW.ASYNC.S ;  /* 0x00000000000073c6 */ /* 0x002e620000000000 */
[----:B------:R-:W-:Y:S01]  /*177f0*/  ISETP.GE.AND P0, PT, R0, UR4, PT ;  /* 0x0000000400007c0c */ /* 0x000fe2000bf06270 */
[----:B------:R-:W-:-:S02]  /*17800*/  VIADD R0, R20, 0x30 ;  /* 0x0000003014007836 */ /* 0x000fc40000000000 */
[----:B------:R-:W-:Y:S02]  /*17810*/  IMAD R31, R39, -0xc0, R23 ;  /* 0xffffff40271f7824 */ /* 0x000fe400078e0217 */
[C---:B0-----:R-:W-:Y:S02]  /*17820*/  VIADD R3, R20.reuse, 0x60 ;  /* 0x0000006014037836 */ /* 0x041fe40000000000 */
[----:B------:R-:W-:Y:S02]  /*17830*/  VIADD R21, R20, 0x90 ;  /* 0x0000009014157836 */ /* 0x000fe40000000000 */
[----:B------:R-:W-:Y:S01]  /*17840*/  IMAD R35, R35, UR5, R34 ;  /* 0x0000000523237c24 */ /* 0x000fe2000f8e0222 */
[----:B------:R-:W-:Y:S01]  /*17850*/  ULDC.64 UR4, c[0x0][0xae0] ;  /* 0x0002b80000047ab9 */ /* 0x000fe20000000a00 */
[-C--:B------:R-:W-:Y:S01]  /*17860*/  ISETP.GE.OR P3, PT, R0, R31.reuse, P0 ;  /* 0x0000001f0000720c */ /* 0x080fe20000766670 */
[----:B------:R-:W-:Y:S01]  /*17870*/  IMAD R30, R36, UR4, RZ ;  /* 0x00000004241e7c24 */ /* 0x000fe2000f8e02ff */
[-C--:B------:R-:W-:Y:S01]  /*17880*/  ISETP.GE.OR P1, PT, R3, R31.reuse, P0 ;  /* 0x0000001f0300720c */ /* 0x080fe20000726670 */
[----:B------:R-:W-:Y:S01]  /*17890*/  IMAD.IADD R29, R29, 0x1, R35 ;  /* 0x000000011d1d7824 */ /* 0x000fe200078e0223 */
[----:B------:R-:W-:-:S02]  /*178a0*/  ISETP.GE.OR P2, PT, R21, R31, P0 ;  /* 0x0000001f1500720c */ /* 0x000fc40000746670 */
[----:B------:R-:W-:Y:S01]  /*178b0*/  ISETP.GE.OR P0, PT, R20, R31, P0 ;  /* 0x0000001f1400720c */ /* 0x000fe20000706670 */
[C---:B------:R-:W-:Y:S02]  /*178c0*/  IMAD R23, R40.reuse, UR5, R30 ;  /* 0x0000000528177c24 */ /* 0x040fe4000f8e021e */
[----:B------:R-:W-:Y:S01]  /*178d0*/  IMAD.WIDE.U32 R28, R40, UR4, R28 ;  /* 0x00000004281c7c25 */ /* 0x000fe2000f8e001c */
[----:B------:R-:W-:-:S03]  /*178e0*/  ULDC.64 UR4, c[0x0][0xae8] ;  /* 0x0002ba0000047ab9 */ /* 0x000fc60000000a00 */
[----:B------:R-:W-:Y:S02]  /*178f0*/  VIADD R0, R2, 0x16820 ;  /* 0x0001682002007836 */ /* 0x000fe40000000000 */
[----:B------:R-:W-:Y:S02]  /*17900*/  IMAD.IADD R29, R29, 0x1, R23 ;  /* 0x000000011d1d7824 */ /* 0x000fe400078e0217 */
[----:B------:R-:W-:Y:S01]  /*17910*/  IMAD R3, R38, UR4, RZ ;  /* 0x0000000426037c24 */ /* 0x000fe2000f8e02ff */
[----:B------:R-:W-:Y:S01]  /*17920*/  PRMT R0, RZ, 0x654, R0 ;  /* 0x00000654ff007816 */ /* 0x000fe20000000000 */
[C---:B------:R-:W-:Y:S01]  /*17930*/  IMAD.WIDE.U32 R32, R37.reuse, UR4, R28 ;  /* 0x0000000425207c25 */ /* 0x040fe2000f8e001c */
[----:B------:R-:W-:Y:S02]  /*17940*/  SHF.R.S32.HI R21, RZ, 0x1f, R20 ;  /* 0x0000001fff157819 */ /* 0x000fe40000011414 */
[----:B-1----:R0:W-:Y:S01]  /*17950*/  SYNCS.ARRIVE.TRANS64.RED.A1T0 RZ, [R0+URZ], RZ ;  /* 0x000000ff00ff79a7 */ /* 0x0021e2000810043f */
[----:B------:R-:W-:-:S02]  /*17960*/  IMAD R3, R37, UR5, R3 ;  /* 0x0000000525037c24 */ /* 0x000fc4000f8e0203 */
[----:B------:R-:W-:-:S04]  /*17970*/  IMAD.WIDE R30, R39, 0xc0, R20 ;  /* 0x000000c0271e7825 */ /* 0x000fc800078e0214 */
[----:B------:R-:W-:Y:S01]  /*17980*/  IMAD.IADD R23, R33, 0x1, R3 ;  /* 0x0000000121177824 */ /* 0x000fe200078e0203 */
[----:B0-----:R-:W-:Y:S06]  /*17990*/  @P0 BRA `(.L_x_1295) ;  /* 0x00000000002c0947 */ /* 0x001fec0003800000 */
        /* <DEDUP_REMOVED lines=11> */
.L_x_1295:
[----:B------:R-:W-:Y:S05]  /*17a50*/  BSYNC B1 ;  /* 0x0000000000017941 */ /* 0x000fea0003800000 */
.L_x_1294:
        /* <DEDUP_REMOVED lines=11> */
[----:B0----5:R-:W-:Y:S02]  /*17b10*/  LEA R24, P0, R20, UR4, 0x1 ;  /* 0x0000000414187c11 */ /* 0x021fe4000f8008ff */
[----:B------:R-:W-:-:S04]  /*17b20*/  IADD3 R3, R21, R3, RZ ;  /* 0x0000000315037210 */ /* 0x000fc80007ffe0ff */
[----:B------:R-:W-:-:S05]  /*17b30*/  LEA.HI.X R25, R20, UR5, R3, 0x1, P0 ;  /* 0x0000000514197c11 */ /* 0x000fca00080f0c03 */
[----:B------:R1:W-:Y:S02]  /*17b40*/  STG.E.128 desc[UR38][R24.64], R4 ;  /* 0x0000000418007986 */ /* 0x0003e4000c101d26 */
.L_x_1297:
[----:B------:R-:W-:Y:S05]  /*17b50*/  BSYNC B1 ;  /* 0x0000000000017941 */ /* 0x000fea0003800000 */
.L_x_1296:
        /* <DEDUP_REMOVED lines=15> */
.L_x_1299:
[----:B------:R-:W-:Y:S05]  /*17c50*/  BSYNC B1 ;  /* 0x0000000000017941 */ /* 0x000fea0003800000 */
.L_x_1298:
        /* <DEDUP_REMOVED lines=10> */
[----:B--2---:R-:W-:Y:S01]  /*17d00*/  LEA R6, P0, R4, UR4, 0x1 ;  /* 0x0000000404067c11 */ /* 0x004fe2000f8008ff */
[----:B------:R-:W-:-:S05]  /*17d10*/  IMAD.IADD R3, R5, 0x1, R3 ;  /* 0x0000000105037824 */ /* 0x000fca00078e0203 */
[----:B------:R-:W-:-:S05]  /*17d20*/  LEA.HI.X R7, R4, UR5, R3, 0x1, P0 ;  /* 0x0000000504077c11 */ /* 0x000fca00080f0c03 */
[----:B------:R3:W-:Y:S01]  /*17d30*/  STG.E.128 desc[UR38][R6.64], R12 ;  /* 0x0000000c06007986 */ /* 0x0007e2000c101d26 */
[----:B------:R-:W-:Y:S05]  /*17d40*/  BRA `(.L_x_1300) ;  /* 0x0000000800407947 */ /* 0x000fea0003800000 */
.L_x_1292:
[----:B-1----:R-:W2:Y:S01]  /*17d50*/  LDL R8, [R1+0x30] ;  /* 0x0000300001087983 */ /* 0x002ea20000100800 */
[----:B------:R-:W-:Y:S01]  /*17d60*/  ULDC.64 UR4, c[0x0][0xbd8] ;  /* 0x0002f60000047ab9 */ /* 0x000fe20000000a00 */
[----:B------:R-:W2:Y:S01]  /*17d70*/  LDC.64 R4, c[0x0][0xbd8] ;  /* 0x0002f600ff047b82 */ /* 0x000ea20000000a00 */
[----:B------:R-:W-:Y:S01]  /*17d80*/  ISETP.NE.U32.AND P0, PT, RZ, UR4, PT ;  /* 0x00000004ff007c0c */ /* 0x000fe2000bf05070 */
[----:B------:R-:W-:-:S03]  /*17d90*/  IMAD.MOV.U32 R9, RZ, RZ, RZ ;  /* 0x000000ffff097224 */ /* 0x000fc600078e00ff */
[----:B------:R-:W-:Y:S01]  /*17da0*/  ISETP.NE.AND.EX P0, PT, RZ, UR5, PT, P0 ;  /* 0x00000005ff007c0c */ /* 0x000fe2000bf05300 */
[----:B------:R-:W-:Y:S02]  /*17db0*/  ULDC.64 UR4, c[0x0][0xbe0] ;  /* 0x0002f80000047ab9 */ /* 0x000fe40000000a00 */
[----:B------:R-:W-:-:S04]  /*17dc0*/  ISETP.NE.U32.AND P1, PT, RZ, UR4, PT ;  /* 0x00000004ff007c0c */ /* 0x000fc8000bf25070 */
[----:B------:R-:W-:-:S13]  /*17dd0*/  ISETP.NE.AND.EX P1, PT, RZ, UR5, PT, P1 ;  /* 0x00000005ff007c0c */ /* 0x000fda000bf25310 */
[----:B------:R-:W1:Y:S01]  /*17de0*/  @P1 LDC.64 R6, c[0x0][0xbe0] ;  /* 0x0002f800ff061b82 */ /* 0x000e620000000a00 */
[----:B------:R-:W-:Y:S02]  /*17df0*/  ULDC UR4, c[0x0][0xa88] ;  /* 0x0002a20000047ab9 */ /* 0x000fe40000000800 */
[----:B------:R-:W-:Y:S02]  /*17e00*/  IMAD.U32 R3, RZ, RZ, UR4 ;  /* 0x00000004ff037e24 */ /* 0x000fe4000f8e00ff */
[----:B--2---:R-:W-:-:S04]  /*17e10*/  IMAD.WIDE R4, R8, 0x4, R4 ;  /* 0x0000000408047825 */ /* 0x004fc800078e0204 */
[----:B-1----:R-:W-:Y:S01]  /*17e20*/  @P1 IMAD.WIDE R6, R8, 0x4, R6 ;  /* 0x0000000408061825 */ /* 0x002fe200078e0206 */
[----:B------:R1:W5:Y:S04]  /*17e30*/  @P0 LDG.E R9, desc[UR38][R4.64] ;  /* 0x0000002604090981 */ /* 0x000368000c1e1900 */
[----:B------:R1:W5:Y:S01]  /*17e40*/  @P1 LDG.E R3, desc[UR38][R6.64] ;  /* 0x0000002606031981 */ /* 0x000362000c1e1900 */
[----:B------:R-:W-:Y:S01]  /*17e50*/  ISETP.GT.AND P2, PT, R39, 0xbf, PT ;  /* 0x000000bf2700780c */ /* 0x000fe20003f44270 */
[----:B------:R-:W-:-:S12]  /*17e60*/  @P1 BRA `(.L_x_1301) ;  /* 0x0000000000101947 */ /* 0x000fd80003800000 */
[----:B------:R-:W-:Y:S05]  /*17e70*/  @!P0 BRA `(.L_x_1301) ;  /* 0x00000000000c8947 */ /* 0x000fea0003800000 */
[----:B-1----:R-:W2:Y:S04]  /*17e80*/  LDG.E R6, desc[UR38][R4.64] ;  /* 0x0000002604067981 */ /* 0x002ea8000c1e1900 */
[----:B-----5:R-:W2:Y:S02]  /*17e90*/  LDG.E R3, desc[UR38][R4.64+0x4] ;  /* 0x0000042604037981 */ /* 0x020ea4000c1e1900 */
[----:B--2---:R-:W-:-:S07]  /*17ea0*/  IMAD.IADD R3, R3, 0x1, -R6 ;  /* 0x0000000103037824 */ /* 0x004fce00078e0a06 */
.L_x_1301:
[----:B------:R-:W2:Y:S04]  /*17eb0*/  LDL R15, [R1+0x2c] ;  /* 0x00002c00010f7983 */ /* 0x000ea80000100800 */
[----:B0-----:R0:W5:Y:S01]  /*17ec0*/  LDL R14, [R1+0x38] ;  /* 0x00003800010e7983 */ /* 0x0011620000100800 */
[----:B-1----:R-:W-:Y:S01]  /*17ed0*/  SHF.R.S32.HI R4, RZ, 0x1f, R8 ;  /* 0x0000001fff047819 */ /* 0x002fe20000011408 */
[----:B------:R-:W-:Y:S01]  /*17ee0*/  BSSY B1, `(.L_x_1302) ;  /* 0x000001d000017945 */ /* 0x000fe20003800000 */
[----:B------:R-:W-:Y:S02]  /*17ef0*/  SEL R11, R8, RZ, !P0 ;  /* 0x000000ff080b7207 */ /* 0x000fe40004000000 */
[----:B------:R-:W-:Y:S02]  /*17f00*/  SHF.R.S32.HI R13, RZ, 0x1f, R0 ;  /* 0x0000001fff0d7819 */ /* 0x000fe40000011400 */
[----:B------:R-:W-:-:S02]  /*17f10*/  SEL R12, R4, RZ, !P0 ;  /* 0x000000ff040c7207 */ /* 0x000fc40004000000 */
[----:B-----5:R-:W-:Y:S02]  /*17f20*/  SHF.R.S32.HI R8, RZ, 0x1f, R9 ;  /* 0x0000001fff087819 */ /* 0x020fe40000011409 */
[----:B--2---:R-:W-:Y:S01]  /*17f30*/  SHF.R.S32.HI R10, RZ, 0x1f, R15 ;  /* 0x0000001fff0a7819 */ /* 0x004fe2000001140f */
[----:B0-----:R-:W-:Y:S06]  /*17f40*/  @P2 BRA `(.L_x_1303) ;  /* 0x0000000000582947 */ /* 0x001fec0003800000 */
[----:B------:R-:W0:Y:S02]  /*17f50*/  S2R R5, SR_TID.X ;  /* 0x0000000000057919 */ /* 0x000e240000002100 */
        /* <DEDUP_REMOVED lines=15> */
[----:B------:R-:W-:-:S03]  /*18050*/  ULDC.64 UR4, c[0x0][0xb40] ;  /* 0x0002d00000047ab9 */ /* 0x000fc60000000a00 */
[----:B------:R-:W-:Y:S01]  /*18060*/  IMAD.IADD R5, R5, 0x1, R7 ;  /* 0x0000000105057824 */ /* 0x000fe200078e0207 */
[----:B------:R-:W-:-:S04]  /*18070*/  LEA R6, P0, R4, UR4, 0x2 ;  /* 0x0000000404067c11 */ /* 0x000fc8000f8010ff */
[----:B------:R-:W-:Y:S01]  /*18080*/  LEA.HI.X R7, R4, UR5, R5, 0x2, P0 ;  /* 0x0000000504077c11 */ /* 0x000fe200080f1405 */
[----:B------:R-:W-:-:S05]  /*18090*/  IMAD.MOV.U32 R5, RZ, RZ, -0x800000 ;  /* 0xff800000ff057424 */ /* 0x000fca00078e00ff */
[----:B------:R0:W-:Y:S03]  /*180a0*/  STG.E desc[UR38][R6.64], R5 ;  /* 0x0000000506007986 */ /* 0x0001e6000c101926 */
.L_x_1303:
[----:B------:R-:W-:Y:S05]  /*180b0*/  BSYNC B1 ;  /* 0x0000000000017941 */ /* 0x000fea0003800000 */
.L_x_1302:
[----:B0-----:R-:W-:Y:S01]  /*180c0*/  MOV R5, R13 ;  /* 0x0000000d00057202 */ /* 0x001fe20000000f00 */
[----:B------:R-:W-:Y:S01]  /*180d0*/  ULDC.64 UR4, c[0x0][0xaa0] ;  /* 0x0002a80000047ab9 */ /* 0x000fe20000000a00 */
        /* <DEDUP_REMOVED lines=14> */
[----:B------:R-:W-:Y:S01]  /*181c0*/  ISETP.GE.OR P3, PT, R6, R7, P0 ;  /* 0x000000070600720c */ /* 0x000fe20000766670 */
[----:B------:R-:W-:Y:S02]  /*181d0*/  IMAD R3, R15, UR7, R0 ;  /* 0x000000070f037c24 */ /* 0x000fe4000f8e0200 */
[C---:B------:R-:W-:Y:S02]  /*181e0*/  VIADD R0, R20.reuse, 0x60 ;  /* 0x0000006014007836 */ /* 0x040fe40000000000 */
[----:B------:R-:W-:-:S02]  /*181f0*/  VIADD R6, R20, 0x90 ;  /* 0x0000009014067836 */ /* 0x000fc40000000000 */
[----:B------:R-:W-:Y:S01]  /*18200*/  IMAD.WIDE.U32 R4, R15, UR6, R4 ;  /* 0x000000060f047c25 */ /* 0x000fe2000f8e0004 */
[-C--:B------:R-:W-:Y:S02]  /*18210*/  ISETP.GE.OR P1, PT, R0, R7.reuse, P0 ;  /* 0x000000070000720c */ /* 0x080fe40000726670 */
[-C--:B------:R-:W-:Y:S01]  /*18220*/  ISETP.GE.OR P2, PT, R6, R7.reuse, P0 ;  /* 0x000000070600720c */ /* 0x080fe20000746670 */
[----:B------:R-:W-:Y:S01]  /*18230*/  IMAD.IADD R5, R5, 0x1, R3 ;  /* 0x0000000105057824 */ /* 0x000fe200078e0203 */
[----:B------:R-:W-:Y:S01]  /*18240*/  ISETP.GE.OR P0, PT, R20, R7, P0 ;  /* 0x000000071400720c */ /* 0x000fe20000706670 */
[----:B------:R-:W-:Y:S02]  /*18250*/  IMAD R0, R12, UR4, RZ ;  /* 0x000000040c007c24 */ /* 0x000fe4000f8e02ff */
[----:B------:R-:W-:-:S04]  /*18260*/  IMAD.WIDE.U32 R6, R11, UR4, R4 ;  /* 0x000000040b067c25 */ /* 0x000fc8000f8e0004 */
[----:B------:R-:W-:Y:S02]  /*18270*/  IMAD R3, R11, UR5, R0 ;  /* 0x000000050b037c24 */ /* 0x000fe4000f8e0200 */
[----:B------:R-:W-:-:S04]  /*18280*/  IMAD.WIDE R20, R14, 0xc0, R20 ;  /* 0x000000c00e147825 */ /* 0x000fc800078e0214 */
[----:B------:R-:W-:Y:S01]  /*18290*/  IMAD.IADD R9, R7, 0x1, R3 ;  /* 0x0000000107097824 */ /* 0x000fe200078e0203 */
        /* <DEDUP_REMOVED lines=12> */
.L_x_1305:
[----:B------:R-:W-:Y:S05]  /*18360*/  BSYNC B1 ;  /* 0x0000000000017941 */ /* 0x000fea0003800000 */
.L_x_1304:
        /* <DEDUP_REMOVED lines=15> */
.L_x_1307:
[----:B------:R-:W-:Y:S05]  /*18460*/  BSYNC B1 ;  /* 0x0000000000017941 */ /* 0x000fea0003800000 */
.L_x_1306:
        /* <DEDUP_REMOVED lines=11> */
[----:B01----:R-:W-:Y:S02]  /*18520*/  LEA R10, P0, R4, UR4, 0x1 ;  /* 0x00000004040a7c11 */ /* 0x003fe4000f8008ff */
[----:B------:R-:W-:-:S04]  /*18530*/  IADD3 R3, R5, R3, RZ ;  /* 0x0000000305037210 */ /* 0x000fc80007ffe0ff */
[----:B------:R-:W-:-:S05]  /*18540*/  LEA.HI.X R11, R4, UR5, R3, 0x1, P0 ;  /* 0x00000005040b7c11 */ /* 0x000fca00080f0c03 */
[----:B------:R2:W-:Y:S02]  /*18550*/  STG.E.128 desc[UR38][R10.64], RZ ;  /* 0x000000ff0a007986 */ /* 0x0005e4000c101d26 */
.L_x_1309:
[----:B------:R-:W-:Y:S05]  /*18560*/  BSYNC B1 ;  /* 0x0000000000017941 */ /* 0x000fea0003800000 */
.L_x_1308:
        /* <DEDUP_REMOVED lines=14> */
.L_x_1300:
[----:B------:R-:W-:Y:S05]  /*18650*/  BSYNC B0 ;  /* 0x0000000000007941 */ /* 0x000fea0003800000 */
.L_x_1291:
[----:B------:R-:W2:Y:S01]  /*18660*/  LDL R0, [R1+0x1c] ;  /* 0x00001c0001007983 */ /* 0x000ea20000100800 */
[----:B------:R-:W-:Y:S02]  /*18670*/  ULDC UR4, c[0x0][0xc14] ;  /* 0x0003050000047ab9 */ /* 0x000fe40000000800 */
[----:B--2---:R-:W-:-:S13]  /*18680*/  ISETP.GE.AND P0, PT, R0, UR4, PT ;  /* 0x0000000400007c0c */ /* 0x004fda000bf06270 */
[----:B------:R-:W-:Y:S05]  /*18690*/  @!P0 BRA `(.L_x_1310) ;  /* 0xfffffe8400c88947 */ /* 0x000fea000383ffff */
[----:B------:R-:W-:Y:S05]  /*186a0*/  BRA `(.L_x_1096) ;  /* 0x0000005400407947 */ /* 0x000fea0003800000 */
.L_x_1094:
[----:B------:R-:W-:-:S08]  /*186b0*/  NOP ;  /* 0x0000000000007918 */ /* 0x000fd00000000000 */
[----:B------:R-:W0:-:S00]  /*186c0*/  USETMAXREG.DEALLOC.CTAPOOL 0x20 ;  /* 0x00000020000079c8 */ /* 0x000e0000080e0500 */
[----:B0-----:R-:W-:-:S06]  /*186d0*/  LOP3.LUT R0, R0, 0x3, RZ, 0xc0, !PT ;  /* 0x0000000300007812 */ /* 0x001fcc00078ec0ff */
[----:B------:R-:W0:Y:S02]  /*186e0*/  SHFL.IDX PT, R0, R0, RZ, 0x1f ;  /* 0x00001fff00007589 */ /* 0x000e2400000e0000 */
[----:B0-----:R-:W-:-:S13]  /*186f0*/  ISETP.NE.AND P0, PT, R0, RZ, PT ;  /* 0x000000ff0000720c */ /* 0x001fda0003f05270 */
[----:B------:R-:W-:Y:S05]  /*18700*/  @P0 BRA `(.L_x_1096) ;  /* 0x0000005400280947 */ /* 0x000fea0003800000 */
        /* <DEDUP_REMOVED lines=15> */
[----:B------:R-:W-:Y:S01]  /*18800*/  ISETP.GE.U32.AND P0, PT, R28, 0x2, PT ;  /* 0x000000021c00780c */ /* 0x000fe20003f06070 */
[----:B------:R-:W-:Y:S01]  /*18810*/  IMAD.MOV.U32 R19, RZ, RZ, RZ ;  /* 0x000000ffff137224 */ /* 0x000fe200078e00ff */
        /* <DEDUP_REMOVED lines=38> */
.L_x_1315:
[----:B------:R-:W-:Y:S01]  /*18a80*/  VIADD R0, R19, 0x1f ;  /* 0x0000001f13007836 */ /* 0x000fe20000000000 */
[----:B------:R-:W-:-:S04]  /*18a90*/  MOV R19, UR7 ;  /* 0x0000000700137c02 */ /* 0x000fc80008000f00 */
[----:B------:R-:W-:-:S13]  /*18aa0*/  ISETP.GE.AND P0, PT, R0, UR5, PT ;  /* 0x0000000500007c0c */ /* 0x000fda000bf06270 */
[----:B------:R-:W-:Y:S05]  /*18ab0*/  @P0 BRA `(.L_x_1312) ;  /* 0x0000000400d00947 */ /* 0x000fea0003800000 */
[----:B------:R-:W-:Y:S01]  /*18ac0*/  IMAD.MOV.U32 R19, RZ, RZ, R0 ;  /* 0x000000ffff137224 */ /* 0x000fe200078e0000 */
[C---:B------:R-:W-:Y:S01]  /*18ad0*/  ISETP.NE.AND P1, PT, R28.reuse, 0x1f, PT ;  /* 0x0000001f1c00780c */ /* 0x040fe20003f25270 */
[----:B------:R-:W-:Y:S01]  /*18ae0*/  BSSY B0, `(.L_x_1313) ;  /* 0x0000008000007945 */ /* 0x000fe20003800000 */
[----:B------:R-:W-:Y:S02]  /*18af0*/  IMAD.MOV.U32 R0, RZ, RZ, RZ ;  /* 0x000000ffff007224 */ /* 0x000fe400078e00ff */
[----:B------:R-:W-:-:S05]  /*18b00*/  IMAD.IADD R5, R28, 0x1, R19 ;  /* 0x000000011c057824 */ /* 0x000fca00078e0213 */
[----:B------:R-:W-:-:S13]  /*18b10*/  ISETP.GE.OR P0, PT, R5, UR5, !P1 ;  /* 0x0000000505007c0c */ /* 0x000fda000cf06670 */
[----:B------:R-:W-:Y:S05]  /*18b20*/  @P0 BRA `(.L_x_1314) ;  /* 0x00000000000c0947 */ /* 0x000fea0003800000 */
[----:B------:R-:W0:Y:S02]  /*18b30*/  LDC.64 R2, c[0x0][0xc58] ;  /* 0x00031600ff027b82 */ /* 0x000e240000000a00 */
[----:B0-----:R-:W-:-:S05]  /*18b40*/  IMAD.WIDE R2, R5, 0x4, R2 ;  /* 0x0000000405027825 */ /* 0x001fca00078e0202 */
[----:B------:R0:W5:Y:S02]  /*18b50*/  LDG.E R0, desc[UR38][R2.64] ;  /* 0x0000002602007981 */ /* 0x000164000c1e1900 */
.L_x_1314:
[----:B------:R-:W-:Y:S05]  /*18b60*/  BSYNC B0 ;  /* 0x0000000000007941 */ /* 0x000fea0003800000 */
.L_x_1313:
[----:B0----5:R-:W0:Y:S01]  /*18b70*/  SHFL.UP PT, R2, R0, 0x1, RZ ;  /* 0x0420000000027989 */ /* 0x021e2200000e00ff */
[C---:B------:R-:W-:Y:S02]  /*18b80*/  ISETP.NE.AND P0, PT, R28.reuse, RZ, PT ;  /* 0x000000ff1c00720c */ /* 0x040fe40003f05270 */
[----:B------:R-:W-:Y:S02]  /*18b90*/  ISETP.GE.U32.AND P1, PT, R28, 0x2, PT ;  /* 0x000000021c00780c */ /* 0x000fe40003f26070 */
        /* <DEDUP_REMOVED lines=23> */
.L_x_1311:
        /* <DEDUP_REMOVED lines=20> */
.L_x_1316:
[----:B---3--:R-:W-:Y:S01]  /*18e50*/  IMAD R16, R16, UR4, R11 ;  /* 0x0000000410107c24 */ /* 0x008fe2000f8e020b */
[----:B------:R-:W-:Y:S01]  /*18e60*/  IABS R2, R4 ;  /* 0x0000000400027213 */ /* 0x000fe20000000000 */
[----:B-1----:R-:W-:-:S03]  /*18e70*/  IMAD.MOV R9, RZ, RZ, -R3 ;  /* 0x000000ffff097224 */ /* 0x002fc600078e0a03 */
[----:B--2---:R-:W-:Y:S01]  /*18e80*/  IADD3 R5, -R16, UR6, RZ ;  /* 0x0000000610057c10 */ /* 0x004fe2000fffe1ff */
[----:B0-----:R-:W-:Y:S01]  /*18e90*/  IMAD.MOV R10, RZ, RZ, -R2 ;  /* 0x000000ffff0a7224 */ /* 0x001fe200078e0a02 */
[----:B------:R-:W-:Y:S01]  /*18ea0*/  MOV R2, RZ ;  /* 0x000000ff00027202 */ /* 0x000fe20000000f00 */
[----:B------:R-:W-:Y:S01]  /*18eb0*/  IMAD R9, R9, R6, RZ ;  /* 0x0000000609097224 */ /* 0x000fe200078e02ff */
[----:B------:R-:W-:-:S03]  /*18ec0*/  IABS R8, R5 ;  /* 0x0000000500087213 */ /* 0x000fc60000000000 */
        /* <DEDUP_REMOVED lines=43> */
[----:B------:R-:W-:Y:S02]  /*19180*/  @!P0 IADD3 R2, -R2, RZ, RZ ;  /* 0x000000ff02028210 */ /* 0x000fe40007ffe1ff */
[----:B------:R-:W-:-:S13]  /*19190*/  ISETP.NE.AND P0, PT, R7, RZ, PT ;  /* 0x000000ff0700720c */ /* 0x000fda0003f05270 */
[----:B------:R-:W-:Y:S01]  /*191a0*/  @!P0 LOP3.LUT R2, RZ, R7, RZ, 0x33, !PT ;  /* 0x00000007ff028212 */ /* 0x000fe200078e33ff */
[----:B------:R-:W-:-:S03]  /*191b0*/  IMAD.MOV R7, RZ, RZ, -R7 ;  /* 0x000000ffff077224 */ /* 0x000fc600078e0a07 */
[----:B------:R-:W-:Y:S01]  /*191c0*/  LOP3.LUT R17, RZ, R2, RZ, 0x33, !PT ;  /* 0x00000002ff117212 */ /* 0x000fe200078e33ff */
[----:B------:R-:W-:-:S04]  /*191d0*/  IMAD R18, R2, R7, R3 ;  /* 0x0000000702127224 */ /* 0x000fc800078e0203 */
[----:B------:R-:W-:Y:S01]  /*191e0*/  IMAD.IADD R17, R0, 0x1, R17 ;  /* 0x0000000100117824 */ /* 0x000fe200078e0211 */
[----:B------:R-:W-:Y:S06]  /*191f0*/  BRA `(.L_x_1317) ;  /* 0x00000000000c7947 */ /* 0x000fec0003800000 */
.L_x_1312:
[----:B------:R-:W-:Y:S02]  /*19200*/  IMAD.MOV.U32 R17, RZ, RZ, RZ ;  /* 0x000000ffff117224 */ /* 0x000fe400078e00ff */
[----:B------:R-:W-:Y:S02]  /*19210*/  IMAD.U32 R16, RZ, RZ, UR6 ;  /* 0x00000006ff107e24 */ /* 0x000fe4000f8e00ff */
[----:B------:R-:W-:-:S07]  /*19220*/  IMAD.MOV.U32 R18, RZ, RZ, RZ ;  /* 0x000000ffff127224 */ /* 0x000fce00078e00ff */
.L_x_1317:
        /* <DEDUP_REMOVED lines=12> */
[----:B------:R-:W-:Y:S01]  /*192f0*/  IMAD.MOV.U32 R26, RZ, RZ, 0x1 ;  /* 0x00000001ff1a7424 */ /* 0x000fe200078e00ff */
[----:B------:R-:W-:Y:S01]  /*19300*/  ULDC.64 UR40, c[0x0][0x198] ;  /* 0x0000660000287ab9 */ /* 0x000fe20000000a00 */
[----:B------:R-:W-:Y:S01]  /*19310*/  IMAD.MOV.U32 R25, RZ, RZ, RZ ;  /* 0x000000ffff197224 */ /* 0x000fe200078e00ff */
[----:B------:R-:W-:Y:S01]  /*19320*/  ULDC UR37, c[0x0][0xc] ;  /* 0x0000030000257ab9 */ /* 0x000fe20000000800 */
[----:B------:R-:W-:Y:S02]  /*19330*/  IMAD.MOV.U32 R22, RZ, RZ, RZ ;  /* 0x000000ffff167224 */ /* 0x000fe400078e00ff */
[----:B------:R-:W-:-:S07]  /*19340*/  IMAD.MOV.U32 R24, RZ, RZ, 0x1 ;  /* 0x00000001ff187424 */ /* 0x000fce00078e00ff */
.L_x_1418:
[----:B------:R-:W-:Y:S05]  /*19350*/  YIELD ;  /* 0x0000000000007946 */ /* 0x000fea0003800000 */
[----:B------:R-:W-:Y:S01]  /*19360*/  ULDC.64 UR4, c[0x0][0xa28] ;  /* 0x00028a0000047ab9 */ /* 0x000fe20000000a00 */
[----:B------:R-:W-:Y:S01]  /*19370*/  IMAD.MOV.U32 R8, RZ, RZ, RZ ;  /* 0x000000ffff087224 */ /* 0x000fe200078e00ff */
[----:B------:R-:W-:Y:S01]  /*19380*/  ISETP.NE.U32.AND P0, PT, RZ, UR4, PT ;  /* 0x00000004ff007c0c */ /* 0x000fe2000bf05070 */
[----:B0-----:R-:W-:Y:S01]  /*19390*/  IMAD.MOV.U32 R0, RZ, RZ, RZ ;  /* 0x000000ffff007224 */ /* 0x001fe200078e00ff */
[----:B------:R-:W-:Y:S01]  /*193a0*/  ULDC.64 UR8, c[0x0][0xa08] ;  /* 0x0002820000087ab9 */ /* 0x000fe20000000a00 */
[----:B------:R-:W-:Y:S01]  /*193b0*/  ULDC.64 UR10, c[0x0][0xa10] ;  /* 0x00028400000a7ab9 */ /* 0x000fe20000000a00 */
[----:B------:R-:W-:Y:S01]  /*193c0*/  ISETP.NE.AND.EX P0, PT, RZ, UR5, PT, P0 ;  /* 0x00000005ff007c0c */ /* 0x000fe2000bf05300 */
[----:B------:R-:W-:-:S12]  /*193d0*/  ULDC.64 UR4, c[0x0][0xa00] ;  /* 0x0002800000047ab9 */ /* 0x000fd80000000a00 */
[----:B--2---:R-:W0:Y:S01]  /*193e0*/  @P0 LDC.64 R2, c[0x0][0xa28] ;  /* 0x00028a00ff020b82 */ /* 0x004e220000000a00 */
[----:B------:R-:W-:-:S04]  /*193f0*/  ISETP.NE.U32.AND P2, PT, RZ, UR4, PT ;  /* 0x00000004ff007c0c */ /* 0x000fc8000bf45070 */
[----:B------:R-:W-:Y:S01]  /*19400*/  ISETP.NE.AND.EX P2, PT, RZ, UR5, PT, P2 ;  /* 0x00000005ff007c0c */ /* 0x000fe2000bf45320 */
[----:B------:R-:W-:Y:S01]  /*19410*/  ULDC.64 UR4, c[0x0][0xa18] ;  /* 0x0002860000047ab9 */ /* 0x000fe20000000a00 */
[----:B0-----:R-:W-:-:S05]  /*19420*/  @P0 IMAD.WIDE R2, R19, 0x4, R2 ;  /* 0x0000000413020825 */ /* 0x001fca00078e0202 */
[----:B------:R0:W5:Y:S01]  /*19430*/  @P0 LDG.E R8, desc[UR38][R2.64] ;  /* 0x0000002602080981 */ /* 0x000162000c1e1900 */
[----:B------:R-:W-:Y:S01]  /*19440*/  ISETP.NE.U32.AND P0, PT, RZ, UR4, PT ;  /* 0x00000004ff007c0c */ /* 0x000fe2000bf05070 */
[----:B0-----:R-:W0:Y:S03]  /*19450*/  LDC.64 R2, c[0x0][0xa00] ;  /* 0x00028000ff027b82 */ /* 0x001e260000000a00 */
[----:B------:R-:W-:-:S13]  /*19460*/  ISETP.NE.AND.EX P0, PT, RZ, UR5, PT, P0 ;  /* 0x00000005ff007c0c */ /* 0x000fda000bf05300 */
[----:B------:R-:W2:Y:S01]  /*19470*/  @P0 LDC.64 R4, c[0x0][0xa18] ;  /* 0x00028600ff040b82 */ /* 0x000ea20000000a00 */
[----:B0-----:R-:W-:-:S05]  /*19480*/  IMAD.WIDE R2, R19, 0x4, R2 ;  /* 0x0000000413027825 */ /* 0x001fca00078e0202 */
[----:B------:R-:W3:Y:S01]  /*19490*/  @P2 LDG.E R0, desc[UR38][R2.64] ;  /* 0x0000002602002981 */ /* 0x000ee2000c1e1900 */
[----:B------:R-:W-:Y:S02]  /*194a0*/  ULDC UR4, c[0x0][0x288] ;  /* 0x0000a20000047ab9 */ /* 0x000fe40000000800 */
[----:B------:R-:W-:Y:S01]  /*194b0*/  IMAD.U32 R7, RZ, RZ, UR4 ;  /* 0x00000004ff077e24 */ /* 0x000fe2000f8e00ff */
[----:B------:R-:W-:Y:S01]  /*194c0*/  ULDC.64 UR4, c[0x0][0x3f8] ;  /* 0x0000fe0000047ab9 */ /* 0x000fe20000000a00 */
[----:B--2---:R-:W-:-:S05]  /*194d0*/  @P0 IMAD.WIDE R4, R19, 0x4, R4 ;  /* 0x0000000413040825 */ /* 0x004fca00078e0204 */
[----:B------:R0:W5:Y:S01]  /*194e0*/  @P0 LDG.E R7, desc[UR38][R4.64] ;  /* 0x0000002604070981 */ /* 0x000162000c1e1900 */
[----:B------:R-:W-:Y:S01]  /*194f0*/  UISETP.NE.U32.AND UP0, UPT, UR4, URZ, UPT ;  /* 0x0000003f0400728c */ /* 0x000fe2000bf05070 */
[----:B------:R-:W-:Y:S01]  /*19500*/  ISETP.NE.U32.AND P1, PT, RZ, UR8, PT ;  /* 0x00000008ff007c0c */ /* 0x000fe2000bf25070 */
[----:B------:R-:W-:Y:S01]  /*19510*/  ULDC UR6, c[0x0][0x338] ;  /* 0x0000ce0000067ab9 */ /* 0x000fe20000000800 */
[----:B------:R-:W-:Y:S01]  /*19520*/  ULDC UR4, c[0x0][0x404] ;  /* 0x0001010000047ab9 */ /* 0x000fe20000000800 */
[----:B------:R-:W-:Y:S01]  /*19530*/  UISETP.NE.AND.EX UP0, UPT, UR5, URZ, UPT, UP0 ;  /* 0x0000003f0500728c */ /* 0x000fe2000bf05300 */
[----:B------:R-:W-:Y:S01]  /*19540*/  ISETP.NE.AND.EX P3, PT, RZ, UR9, PT, P1 ;  /* 0x00000009ff007c0c */ /* 0x000fe2000bf65310 */
[----:B------:R-:W-:Y:S01]  /*19550*/  IMAD.U32 R6, RZ, RZ, UR6 ;  /* 0x00000006ff067e24 */ /* 0x000fe2000f8e00ff */
[----:B------:R-:W-:Y:S01]  /*19560*/  ULDC UR5, c[0x0][0x2e0] ;  /* 0x0000b80000057ab9 */ /* 0x000fe20000000800 */
[----:B------:R-:W-:Y:S01]  /*19570*/  USEL UR4, UR4, 0x1, UP0 ;  /* 0x0000000104047887 */ /* 0x000fe20008000000 */
[----:B------:R-:W-:-:S03]  /*19580*/  ISETP.NE.U32.AND P1, PT, RZ, UR10, PT ;  /* 0x0000000aff007c0c */ /* 0x000fc6000bf25070 */
[----:B------:R-:W-:Y:S01]  /*19590*/  UIMAD UR4, UR4, UR5, URZ ;  /* 0x00000005040472a4 */ /* 0x000fe2000f8e023f */
[----:B------:R-:W-:-:S05]  /*195a0*/  ISETP.NE.AND.EX P1, PT, RZ, UR11, PT, P1 ;  /* 0x0000000bff007c0c */ /* 0x000fca000bf25310 */
[----:B------:R-:W-:Y:S01]  /*195b0*/  MOV R9, UR4 ;  /* 0x0000000400097c02 */ /* 0x000fe20008000f00 */
[----:B---3--:R0:W-:Y:S01]  /*195c0*/  STL [R1+0x8], R0 ;  /* 0x0000080001007387 */ /* 0x0081e20000100800 */
[----:B------:R-:W-:Y:S06]  /*195d0*/  @P0 BRA `(.L_x_1319) ;  /* 0x0000000000100947 */ /* 0x000fec0003800000 */
[----:B------:R-:W-:Y:S05]  /*195e0*/  @!P2 BRA `(.L_x_1319) ;  /* 0x00000000000ca947 */ /* 0x000fea0003800000 */
[----:B0-----:R-:W2:Y:S04]  /*195f0*/  LDG.E R0, desc[UR38][R2.64] ;  /* 0x0000002602007981 */ /* 0x001ea8000c1e1900 */
[----:B-----5:R-:W2:Y:S02]  /*19600*/  LDG.E R7, desc[UR38][R2.64+0x4] ;  /* 0x0000042602077981 */ /* 0x020ea4000c1e1900 */
[----:B--2---:R-:W-:-:S07]  /*19610*/  IMAD.IADD R7, R7, 0x1, -R0 ;  /* 0x0000000107077824 */ /* 0x004fce00078e0a00 */
.L_x_1319:
[----:B0-----:R-:W0:Y:S01]  /*19620*/  LDC.64 R4, c[0x0][0xa08] ;  /* 0x00028200ff047b82 */ /* 0x001e220000000a00 */
[----:B------:R-:W-:Y:S01]  /*19630*/  IMAD.MOV.U32 R23, RZ, RZ, RZ ;  /* 0x000000ffff177224 */ /* 0x000fe200078e00ff */
[----:B------:R-:W-:-:S06]  /*19640*/  ULDC.64 UR4, c[0x0][0xa20] ;  /* 0x0002880000047ab9 */ /* 0x000fcc0000000a00 */
[----:B------:R-:W2:Y:S01]  /*19650*/  LDC.64 R2, c[0x0][0xa10] ;  /* 0x00028400ff027b82 */ /* 0x000ea20000000a00 */
[----:B------:R-:W-:Y:S02]  /*19660*/  IMAD.MOV.U32 R0, RZ, RZ, RZ ;  /* 0x000000ffff007224 */ /* 0x000fe400078e00ff */
[----:B0-----:R-:W-:-:S05]  /*19670*/  IMAD.WIDE R4, R19, 0x4, R4 ;  /* 0x0000000413047825 */ /* 0x001fca00078e0204 */
[----:B------:R-:W3:Y:S01]  /*19680*/  @P3 LDG.E R23, desc[UR38][R4.64] ;  /* 0x0000002604173981 */ /* 0x000ee2000c1e1900 */
[----:B--2---:R-:W-:-:S05]  /*19690*/  IMAD.WIDE R2, R19, 0x4, R2 ;  /* 0x0000000413027825 */ /* 0x004fca00078e0202 */
[----:B------:R0:W5:Y:S01]  /*196a0*/  @P1 LDG.E R0, desc[UR38][R2.64] ;  /* 0x0000002602001981 */ /* 0x000162000c1e1900 */
[----:B------:R-:W-:-:S04]  /*196b0*/  ISETP.NE.U32.AND P0, PT, RZ, UR4, PT ;  /* 0x00000004ff007c0c */ /* 0x000fc8000bf05070 */
[----:B------:R-:W-:Y:S01]  /*196c0*/  ISETP.NE.AND.EX P0, PT, RZ, UR5, PT, P0 ;  /* 0x00000005ff007c0c */ /* 0x000fe2000bf05300 */
[----:B---3-5:R-:W-:-:S12]  /*196d0*/  IMAD.IADD R23, R23, 0x1, R8 ;  /* 0x0000000117177824 */ /* 0x028fd800078e0208 */
[----:B0-----:R-:W-:Y:S05]  /*196e0*/  @!P0 BRA `(.L_x_1320) ;  /* 0x0000000000108947 */ /* 0x001fea0003800000 */
[----:B------:R-:W0:Y:S02]  /*196f0*/  LDC.64 R4, c[0x0][0xa20] ;  /* 0x00028800ff047b82 */ /* 0x000e240000000a00 */
[----:B0-----:R-:W-:-:S05]  /*19700*/  IMAD.WIDE R4, R19, 0x4, R4 ;  /* 0x0000000413047825 */ /* 0x001fca00078e0204 */
[----:B------:R0:W5:Y:S01]  /*19710*/  LDG.E R9, desc[UR38][R4.64] ;  /* 0x0000002604097981 */ /* 0x000162000c1e1900 */
[----:B------:R-:W-:Y:S05]  /*19720*/  BRA `(.L_x_1321) ;  /* 0x0000000000107947 */ /* 0x000fea0003800000 */
.L_x_1320:
[----:B------:R-:W-:Y:S05]  /*19730*/  @!P3 BRA `(.L_x_1321) ;  /* 0x00000000000cb947 */ /* 0x000fea0003800000 */
[----:B------:R-:W2:Y:S04]  /*19740*/  LDG.E R10, desc[UR38][R4.64] ;  /* 0x00000026040a7981 */ /* 0x000ea8000c1e1900 */
[----:B------:R-:W2:Y:S02]  /*19750*/  LDG.E R9, desc[UR38][R4.64+0x4] ;  /* 0x0000042604097981 */ /* 0x000ea4000c1e1900 */
[----:B--2---:R-:W-:-:S07]  /*19760*/  IMAD.IADD R9, R9, 0x1, -R10 ;  /* 0x0000000109097824 */ /* 0x004fce00078e0a0a */
.L_x_1321:
[----:B0-----:R-:W2:Y:S04]  /*19770*/  @P1 LDG.E R5, desc[UR38][R2.64] ;  /* 0x0000002602051981 */ /* 0x001ea8000c1e1900 */
[----:B------:R-:W2:Y:S01]  /*19780*/  @P1 LDG.E R4, desc[UR38][R2.64+0x4] ;  /* 0x0000042602041981 */ /* 0x000ea2000c1e1900 */
[----:B-----5:R-:W-:Y:S02]  /*19790*/  IMAD.IADD R10, R9, 0x1, -R8 ;  /* 0x00000001090a7824 */ /* 0x020fe400078e0a08 */
[----:B------:R-:W-:-:S05]  /*197a0*/  IMAD R14, R17, 0xc0, RZ ;  /* 0x000000c0110e7824 */ /* 0x000fca00078e02ff */
[----:B------:R-:W-:Y:S01]  /*197b0*/  IADD3 R11, -R7, 0xc0, R14 ;  /* 0x000000c0070b7810 */ /* 0x000fe20007ffe10e */
[----:B--2---:R-:W-:Y:S02]  /*197c0*/  @P1 IMAD.IADD R6, R4, 0x1, -R5 ;  /* 0x0000000104061824 */ /* 0x004fe400078e0a05 */
[----:B------:R-:W0:Y:S02]  /*197d0*/  LDC.64 R4, c[0x0][0x9e0] ;  /* 0x00027800ff047b82 */ /* 0x000e240000000a00 */
[----:B------:R-:W-:-:S04]  /*197e0*/  IMAD.IADD R12, R10, 0x1, R6 ;  /* 0x000000010a0c7824 */ /* 0x000fc800078e0206 */
[C---:B------:R-:W-:Y:S02]  /*197f0*/  VIADD R8, R12.reuse, 0x7f ;  /* 0x0000007f0c087836 */ /* 0x040fe40000000000 */
[----:B------:R-:W-:-:S03]  /*19800*/  IMAD.IADD R2, R12, 0x1, R11 ;  /* 0x000000010c027824 */ /* 0x000fc600078e020b */
[----:B------:R-:W-:-:S04]  /*19810*/  SHF.R.S32.HI R9, RZ, 0x1f, R8 ;  /* 0x0000001fff097819 */ /* 0x000fc80000011408 */
[----:B------:R-:W-:-:S04]  /*19820*/  LEA.HI R9, R9, R8, RZ, 0x7 ;  /* 0x0000000809097211 */ /* 0x000fc800078f38ff */
[----:B------:R-:W-:Y:S02]  /*19830*/  SHF.R.S32.HI R3, RZ, 0x7, R9 ;  /* 0x00000007ff037819 */ /* 0x000fe40000011409 */
[----:B0-----:R-:W-:Y:S01]  /*19840*/  ISETP.GE.AND P2, PT, R5, 0x1, PT ;  /* 0x000000010500780c */ /* 0x001fe20003f46270 */
[----:B------:R-:W-:-:S12]  /*19850*/  IMAD.IADD R11, R2, 0x1, R4 ;  /* 0x00000001020b7824 */ /* 0x000fd800078e0204 */
        /* <DEDUP_REMOVED lines=12> */
.L_x_1324:
[----:B------:R-:W-:-:S13]  /*19920*/  ISETP.NE.AND P0, PT, R5, 0x1, PT ;  /* 0x000000010500780c */ /* 0x000fda0003f05270 */
[----:B------:R-:W0:Y:S02]  /*19930*/  @P0 LDC.64 R8, c[0x0][0x9e8] ;  /* 0x00027a00ff080b82 */ /* 0x000e240000000a00 */
[----:B0-----:R-:W-:-:S05]  /*19940*/  @P0 IMAD.HI.U32 R8, R4, R8, RZ ;  /* 0x0000000804080227 */ /* 0x001fca00078e00ff */
[----:B------:R-:W-:-:S07]  /*19950*/  @P0 SHF.R.U32.HI R4, RZ, R9, R8 ;  /* 0x00000009ff040219 */ /* 0x000fce0000011608 */
.L_x_1325:
[----:B------:R-:W-:Y:S05]  /*19960*/  BSYNC B0 ;  /* 0x0000000000007941 */ /* 0x000fea0003800000 */
.L_x_1323:
[----:B------:R-:W-:-:S05]  /*19970*/  IMAD R4, R4, R5, R5 ;  /* 0x0000000504047224 */ /* 0x000fca00078e0205 */
[----:B------:R-:W-:-:S07]  /*19980*/  VIMNMX R11, R11, R4, PT ;  /* 0x000000040b0b7248 */ /* 0x000fce0003fe0100 */
.L_x_1322:
        /* <DEDUP_REMOVED lines=15> */
.L_x_1328:
[----:B------:R-:W-:-:S13]  /*19a80*/  ISETP.NE.AND P0, PT, R5, 0x1, PT ;  /* 0x000000010500780c */ /* 0x000fda0003f05270 */
[----:B------:R-:W0:Y:S02]  /*19a90*/  @P0 LDC.64 R8, c[0x0][0x9e8] ;  /* 0x00027a00ff080b82 */ /* 0x000e240000000a00 */
[----:B0-----:R-:W-:-:S04]  /*19aa0*/  @P0 IMAD.HI.U32 R12, R4, R8, RZ ;  /* 0x00000008040c0227 */ /* 0x001fc800078e00ff */
[----:B------:R-:W-:Y:S01]  /*19ab0*/  IMAD.MOV.U32 R8, RZ, RZ, R4 ;  /* 0x000000ffff087224 */ /* 0x000fe200078e0004 */
[----:B------:R-:W-:-:S07]  /*19ac0*/  @P0 SHF.R.U32.HI R8, RZ, R9, R12 ;  /* 0x00000009ff080219 */ /* 0x000fce000001160c */
.L_x_1329:
[----:B------:R-:W-:Y:S05]  /*19ad0*/  BSYNC B0 ;  /* 0x0000000000007941 */ /* 0x000fea0003800000 */
.L_x_1327:
[----:B------:R-:W-:-:S05]  /*19ae0*/  IMAD R8, R8, R5, RZ ;  /* 0x0000000508087224 */ /* 0x000fca00078e02ff */
[----:B------:R-:W-:-:S07]  /*19af0*/  VIMNMX R7, R7, R8, !PT ;  /* 0x0000000807077248 */ /* 0x000fce0007fe0100 */
.L_x_1326:
[----:B------:R-:W-:Y:S01]  /*19b00*/  IADD3 R11, R11, 0x7f, RZ ;  /* 0x0000007f0b0b7810 */ /* 0x000fe20007ffe0ff */
[----:B------:R-:W-:Y:S01]  /*19b10*/  BSSY B0, `(.L_x_1330) ;  /* 0x00000b1000007945 */ /* 0x000fe20003800000 */
[----:B------:R-:W-:Y:S02]  /*19b20*/  SHF.R.S32.HI R12, RZ, 0x1f, R7 ;  /* 0x0000001fff0c7819 */ /* 0x000fe40000011407 */
[----:B------:R-:W-:Y:S02]  /*19b30*/  SHF.R.S32.HI R8, RZ, 0x1f, R11 ;  /* 0x0000001fff087819 */ /* 0x000fe4000001140b */
[----:B------:R-:W-:Y:S02]  /*19b40*/  LEA.HI R12, R12, R7, RZ, 0x7 ;  /* 0x000000070c0c7211 */ /* 0x000fe400078f38ff */
[----:B------:R-:W-:Y:S02]  /*19b50*/  LEA.HI R8, R8, R11, RZ, 0x7 ;  /* 0x0000000b08087211 */ /* 0x000fe400078f38ff */
[----:B------:R-:W-:-:S02]  /*19b60*/  SHF.R.S32.HI R12, RZ, 0x7, R12 ;  /* 0x00000007ff0c7819 */ /* 0x000fc4000001140c */
[----:B------:R-:W-:Y:S02]  /*19b70*/  SHF.R.S32.HI R8, RZ, 0x7, R8 ;  /* 0x00000007ff087819 */ /* 0x000fe40000011408 */
[----:B------:R-:W-:Y:S02]  /*19b80*/  VIMNMX R5, RZ, R12, !PT ;  /* 0x0000000cff057248 */ /* 0x000fe40007fe0100 */
[----:B------:R-:W-:Y:S02]  /*19b90*/  VIMNMX R7, R3, R8, PT ;  /* 0x0000000803077248 */ /* 0x000fe40003fe0100 */
[----:B------:R-:W-:Y:S01]  /*19ba0*/  PLOP3.LUT P2, PT, PT, PT, PT, 0x80, 0x0 ;  /* 0x000000000000781c */ /* 0x000fe20003f4f070 */
[--C-:B------:R-:W-:Y:S02]  /*19bb0*/  IMAD R5, R5, 0x80, -R10.reuse ;  /* 0x0000008005057824 */ /* 0x100fe400078e0a0a */
[----:B------:R-:W-:-:S03]  /*19bc0*/  IMAD R7, R7, 0x80, -R10 ;  /* 0x0000008007077824 */ /* 0x000fc600078e0a0a */
[----:B------:R-:W-:Y:S02]  /*19bd0*/  VIMNMX R5, RZ, R5, !PT ;  /* 0x00000005ff057248 */ /* 0x000fe40007fe0100 */
[----:B------:R-:W-:-:S04]  /*19be0*/  VIMNMX R6, R7, R6, PT ;  /* 0x0000000607067248 */ /* 0x000fc80003fe0100 */
[----:B------:R-:W-:-:S13]  /*19bf0*/  ISETP.GT.AND P0, PT, R6, R5, PT ;  /* 0x000000050600720c */ /* 0x000fda0003f04270 */
[----:B------:R-:W-:Y:S01]  /*19c00*/  @P0 VIADD R7, R6, 0x7f ;  /* 0x0000007f06070836 */ /* 0x000fe20000000000 */
[----:B------:R-:W-:-:S04]  /*19c10*/  SHF.R.U32.HI R6, RZ, 0x7, R5 ;  /* 0x00000007ff067819 */ /* 0x000fc80000011605 */
[----:B------:R-:W-:-:S04]  /*19c20*/  @P0 SHF.R.S32.HI R8, RZ, 0x1f, R7 ;  /* 0x0000001fff080819 */ /* 0x000fc80000011407 */
[----:B------:R-:W-:Y:S01]  /*19c30*/  @P0 LEA.HI R8, R8, R7, RZ, 0x7 ;  /* 0x0000000708080211 */ /* 0x000fe200078f38ff */
[----:B------:R-:W-:-:S03]  /*19c40*/  IMAD.MOV.U32 R7, RZ, RZ, R6 ;  /* 0x000000ffff077224 */ /* 0x000fc600078e0006 */
[----:B------:R-:W-:-:S04]  /*19c50*/  @P0 SHF.R.S32.HI R7, RZ, 0x7, R8 ;  /* 0x00000007ff070819 */ /* 0x000fc80000011408 */
[----:B------:R-:W-:-:S13]  /*19c60*/  ISETP.GT.AND P0, PT, R7, R6, PT ;  /* 0x000000060700720c */ /* 0x000fda0003f04270 */
[----:B------:R-:W-:Y:S05]  /*19c70*/  @!P0 BRA `(.L_x_1331) ;  /* 0x0000000800688947 */ /* 0x000fea0003800000 */
[----:B------:R-:W0:Y:S01]  /*19c80*/  LDC R5, c[0x0][0x428] ;  /* 0x00010a00ff057b82 */ /* 0x000e220000000800 */
[----:B------:R-:W-:Y:S01]  /*19c90*/  UMOV UR4, 0xffffffff ;  /* 0xffffffff00047882 */ /* 0x000fe20000000000 */
[----:B------:R-:W-:Y:S02]  /*19ca0*/  SEL R10, R19, RZ, !P1 ;  /* 0x000000ff130a7207 */ /* 0x000fe40004800000 */
[----:B0-----:R-:W-:-:S13]  /*19cb0*/  ISETP.NE.AND P0, PT, R5, 0x1, PT ;  /* 0x000000010500780c */ /* 0x001fda0003f05270 */
[----:B------:R-:W0:Y:S08]  /*19cc0*/  @P0 LDC R5, c[0x0][0x42c] ;  /* 0x00010b00ff050b82 */ /* 0x000e300000000800 */
[----:B------:R-:W2:Y:S01]  /*19cd0*/  @P0 LDC R9, c[0x0][0x430] ;  /* 0x00010c00ff090b82 */ /* 0x000ea20000000800 */
[----:B0-----:R-:W-:-:S04]  /*19ce0*/  @P0 IMAD.HI.U32 R8, R18, R5, RZ ;  /* 0x0000000512080227 */ /* 0x001fc800078e00ff */
[----:B------:R-:W-:Y:S01]  /*19cf0*/  IMAD.MOV.U32 R5, RZ, RZ, R18 ;  /* 0x000000ffff057224 */ /* 0x000fe200078e0012 */
[----:B--2---:R-:W-:Y:S01]  /*19d00*/  @P0 SHF.R.U32.HI R5, RZ, R9, R8 ;  /* 0x00000009ff050219 */ /* 0x004fe20000011608 */
[----:B------:R-:W-:Y:S06]  /*19d10*/  BRA.DIV UR4, `(.L_x_1332) ;  /* 0x0000004e04707947 */ /* 0x000fec000b800000 */
.L_x_1488:
[----:B------:R-:W-:-:S03]  /*19d20*/  UMOV UR4, 0xffffffff ;  /* 0xffffffff00047882 */ /* 0x000fc60000000000 */
[----:B------:R-:W-:Y:S05]  /*19d30*/  BRA.DIV UR4, `(.L_x_1333) ;  /* 0x0000004e04987947 */ /* 0x000fea000b800000 */
[----:B------:R-:W-:-:S13]  /*19d40*/  ELECT P6, URZ, PT ;  /* 0x00000000003f782f */ /* 0x000fda00038c0000 */
.L_x_1491:
[----:B------:R-:W2:Y:S01]  /*19d50*/  LDL R8, [R1+0x4] ;  /* 0x0000040001087983 */ /* 0x000ea20000100800 */
[----:B------:R-:W-:Y:S01]  /*19d60*/  BSSY B1, `(.L_x_1334) ;  /* 0x000000b000017945 */ /* 0x000fe20003800000 */
[----:B------:R-:W0:Y:S01]  /*19d70*/  S2R R11, SR_CgaCtaId ;  /* 0x00000000000b7919 */ /* 0x000e220000008800 */
[----:B--2---:R-:W-:-:S05]  /*19d80*/  VIADD R8, R8, 0x1 ;  /* 0x0000000108087836 */ /* 0x004fca0000000000 */
        /* <DEDUP_REMOVED lines=8> */
.L_x_1492:
[----:B------:R-:W-:Y:S05]  /*19e10*/  BSYNC B1 ;  /* 0x0000000000017941 */ /* 0x000fea0003800000 */
.L_x_1334:
[----:B------:R-:W-:Y:S04]  /*19e20*/  BSSY B1, `(.L_x_1336) ;  /* 0x0000037000017945 */ /* 0x000fe80003800000 */
[----:B------:R-:W-:Y:S05]  /*19e30*/  @!P6 BRA `(.L_x_1337) ;  /* 0x0000000000d4e947 */ /* 0x000fea0003800000 */
[----:B0-----:R-:W-:Y:S01]  /*19e40*/  IMAD R9, R25, 0x8, R8 ;  /* 0x0000000819097824 */ /* 0x001fe200078e0208 */
[----:B------:R-:W-:-:S04]  /*19e50*/  SHF.L.U32 R12, R26, 0x1f, RZ ;  /* 0x0000001f1a0c7819 */ /* 0x000fc800000006ff */
[----:B------:R-:W0:Y:S02]  /*19e60*/  SYNCS.PHASECHK.TRANS64.TRYWAIT P0, [R9+URZ+0x168a0], R12 ;  /* 0x0168a00c090075a7 */ /* 0x000e24000800017f */
[----:B0-----:R-:W-:Y:S05]  /*19e70*/  @!P0 BRA `(.L_x_1338) ;  /* 0x0000004c007c8947 */ /* 0x001fea0003800000 */
.L_x_1493:
[----:B------:R-:W2:Y:S02]  /*19e80*/  S2R R11, SR_TID.X ;  /* 0x00000000000b7919 */ /* 0x000ea40000002100 */
[----:B--2---:R-:W-:-:S04]  /*19e90*/  LOP3.LUT R11, R11, 0x7f, RZ, 0xc0, !PT ;  /* 0x0000007f0b0b7812 */ /* 0x004fc800078ec0ff */
[----:B------:R-:W-:-:S13]  /*19ea0*/  ISETP.NE.AND P1, PT, R11, RZ, PT ;  /* 0x000000ff0b00720c */ /* 0x000fda0003f25270 */
[----:B------:R-:W-:Y:S05]  /*19eb0*/  @P1 BRA `(.L_x_1339) ;  /* 0x0000000000141947 */ /* 0x000fea0003800000 */
[----:B------:R-:W-:Y:S01]  /*19ec0*/  ISETP.NE.AND P0, PT, R28, RZ, PT ;  /* 0x000000ff1c00720c */ /* 0x000fe20003f05270 */
[----:B------:R-:W-:-:S04]  /*19ed0*/  IMAD.MOV.U32 R14, RZ, RZ, 0x4000 ;  /* 0x00004000ff0e7424 */ /* 0x000fc800078e00ff */
[----:B------:R2:W-:Y:S08]  /*19ee0*/  SYNCS.ARRIVE.TRANS64 RZ, [R9+URZ+0x16890], R14 ;  /* 0x0168900e09ff79a7 */ /* 0x0005f0000800003f */
[----:B------:R-:W-:Y:S05]  /*19ef0*/  @!P0 BRA `(.L_x_1339) ;  /* 0x0000000000048947 */ /* 0x000fea0003800000 */
[----:B------:R-:W-:Y:S01]  /*19f00*/  BPT.TRAP 0x1 ;  /* 0x000000040000795c */ /* 0x000fe20000300000 */
.L_x_1339:
[----:B------:R-:W-:Y:S01]  /*19f10*/  IMAD R11, R25, 0x4000, R8 ;  /* 0x00004000190b7824 */ /* 0x000fe200078e0208 */
[----:B------:R-:W-:Y:S01]  /*19f20*/  R2UR UR9, R9 ;  /* 0x00000000090972ca */ /* 0x000fe200000e0000 */
[----:B------:R-:W-:Y:S01]  /*19f30*/  UIADD3 UR4, UP0, UR40, 0x570, URZ ;  /* 0x0000057028047890 */ /* 0x000fe2000ff1e03f */
[----:B------:R-:W-:Y:S01]  /*19f40*/  R2UR UR12, R5 ;  /* 0x00000000050c72ca */ /* 0x000fe200000e0000 */
[----:B------:R-:W-:Y:S01]  /*19f50*/  UMOV UR6, 0x0 ;  /* 0x0000000000067882 */ /* 0x000fe20000000000 */
[----:B------:R-:W-:Y:S01]  /*19f60*/  R2UR UR8, R11 ;  /* 0x000000000b0872ca */ /* 0x000fe200000e0000 */
[----:B------:R-:W-:Y:S01]  /*19f70*/  IMAD R11, R7, 0x80, R0 ;  /* 0x00000080070b7824 */ /* 0x000fe200078e0200 */
[----:B------:R-:W-:Y:S01]  /*19f80*/  R2UR UR13, R10 ;  /* 0x000000000a0d72ca */ /* 0x000fe200000e0000 */
[----:B------:R-:W-:Y:S02]  /*19f90*/  UIADD3.X UR5, URZ, UR41, URZ, UP0, !UPT ;  /* 0x000000293f057290 */ /* 0x000fe400087fe43f */
[----:B------:R-:W-:Y:S01]  /*19fa0*/  VIADD R11, R11, 0xffffff80 ;  /* 0xffffff800b0b7836 */ /* 0x000fe20000000000 */
[----:B------:R-:W-:Y:S01]  /*19fb0*/  UMOV UR7, 0x12f00000 ;  /* 0x12f0000000077882 */ /* 0x000fe20000000000 */
[----:B------:R-:W-:-:S02]  /*19fc0*/  UMOV UR10, URZ ;  /* 0x0000003f000a7c82 */ /* 0x000fc40008000000 */
[----:B------:R-:W-:Y:S01]  /*19fd0*/  UIADD3 UR9, UR9, 0x16890, URZ ;  /* 0x0001689009097890 */ /* 0x000fe2000fffe03f */
[----:B------:R-:W-:-:S03]  /*19fe0*/  R2UR UR11, R11 ;  /* 0x000000000b0b72ca */ /* 0x000fc600000e0000 */
[----:B------:R-:W-:-:S10]  /*19ff0*/  UIADD3 UR8, UR8, 0xe400, URZ ;  /* 0x0000e40008087890 */ /* 0x000fd4000fffe03f */
[----:B------:R3:W-:Y:S01]  /*1a000*/  UTMALDG.4D [UR8], [UR4], desc[UR6] ;  /* 0x00000608040075b4 */ /* 0x0007e20008019000 */
[----:B------:R-:W4:Y:S02]  /*1a010*/  SYNCS.PHASECHK.TRANS64.TRYWAIT P0, [R9+URZ+0x168c0], R12 ;  /* 0x0168c00c090075a7 */ /* 0x000f24000800017f */
[----:B---34-:R-:W-:Y:S05]  /*1a020*/  @!P0 BRA `(.L_x_1340) ;  /* 0x0000004c00248947 */ /* 0x018fea0003800000 */
.L_x_1494:
[----:B------:R-:W-:Y:S01]  /*1a030*/  IMAD.SHL.U32 R13, R25, 0x2000, RZ ;  /* 0x00002000190d7824 */ /* 0x000fe200078e00ff */
[----:B------:R-:W-:Y:S06]  /*1a040*/  @P1 BRA `(.L_x_1341) ;  /* 0x0000000000141947 */ /* 0x000fec0003800000 */
[----:B------:R-:W-:Y:S01]  /*1a050*/  ISETP.NE.AND P0, PT, R28, RZ, PT ;  /* 0x000000ff1c00720c */ /* 0x000fe20003f05270 */
[----:B0--3--:R-:W-:-:S04]  /*1a060*/  IMAD.MOV.U32 R12, RZ, RZ, 0x4000 ;  /* 0x00004000ff0c7424 */ /* 0x009fc800078e00ff */
[----:B------:R4:W-:Y:S08]  /*1a070*/  SYNCS.ARRIVE.TRANS64 RZ, [R9+URZ+0x168b0], R12 ;  /* 0x0168b00c09ff79a7 */ /* 0x0009f0000800003f */
[----:B------:R-:W-:Y:S05]  /*1a080*/  @!P0 BRA `(.L_x_1341) ;  /* 0x0000000000048947 */ /* 0x000fea0003800000 */
[----:B------:R-:W-:Y:S01]  /*1a090*/  BPT.TRAP 0x1 ;  /* 0x000000040000795c */ /* 0x000fe20000300000 */
.L_x_1341:
        /* <DEDUP_REMOVED lines=11> */
[----:B------:R-:W-:-:S04]  /*1a150*/  UIADD3 UR9, UR9, 0x168b0, URZ ;  /* 0x000168b009097890 */ /* 0x000fc8000fffe03f */
[----:B------:R-:W-:-:S09]  /*1a160*/  UIADD3 UR8, UR8, 0x400, URZ ;  /* 0x0000040008087890 */ /* 0x000fd2000fffe03f */
[----:B------:R0:W-:Y:S02]  /*1a170*/  UTMALDG.4D [UR8], [UR4], desc[UR6] ;  /* 0x00000608040075b4 */ /* 0x0001e40008019000 */
[----:B0-----:R-:W-:Y:S01]  /*1a180*/  NOP ;  /* 0x0000000000007918 */ /* 0x001fe20000000000 */
.L_x_1337:
[----:B------:R-:W-:Y:S05]  /*1a190*/  BSYNC B1 ;  /* 0x0000000000017941 */ /* 0x000fea0003800000 */
.L_x_1336:
[----:B------:R-:W-:Y:S01]  /*1a1a0*/  VIADD R25, R25, 0x1 ;  /* 0x0000000119197836 */ /* 0x000fe20000000000 */
[----:B------:R-:W-:Y:S02]  /*1a1b0*/  IADD3 R7, R7, -0x2, RZ ;  /* 0xfffffffe07077810 */ /* 0x000fe40007ffe0ff */
[----:B------:R-:W-:Y:S02]  /*1a1c0*/  PLOP3.LUT P2, PT, PT, PT, PT, 0x8, 0x0 ;  /* 0x000000000000781c */ /* 0x000fe40003f4e170 */
[----:B------:R-:W-:-:S04]  /*1a1d0*/  ISETP.NE.AND P0, PT, R25, 0x2, PT ;  /* 0x000000021900780c */ /* 0x000fc80003f05270 */
[----:B------:R-:W-:Y:S02]  /*1a1e0*/  SEL R25, R25, RZ, P0 ;  /* 0x000000ff19197207 */ /* 0x000fe40000000000 */
[----:B0-234-:R-:W-:Y:S02]  /*1a1f0*/  SEL R9, RZ, 0x1, P0 ;  /* 0x00000001ff097807 */ /* 0x01dfe40000000000 */
[----:B------:R-:W-:Y:S02]  /*1a200*/  ISETP.GE.AND P0, PT, R7, R6, PT ;  /* 0x000000060700720c */ /* 0x000fe40003f06270 */
[----:B------:R-:W-:-:S11]  /*1a210*/  LOP3.LUT R26, R26, R9, RZ, 0x3c, !PT ;  /* 0x000000091a1a7212 */ /* 0x000fd600078e3cff */
[----:B------:R-:W-:Y:S05]  /*1a220*/  @!P0 BRA `(.L_x_1331) ;  /* 0x0000000000fc8947 */ /* 0x000fea0003800000 */
.L_x_1348:
[----:B------:R-:W-:Y:S05]  /*1a230*/  YIELD ;  /* 0x0000000000007946 */ /* 0x000fea0003800000 */
[----:B------:R-:W-:Y:S04]  /*1a240*/  BSSY B1, `(.L_x_1342) ;  /* 0x0000034000017945 */ /* 0x000fe80003800000 */
[----:B------:R-:W-:Y:S05]  /*1a250*/  @!P6 BRA `(.L_x_1343) ;  /* 0x0000000000c8e947 */ /* 0x000fea0003800000 */
[----:B------:R-:W-:Y:S01]  /*1a260*/  IMAD R12, R25, 0x8, R8 ;  /* 0x00000008190c7824 */ /* 0x000fe200078e0208 */
[----:B------:R-:W-:-:S04]  /*1a270*/  SHF.L.U32 R9, R26, 0x1f, RZ ;  /* 0x0000001f1a097819 */ /* 0x000fc800000006ff */
[----:B------:R-:W0:Y:S02]  /*1a280*/  SYNCS.PHASECHK.TRANS64.TRYWAIT P0, [R12+URZ+0x168a0], R9 ;  /* 0x0168a0090c0075a7 */ /* 0x000e24000800017f */
[----:B0-----:R-:W-:Y:S05]  /*1a290*/  @!P0 BRA `(.L_x_1344) ;  /* 0x00000048009c8947 */ /* 0x001fea0003800000 */
.L_x_1495:
        /* <DEDUP_REMOVED lines=9> */
.L_x_1345:
[----:B--2---:R-:W-:Y:S01]  /*1a330*/  IMAD R11, R25, 0x4000, R8 ;  /* 0x00004000190b7824 */ /* 0x004fe200078e0208 */
        /* <DEDUP_REMOVED lines=16> */
.L_x_1496:
[----:B------:R-:W-:Y:S05]  /*1a440*/  @P0 BRA `(.L_x_1347) ;  /* 0x0000000000140947 */ /* 0x000fea0003800000 */
[----:B------:R-:W-:Y:S01]  /*1a450*/  ISETP.NE.AND P1, PT, R28, RZ, PT ;  /* 0x000000ff1c00720c */ /* 0x000fe20003f25270 */
[----:B0-2---:R-:W-:-:S04]  /*1a460*/  IMAD.MOV.U32 R9, RZ, RZ, 0x4000 ;  /* 0x00004000ff097424 */ /* 0x005fc800078e00ff */
[----:B------:R3:W-:Y:S08]  /*1a470*/  SYNCS.ARRIVE.TRANS64 RZ, [R12+URZ+0x168b0], R9 ;  /* 0x0168b0090cff79a7 */ /* 0x0007f0000800003f */
[----:B------:R-:W-:Y:S05]  /*1a480*/  @!P1 BRA `(.L_x_1347) ;  /* 0x0000000000049947 */ /* 0x000fea0003800000 */
[----:B------:R-:W-:Y:S01]  /*1a490*/  BPT.TRAP 0x1 ;  /* 0x000000040000795c */ /* 0x000fe20000300000 */
.L_x_1347:
        /* <DEDUP_REMOVED lines=14> */
.L_x_1343:
[----:B------:R-:W-:Y:S05]  /*1a580*/  BSYNC B1 ;  /* 0x0000000000017941 */ /* 0x000fea0003800000 */
.L_x_1342:
[----:B------:R-:W-:-:S05]  /*1a590*/  VIADD R25, R25, 0x1 ;  /* 0x0000000119197836 */ /* 0x000fca0000000000 */
[----:B------:R-:W-:-:S04]  /*1a5a0*/  ISETP.NE.AND P0, PT, R25, 0x2, PT ;  /* 0x000000021900780c */ /* 0x000fc80003f05270 */
[----:B0-23--:R-:W-:Y:S02]  /*1a5b0*/  SEL R9, RZ, 0x1, P0 ;  /* 0x00000001ff097807 */ /* 0x00dfe40000000000 */
[----:B------:R-:W-:Y:S02]  /*1a5c0*/  SEL R25, R25, RZ, P0 ;  /* 0x000000ff19197207 */ /* 0x000fe40000000000 */
[C---:B------:R-:W-:Y:S02]  /*1a5d0*/  ISETP.GT.AND P0, PT, R7.reuse, R6, PT ;  /* 0x000000060700720c */ /* 0x040fe40003f04270 */
[----:B------:R-:W-:Y:S01]  /*1a5e0*/  LOP3.LUT R26, R26, R9, RZ, 0x3c, !PT ;  /* 0x000000091a1a7212 */ /* 0x000fe200078e3cff */
[----:B------:R-:W-:-:S04]  /*1a5f0*/  VIADD R9, R7, 0xffffffff ;  /* 0xffffffff07097836 */ /* 0x000fc80000000000 */
[----:B------:R-:W-:-:S06]  /*1a600*/  IMAD.MOV.U32 R7, RZ, RZ, R9 ;  /* 0x000000ffff077224 */ /* 0x000fcc00078e0009 */
[----:B------:R-:W-:Y:S05]  /*1a610*/  @P0 BRA `(.L_x_1348) ;  /* 0xfffffffc00040947 */ /* 0x000fea000383ffff */
.L_x_1331:
[----:B------:R-:W-:Y:S05]  /*1a620*/  BSYNC B0 ;  /* 0x0000000000007941 */ /* 0x000fea0003800000 */
.L_x_1330:
[----:B------:R-:W0:Y:S01]  /*1a630*/  LDC.64 R6, c[0x0][0x9e0] ;  /* 0x00027800ff067b82 */ /* 0x000e220000000a00 */
[----:B------:R-:W-:Y:S07]  /*1a640*/  @!P2 WARPSYNC.ALL ;  /* 0x000000000000a948 */ /* 0x000fee0003800000 */
[----:B------:R-:W-:Y:S01]  /*1a650*/  @!P2 BAR.SYNC.DEFER_BLOCKING 0xc, 0x1a0 ;  /* 0x030680000000ab1d */ /* 0x000fe20000010000 */
        /* <DEDUP_REMOVED lines=14> */
.L_x_1351:
[----:B------:R-:W-:-:S13]  /*1a740*/  ISETP.NE.AND P1, PT, R7, 0x1, PT ;  /* 0x000000010700780c */ /* 0x000fda0003f25270 */
[----:B------:R-:W0:Y:S02]  /*1a750*/  @P1 LDC.64 R8, c[0x0][0x9e8] ;  /* 0x00027a00ff081b82 */ /* 0x000e240000000a00 */
[----:B0-----:R-:W-:-:S05]  /*1a760*/  @P1 IMAD.HI.U32 R8, R0, R8, RZ ;  /* 0x0000000800081227 */ /* 0x001fca00078e00ff */
[----:B------:R-:W-:-:S07]  /*1a770*/  @P1 SHF.R.U32.HI R0, RZ, R9, R8 ;  /* 0x00000009ff001219 */ /* 0x000fce0000011608 */
.L_x_1352:
[----:B------:R-:W-:Y:S05]  /*1a780*/  BSYNC B0 ;  /* 0x0000000000007941 */ /* 0x000fea0003800000 */
.L_x_1350:
[----:B------:R-:W-:-:S05]  /*1a790*/  IMAD R5, R0, R7, R7 ;  /* 0x0000000700057224 */ /* 0x000fca00078e0207 */
[----:B------:R-:W-:-:S07]  /*1a7a0*/  VIMNMX R6, R6, R5, PT ;  /* 0x0000000506067248 */ /* 0x000fce0003fe0100 */
.L_x_1349:
[----:B------:R-:W-:Y:S01]  /*1a7b0*/  VIADD R6, R6, 0x7f ;  /* 0x0000007f06067836 */ /* 0x000fe20000000000 */
[----:B------:R-:W-:-:S04]  /*1a7c0*/  ULDC UR4, c[0x0][0x9dc] ;  /* 0x0002770000047ab9 */ /* 0x000fc80000000800 */
[----:B------:R-:W-:-:S04]  /*1a7d0*/  SHF.R.S32.HI R5, RZ, 0x1f, R6 ;  /* 0x0000001fff057819 */ /* 0x000fc80000011406 */
[----:B------:R-:W-:-:S04]  /*1a7e0*/  LEA.HI R5, R5, R6, RZ, 0x7 ;  /* 0x0000000605057211 */ /* 0x000fc800078f38ff */
[----:B------:R-:W-:-:S04]  /*1a7f0*/  SHF.R.S32.HI R0, RZ, 0x7, R5 ;  /* 0x00000007ff007819 */ /* 0x000fc80000011405 */
[----:B------:R-:W-:Y:S01]  /*1a800*/  VIMNMX R8, R3, R0, PT ;  /* 0x0000000003087248 */ /* 0x000fe20003fe0100 */
[----:B------:R-:W-:-:S04]  /*1a810*/  VIADD R0, R4, -UR4 ;  /* 0x8000000404007c36 */ /* 0x000fc80008000000 */
[----:B------:R0:W-:Y:S01]  /*1a820*/  STL [R1], R8 ;  /* 0x0000000801007387 */ /* 0x0001e20000100800 */
[----:B------:R-:W-:Y:S05]  /*1a830*/  @!P0 BRA `(.L_x_1353) ;  /* 0x0000000000448947 */ /* 0x000fea0003800000 */
[----:B------:R-:W-:Y:S01]  /*1a840*/  ISETP.GT.AND P0, PT, R4, -0x1, PT ;  /* 0xffffffff0400780c */ /* 0x000fe20003f04270 */
[----:B------:R-:W-:-:S12]  /*1a850*/  BSSY B0, `(.L_x_1354) ;  /* 0x000000d000007945 */ /* 0x000fd80003800000 */
[----:B------:R-:W-:Y:S05]  /*1a860*/  @P0 BRA `(.L_x_1355) ;  /* 0x00000000001c0947 */ /* 0x000fea0003800000 */
[----:B------:R-:W-:Y:S02]  /*1a870*/  ISETP.NE.AND P0, PT, R7, 0x1, PT ;  /* 0x000000010700780c */ /* 0x000fe40003f05270 */
[----:B------:R-:W-:-:S11]  /*1a880*/  LOP3.LUT R5, RZ, R4, RZ, 0x33, !PT ;  /* 0x00000004ff057212 */ /* 0x000fd600078e33ff */
[----:B------:R-:W2:Y:S02]  /*1a890*/  @P0 LDC.64 R2, c[0x0][0x9e8] ;  /* 0x00027a00ff020b82 */ /* 0x000ea40000000a00 */
[----:B--2---:R-:W-:-:S05]  /*1a8a0*/  @P0 IMAD.HI.U32 R2, R5, R2, RZ ;  /* 0x0000000205020227 */ /* 0x004fca00078e00ff */
[----:B------:R-:W-:-:S04]  /*1a8b0*/  @P0 SHF.R.U32.HI R5, RZ, R3, R2 ;  /* 0x00000003ff050219 */ /* 0x000fc80000011602 */
[----:B------:R-:W-:Y:S01]  /*1a8c0*/  LOP3.LUT R4, RZ, R5, RZ, 0x33, !PT ;  /* 0x00000005ff047212 */ /* 0x000fe200078e33ff */
[----:B------:R-:W-:Y:S06]  /*1a8d0*/  BRA `(.L_x_1356) ;  /* 0x0000000000107947 */ /* 0x000fec0003800000 */
.L_x_1355:
[----:B------:R-:W-:-:S13]  /*1a8e0*/  ISETP.NE.AND P0, PT, R7, 0x1, PT ;  /* 0x000000010700780c */ /* 0x000fda0003f05270 */
[----:B------:R-:W2:Y:S02]  /*1a8f0*/  @P0 LDC.64 R2, c[0x0][0x9e8] ;  /* 0x00027a00ff020b82 */ /* 0x000ea40000000a00 */
[----:B--2---:R-:W-:-:S05]  /*1a900*/  @P0 IMAD.HI.U32 R2, R4, R2, RZ ;  /* 0x0000000204020227 */ /* 0x004fca00078e00ff */
[----:B------:R-:W-:-:S07]  /*1a910*/  @P0 SHF.R.U32.HI R4, RZ, R3, R2 ;  /* 0x00000003ff040219 */ /* 0x000fce0000011602 */
.L_x_1356:
[----:B------:R-:W-:Y:S05]  /*1a920*/  BSYNC B0 ;  /* 0x0000000000007941 */ /* 0x000fea0003800000 */
.L_x_1354:
[----:B------:R-:W-:-:S05]  /*1a930*/  IMAD R7, R4, R7, RZ ;  /* 0x0000000704077224 */ /* 0x000fca00078e02ff */
[----:B------:R-:W-:-:S07]  /*1a940*/  VIMNMX R0, R0, R7, !PT ;  /* 0x0000000700007248 */ /* 0x000fce0007fe0100 */
.L_x_1353:
        /* <DEDUP_REMOVED lines=9> */
[----:B------:R-:W2:Y:S01]  /*1a9e0*/  S2R R7, SR_LANEID ;  /* 0x0000000000077919 */ /* 0x000ea20000000000 */
[----:B------:R-:W-:Y:S01]  /*1a9f0*/  VOTEU.ANY UR4, UPT, PT ;  /* 0x0000000000047886 */ /* 0x000fe200038e0100 */
[----:B------:R-:W3:Y:S01]  /*1aa00*/  LDC.64 R2, c[0x0][0xc38] ;  /* 0x00030e00ff027b82 */ /* 0x000ee20000000a00 */
[----:B------:R-:W2:Y:S08]  /*1aa10*/  FLO.U32 R0, UR4 ;  /* 0x0000000400007d00 */ /* 0x000eb000080e0000 */
[----:B------:R-:W3:Y:S01]  /*1aa20*/  POPC R5, UR4 ;  /* 0x0000000400057d09 */ /* 0x000ee20008000000 */
[----:B--2---:R-:W-:-:S13]  /*1aa30*/  ISETP.EQ.U32.AND P0, PT, R0, R7, PT ;  /* 0x000000070000720c */ /* 0x004fda0003f02070 */
[----:B---3--:R-:W2:Y:S01]  /*1aa40*/  @P0 ATOMG.E.ADD.STRONG.GPU PT, R3, desc[UR38][R2.64], R5 ;  /* 0x00000005020309a8 */ /* 0x008ea200081ee1e6 */
[----:B------:R-:W3:Y:S02]  /*1aa50*/  S2R R4, SR_LTMASK ;  /* 0x0000000000047919 */ /* 0x000ee40000003900 */
[----:B---3--:R-:W-:-:S04]  /*1aa60*/  LOP3.LUT R4, R4, UR4, RZ, 0xc0, !PT ;  /* 0x0000000404047c12 */ /* 0x008fc8000f8ec0ff */
[----:B------:R-:W3:Y:S01]  /*1aa70*/  POPC R7, R4 ;  /* 0x0000000400077309 */ /* 0x000ee20000000000 */
[----:B--2---:R-:W3:Y:S02]  /*1aa80*/  SHFL.IDX PT, R0, R3, R0, 0x1f ;  /* 0x00001f0003007589 */ /* 0x004ee400000e0000 */
[----:B---3--:R-:W-:Y:S01]  /*1aa90*/  IADD3 R16, R0, UR37, R7 ;  /* 0x0000002500107c10 */ /* 0x008fe2000fffe007 */
[----:B------:R-:W-:Y:S06]  /*1aaa0*/  BRA `(.L_x_1359) ;  /* 0x0000002000747947 */ /* 0x000fec0003800000 */
.L_x_1358:
[----:B------:R-:W2:Y:S01]  /*1aab0*/  S2R R0, SR_CgaCtaId ;  /* 0x0000000000007919 */ /* 0x000ea20000008800 */
[----:B------:R-:W-:-:S04]  /*1aac0*/  MOV R27, 0x400 ;  /* 0x00000400001b7802 */ /* 0x000fc80000000f00 */
[----:B--2---:R-:W-:-:S05]  /*1aad0*/  LEA R27, R0, R27, 0x18 ;  /* 0x0000001b001b7211 */ /* 0x004fca00078ec0ff */
        /* <DEDUP_REMOVED lines=9> */
[----:B------:R-:W2:Y:S01]  /*1ab70*/  LDC.64 R2, c[0x4][R2] ;  /* 0x0100000002027b82 */ /* 0x000ea20000000a00 */
[----:B------:R-:W-:Y:S02]  /*1ab80*/  IMAD.U32 R5, RZ, RZ, UR7 ;  /* 0x00000007ff057e24 */ /* 0x000fe4000f8e00ff */
[----:B------:R-:W-:Y:S02]  /*1ab90*/  IMAD.U32 R7, RZ, RZ, UR9 ;  /* 0x00000009ff077e24 */ /* 0x000fe4000f8e00ff */
[----:B------:R-:W-:-:S02]  /*1aba0*/  IMAD.U32 R10, RZ, RZ, UR4 ;  /* 0x00000004ff0a7e24 */ /* 0x000fc4000f8e00ff */
[----:B------:R-:W-:Y:S02]  /*1abb0*/  IMAD.U32 R11, RZ, RZ, UR5 ;  /* 0x00000005ff0b7e24 */ /* 0x000fe4000f8e00ff */
[----:B0-----:R-:W-:Y:S02]  /*1abc0*/  IMAD.MOV.U32 R8, RZ, RZ, 0x70 ;  /* 0x00000070ff087424 */ /* 0x001fe400078e00ff */
[----:B------:R-:W-:Y:S02]  /*1abd0*/  IMAD.MOV.U32 R12, RZ, RZ, 0x1 ;  /* 0x00000001ff0c7424 */ /* 0x000fe400078e00ff */
[----:B------:R-:W-:-:S07]  /*1abe0*/  IMAD.MOV.U32 R13, RZ, RZ, RZ ;  /* 0x000000ffff0d7224 */ /* 0x000fce00078e00ff */
[----:B------:R-:W-:-:S07]  /*1abf0*/  LEPC R20, `(.L_x_1360) ;  /* 0x000000001014794e */ /* 0x000fce0000000000 */
[----:B-12---:R-:W-:Y:S05]  /*1ac00*/  CALL.ABS.NOINC R2 ;  /* 0x0000000002007343 */ /* 0x006fea0003c00000 */
.L_x_1360:
[----:B------:R-:W-:-:S05]  /*1ac10*/  VIADD R0, R27, 0x400 ;  /* 0x000004001b007836 */ /* 0x000fca0000000000 */
[----:B------:R-:W-:-:S13]  /*1ac20*/  LOP3.LUT P0, RZ, R0, 0x3ff, RZ, 0xc0, !PT ;  /* 0x000003ff00ff7812 */ /* 0x000fda000780c0ff */
[----:B------:R-:W-:Y:S05]  /*1ac30*/  @!P0 BRA `(.L_x_1361) ;  /* 0x0000000000808947 */ /* 0x000fea0003800000 */
[----:B------:R-:W-:Y:S01]  /*1ac40*/  MOV R0, 0x0 ;  /* 0x0000000000007802 */ /* 0x000fe20000000f00 */
[----:B------:R-:W-:Y:S01]  /*1ac50*/  ULDC.64 UR6, c[0x4][0xa8] ;  /* 0x01002a0000067ab9 */ /* 0x000fe20000000a00 */
[----:B------:R-:W-:Y:S01]  /*1ac60*/  ULDC.64 UR8, c[0x4][0xb0] ;  /* 0x01002c0000087ab9 */ /* 0x000fe20000000a00 */
[----:B------:R-:W-:Y:S01]  /*1ac70*/  ULDC.64 UR4, c[0x4][0x10] ;  /* 0x0100040000047ab9 */ /* 0x000fe20000000a00 */
[----:B------:R2:W3:Y:S01]  /*1ac80*/  LDC.64 R2, c[0x4][R0] ;  /* 0x0100000000027b82 */ /* 0x0004e20000000a00 */
[----:B------:R-:W-:Y:S02]  /*1ac90*/  IMAD.U32 R4, RZ, RZ, UR6 ;  /* 0x00000006ff047e24 */ /* 0x000fe4000f8e00ff */
[----:B------:R-:W-:Y:S02]  /*1aca0*/  IMAD.U32 R5, RZ, RZ, UR7 ;  /* 0x00000007ff057e24 */ /* 0x000fe4000f8e00ff */
[----:B------:R-:W-:Y:S02]  /*1acb0*/  IMAD.U32 R6, RZ, RZ, UR8 ;  /* 0x00000008ff067e24 */ /* 0x000fe4000f8e00ff */
[----:B------:R-:W-:-:S02]  /*1acc0*/  IMAD.U32 R7, RZ, RZ, UR9 ;  /* 0x00000009ff077e24 */ /* 0x000fc4000f8e00ff */
[----:B------:R-:W-:Y:S02]  /*1acd0*/  IMAD.U32 R10, RZ, RZ, UR4 ;  /* 0x00000004ff0a7e24 */ /* 0x000fe4000f8e00ff */
[----:B------:R-:W-:Y:S02]  /*1ace0*/  IMAD.U32 R11, RZ, RZ, UR5 ;  /* 0x00000005ff0b7e24 */ /* 0x000fe4000f8e00ff */
[----:B0-----:R-:W-:Y:S02]  /*1acf0*/  IMAD.MOV.U32 R8, RZ, RZ, 0x70 ;  /* 0x00000070ff087424 */ /* 0x001fe400078e00ff */
[----:B------:R-:W-:Y:S02]  /*1ad00*/  IMAD.MOV.U32 R12, RZ, RZ, 0x1 ;  /* 0x00000001ff0c7424 */ /* 0x000fe400078e00ff */
[----:B--2---:R-:W-:-:S07]  /*1ad10*/  IMAD.MOV.U32 R13, RZ, RZ, RZ ;  /* 0x000000ffff0d7224 */ /* 0x004fce00078e00ff */
[----:B------:R-:W-:-:S07]  /*1ad20*/  LEPC R20, `(.L_x_1362) ;  /* 0x000000001014794e */ /* 0x000fce0000000000 */
[----:B-1-3--:R-:W-:Y:S05]  /*1ad30*/  CALL.ABS.NOINC R2 ;  /* 0x0000000002007343 */ /* 0x00afea0003c00000 */
.L_x_1362:
[----:B------:R-:W-:Y:S01]  /*1ad40*/  MOV R2, 0x0 ;  /* 0x0000000000027802 */ /* 0x000fe20000000f00 */
[----:B------:R-:W-:Y:S01]  /*1ad50*/  ULDC.64 UR4, c[0x4][0xa8] ;  /* 0x01002a0000047ab9 */ /* 0x000fe20000000a00 */
[----:B------:R-:W-:Y:S01]  /*1ad60*/  ULDC.64 UR6, c[0x4][0xb0] ;  /* 0x01002c0000067ab9 */ /* 0x000fe20000000a00 */
[----:B------:R-:W-:Y:S01]  /*1ad70*/  ULDC.64 UR8, c[0x4][0x18] ;  /* 0x0100060000087ab9 */ /* 0x000fe20000000a00 */
[----:B------:R-:W-:Y:S01]  /*1ad80*/  MOV R4, UR4 ;  /* 0x0000000400047c02 */ /* 0x000fe20008000f00 */
[----:B------:R-:W-:Y:S01]  /*1ad90*/  IMAD.U32 R5, RZ, RZ, UR5 ;  /* 0x00000005ff057e24 */ /* 0x000fe2000f8e00ff */
[----:B------:R-:W0:Y:S01]  /*1ada0*/  LDC.64 R2, c[0x4][R2] ;  /* 0x0100000002027b82 */ /* 0x000e220000000a00 */
[----:B------:R-:W-:Y:S02]  /*1adb0*/  IMAD.U32 R6, RZ, RZ, UR6 ;  /* 0x00000006ff067e24 */ /* 0x000fe4000f8e00ff */
[----:B------:R-:W-:Y:S02]  /*1adc0*/  IMAD.U32 R7, RZ, RZ, UR7 ;  /* 0x00000007ff077e24 */ /* 0x000fe4000f8e00ff */
[----:B------:R-:W-:-:S02]  /*1add0*/  IMAD.U32 R10, RZ, RZ, UR8 ;  /* 0x00000008ff0a7e24 */ /* 0x000fc4000f8e00ff */
[----:B------:R-:W-:Y:S02]  /*1ade0*/  IMAD.U32 R11, RZ, RZ, UR9 ;  /* 0x00000009ff0b7e24 */ /* 0x000fe4000f8e00ff */
[----:B------:R-:W-:Y:S02]  /*1adf0*/  IMAD.MOV.U32 R8, RZ, RZ, 0x70 ;  /* 0x00000070ff087424 */ /* 0x000fe400078e00ff */
[----:B------:R-:W-:Y:S02]  /*1ae00*/  IMAD.MOV.U32 R12, RZ, RZ, 0x1 ;  /* 0x00000001ff0c7424 */ /* 0x000fe400078e00ff */
[----:B------:R-:W-:-:S07]  /*1ae10*/  IMAD.MOV.U32 R13, RZ, RZ, RZ ;  /* 0x000000ffff0d7224 */ /* 0x000fce00078e00ff */
[----:B------:R-:W-:-:S07]  /*1ae20*/  LEPC R20, `(.L_x_1361) ;  /* 0x000000001014794e */ /* 0x000fce0000000000 */
[----:B0-----:R-:W-:Y:S05]  /*1ae30*/  CALL.ABS.NOINC R2 ;  /* 0x0000000002007343 */ /* 0x001fea0003c00000 */
.L_x_1361:
[----:B------:R-:W2:Y:S01]  /*1ae40*/  LDL.LU R20, [R1+0x8] ;  /* 0x0000080001147983 */ /* 0x000ea20000300800 */
[----:B------:R-:W-:Y:S01]  /*1ae50*/  ULDC.64 UR4, c[0x0][0x9f8] ;  /* 0x00027e0000047ab9 */ /* 0x000fe20000000a00 */
[----:B------:R-:W3:Y:S01]  /*1ae60*/  LDC R0, c[0x0][0x428] ;  /* 0x00010a00ff007b82 */ /* 0x000ee20000000800 */
[----:B------:R-:W-:Y:S01]  /*1ae70*/  ISETP.NE.U32.AND P0, PT, RZ, UR4, PT ;  /* 0x00000004ff007c0c */ /* 0x000fe2000bf05070 */
[----:B------:R-:W-:-:S03]  /*1ae80*/  IMAD.MOV.U32 R6, RZ, RZ, R19 ;  /* 0x000000ffff067224 */ /* 0x000fc600078e0013 */
[----:B------:R-:W-:Y:S01]  /*1ae90*/  ISETP.NE.AND.EX P0, PT, RZ, UR5, PT, P0 ;  /* 0x00000005ff007c0c */ /* 0x000fe2000bf05300 */
[----:B------:R-:W-:-:S12]  /*1aea0*/  ULDC.64 UR4, c[0x0][0xa00] ;  /* 0x0002800000047ab9 */ /* 0x000fd80000000a00 */
[----:B------:R-:W4:Y:S02]  /*1aeb0*/  @P0 LDC.64 R2, c[0x0][0x9f8] ;  /* 0x00027e00ff020b82 */ /* 0x000f240000000a00 */
[----:B----4-:R-:W-:-:S05]  /*1aec0*/  @P0 IMAD.WIDE R2, R19, 0x4, R2 ;  /* 0x0000000413020825 */ /* 0x010fca00078e0202 */
[----:B------:R4:W5:Y:S01]  /*1aed0*/  @P0 LDG.E R6, desc[UR38][R2.64] ;  /* 0x0000002602060981 */ /* 0x000962000c1e1900 */
[----:B---3--:R-:W-:Y:S01]  /*1aee0*/  ISETP.NE.AND P0, PT, R0, 0x1, PT ;  /* 0x000000010000780c */ /* 0x008fe20003f05270 */
[----:B------:R-:W-:Y:S01]  /*1aef0*/  IMAD.MOV.U32 R0, RZ, RZ, R18 ;  /* 0x000000ffff007224 */ /* 0x000fe200078e0012 */
[----:B------:R-:W-:-:S04]  /*1af00*/  ISETP.NE.AND P6, PT, R28, RZ, PT ;  /* 0x000000ff1c00720c */ /* 0x000fc80003fc5270 */
[----:B------:R-:W-:-:S07]  /*1af10*/  PLOP3.LUT P1, PT, P6, PT, PT, 0x8, 0x0 ;  /* 0x000000000000781c */ /* 0x000fce000372e170 */
[----:B------:R-:W3:Y:S02]  /*1af20*/  @P0 LDC R5, c[0x0][0x42c] ;  /* 0x00010b00ff050b82 */ /* 0x000ee40000000800 */
[----:B------:R-:W-:-:S05]  /*1af30*/  VOTEU.ALL UP1, P6 ;  /* 0x00000000003f7886 */ /* 0x000fca0003020000 */
[----:B------:R-:W-:Y:S01]  /*1af40*/  @!UP1 UIADD3 UR8, UP0, UR40, 0x270, URZ ;  /* 0x0000027028089890 */ /* 0x000fe2000ff1e03f */
[----:B------:R-:W0:Y:S03]  /*1af50*/  @P0 LDC R4, c[0x0][0x430] ;  /* 0x00010c00ff040b82 */ /* 0x000e260000000800 */
[----:B------:R-:W-:-:S03]  /*1af60*/  @!UP1 UIADD3.X UR9, URZ, UR41, URZ, UP0, !UPT ;  /* 0x000000293f099290 */ /* 0x000fc600087fe43f */
[----:B------:R-:W-:Y:S01]  /*1af70*/  VOTEU.ALL UP0, P6 ;  /* 0x00000000003f7886 */ /* 0x000fe20003000000 */
[----:B---3--:R-:W-:-:S05]  /*1af80*/  @P0 IMAD.HI.U32 R5, R18, R5, RZ ;  /* 0x0000000512050227 */ /* 0x008fca00078e00ff */
[----:B0-----:R-:W-:Y:S02]  /*1af90*/  @P0 SHF.R.U32.HI R0, RZ, R4, R5 ;  /* 0x00000004ff000219 */ /* 0x001fe40000011605 */
[----:B------:R-:W-:-:S04]  /*1afa0*/  ISETP.NE.U32.AND P0, PT, RZ, UR4, PT ;  /* 0x00000004ff007c0c */ /* 0x000fc8000bf05070 */
[----:B------:R-:W-:-:S04]  /*1afb0*/  ISETP.NE.AND.EX P0, PT, RZ, UR5, PT, P0 ;  /* 0x00000005ff007c0c */ /* 0x000fc8000bf05300 */
[----:B------:R-:W-:Y:S01]  /*1afc0*/  SEL R9, R19, RZ, !P0 ;  /* 0x000000ff13097207 */ /* 0x000fe20004000000 */
[----:B--2-4-:R-:W-:-:S08]  /*1afd0*/  IMAD R17, R17, 0xc0, R20 ;  /* 0x000000c011117824 */ /* 0x014fd000078e0214 */
.L_x_1363:
        /* <DEDUP_REMOVED lines=10> */
[----:B------:R-:W2:Y:S01]  /*1b080*/  LDL R4, [R1] ;  /* 0x0000000001047983 */ /* 0x000ea20000100800 */
[----:B------:R-:W0:Y:S01]  /*1b090*/  LDC.64 R2, c[0x0][0x3f8] ;  /* 0x0000fe00ff027b82 */ /* 0x000e220000000a00 */
[----:B------:R-:W-:Y:S02]  /*1b0a0*/  ULDC.64 UR4, c[0x0][0xa08] ;  /* 0x0002820000047ab9 */ /* 0x000fe40000000a00 */
[----:B0-----:R-:W-:Y:S01]  /*1b0b0*/  LOP3.LUT P0, RZ, R2, UR4, RZ, 0xfc, !PT ;  /* 0x0000000402ff7c12 */ /* 0x001fe2000f80fcff */
[----:B------:R-:W-:-:S03]  /*1b0c0*/  UMOV UR4, 0xffffffff ;  /* 0xffffffff00047882 */ /* 0x000fc60000000000 */
[----:B------:R-:W-:-:S04]  /*1b0d0*/  LOP3.LUT P0, RZ, R3, UR5, RZ, 0xfc, P0 ;  /* 0x0000000503ff7c12 */ /* 0x000fc8000800fcff */
[----:B-----5:R-:W-:Y:S01]  /*1b0e0*/  SEL R8, R6, RZ, !P0 ;  /* 0x000000ff06087207 */ /* 0x020fe20004000000 */
[----:B--2---:R-:W-:Y:S01]  /*1b0f0*/  VIADD R7, R4, 0xffffffff ;  /* 0xffffffff04077836 */ /* 0x004fe20000000000 */
[----:B------:R-:W-:Y:S07]  /*1b100*/  BRA.DIV UR4, `(.L_x_1364) ;  /* 0x0000003e04287947 */ /* 0x000fee000b800000 */
.L_x_1499:
[----:B------:R-:W-:Y:S01]  /*1b110*/  UMOV UR4, 0xffffffff ;  /* 0xffffffff00047882 */ /* 0x000fe20000000000 */
[----:B------:R-:W-:Y:S02]  /*1b120*/  SHF.R.S32.HI R12, RZ, 0x1f, R6 ;  /* 0x0000001fff0c7819 */ /* 0x000fe40000011406 */
[----:B------:R-:W-:Y:S05]  /*1b130*/  BRA.DIV UR4, `(.L_x_1365) ;  /* 0x0000003e04507947 */ /* 0x000fea000b800000 */
[----:B------:R-:W-:-:S13]  /*1b140*/  ELECT P6, URZ, PT ;  /* 0x00000000003f782f */ /* 0x000fda00038c0000 */
.L_x_1502:
[----:B------:R-:W-:Y:S05]  /*1b150*/  @!P6 BRA `(.L_x_1366) ;  /* 0x0000000000c8e947 */ /* 0x000fea0003800000 */
[----:B------:R-:W-:-:S04]  /*1b160*/  ISETP.NE.U32.AND P0, PT, R2, RZ, PT ;  /* 0x000000ff0200720c */ /* 0x000fc80003f05070 */
        /* <DEDUP_REMOVED lines=10> */
[----:B------:R-:W-:-:S05]  /*1b210*/  @P0 SHF.R.U32.HI R4, RZ, R5, R8 ;  /* 0x00000005ff040219 */ /* 0x000fca0000011608 */
[----:B------:R-:W-:-:S04]  /*1b220*/  IMAD.MOV R5, RZ, RZ, -R4 ;  /* 0x000000ffff057224 */ /* 0x000fc800078e0a04 */
[----:B------:R-:W-:Y:S01]  /*1b230*/  IMAD R7, R10, R5, R7 ;  /* 0x000000050a077224 */ /* 0x000fe200078e0207 */
[----:B------:R-:W-:-:S03]  /*1b240*/  SHF.R.S32.HI R5, RZ, 0x1f, R4 ;  /* 0x0000001fff057819 */ /* 0x000fc60000011404 */
[----:B------:R-:W-:-:S04]  /*1b250*/  IMAD.WIDE.U32 R4, R6, UR4, R4 ;  /* 0x0000000406047c25 */ /* 0x000fc8000f8e0004 */
[----:B------:R-:W-:Y:S01]  /*1b260*/  IMAD.IADD R5, R5, 0x1, R11 ;  /* 0x0000000105057824 */ /* 0x000fe200078e020b */
[----:B------:R-:W-:-:S04]  /*1b270*/  LEA R10, P0, R4, R2, 0x2 ;  /* 0x00000002040a7211 */ /* 0x000fc800078010ff */
[----:B------:R-:W-:-:S05]  /*1b280*/  LEA.HI.X R11, R4, R3, R5, 0x2, P0 ;  /* 0x00000003040b7211 */ /* 0x000fca00000f1405 */
[----:B------:R0:W5:Y:S04]  /*1b290*/  LDG.E R8, desc[UR38][R10.64] ;  /* 0x000000260a087981 */ /* 0x000168000c1e1900 */
.L_x_1367:
[----:B------:R-:W-:Y:S01]  /*1b2a0*/  IMAD R5, R22, 0x8, R27 ;  /* 0x0000000816057824 */ /* 0x000fe200078e021b */
[----:B------:R-:W-:-:S04]  /*1b2b0*/  SHF.L.U32 R4, R24, 0x1f, RZ ;  /* 0x0000001f18047819 */ /* 0x000fc800000006ff */
[----:B------:R-:W2:Y:S02]  /*1b2c0*/  SYNCS.PHASECHK.TRANS64.TRYWAIT P0, [R5+URZ+0x16840], R4 ;  /* 0x01684004050075a7 */ /* 0x000ea4000800017f */
[----:B--2---:R-:W-:Y:S05]  /*1b2d0*/  @!P0 BRA `(.L_x_1368) ;  /* 0x0000003c00088947 */ /* 0x004fea0003800000 */
.L_x_1503:
        /* <DEDUP_REMOVED lines=9> */
.L_x_1369:
[----:B0-2---:R-:W-:Y:S01]  /*1b370*/  LEA R4, R22, R27, 0xe ;  /* 0x0000001b16047211 */ /* 0x005fe200078e70ff */
        /* <DEDUP_REMOVED lines=8> */
[----:B------:R-:W-:-:S02]  /*1b400*/  R2UR UR12, R0 ;  /* 0x00000000000c72ca */ /* 0x000fc400000e0000 */
[----:B-----5:R-:W-:-:S03]  /*1b410*/  R2UR UR13, R8 ;  /* 0x00000000080d72ca */ /* 0x020fc600000e0000 */
[----:B------:R-:W-:-:S04]  /*1b420*/  UIADD3 UR9, UR9, 0x16830, URZ ;  /* 0x0001683009097890 */ /* 0x000fc8000fffe03f */
[----:B------:R-:W-:Y:S02]  /*1b430*/  ULEA UR11, UR11, UR4, 0x7 ;  /* 0x000000040b0b7291 */ /* 0x000fe4000f8e383f */
[----:B------:R-:W-:Y:S01]  /*1b440*/  UIADD3 UR8, UR8, 0xe400, URZ ;  /* 0x0000e40008087890 */ /* 0x000fe2000fffe03f */
[----:B------:R-:W-:-:S08]  /*1b450*/  UMOV UR4, 0x0 ;  /* 0x0000000000047882 */ /* 0x000fd00000000000 */
[----:B------:R0:W-:Y:S02]  /*1b460*/  UTMALDG.4D [UR8], [UR6], desc[UR4] ;  /* 0x00000408060075b4 */ /* 0x0001e40008019000 */
[----:B0-----:R-:W-:Y:S01]  /*1b470*/  NOP ;  /* 0x0000000000007918 */ /* 0x001fe20000000000 */
.L_x_1366:
[----:B------:R-:W2:Y:S01]  /*1b480*/  LDL.LU R5, [R1+0x4] ;  /* 0x0000040001057983 */ /* 0x000ea20000300800 */
[----:B------:R-:W-:Y:S05]  /*1b490*/  WARPSYNC.ALL ;  /* 0x0000000000007948 */ /* 0x000fea0003800000 */
[----:B------:R-:W-:Y:S02]  /*1b4a0*/  ELECT P0, URZ, PT ;  /* 0x00000000003f782f */ /* 0x000fe40003800000 */
[----:B------:R-:W-:Y:S01]  /*1b4b0*/  R2UR UR9, R27 ;  /* 0x000000001b0972ca */ /* 0x000fe200000e0000 */
[----:B------:R-:W-:-:S10]  /*1b4c0*/  UIADD3 UR4, UP0, UR40, 0x270, URZ ;  /* 0x0000027028047890 */ /* 0x000fd4000ff1e03f */
        /* <DEDUP_REMOVED lines=9> */
[----:B------:R-:W-:Y:S01]  /*1b560*/  BAR.SYNC.DEFER_BLOCKING 0x8, 0x1a0 ;  /* 0x0206800000007b1d */ /* 0x000fe20000010000 */
[----:B------:R-:W-:-:S02]  /*1b570*/  UIADD3 UR8, UR9, 0x8400, URZ ;  /* 0x0000840009087890 */ /* 0x000fc4000fffe03f */
[----:B------:R-:W-:-:S03]  /*1b580*/  UIADD3 UR9, UR9, 0x16800, URZ ;  /* 0x0001680009097890 */ /* 0x000fc6000fffe03f */
[----:B------:R0:W-:Y:S06]  /*1b590*/  @P0 SYNCS.ARRIVE.TRANS64 RZ, [R27+URZ+0x16800], R4 ;  /* 0x016800041bff09a7 */ /* 0x0001ec000800003f */
[----:B------:R3:W-:Y:S01]  /*1b5a0*/  UTMALDG.4D [UR8], [UR4], desc[UR6] ;  /* 0x00000608040075b4 */ /* 0x0007e20008019000 */
[----:B--2---:R-:W-:-:S05]  /*1b5b0*/  VIADD R5, R5, 0x1 ;  /* 0x0000000105057836 */ /* 0x004fca0000000000 */
[----:B0-----:R-:W-:Y:S01]  /*1b5c0*/  LEA.HI R4, R5, R5, RZ, 0x1 ;  /* 0x0000000505047211 */ /* 0x001fe200078f08ff */
[----:B------:R3:W-:Y:S03]  /*1b5d0*/  STL [R1+0x4], R5 ;  /* 0x0000040501007387 */ /* 0x0007e60000100800 */
[----:B------:R-:W-:-:S05]  /*1b5e0*/  LOP3.LUT R4, R4, 0xfffffffe, RZ, 0xc0, !PT ;  /* 0xfffffffe04047812 */ /* 0x000fca00078ec0ff */
[----:B------:R-:W-:-:S05]  /*1b5f0*/  IMAD.IADD R4, R5, 0x1, -R4 ;  /* 0x0000000105047824 */ /* 0x000fca00078e0a04 */
[----:B------:R-:W-:-:S04]  /*1b600*/  SHF.L.U32 R4, R4, 0x1f, RZ ;  /* 0x0000001f04047819 */ /* 0x000fc800000006ff */
[----:B------:R-:W0:Y:S02]  /*1b610*/  SYNCS.PHASECHK.TRANS64.TRYWAIT P0, [R27+URZ+0x16820], R4 ;  /* 0x016820041b0075a7 */ /* 0x000e24000800017f */
[----:B0--3--:R-:W-:Y:S05]  /*1b620*/  @!P0 BRA `(.L_x_1371) ;  /* 0x0000003800488947 */ /* 0x009fea0003800000 */
.L_x_1504:
[----:B------:R-:W-:Y:S05]  /*1b630*/  BSYNC B0 ;  /* 0x0000000000007941 */ /* 0x000fea0003800000 */
.L_x_1370:
[----:B------:R-:W2:Y:S01]  /*1b640*/  LDL R5, [R1] ;  /* 0x0000000001057983 */ /* 0x000ea20000100800 */
[----:B------:R-:W-:Y:S01]  /*1b650*/  BSSY B0, `(.L_x_1372) ;  /* 0x000012c000007945 */ /* 0x000fe20003800000 */
[----:B--2---:R-:W-:-:S05]  /*1b660*/  VIADD R9, R5, 0xfffffffe ;  /* 0xfffffffe05097836 */ /* 0x004fca0000000000 */
[----:B------:R-:W-:-:S13]  /*1b670*/  ISETP.GE.AND P0, PT, R9, R29, PT ;  /* 0x0000001d0900720c */ /* 0x000fda0003f06270 */
[----:B------:R-:W-:Y:S05]  /*1b680*/  @!P0 BRA `(.L_x_1373) ;  /* 0x0000001000a08947 */ /* 0x000fea0003800000 */
[----:B0-----:R-:W-:Y:S01]  /*1b690*/  IMAD.MOV R4, RZ, RZ, -R5 ;  /* 0x000000ffff047224 */ /* 0x001fe200078e0a05 */
[----:B------:R-:W-:Y:S01]  /*1b6a0*/  LOP3.LUT R13, RZ, R29, RZ, 0x33, !PT ;  /* 0x0000001dff0d7212 */ /* 0x000fe200078e33ff */
[----:B------:R-:W-:Y:S03]  /*1b6b0*/  BSSY B1, `(.L_x_1374) ;  /* 0x0000065000017945 */ /* 0x000fe60003800000 */
[----:B------:R-:W-:-:S05]  /*1b6c0*/  VIADDMNMX R13, R4, 0x1, R13, !PT ;  /* 0x00000001040d7846 */ /* 0x000fca000780010d */
[----:B------:R-:W-:-:S05]  /*1b6d0*/  IMAD.IADD R4, R5, 0x1, R13 ;  /* 0x0000000105047824 */ /* 0x000fca00078e020d */
[----:B------:R-:W-:-:S04]  /*1b6e0*/  LOP3.LUT R4, R4, 0x1, RZ, 0xc0, !PT ;  /* 0x0000000104047812 */ /* 0x000fc800078ec0ff */
[----:B------:R-:W-:-:S13]  /*1b6f0*/  ISETP.NE.U32.AND P0, PT, R4, 0x1, PT ;  /* 0x000000010400780c */ /* 0x000fda0003f05070 */
[----:B------:R-:W-:Y:S05]  /*1b700*/  @P0 BRA `(.L_x_1375) ;  /* 0x00000004007c0947 */ /* 0x000fea0003800000 */
[----:B------:R-:W-:Y:S01]  /*1b710*/  VIADD R10, R22, 0x1 ;  /* 0x00000001160a7836 */ /* 0x000fe20000000000 */
        /* <DEDUP_REMOVED lines=28> */
.L_x_1378:
[----:B0-----:R-:W-:Y:S01]  /*1b8e0*/  IMAD R3, R10, 0x8, R27 ;  /* 0x000000080a037824 */ /* 0x001fe200078e021b */
[----:B------:R-:W-:-:S04]  /*1b8f0*/  SHF.L.U32 R2, R14, 0x1f, RZ ;  /* 0x0000001f0e027819 */ /* 0x000fc800000006ff */
[----:B------:R-:W0:Y:S02]  /*1b900*/  SYNCS.PHASECHK.TRANS64.TRYWAIT P0, [R3+URZ+0x16840], R2 ;  /* 0x01684002030075a7 */ /* 0x000e24000800017f */
[----:B0-----:R-:W-:Y:S05]  /*1b910*/  @!P0 BRA `(.L_x_1379) ;  /* 0x0000003400a08947 */ /* 0x001fea0003800000 */
.L_x_1505:
        /* <DEDUP_REMOVED lines=9> */
.L_x_1380:
        /* <DEDUP_REMOVED lines=15> */
[----:B------:R-:W-:Y:S02]  /*1baa0*/  ULEA UR11, UR11, UR4, 0x7 ;  /* 0x000000040b0b7291 */ /* 0x000fe4000f8e383f */
[----:B------:R-:W-:Y:S01]  /*1bab0*/  UIADD3 UR8, UR8, 0xe400, URZ ;  /* 0x0000e40008087890 */ /* 0x000fe2000fffe03f */
[----:B------:R-:W-:-:S08]  /*1bac0*/  UMOV UR4, 0x0 ;  /* 0x0000000000047882 */ /* 0x000fd00000000000 */
[----:B------:R0:W-:Y:S01]  /*1bad0*/  UTMALDG.4D [UR8], [UR6], desc[UR4] ;  /* 0x00000408060075b4 */ /* 0x0001e20008019000 */
[----:B------:R-:W2:Y:S02]  /*1bae0*/  SYNCS.PHASECHK.TRANS64.TRYWAIT P0, [R2+URZ+0x60], R5 ;  /* 0x00006005020075a7 */ /* 0x000ea4000800017f */
[----:B0-2---:R-:W-:Y:S05]  /*1baf0*/  @!P0 BRA `(.L_x_1381) ;  /* 0x00000034003c8947 */ /* 0x005fea0003800000 */
.L_x_1506:
[----:B------:R-:W-:Y:S05]  /*1bb00*/  @P1 BRA `(.L_x_1382) ;  /* 0x0000000000181947 */ /* 0x000fea0003800000 */
[----:B------:R-:W-:Y:S01]  /*1bb10*/  ISETP.NE.AND P0, PT, R28, RZ, PT ;  /* 0x000000ff1c00720c */ /* 0x000fe20003f05270 */
[----:B0-----:R-:W-:Y:S02]  /*1bb20*/  IMAD R2, R22, 0x8, R27 ;  /* 0x0000000816027824 */ /* 0x001fe400078e021b */
[----:B------:R-:W-:-:S04]  /*1bb30*/  IMAD.MOV.U32 R3, RZ, RZ, 0x4000 ;  /* 0x00004000ff037424 */ /* 0x000fc800078e00ff */
[----:B------:R2:W-:Y:S06]  /*1bb40*/  SYNCS.ARRIVE.TRANS64 RZ, [R2+URZ+0x16850], R3 ;  /* 0x0168500302ff79a7 */ /* 0x0005ec000800003f */
[----:B------:R-:W-:Y:S05]  /*1bb50*/  @!P0 BRA `(.L_x_1382) ;  /* 0x0000000000048947 */ /* 0x000fea0003800000 */
[----:B------:R-:W-:Y:S01]  /*1bb60*/  BPT.TRAP 0x1 ;  /* 0x000000040000795c */ /* 0x000fe20000300000 */
.L_x_1382:
        /* <DEDUP_REMOVED lines=20> */
.L_x_1377:
[----:B------:R-:W-:Y:S05]  /*1bcb0*/  BSYNC B2 ;  /* 0x0000000000027941 */ /* 0x000fea0003800000 */
.L_x_1376:
[----:B------:R-:W2:Y:S01]  /*1bcc0*/  LDL R2, [R1] ;  /* 0x0000000001027983 */ /* 0x000ea20000100800 */
[----:B------:R-:W-:Y:S02]  /*1bcd0*/  IMAD.MOV.U32 R22, RZ, RZ, R10 ;  /* 0x000000ffff167224 */ /* 0x000fe400078e000a */
[----:B------:R-:W-:Y:S02]  /*1bce0*/  IMAD.MOV.U32 R24, RZ, RZ, R14 ;  /* 0x000000ffff187224 */ /* 0x000fe400078e000e */
[----:B--2---:R-:W-:-:S07]  /*1bcf0*/  VIADD R9, R2, 0xfffffffd ;  /* 0xfffffffd02097836 */ /* 0x004fce0000000000 */
.L_x_1375:
[----:B------:R-:W-:Y:S05]  /*1bd00*/  BSYNC B1 ;  /* 0x0000000000017941 */ /* 0x000fea0003800000 */
.L_x_1374:
[----:B------:R-:W2:Y:S01]  /*1bd10*/  LDL.LU R2, [R1] ;  /* 0x0000000001027983 */ /* 0x000ea20000300800 */
[----:B------:R-:W-:Y:S01]  /*1bd20*/  VIADD R13, R13, 0xfffffffe ;  /* 0xfffffffe0d0d7836 */ /* 0x000fe20000000000 */
[----:B--2---:R-:W-:-:S04]  /*1bd30*/  LOP3.LUT R2, RZ, R2, RZ, 0x33, !PT ;  /* 0x00000002ff027212 */ /* 0x004fc800078e33ff */
[----:B------:R-:W-:-:S13]  /*1bd40*/  ISETP.NE.AND P0, PT, R13, R2, PT ;  /* 0x000000020d00720c */ /* 0x000fda0003f05270 */
[----:B------:R-:W-:Y:S05]  /*1bd50*/  @!P0 BRA `(.L_x_1373) ;  /* 0x0000000800ec8947 */ /* 0x000fea0003800000 */
[----:B------:R-:W-:-:S07]  /*1bd60*/  IMAD.MOV.U32 R4, RZ, RZ, R8 ;  /* 0x000000ffff047224 */ /* 0x000fce00078e0008 */
.L_x_1397:
[----:B------:R-:W-:Y:S01]  /*1bd70*/  VIADD R10, R22, 0x1 ;  /* 0x00000001160a7836 */ /* 0x000fe20000000000 */
[----:B------:R-:W-:Y:S05]  /*1bd80*/  YIELD ;  /* 0x0000000000007946 */ /* 0x000fea0003800000 */
[----:B------:R-:W-:Y:S01]  /*1bd90*/  ISETP.NE.AND P0, PT, R10, 0x2, PT ;  /* 0x000000020a00780c */ /* 0x000fe20003f05270 */
[----:B------:R-:W-:Y:S03]  /*1bda0*/  BSSY B1, `(.L_x_1383) ;  /* 0x0000057000017945 */ /* 0x000fe60003800000 */
[----:B0-----:R-:W-:-:S02]  /*1bdb0*/  SEL R11, RZ, 0x1, P0 ;  /* 0x00000001ff0b7807 */ /* 0x001fc40000000000 */
[----:B------:R-:W-:Y:S02]  /*1bdc0*/  SEL R10, R10, RZ, P0 ;  /* 0x000000ff0a0a7207 */ /* 0x000fe40000000000 */
[----:B------:R-:W-:Y:S01]  /*1bdd0*/  LOP3.LUT R11, R24, R11, RZ, 0x3c, !PT ;  /* 0x0000000b180b7212 */ /* 0x000fe200078e3cff */
[----:B--2---:R-:W-:Y:S06]  /*1bde0*/  @!P6 BRA `(.L_x_1384) ;  /* 0x000000040048e947 */ /* 0x004fec0003800000 */
        /* <DEDUP_REMOVED lines=23> */
.L_x_1385:
[----:B------:R-:W-:Y:S01]  /*1bf60*/  IMAD R3, R10, 0x8, R27 ;  /* 0x000000080a037824 */ /* 0x000fe200078e021b */
[----:B------:R-:W-:-:S04]  /*1bf70*/  SHF.L.U32 R2, R11, 0x1f, RZ ;  /* 0x0000001f0b027819 */ /* 0x000fc800000006ff */
[----:B------:R-:W2:Y:S02]  /*1bf80*/  SYNCS.PHASECHK.TRANS64.TRYWAIT P0, [R3+URZ+0x16840], R2 ;  /* 0x01684002030075a7 */ /* 0x000ea4000800017f */
[----:B--2---:R-:W-:Y:S05]  /*1bf90*/  @!P0 BRA `(.L_x_1386) ;  /* 0x0000003000288947 */ /* 0x004fea0003800000 */
.L_x_1507:
        /* <DEDUP_REMOVED lines=9> */
.L_x_1387:
        /* <DEDUP_REMOVED lines=19> */
[----:B------:R-:W2:Y:S02]  /*1c160*/  SYNCS.PHASECHK.TRANS64.TRYWAIT P1, [R3+URZ+0x60], R24 ;  /* 0x00006018030075a7 */ /* 0x000ea4000802017f */
[----:B0-2---:R-:W-:Y:S05]  /*1c170*/  @!P1 BRA `(.L_x_1388) ;  /* 0x0000002c00c49947 */ /* 0x005fea0003800000 */
.L_x_1508:
[----:B------:R-:W-:Y:S05]  /*1c180*/  @P0 BRA `(.L_x_1389) ;  /* 0x0000000000140947 */ /* 0x000fea0003800000 */
[----:B------:R-:W-:Y:S01]  /*1c190*/  ISETP.NE.AND P1, PT, R28, RZ, PT ;  /* 0x000000ff1c00720c */ /* 0x000fe20003f25270 */
[----:B------:R-:W-:-:S04]  /*1c1a0*/  IMAD.MOV.U32 R2, RZ, RZ, 0x4000 ;  /* 0x00004000ff027424 */ /* 0x000fc800078e00ff */
[----:B------:R2:W-:Y:S08]  /*1c1b0*/  SYNCS.ARRIVE.TRANS64 RZ, [R3+URZ+0x50], R2 ;  /* 0x0000500203ff79a7 */ /* 0x0005f0000800003f */
[----:B------:R-:W-:Y:S05]  /*1c1c0*/  @!P1 BRA `(.L_x_1389) ;  /* 0x0000000000049947 */ /* 0x000fea0003800000 */
[----:B------:R-:W-:Y:S01]  /*1c1d0*/  BPT.TRAP 0x1 ;  /* 0x000000040000795c */ /* 0x000fe20000300000 */
.L_x_1389:
        /* <DEDUP_REMOVED lines=18> */
[----:B---3--:R-:W-:Y:S01]  /*1c300*/  NOP ;  /* 0x0000000000007918 */ /* 0x008fe20000000000 */
.L_x_1384:
[----:B------:R-:W-:Y:S05]  /*1c310*/  BSYNC B1 ;  /* 0x0000000000017941 */ /* 0x000fea0003800000 */
.L_x_1383:
[----:B------:R-:W-:Y:S01]  /*1c320*/  VIADD R22, R10, 0x1 ;  /* 0x000000010a167836 */ /* 0x000fe20000000000 */
[----:B------:R-:W-:Y:S01]  /*1c330*/  BSSY B1, `(.L_x_1390) ;  /* 0x000005a000017945 */ /* 0x000fe20003800000 */
[----:B------:R-:W-:-:S03]  /*1c340*/  VIADD R13, R9, 0xffffffff ;  /* 0xffffffff090d7836 */ /* 0x000fc60000000000 */
[----:B------:R-:W-:-:S04]  /*1c350*/  ISETP.NE.AND P0, PT, R22, 0x2, PT ;  /* 0x000000021600780c */ /* 0x000fc80003f05270 */
[----:B0-----:R-:W-:Y:S02]  /*1c360*/  SEL R24, RZ, 0x1, P0 ;  /* 0x00000001ff187807 */ /* 0x001fe40000000000 */
        /* <DEDUP_REMOVED lines=21> */
[----:B------:R-:W-:-:S04]  /*1c4c0*/  LEA R4, P0, R2, UR4, 0x2 ;  /* 0x0000000402047c11 */ /* 0x000fc8000f8010ff */
[----:B------:R-:W-:Y:S01]  /*1c4d0*/  LEA.HI.X R5, R2, UR5, R3, 0x2, P0 ;  /* 0x0000000502057c11 */ /* 0x000fe200080f1403 */
[----:B------:R-:W-:-:S04]  /*1c4e0*/  IMAD.MOV R2, RZ, RZ, -R15 ;  /* 0x000000ffff027224 */ /* 0x000fc800078e0a0f */
[----:B------:R0:W5:Y:S01]  /*1c4f0*/  LDG.E R4, desc[UR38][R4.64] ;  /* 0x0000002604047981 */ /* 0x000162000c1e1900 */
[----:B------:R-:W-:-:S07]  /*1c500*/  IMAD R14, R14, R2, R13 ;  /* 0x000000020e0e7224 */ /* 0x000fce00078e020d */
.L_x_1392:
[----:B--2---:R-:W-:Y:S02]  /*1c510*/  LEA R2, R22, R27, 0x3 ;  /* 0x0000001b16027211 */ /* 0x004fe400078e18ff */
[----:B------:R-:W-:-:S04]  /*1c520*/  SHF.L.U32 R3, R24, 0x1f, RZ ;  /* 0x0000001f18037819 */ /* 0x000fc800000006ff */
[----:B------:R-:W2:Y:S02]  /*1c530*/  SYNCS.PHASECHK.TRANS64.TRYWAIT P0, [R2+URZ+0x16840], R3 ;  /* 0x01684003020075a7 */ /* 0x000ea4000800017f */
[----:B--2---:R-:W-:Y:S05]  /*1c540*/  @!P0 BRA `(.L_x_1393) ;  /* 0x0000002800e48947 */ /* 0x004fea0003800000 */
.L_x_1509:
        /* <DEDUP_REMOVED lines=9> */
.L_x_1394:
[----:B0-2---:R-:W-:Y:S01]  /*1c5e0*/  VIADD R3, R27, 0x16800 ;  /* 0x000168001b037836 */ /* 0x005fe20000000000 */
[----:B------:R-:W-:Y:S01]  /*1c5f0*/  R2UR UR11, R14 ;  /* 0x000000000e0b72ca */ /* 0x000fe200000e0000 */
[----:B------:R-:W-:Y:S01]  /*1c600*/  UIADD3 UR6, UP0, UR40, 0x370, URZ ;  /* 0x0000037028067890 */ /* 0x000fe2000ff1e03f */
[----:B------:R-:W-:Y:S01]  /*1c610*/  R2UR UR4, R23 ;  /* 0x00000000170472ca */ /* 0x000fe200000e0000 */
[----:B------:R-:W-:Y:S01]  /*1c620*/  IMAD R2, R22, 0x8, R3 ;  /* 0x0000000816027824 */ /* 0x000fe200078e0203 */
[----:B------:R-:W-:Y:S01]  /*1c630*/  R2UR UR12, R0 ;  /* 0x00000000000c72ca */ /* 0x000fe200000e0000 */
[----:B------:R-:W-:Y:S01]  /*1c640*/  UIADD3.X UR7, URZ, UR41, URZ, UP0, !UPT ;  /* 0x000000293f077290 */ /* 0x000fe200087fe43f */
[----:B-----5:R-:W-:Y:S01]  /*1c650*/  R2UR UR13, R4 ;  /* 0x00000000040d72ca */ /* 0x020fe200000e0000 */
[----:B------:R-:W-:Y:S01]  /*1c660*/  UMOV UR5, 0x14f00000 ;  /* 0x14f0000000057882 */ /* 0x000fe20000000000 */
[----:B------:R-:W-:Y:S01]  /*1c670*/  R2UR UR9, R2 ;  /* 0x00000000020972ca */ /* 0x000fe200000e0000 */
[----:B------:R-:W-:Y:S01]  /*1c680*/  IMAD R2, R22, 0x4000, R27 ;  /* 0x0000400016027824 */ /* 0x000fe200078e021b */
[----:B------:R-:W-:Y:S01]  /*1c690*/  SHF.L.U32 R11, R11, 0x1f, RZ ;  /* 0x0000001f0b0b7819 */ /* 0x000fe200000006ff */
[----:B------:R-:W-:-:S03]  /*1c6a0*/  UMOV UR10, URZ ;  /* 0x0000003f000a7c82 */ /* 0x000fc60008000000 */
[----:B------:R-:W-:Y:S01]  /*1c6b0*/  R2UR UR8, R2 ;  /* 0x00000000020872ca */ /* 0x000fe200000e0000 */
[----:B------:R-:W-:Y:S01]  /*1c6c0*/  ULEA UR11, UR11, UR4, 0x7 ;  /* 0x000000040b0b7291 */ /* 0x000fe2000f8e383f */
[----:B------:R-:W-:Y:S02]  /*1c6d0*/  IMAD R2, R10, 0x8, R3 ;  /* 0x000000080a027824 */ /* 0x000fe400078e0203 */
[----:B------:R-:W-:-:S03]  /*1c6e0*/  UMOV UR4, 0x0 ;  /* 0x0000000000047882 */ /* 0x000fc60000000000 */
[----:B------:R-:W-:-:S06]  /*1c6f0*/  UIADD3 UR9, UR9, 0x30, URZ ;  /* 0x0000003009097890 */ /* 0x000fcc000fffe03f */
[----:B------:R-:W-:-:S09]  /*1c700*/  UIADD3 UR8, UR8, 0xe400, URZ ;  /* 0x0000e40008087890 */ /* 0x000fd2000fffe03f */
[----:B------:R0:W-:Y:S01]  /*1c710*/  UTMALDG.4D [UR8], [UR6], desc[UR4] ;  /* 0x00000408060075b4 */ /* 0x0001e20008019000 */
[----:B------:R-:W2:Y:S02]  /*1c720*/  SYNCS.PHASECHK.TRANS64.TRYWAIT P1, [R2+URZ+0x60], R11 ;  /* 0x0000600b020075a7 */ /* 0x000ea4000802017f */
[----:B0-2---:R-:W-:Y:S05]  /*1c730*/  @!P1 BRA `(.L_x_1395) ;  /* 0x00000028007c9947 */ /* 0x005fea0003800000 */
.L_x_1510:
[----:B------:R-:W-:Y:S05]  /*1c740*/  @P0 BRA `(.L_x_1396) ;  /* 0x0000000000140947 */ /* 0x000fea0003800000 */
[----:B------:R-:W-:Y:S01]  /*1c750*/  ISETP.NE.AND P1, PT, R28, RZ, PT ;  /* 0x000000ff1c00720c */ /* 0x000fe20003f25270 */
[----:B------:R-:W-:-:S04]  /*1c760*/  IMAD.MOV.U32 R3, RZ, RZ, 0x4000 ;  /* 0x00004000ff037424 */ /* 0x000fc800078e00ff */
[----:B------:R2:W-:Y:S08]  /*1c770*/  SYNCS.ARRIVE.TRANS64 RZ, [R2+URZ+0x50], R3 ;  /* 0x0000500302ff79a7 */ /* 0x0005f0000800003f */
[----:B------:R-:W-:Y:S05]  /*1c780*/  @!P1 BRA `(.L_x_1396) ;  /* 0x0000000000049947 */ /* 0x000fea0003800000 */
[----:B------:R-:W-:Y:S01]  /*1c790*/  BPT.TRAP 0x1 ;  /* 0x000000040000795c */ /* 0x000fe20000300000 */
.L_x_1396:
        /* <DEDUP_REMOVED lines=19> */
.L_x_1391:
[----:B------:R-:W-:Y:S05]  /*1c8d0*/  BSYNC B1 ;  /* 0x0000000000017941 */ /* 0x000fea0003800000 */
.L_x_1390:
[----:B------:R-:W-:Y:S01]  /*1c8e0*/  ISETP.GT.AND P0, PT, R13, R29, PT ;  /* 0x0000001d0d00720c */ /* 0x000fe20003f04270 */
[----:B------:R-:W-:-:S12]  /*1c8f0*/  VIADD R9, R9, 0xfffffffe ;  /* 0xfffffffe09097836 */ /* 0x000fd80000000000 */
[----:B------:R-:W-:Y:S05]  /*1c900*/  @P0 BRA `(.L_x_1397) ;  /* 0xfffffff400180947 */ /* 0x000fea000383ffff */
.L_x_1373:
[----:B------:R-:W-:Y:S05]  /*1c910*/  BSYNC B0 ;  /* 0x0000000000007941 */ /* 0x000fea0003800000 */
.L_x_1372:
[----:B------:R-:W-:Y:S01]  /*1c920*/  ISETP.NE.AND P0, PT, R28, RZ, PT ;  /* 0x000000ff1c00720c */ /* 0x000fe20003f05270 */
[----:B------:R-:W-:-:S12]  /*1c930*/  BSSY B0, `(.L_x_1398) ;  /* 0x000000e000007945 */ /* 0x000fd80003800000 */
[----:B------:R-:W-:Y:S05]  /*1c940*/  @P0 BRA `(.L_x_1399) ;  /* 0x0000000000300947 */ /* 0x000fea0003800000 */
[----:B------:R-:W3:Y:S01]  /*1c950*/  S2R R9, SR_LANEID ;  /* 0x0000000000097919 */ /* 0x000ee20000000000 */
[----:B------:R-:W-:Y:S01]  /*1c960*/  VOTEU.ANY UR4, UPT, PT ;  /* 0x0000000000047886 */ /* 0x000fe200038e0100 */
[----:B0-2---:R-:W0:Y:S01]  /*1c970*/  LDC.64 R2, c[0x0][0xc38] ;  /* 0x00030e00ff027b82 */ /* 0x005e220000000a00 */
[----:B------:R-:W3:Y:S08]  /*1c980*/  FLO.U32 R4, UR4 ;  /* 0x0000000400047d00 */ /* 0x000ef000080e0000 */
[----:B------:R-:W0:Y:S01]  /*1c990*/  POPC R5, UR4 ;  /* 0x0000000400057d09 */ /* 0x000e220008000000 */
[----:B---3--:R-:W-:-:S13]  /*1c9a0*/  ISETP.EQ.U32.AND P0, PT, R4, R9, PT ;  /* 0x000000090400720c */ /* 0x008fda0003f02070 */
[----:B0-----:R-:W2:Y:S01]  /*1c9b0*/  @P0 ATOMG.E.ADD.STRONG.GPU PT, R3, desc[UR38][R2.64], R5 ;  /* 0x00000005020309a8 */ /* 0x001ea200081ee1e6 */
[----:B------:R-:W0:Y:S02]  /*1c9c0*/  S2R R6, SR_LTMASK ;  /* 0x0000000000067919 */ /* 0x000e240000003900 */
[----:B0-----:R-:W-:-:S04]  /*1c9d0*/  LOP3.LUT R6, R6, UR4, RZ, 0xc0, !PT ;  /* 0x0000000406067c12 */ /* 0x001fc8000f8ec0ff */
[----:B------:R-:W0:Y:S01]  /*1c9e0*/  POPC R9, R6 ;  /* 0x0000000600097309 */ /* 0x000e220000000000 */
[----:B--2---:R-:W0:Y:S02]  /*1c9f0*/  SHFL.IDX PT, R4, R3, R4, 0x1f ;  /* 0x00001f0403047589 */ /* 0x004e2400000e0000 */
[----:B0-----:R-:W-:-:S07]  /*1ca00*/  IADD3 R16, R4, UR37, R9 ;  /* 0x0000002504107c10 */ /* 0x001fce000fffe009 */
.L_x_1399:
[----:B------:R-:W-:Y:S05]  /*1ca10*/  BSYNC B0 ;  /* 0x0000000000007941 */ /* 0x000fea0003800000 */
.L_x_1398:
[----:B------:R-:W-:Y:S04]  /*1ca20*/  BSSY B0, `(.L_x_1400) ;  /* 0x0000020000007945 */ /* 0x000fe80003800000 */
[----:B------:R-:W-:Y:S05]  /*1ca30*/  @!P6 BRA `(.L_x_1401) ;  /* 0x000000000078e947 */ /* 0x000fea0003800000 */
[----:B--2---:R-:W-:Y:S01]  /*1ca40*/  IMAD R3, R22, 0x8, R27 ;  /* 0x0000000816037824 */ /* 0x004fe200078e021b */
[----:B0-----:R-:W-:-:S04]  /*1ca50*/  SHF.L.U32 R2, R24, 0x1f, RZ ;  /* 0x0000001f18027819 */ /* 0x001fc800000006ff */
[----:B------:R-:W0:Y:S02]  /*1ca60*/  SYNCS.PHASECHK.TRANS64.TRYWAIT P0, [R3+URZ+0x16860], R2 ;  /* 0x01686002030075a7 */ /* 0x000e24000800017f */
[----:B0-----:R-:W-:Y:S05]  /*1ca70*/  @!P0 BRA `(.L_x_1402) ;  /* 0x0000002400c08947 */ /* 0x001fea0003800000 */
.L_x_1511:
        /* <DEDUP_REMOVED lines=9> */
.L_x_1403:
        /* <DEDUP_REMOVED lines=16> */
[----:B---3--:R-:W-:Y:S01]  /*1cc10*/  NOP ;  /* 0x0000000000007918 */ /* 0x008fe20000000000 */
.L_x_1401:
[----:B------:R-:W-:Y:S05]  /*1cc20*/  BSYNC B0 ;  /* 0x0000000000007941 */ /* 0x000fea0003800000 */
.L_x_1400:
[----:B------:R-:W-:-:S05]  /*1cc30*/  VIADD R22, R22, 0x1 ;  /* 0x0000000116167836 */ /* 0x000fca0000000000 */
[----:B------:R-:W-:-:S04]  /*1cc40*/  ISETP.NE.AND P0, PT, R22, 0x2, PT ;  /* 0x000000021600780c */ /* 0x000fc80003f05270 */
[----:B0-2---:R-:W-:Y:S02]  /*1cc50*/  SEL R3, RZ, 0x1, P0 ;  /* 0x00000001ff037807 */ /* 0x005fe40000000000 */
[----:B------:R-:W-:Y:S02]  /*1cc60*/  SEL R22, R22, RZ, P0 ;  /* 0x000000ff16167207 */ /* 0x000fe40000000000 */
[----:B------:R-:W-:-:S07]  /*1cc70*/  LOP3.LUT R24, R24, R3, RZ, 0x3c, !PT ;  /* 0x0000000318187212 */ /* 0x000fce00078e3cff */
.L_x_1359:
[----:B------:R-:W-:Y:S05]  /*1cc80*/  BSYNC B6 ;  /* 0x0000000000067941 */ /* 0x000fea0003800000 */
.L_x_1357:
[----:B------:R-:W-:-:S03]  /*1cc90*/  UMOV UR4, 0xffffffff ;  /* 0xffffffff00047882 */ /* 0x000fc60000000000 */
[----:B------:R-:W-:Y:S05]  /*1cca0*/  BRA.DIV UR4, `(.L_x_1404) ;  /* 0x0000002604487947 */ /* 0x000fea000b800000 */
[----:B------:R2:W3:Y:S04]  /*1ccb0*/  SHFL.IDX PT, R4, R16, RZ, 0x1f ;  /* 0x00001fff10047589 */ /* 0x0004e800000e0000 */
[----:B------:R2:W4:Y:S02]  /*1ccc0*/  SHFL.IDX PT, R5, R16, 0x1, 0x1f ;  /* 0x00201f0010057f89 */ /* 0x00052400000e0000 */
.L_x_1515:
        /* <DEDUP_REMOVED lines=11> */
.L_x_1406:
[----:B------:R-:W-:Y:S05]  /*1cd80*/  BSYNC B0 ;  /* 0x0000000000007941 */ /* 0x000fea0003800000 */
.L_x_1405:
[----:B------:R-:W-:-:S03]  /*1cd90*/  UMOV UR4, 0xffffffff ;  /* 0xffffffff00047882 */ /* 0x000fc60000000000 */
[----:B------:R-:W-:Y:S05]  /*1cda0*/  BRA.DIV UR4, `(.L_x_1407) ;  /* 0x0000002604547947 */ /* 0x000fea000b800000 */
[----:B-----5:R-:W0:Y:S01]  /*1cdb0*/  SHFL.UP PT, R14, R2, 0x1, RZ ;  /* 0x04200000020e7989 */ /* 0x020e2200000e00ff */
        /* <DEDUP_REMOVED lines=19> */
[----:B------:R0:W0:Y:S02]  /*1cef0*/  SHFL.IDX PT, R14, R8, 0x1f, 0x1f ;  /* 0x03e01f00080e7f89 */ /* 0x00002400000e0000 */
.L_x_1523:
[----:B------:R-:W-:Y:S02]  /*1cf00*/  ULDC UR4, c[0x0][0xc10] ;  /* 0x0003040000047ab9 */ /* 0x000fe40000000800 */
[----:B------:R-:W-:-:S04]  /*1cf10*/  IMAD.U32 R7, RZ, RZ, UR4 ;  /* 0x00000004ff077e24 */ /* 0x000fc8000f8e00ff */
[----:B0-----:R-:W-:-:S04]  /*1cf20*/  IMAD R14, R14, R7, RZ ;  /* 0x000000070e0e7224 */ /* 0x001fc800078e02ff */
[----:B----4-:R-:W-:-:S05]  /*1cf30*/  IMAD.IADD R5, R5, 0x1, R14 ;  /* 0x0000000105057824 */ /* 0x010fca00078e020e */
[----:B---3--:R-:W-:-:S13]  /*1cf40*/  ISETP.GT.AND P0, PT, R5, R4, PT ;  /* 0x000000040500720c */ /* 0x008fda0003f04270 */
[----:B------:R-:W-:Y:S05]  /*1cf50*/  @P0 BRA `(.L_x_1408) ;  /* 0x0000000000ac0947 */ /* 0x000fea0003800000 */
[----:B------:R-:W0:Y:S02]  /*1cf60*/  LDC R0, c[0x0][0xc14] ;  /* 0x00030500ff007b82 */ /* 0x000e240000000800 */
.L_x_1413:
[----:B------:R-:W-:-:S05]  /*1cf70*/  VIADD R19, R19, 0x1f ;  /* 0x0000001f13137836 */ /* 0x000fca0000000000 */
        /* <DEDUP_REMOVED lines=11> */
.L_x_1411:
[----:B------:R-:W-:Y:S05]  /*1d030*/  BSYNC B0 ;  /* 0x0000000000007941 */ /* 0x000fea0003800000 */
.L_x_1410:
[----:B------:R-:W-:-:S03]  /*1d040*/  UMOV UR4, 0xffffffff ;  /* 0xffffffff00047882 */ /* 0x000fc60000000000 */
[----:B------:R-:W-:Y:S05]  /*1d050*/  BRA.DIV UR4, `(.L_x_1412) ;  /* 0x0000002604787947 */ /* 0x000fea000b800000 */
[----:B-----5:R-:W3:Y:S01]  /*1d060*/  SHFL.UP PT, R14, R2, 0x1, RZ ;  /* 0x04200000020e7989 */ /* 0x020ee200000e00ff */
[C---:B------:R-:W-:Y:S02]  /*1d070*/  ISETP.NE.AND P0, PT, R28.reuse, RZ, PT ;  /* 0x000000ff1c00720c */ /* 0x040fe40003f05270 */
[----:B------:R-:W-:Y:S02]  /*1d080*/  ISETP.GE.U32.AND P1, PT, R28, 0x2, PT ;  /* 0x000000021c00780c */ /* 0x000fe40003f26070 */
[----:B---3--:R-:W-:Y:S02]  /*1d090*/  SEL R13, R14, RZ, P0 ;  /* 0x000000ff0e0d7207 */ /* 0x008fe40000000000 */
[----:B------:R-:W-:-:S03]  /*1d0a0*/  ISETP.GE.U32.AND P0, PT, R28, 0x4, PT ;  /* 0x000000041c00780c */ /* 0x000fc60003f06070 */
[----:B------:R-:W-:-:S05]  /*1d0b0*/  IMAD.IADD R13, R2, 0x1, R13 ;  /* 0x00000001020d7824 */ /* 0x000fca00078e020d */
[----:B------:R-:W3:Y:S02]  /*1d0c0*/  SHFL.UP PT, R14, R13, 0x2, RZ ;  /* 0x044000000d0e7989 */ /* 0x000ee400000e00ff */
[----:B---3--:R-:W-:Y:S02]  /*1d0d0*/  SEL R14, R14, RZ, P1 ;  /* 0x000000ff0e0e7207 */ /* 0x008fe40000800000 */
[----:B------:R-:W-:-:S03]  /*1d0e0*/  ISETP.GE.U32.AND P1, PT, R28, 0x8, PT ;  /* 0x000000081c00780c */ /* 0x000fc60003f26070 */
[----:B0-----:R-:W-:-:S05]  /*1d0f0*/  IMAD.IADD R3, R13, 0x1, R14 ;  /* 0x000000010d037824 */ /* 0x001fca00078e020e */
        /* <DEDUP_REMOVED lines=11> */
.L_x_1531:
[----:B------:R-:W-:Y:S02]  /*1d1b0*/  ULDC UR4, c[0x0][0xc10] ;  /* 0x0003040000047ab9 */ /* 0x000fe40000000800 */
[----:B------:R-:W-:-:S04]  /*1d1c0*/  IMAD.U32 R7, RZ, RZ, UR4 ;  /* 0x00000004ff077e24 */ /* 0x000fc8000f8e00ff */
[----:B---3--:R-:W-:-:S05]  /*1d1d0*/  IMAD R14, R14, R7, RZ ;  /* 0x000000070e0e7224 */ /* 0x008fca00078e02ff */
[----:B------:R-:W-:-:S04]  /*1d1e0*/  IADD3 R5, R14, R5, RZ ;  /* 0x000000050e057210 */ /* 0x000fc80007ffe0ff */
[----:B------:R-:W-:-:S13]  /*1d1f0*/  ISETP.GT.AND P0, PT, R5, R4, PT ;  /* 0x000000040500720c */ /* 0x000fda0003f04270 */
[----:B------:R-:W-:Y:S05]  /*1d200*/  @!P0 BRA `(.L_x_1413) ;  /* 0xfffffffc00588947 */ /* 0x000fea000383ffff */
.L_x_1408:
[----:B--2---:R-:W-:Y:S01]  /*1d210*/  IMAD.IADD R16, R5, 0x1, -R14 ;  /* 0x0000000105107824 */ /* 0x004fe200078e0a0e */
[----:B------:R-:W-:-:S03]  /*1d220*/  UMOV UR4, 0xffffffff ;  /* 0xffffffff00047882 */ /* 0x000fc60000000000 */
[----:B------:R-:W-:-:S05]  /*1d230*/  IMAD R3, R8, R7, R16 ;  /* 0x0000000708037224 */ /* 0x000fca00078e0210 */
[----:B------:R-:W-:Y:S01]  /*1d240*/  ISETP.GT.AND P6, PT, R3, R4, PT ;  /* 0x000000040300720c */ /* 0x000fe20003fc4270 */
[----:B------:R-:W-:-:S12]  /*1d250*/  BRA.DIV UR4, `(.L_x_1414) ;  /* 0x0000002604c87947 */ /* 0x000fd8000b800000 */
[----:B------:R-:W-:-:S04]  /*1d260*/  VOTE.ANY R3, PT, !P6 ;  /* 0x0000000000037806 */ /* 0x000fc800070e0100 */
[----:B------:R-:W2:Y:S02]  /*1d270*/  POPC R5, R3 ;  /* 0x0000000300057309 */ /* 0x000ea40000000000 */
[----:B--2---:R2:W3:Y:S02]  /*1d280*/  SHFL.IDX PT, R17, R2, R5, 0x1f ;  /* 0x00001f0502117589 */ /* 0x0044e400000e0000 */
.L_x_1535:
[----:B------:R-:W-:Y:S01]  /*1d290*/  ISETP.NE.AND P0, PT, R3, RZ, PT ;  /* 0x000000ff0300720c */ /* 0x000fe20003f05270 */
[----:B------:R-:W-:-:S12]  /*1d2a0*/  IMAD.MOV.U32 R14, RZ, RZ, RZ ;  /* 0x000000ffff0e7224 */ /* 0x000fd800078e00ff */
[----:B------:R-:W-:Y:S05]  /*1d2b0*/  @!P0 BRA `(.L_x_1415) ;  /* 0x0000000000108947 */ /* 0x000fea0003800000 */
[----:B------:R-:W-:Y:S01]  /*1d2c0*/  UMOV UR4, 0xffffffff ;  /* 0xffffffff00047882 */ /* 0x000fe20000000000 */
[----:B------:R-:W-:Y:S02]  /*1d2d0*/  VIADD R12, R5, 0xffffffff ;  /* 0xffffffff050c7836 */ /* 0x000fe40000000000 */
[----:B------:R-:W-:Y:S05]  /*1d2e0*/  BRA.DIV UR4, `(.L_x_1416) ;  /* 0x0000002604ec7947 */ /* 0x000fea000b800000 */
[----:B------:R4:W0:Y:S02]  /*1d2f0*/  SHFL.IDX PT, R14, R8, R12, 0x1f ;  /* 0x00001f0c080e7589 */ /* 0x00082400000e0000 */
.L_x_1415:
[----:B--2---:R-:W2:Y:S01]  /*1d300*/  LDC.64 R2, c[0x0][0xc68] ;  /* 0x00031a00ff027b82 */ /* 0x004ea20000000a00 */
[----:B------:R-:W-:-:S04]  /*1d310*/  IMAD.IADD R19, R5, 0x1, R19 ;  /* 0x0000000105137824 */ /* 0x000fc800078e0213 */
[----:B--2---:R-:W-:-:S05]  /*1d320*/  IMAD.WIDE R2, R19, 0x4, R2 ;  /* 0x0000000413027825 */ /* 0x004fca00078e0202 */
[----:B------:R2:W3:Y:S01]  /*1d330*/  LDG.E R6, desc[UR38][R2.64] ;  /* 0x0000002602067981 */ /* 0x0004e2000c1e1900 */
[----:B0-----:R-:W-:Y:S02]  /*1d340*/  IMAD R16, R14, R7, R16 ;  /* 0x000000070e107224 */ /* 0x001fe400078e0210 */
[----:B--2---:R-:W-:Y:S02]  /*1d350*/  IMAD.MOV.U32 R2, RZ, RZ, RZ ;  /* 0x000000ffff027224 */ /* 0x004fe400078e00ff */
[----:B---3--:R-:W-:-:S05]  /*1d360*/  IMAD R5, R17, R6, RZ ;  /* 0x0000000611057224 */ /* 0x008fca00078e02ff */
[----:B----4-:R-:W-:-:S04]  /*1d370*/  IABS R8, R5 ;  /* 0x0000000500087213 */ /* 0x010fc80000000000 */
[----:B------:R-:W0:Y:S08]  /*1d380*/  I2F.RP R9, R8 ;  /* 0x0000000800097306 */ /* 0x000e300000209400 */
[----:B0-----:R-:W0:Y:S02]  /*1d390*/  MUFU.RCP R9, R9 ;  /* 0x0000000900097308 */ /* 0x001e240000001000 */
[----:B0-----:R-:W-:Y:S01]  /*1d3a0*/  VIADD R10, R9, 0xffffffe ;  /* 0x0ffffffe090a7836 */ /* 0x001fe20000000000 */
[----:B------:R-:W-:-:S05]  /*1d3b0*/  IABS R9, R5 ;  /* 0x0000000500097213 */ /* 0x000fca0000000000 */
[----:B------:R-:W0:Y:S01]  /*1d3c0*/  F2I.FTZ.U32.TRUNC.NTZ R3, R10 ;  /* 0x0000000a00037305 */ /* 0x000e22000021f000 */
[----:B------:R-:W-:Y:S02]  /*1d3d0*/  IMAD.MOV R9, RZ, RZ, -R9 ;  /* 0x000000ffff097224 */ /* 0x000fe400078e0a09 */
[----:B0-----:R-:W-:-:S04]  /*1d3e0*/  IMAD.MOV R11, RZ, RZ, -R3 ;  /* 0x000000ffff0b7224 */ /* 0x001fc800078e0a03 */
[----:B------:R-:W-:-:S04]  /*1d3f0*/  IMAD R11, R11, R8, RZ ;  /* 0x000000080b0b7224 */ /* 0x000fc800078e02ff */
[----:B------:R-:W-:-:S04]  /*1d400*/  IMAD.HI.U32 R3, R3, R11, R2 ;  /* 0x0000000b03037227 */ /* 0x000fc800078e0002 */
[----:B------:R-:W-:-:S05]  /*1d410*/  IMAD.IADD R2, R4, 0x1, -R16 ;  /* 0x0000000104027824 */ /* 0x000fca00078e0a10 */
        /* <DEDUP_REMOVED lines=8> */
[----:B------:R-:W-:Y:S01]  /*1d4a0*/  @P0 VIADD R3, R3, 0x1 ;  /* 0x0000000103030836 */ /* 0x000fe20000000000 */
[----:B------:R-:W-:-:S03]  /*1d4b0*/  ISETP.GE.AND P0, PT, R4, RZ, PT ;  /* 0x000000ff0400720c */ /* 0x000fc60003f06270 */
[----:B------:R-:W-:-:S10]  /*1d4c0*/  IMAD.MOV.U32 R9, RZ, RZ, R3 ;  /* 0x000000ffff097224 */ /* 0x000fd400078e0003 */
[----:B------:R-:W-:Y:S01]  /*1d4d0*/  @!P0 IMAD.MOV R9, RZ, RZ, -R9 ;  /* 0x000000ffff098224 */ /* 0x000fe200078e0a09 */
[----:B------:R-:W-:-:S13]  /*1d4e0*/  ISETP.NE.AND P0, PT, R5, RZ, PT ;  /* 0x000000ff0500720c */ /* 0x000fda0003f05270 */
[----:B------:R-:W-:-:S05]  /*1d4f0*/  @!P0 LOP3.LUT R9, RZ, R5, RZ, 0x33, !PT ;  /* 0x00000005ff098212 */ /* 0x000fca00078e33ff */
[----:B------:R-:W-:Y:S01]  /*1d500*/  IMAD R4, R6, R9, RZ ;  /* 0x0000000906047224 */ /* 0x000fe200078e02ff */
[----:B------:R-:W-:-:S03]  /*1d510*/  IADD3 R9, -R9, RZ, RZ ;  /* 0x000000ff09097210 */ /* 0x000fc60007ffe1ff */
[----:B------:R-:W-:Y:S02]  /*1d520*/  IMAD.MOV R3, RZ, RZ, -R4 ;  /* 0x000000ffff037224 */ /* 0x000fe400078e0a04 */
[----:B------:R-:W-:-:S03]  /*1d530*/  IMAD R5, R5, R9, R2 ;  /* 0x0000000905057224 */ /* 0x000fc600078e0202 */
[----:B------:R-:W-:-:S04]  /*1d540*/  VIADDMNMX R6, R3, R7, R6, PT ;  /* 0x0000000703067246 */ /* 0x000fc80003800106 */
[----:B------:R-:W-:-:S04]  /*1d550*/  IABS R7, R6 ;  /* 0x0000000600077213 */ /* 0x000fc80000000000 */
[----:B------:R-:W0:Y:S08]  /*1d560*/  I2F.RP R8, R7 ;  /* 0x0000000700087306 */ /* 0x000e300000209400 */
[----:B0-----:R-:W0:Y:S02]  /*1d570*/  MUFU.RCP R8, R8 ;  /* 0x0000000800087308 */ /* 0x001e240000001000 */
[----:B0-----:R-:W-:Y:S01]  /*1d580*/  VIADD R3, R8, 0xffffffe ;  /* 0x0ffffffe08037836 */ /* 0x001fe20000000000 */
[----:B------:R-:W-:-:S05]  /*1d590*/  IABS R8, R6 ;  /* 0x0000000600087213 */ /* 0x000fca0000000000 */
[----:B------:R-:W0:Y:S01]  /*1d5a0*/  F2I.FTZ.U32.TRUNC.NTZ R3, R3 ;  /* 0x0000000300037305 */ /* 0x000e22000021f000 */
[----:B------:R-:W-:Y:S02]  /*1d5b0*/  IMAD.MOV R8, RZ, RZ, -R8 ;  /* 0x000000ffff087224 */ /* 0x000fe400078e0a08 */
[----:B0-----:R-:W-:-:S04]  /*1d5c0*/  IMAD.MOV R2, RZ, RZ, -R3 ;  /* 0x000000ffff027224 */ /* 0x001fc800078e0a03 */
[----:B------:R-:W-:Y:S02]  /*1d5d0*/  IMAD R9, R2, R7, RZ ;  /* 0x0000000702097224 */ /* 0x000fe400078e02ff */
[----:B------:R-:W-:-:S04]  /*1d5e0*/  IMAD.MOV.U32 R2, RZ, RZ, RZ ;  /* 0x000000ffff027224 */ /* 0x000fc800078e00ff */
[----:B------:R-:W-:Y:S01]  /*1d5f0*/  IMAD.HI.U32 R2, R3, R9, R2 ;  /* 0x0000000903027227 */ /* 0x000fe200078e0002 */
[----:B------:R-:W-:Y:S02]  /*1d600*/  IABS R9, R5 ;  /* 0x0000000500097213 */ /* 0x000fe40000000000 */
[C---:B------:R-:W-:Y:S01]  /*1d610*/  LOP3.LUT R3, R5.reuse, R6, RZ, 0x3c, !PT ;  /* 0x0000000605037212 */ /* 0x040fe200078e3cff */
[----:B------:R-:W-:Y:S02]  /*1d620*/  IMAD.IADD R5, R5, 0x1, R4 ;  /* 0x0000000105057824 */ /* 0x000fe400078e0204 */
[----:B------:R-:W-:-:S04]  /*1d630*/  IMAD.HI.U32 R2, R2, R9, RZ ;  /* 0x0000000902027227 */ /* 0x000fc800078e00ff */
[----:B------:R-:W-:-:S05]  /*1d640*/  IMAD R8, R2, R8, R9 ;  /* 0x0000000802087224 */ /* 0x000fca00078e0209 */
        /* <DEDUP_REMOVED lines=14> */
.L_x_1409:
[----:B------:R-:W-:Y:S01]  /*1d730*/  UMOV UR4, URZ ;  /* 0x0000003f00047c82 */ /* 0x000fe20008000000 */
[----:B------:R-:W-:Y:S01]  /*1d740*/  UMOV UR5, URZ ;  /* 0x0000003f00057c82 */ /* 0x000fe20008000000 */
[----:B------:R-:W-:Y:S01]  /*1d750*/  ULDC UR6, c[0x0][0xc14] ;  /* 0x0003050000067ab9 */ /* 0x000fe20000000800 */
[----:B--2---:R-:W-:Y:S02]  /*1d760*/  IMAD.MOV.U32 R16, RZ, RZ, R4 ;  /* 0x000000ffff107224 */ /* 0x004fe400078e0004 */
[----:B------:R-:W-:Y:S02]  /*1d770*/  IMAD.U32 R17, RZ, RZ, UR4 ;  /* 0x00000004ff117e24 */ /* 0x000fe4000f8e00ff */
[----:B------:R-:W-:Y:S02]  /*1d780*/  IMAD.U32 R18, RZ, RZ, UR5 ;  /* 0x00000005ff127e24 */ /* 0x000fe4000f8e00ff */
[----:B------:R-:W-:-:S07]  /*1d790*/  IMAD.U32 R19, RZ, RZ, UR6 ;  /* 0x00000006ff137e24 */ /* 0x000fce000f8e00ff */
.L_x_1417:
        /* <DEDUP_REMOVED lines=10> */
.L_x_1318:
[----:B0-----:R-:W3:Y:S01]  /*1d840*/  LDL.LU R0, [R1+0x4] ;  /* 0x0000040001007983 */ /* 0x001ee20000300800 */
[----:B------:R-:W-:Y:S01]  /*1d850*/  BSSY B0, `(.L_x_1419) ;  /* 0x000000b000007945 */ /* 0x000fe20003800000 */
[----:B------:R-:W0:Y:S01]  /*1d860*/  S2R R5, SR_CgaCtaId ;  /* 0x0000000000057919 */ /* 0x000e220000008800 */
[----:B---3--:R-:W-:-:S05]  /*1d870*/  VIADD R0, R0, 0x1 ;  /* 0x0000000100007836 */ /* 0x008fca0000000000 */
[----:B--2---:R-:W-:-:S04]  /*1d880*/  LEA.HI R2, R0, R0, RZ, 0x1 ;  /* 0x0000000000027211 */ /* 0x004fc800078f08ff */
[----:B------:R-:W-:Y:S02]  /*1d890*/  LOP3.LUT R3, R2, 0xfffffffe, RZ, 0xc0, !PT ;  /* 0xfffffffe02037812 */ /* 0x000fe400078ec0ff */
[----:B------:R-:W-:-:S03]  /*1d8a0*/  MOV R2, 0x400 ;  /* 0x0000040000027802 */ /* 0x000fc60000000f00 */
[----:B------:R-:W-:Y:S01]  /*1d8b0*/  IMAD.IADD R0, R0, 0x1, -R3 ;  /* 0x0000000100007824 */ /* 0x000fe200078e0a03 */
[----:B0-----:R-:W-:-:S04]  /*1d8c0*/  LEA R9, R5, R2, 0x18 ;  /* 0x0000000205097211 */ /* 0x001fc800078ec0ff */
[----:B------:R-:W-:-:S04]  /*1d8d0*/  SHF.L.U32 R0, R0, 0x1f, RZ ;  /* 0x0000001f00007819 */ /* 0x000fc800000006ff */
[----:B------:R-:W0:Y:S02]  /*1d8e0*/  SYNCS.PHASECHK.TRANS64.TRYWAIT P0, [R9+URZ+0x16820], R0 ;  /* 0x01682000090075a7 */ /* 0x000e24000800017f */
[----:B0-----:R-:W-:Y:S05]  /*1d8f0*/  @!P0 BRA `(.L_x_1420) ;  /* 0x00000020008c8947 */ /* 0x001fea0003800000 */
.L_x_1538:
[----:B------:R-:W-:Y:S05]  /*1d900*/  BSYNC B0 ;  /* 0x0000000000007941 */ /* 0x000fea0003800000 */
.L_x_1419:
[----:B------:R-:W-:-:S03]  /*1d910*/  UMOV UR4, 0xffffffff ;  /* 0xffffffff00047882 */ /* 0x000fc60000000000 */
[----:B------:R-:W-:Y:S05]  /*1d920*/  BRA.DIV UR4, `(.L_x_1421) ;  /* 0x0000002204947947 */ /* 0x000fea000b800000 */
[----:B0-----:R-:W0:Y:S02]  /*1d930*/  S2R R0, SR_TID.X ;  /* 0x0000000000007919 */ /* 0x001e240000002100 */
[----:B0-----:R-:W-:-:S04]  /*1d940*/  SHF.R.U32.HI R0, RZ, 0x5, R0 ;  /* 0x00000005ff007819 */ /* 0x001fc80000011600 */
[----:B------:R-:W-:-:S05]  /*1d950*/  LOP3.LUT R0, R0, 0x3, RZ, 0xc0, !PT ;  /* 0x0000000300007812 */ /* 0x000fca00078ec0ff */
[----:B------:R0:W2:Y:S02]  /*1d960*/  SHFL.IDX PT, R14, R0, RZ, 0x1f ;  /* 0x00001fff000e7589 */ /* 0x0000a400000e0000 */
.L_x_1541:
[----:B--2---:R-:W-:-:S13]  /*1d970*/  ISETP.NE.AND P0, PT, R14, RZ, PT ;  /* 0x000000ff0e00720c */ /* 0x004fda0003f05270 */
[----:B------:R-:W-:Y:S05]  /*1d980*/  @P0 BRA `(.L_x_1096) ;  /* 0x0000000000880947 */ /* 0x000fea0003800000 */
[----:B------:R-:W-:-:S03]  /*1d990*/  UMOV UR4, 0xffffffff ;  /* 0xffffffff00047882 */ /* 0x000fc60000000000 */
[----:B------:R-:W-:Y:S05]  /*1d9a0*/  BRA.DIV UR4, `(.L_x_1422) ;  /* 0x0000002204a87947 */ /* 0x000fea000b800000 */
[----:B------:R-:W-:-:S13]  /*1d9b0*/  ELECT P6, URZ, PT ;  /* 0x00000000003f782f */ /* 0x000fda00038c0000 */
.L_x_1544:
[----:B------:R-:W-:Y:S05]  /*1d9c0*/  @!P6 BRA `(.L_x_1096) ;  /* 0x000000000078e947 */ /* 0x000fea0003800000 */
[----:B------:R-:W-:-:S06]  /*1d9d0*/  ULOP3.LUT UR4, UR36, 0x2, URZ, 0xfc, !UPT ;  /* 0x0000000224047892 */ /* 0x000fcc000f8efc3f */
[----:B0-----:R-:W-:-:S04]  /*1d9e0*/  MOV R0, UR4 ;  /* 0x0000000400007c02 */ /* 0x001fc80008000f00 */
[----:B------:R-:W-:-:S13]  /*1d9f0*/  ISETP.NE.AND P2, PT, R0, 0x3, PT ;  /* 0x000000030000780c */ /* 0x000fda0003f45270 */
[----:B------:R-:W-:Y:S05]  /*1da00*/  @!P2 BRA `(.L_x_1423) ;  /* 0x000000000004a947 */ /* 0x000fea0003800000 */
[----:B------:R-:W-:Y:S01]  /*1da10*/  BPT.TRAP 0x1 ;  /* 0x000000040000795c */ /* 0x000fe20000300000 */
.L_x_1423:
        /* <DEDUP_REMOVED lines=12> */
.L_x_1545:
[----:B------:R-:W2:Y:S02]  /*1dae0*/  SYNCS.PHASECHK.TRANS64.TRYWAIT P0, [R3+URZ], R0 ;  /* 0x00000000030075a7 */ /* 0x000ea4000800017f */
[----:B--2---:R-:W-:Y:S05]  /*1daf0*/  @!P0 BRA `(.L_x_1425) ;  /* 0x0000002000888947 */ /* 0x004fea0003800000 */
.L_x_1546:
[----:B------:R-:W-:Y:S05]  /*1db00*/  @!P2 BRA `(.L_x_1426) ;  /* 0x000000000004a947 */ /* 0x000fea0003800000 */
[----:B------:R-:W-:Y:S01]  /*1db10*/  BPT.TRAP 0x1 ;  /* 0x000000040000795c */ /* 0x000fe20000300000 */
.L_x_1426:
[----:B--2---:R-:W-:-:S04]  /*1db20*/  VIADD R3, R9, 0x16860 ;  /* 0x0001686009037836 */ /* 0x004fc80000000000 */
[----:B------:R-:W-:-:S04]  /*1db30*/  IMAD R5, R22, 0x8, R3 ;  /* 0x0000000816057824 */ /* 0x000fc800078e0203 */
[----:B------:R-:W2:Y:S02]  /*1db40*/  SYNCS.PHASECHK.TRANS64.TRYWAIT P0, [R5+URZ], R2 ;  /* 0x00000002050075a7 */ /* 0x000ea4000800017f */
[----:B--2---:R-:W-:Y:S05]  /*1db50*/  @!P0 BRA `(.L_x_1427) ;  /* 0x0000002000848947 */ /* 0x004fea0003800000 */
.L_x_1547:
[----:B------:R-:W-:-:S07]  /*1db60*/  IMAD R3, R4, 0x8, R3 ;  /* 0x0000000804037824 */ /* 0x000fce00078e0203 */
.L_x_1428:
[----:B---3--:R3:W4:Y:S02]  /*1db70*/  SYNCS.PHASECHK.TRANS64.TRYWAIT P0, [R3+URZ], R0 ;  /* 0x00000000030075a7 */ /* 0x008724000800017f */
[----:B----4-:R-:W-:Y:S05]  /*1db80*/  @!P0 NANOSLEEP.SYNCS 0x989680 ;  /* 0x009896800000895d */ /* 0x010fea0003900000 */
[----:B------:R-:W4:Y:S02]  /*1db90*/  @!P0 SYNCS.PHASECHK.TRANS64 P0, [R3+URZ], R0 ;  /* 0x00000000030085a7 */ /* 0x000f24000800007f */
[----:B----4-:R-:W-:Y:S05]  /*1dba0*/  @!P0 BRA `(.L_x_1428) ;  /* 0xfffffffc00f08947 */ /* 0x010fea000383ffff */
.L_x_1096:
[----:B------:R-:W-:Y:S05]  /*1dbb0*/  BSYNC B7 ;  /* 0x0000000000077941 */ /* 0x000fea0003800000 */
.L_x_1093:
[----:B------:R-:W-:Y:S05]  /*1dbc0*/  EXIT ;  /* 0x000000000000794d */ /* 0x000fea0003800000 */
.L_x_1122:
[----:B0-----:R0:W1:Y:S02]  /*1dbd0*/  SYNCS.PHASECHK.TRANS64.TRYWAIT P6, [R86+URZ+0x16890], R98 ;  /* 0x01689062560075a7 */ /* 0x00106400080c017f */
[----:B-1----:R-:W-:Y:S05]  /*1dbe0*/  @!P6 NANOSLEEP.SYNCS 0x989680 ;  /* 0x009896800000e95d */ /* 0x002fea0003900000 */
[----:B------:R-:W1:Y:S02]  /*1dbf0*/  @!P6 SYNCS.PHASECHK.TRANS64 P6, [R86+URZ+0x16890], R98 ;  /* 0x016890625600e5a7 */ /* 0x000e6400080c007f */
[----:B-1----:R-:W-:Y:S05]  /*1dc00*/  @!P6 BRA `(.L_x_1122) ;  /* 0xfffffffc00f0e947 */ /* 0x002fea000383ffff */
[----:B------:R-:W-:Y:S05]  /*1dc10*/  BRA `(.L_x_1429) ;  /* 0xfffffe5000247947 */ /* 0x000fea000383ffff */
.L_x_1142:
[----:B0-----:R0:W1:Y:S02]  /*1dc20*/  SYNCS.PHASECHK.TRANS64.TRYWAIT P5, [R86+URZ+0x16890], R98 ;  /* 0x01689062560075a7 */ /* 0x00106400080a017f */
[----:B-1----:R-:W-:Y:S05]  /*1dc30*/  @!P5 NANOSLEEP.SYNCS 0x989680 ;  /* 0x009896800000d95d */ /* 0x002fea0003900000 */
[----:B------:R-:W1:Y:S02]  /*1dc40*/  @!P5 SYNCS.PHASECHK.TRANS64 P5, [R86+URZ+0x16890], R98 ;  /* 0x016890625600d5a7 */ /* 0x000e6400080a007f */
[----:B-1----:R-:W-:Y:S05]  /*1dc50*/  @!P5 BRA `(.L_x_1142) ;  /* 0xfffffffc00f0d947 */ /* 0x002fea000383ffff */
[----:B------:R-:W-:Y:S05]  /*1dc60*/  BRA `(.L_x_1430) ;  /* 0xfffffe6000ac7947 */ /* 0x000fea000383ffff */
.L_x_1151:
[----:B0-----:R0:W1:Y:S02]  /*1dc70*/  SYNCS.PHASECHK.TRANS64.TRYWAIT P4, [R86+URZ+0x16890], R98 ;  /* 0x01689062560075a7 */ /* 0x001064000808017f */
[----:B-1----:R-:W-:Y:S05]  /*1dc80*/  @!P4 NANOSLEEP.SYNCS 0x989680 ;  /* 0x009896800000c95d */ /* 0x002fea0003900000 */
[----:B------:R-:W1:Y:S02]  /*1dc90*/  @!P4 SYNCS.PHASECHK.TRANS64 P4, [R86+URZ+0x16890], R98 ;  /* 0x016890625600c5a7 */ /* 0x000e64000808007f */
[----:B-1----:R-:W-:Y:S05]  /*1dca0*/  @!P4 BRA `(.L_x_1151) ;  /* 0xfffffffc00f0c947 */ /* 0x002fea000383ffff */
[----:B------:R-:W-:Y:S05]  /*1dcb0*/  BRA `(.L_x_1431) ;  /* 0xfffffe7000bc7947 */ /* 0x000fea000383ffff */
.L_x_1157:
[----:B--2---:R2:W3:Y:S02]  /*1dcc0*/  SYNCS.PHASECHK.TRANS64.TRYWAIT P3, [R86+URZ+0x168b0], R98 ;  /* 0x0168b062560075a7 */ /* 0x0044e4000806017f */
[----:B---3--:R-:W-:Y:S05]  /*1dcd0*/  @!P3 NANOSLEEP.SYNCS 0x989680 ;  /* 0x009896800000b95d */ /* 0x008fea0003900000 */
[----:B------:R-:W3:Y:S02]  /*1dce0*/  @!P3 SYNCS.PHASECHK.TRANS64 P3, [R86+URZ+0x168b0], R98 ;  /* 0x0168b0625600b5a7 */ /* 0x000ee4000806007f */
[----:B---3--:R-:W-:Y:S05]  /*1dcf0*/  @!P3 BRA `(.L_x_1157) ;  /* 0xfffffffc00f0b947 */ /* 0x008fea000383ffff */
[----:B------:R-:W-:Y:S05]  /*1dd00*/  BRA `(.L_x_1432) ;  /* 0xfffffe7400507947 */ /* 0x000fea000383ffff */
.L_x_1173:
[----:B------:R-:W-:Y:S01]  /*1dd10*/  BSSY B0, `(.L_x_1433) ;  /* 0x0000008000007945 */ /* 0x000fe20003800000 */
[----:B------:R-:W-:Y:S02]  /*1dd20*/  IMAD.MOV.U32 R13, RZ, RZ, R24 ;  /* 0x000000ffff0d7224 */ /* 0x000fe400078e0018 */
[----:B------:R-:W-:Y:S02]  /*1dd30*/  IMAD.MOV.U32 R12, RZ, RZ, RZ ;  /* 0x000000ffff0c7224 */ /* 0x000fe400078e00ff */
[----:B------:R-:W-:Y:S02]  /*1dd40*/  IMAD.MOV.U32 R11, RZ, RZ, 0x1f ;  /* 0x0000001fff0b7424 */ /* 0x000fe400078e00ff */
[----:B------:R-:W-:-:S07]  /*1dd50*/  IMAD.MOV.U32 R15, RZ, RZ, -0x1 ;  /* 0xffffffffff0f7424 */ /* 0x000fce00078e00ff */
[----:B0----5:R-:W-:Y:S05]  /*1dd60*/  WARPSYNC.COLLECTIVE R15, `(.L_x_1434) ;  /* 0x000000000f087348 */ /* 0x021fea0003c00000 */
[----:B0-----:R0:W1:Y:S02]  /*1dd70*/  SHFL.IDX P6, R14, R13, R12, R11 ;  /* 0x0000000c0d0e7389 */ /* 0x00106400000c000b */
[----:B01---5:R-:W-:Y:S01]  /*1dd80*/  ENDCOLLECTIVE ;  /* 0x000000000000791b */ /* 0x023fe20003800000 */
.L_x_1434:
[----:B------:R-:W-:Y:S05]  /*1dd90*/  BSYNC B0 ;  /* 0x0000000000007941 */ /* 0x000fea0003800000 */
.L_x_1433:
[----:B------:R0:W-:Y:S01]  /*1dda0*/  STL [R1+0x10], R14 ;  /* 0x0000100e01007387 */ /* 0x0001e20000100800 */
[----:B------:R-:W-:Y:S05]  /*1ddb0*/  BRA `(.L_x_1435) ;  /* 0xfffffe7c00887947 */ /* 0x000fea000383ffff */
.L_x_1189:
[----:B------:R-:W-:Y:S01]  /*1ddc0*/  BSSY B1, `(.L_x_1436) ;  /* 0x0000008000017945 */ /* 0x000fe20003800000 */
[----:B0-----:R-:W-:Y:S02]  /*1ddd0*/  IMAD.MOV.U32 R13, RZ, RZ, R5 ;  /* 0x000000ffff0d7224 */ /* 0x001fe400078e0005 */
[----:B------:R-:W-:Y:S02]  /*1dde0*/  IMAD.MOV.U32 R12, RZ, RZ, RZ ;  /* 0x000000ffff0c7224 */ /* 0x000fe400078e00ff */
[----:B------:R-:W-:Y:S02]  /*1ddf0*/  IMAD.MOV.U32 R11, RZ, RZ, 0x1c1f ;  /* 0x00001c1fff0b7424 */ /* 0x000fe400078e00ff */
[----:B------:R-:W-:-:S07]  /*1de00*/  IMAD.MOV.U32 R15, RZ, RZ, -0x1 ;  /* 0xffffffffff0f7424 */ /* 0x000fce00078e00ff */
[----:B-----5:R-:W-:Y:S05]  /*1de10*/  WARPSYNC.COLLECTIVE R15, `(.L_x_1437) ;  /* 0x000000000f087348 */ /* 0x020fea0003c00000 */
[----:B------:R0:W1:Y:S02]  /*1de20*/  SHFL.IDX P6, R14, R13, R12, R11 ;  /* 0x0000000c0d0e7389 */ /* 0x00006400000c000b */
[----:B01---5:R-:W-:Y:S01]  /*1de30*/  ENDCOLLECTIVE ;  /* 0x000000000000791b */ /* 0x023fe20003800000 */
.L_x_1437:
[----:B------:R-:W-:Y:S05]  /*1de40*/  BSYNC B1 ;  /* 0x0000000000017941 */ /* 0x000fea0003800000 */
.L_x_1436:
[----:B------:R-:W-:Y:S05]  /*1de50*/  BRA `(.L_x_1438) ;  /* 0xfffffe8c00187947 */ /* 0x000fea000383ffff */
.L_x_1190:
[----:B------:R-:W-:Y:S01]  /*1de60*/  BSSY B1, `(.L_x_1439) ;  /* 0x0000008000017945 */ /* 0x000fe20003800000 */
[----:B0-----:R-:W-:Y:S01]  /*1de70*/  IMAD.MOV.U32 R13, RZ, RZ, R4 ;  /* 0x000000ffff0d7224 */ /* 0x001fe200078e0004 */
[----:B------:R-:W-:Y:S01]  /*1de80*/  MOV R12, RZ ;  /* 0x000000ff000c7202 */ /* 0x000fe20000000f00 */
[----:B------:R-:W-:Y:S02]  /*1de90*/  IMAD.MOV.U32 R11, RZ, RZ, 0x1c1f ;  /* 0x00001c1fff0b7424 */ /* 0x000fe400078e00ff */
[----:B------:R-:W-:-:S07]  /*1dea0*/  IMAD.MOV.U32 R15, RZ, RZ, -0x1 ;  /* 0xffffffffff0f7424 */ /* 0x000fce00078e00ff */
[----:B-----5:R-:W-:Y:S05]  /*1deb0*/  WARPSYNC.COLLECTIVE R15, `(.L_x_1440) ;  /* 0x000000000f087348 */ /* 0x020fea0003c00000 */
[----:B------:R0:W1:Y:S02]  /*1dec0*/  SHFL.IDX P6, R14, R13, R12, R11 ;  /* 0x0000000c0d0e7389 */ /* 0x00006400000c000b */
[----:B01---5:R-:W-:Y:S01]  /*1ded0*/  ENDCOLLECTIVE ;  /* 0x000000000000791b */ /* 0x023fe20003800000 */
.L_x_1440:
[----:B------:R-:W-:Y:S05]  /*1dee0*/  BSYNC B1 ;  /* 0x0000000000017941 */ /* 0x000fea0003800000 */
.L_x_1439:
[----:B------:R-:W-:Y:S05]  /*1def0*/  BRA `(.L_x_1441) ;  /* 0xfffffe8800f87947 */ /* 0x000fea000383ffff */
.L_x_1191:
        /* <DEDUP_REMOVED lines=8> */
.L_x_1443:
[----:B------:R-:W-:Y:S05]  /*1df80*/  BSYNC B1 ;  /* 0x0000000000017941 */ /* 0x000fea0003800000 */
.L_x_1442:
[----:B------:R-:W-:Y:S05]  /*1df90*/  BRA `(.L_x_1444) ;  /* 0xfffffe8800d87947 */ /* 0x000fea000383ffff */
.L_x_1192:
        /* <DEDUP_REMOVED lines=8> */
.L_x_1446:
[----:B------:R-:W-:Y:S05]  /*1e020*/  BSYNC B1 ;  /* 0x0000000000017941 */ /* 0x000fea0003800000 */
.L_x_1445:
[----:B------:R-:W-:Y:S05]  /*1e030*/  BRA `(.L_x_1447) ;  /* 0xfffffe8800b87947 */ /* 0x000fea000383ffff */
.L_x_1193:
[----:B------:R-:W-:Y:S01]  /*1e040*/  BSSY B1, `(.L_x_1448) ;  /* 0x0000008000017945 */ /* 0x000fe20003800000 */
[----:B0-----:R-:W-:Y:S02]  /*1e050*/  IMAD.MOV.U32 R13, RZ, RZ, R5 ;  /* 0x000000ffff0d7224 */ /* 0x001fe400078e0005 */
[----:B------:R-:W-:Y:S02]  /*1e060*/  IMAD.MOV.U32 R12, RZ, RZ, 0x1 ;  /* 0x00000001ff0c7424 */ /* 0x000fe400078e00ff */
[----:B------:R-:W-:Y:S02]  /*1e070*/  IMAD.MOV.U32 R11, RZ, RZ, 0x1c1f ;  /* 0x00001c1fff0b7424 */ /* 0x000fe400078e00ff */
[----:B------:R-:W-:-:S07]  /*1e080*/  IMAD.MOV.U32 R15, RZ, RZ, -0x1 ;  /* 0xffffffffff0f7424 */ /* 0x000fce00078e00ff */
[----:B-----5:R-:W-:Y:S05]  /*1e090*/  WARPSYNC.COLLECTIVE R15, `(.L_x_1449) ;  /* 0x000000000f087348 */ /* 0x020fea0003c00000 */
[----:B------:R0:W1:Y:S02]  /*1e0a0*/  SHFL.IDX P6, R14, R13, R12, R11 ;  /* 0x0000000c0d0e7389 */ /* 0x00006400000c000b */
[----:B01---5:R-:W-:Y:S01]  /*1e0b0*/  ENDCOLLECTIVE ;  /* 0x000000000000791b */ /* 0x023fe20003800000 */
.L_x_1449:
[----:B------:R-:W-:Y:S05]  /*1e0c0*/  BSYNC B1 ;  /* 0x0000000000017941 */ /* 0x000fea0003800000 */
.L_x_1448:
[----:B------:R-:W-:Y:S05]  /*1e0d0*/  BRA `(.L_x_1450) ;  /* 0xfffffe8800987947 */ /* 0x000fea000383ffff */
.L_x_1194:
[----:B------:R-:W-:Y:S01]  /*1e0e0*/  BSSY B1, `(.L_x_1451) ;  /* 0x0000008000017945 */ /* 0x000fe20003800000 */
[----:B0-----:R-:W-:Y:S01]  /*1e0f0*/  IMAD.MOV.U32 R13, RZ, RZ, R4 ;  /* 0x000000ffff0d7224 */ /* 0x001fe200078e0004 */
[----:B------:R-:W-:Y:S01]  /*1e100*/  MOV R11, 0x1c1f ;  /* 0x00001c1f000b7802 */ /* 0x000fe20000000f00 */
[----:B------:R-:W-:Y:S02]  /*1e110*/  IMAD.MOV.U32 R12, RZ, RZ, 0x1 ;  /* 0x00000001ff0c7424 */ /* 0x000fe400078e00ff */
[----:B------:R-:W-:-:S07]  /*1e120*/  IMAD.MOV.U32 R15, RZ, RZ, -0x1 ;  /* 0xffffffffff0f7424 */ /* 0x000fce00078e00ff */
[----:B-----5:R-:W-:Y:S05]  /*1e130*/  WARPSYNC.COLLECTIVE R15, `(.L_x_1452) ;  /* 0x000000000f087348 */ /* 0x020fea0003c00000 */
[----:B------:R0:W1:Y:S02]  /*1e140*/  SHFL.IDX P6, R14, R13, R12, R11 ;  /* 0x0000000c0d0e7389 */ /* 0x00006400000c000b */
[----:B01---5:R-:W-:Y:S01]  /*1e150*/  ENDCOLLECTIVE ;  /* 0x000000000000791b */ /* 0x023fe20003800000 */
.L_x_1452:
[----:B------:R-:W-:Y:S05]  /*1e160*/  BSYNC B1 ;  /* 0x0000000000017941 */ /* 0x000fea0003800000 */
.L_x_1451:
[----:B------:R-:W-:Y:S05]  /*1e170*/  BRA `(.L_x_1453) ;  /* 0xfffffe88007c7947 */ /* 0x000fea000383ffff */
.L_x_1195:
        /* <DEDUP_REMOVED lines=8> */
.L_x_1455:
[----:B------:R-:W-:Y:S05]  /*1e200*/  BSYNC B1 ;  /* 0x0000000000017941 */ /* 0x000fea0003800000 */
.L_x_1454:
[----:B------:R-:W-:Y:S05]  /*1e210*/  BRA `(.L_x_1456) ;  /* 0xfffffe8800607947 */ /* 0x000fea000383ffff */
.L_x_1196:
        /* <DEDUP_REMOVED lines=8> */
.L_x_1458:
[----:B------:R-:W-:Y:S05]  /*1e2a0*/  BSYNC B1 ;  /* 0x0000000000017941 */ /* 0x000fea0003800000 */
.L_x_1457:
[----:B------:R-:W-:Y:S05]  /*1e2b0*/  BRA `(.L_x_1459) ;  /* 0xfffffe8800447947 */ /* 0x000fea000383ffff */
.L_x_1198:
[----:B0-----:R0:W1:Y:S02]  /*1e2c0*/  SYNCS.PHASECHK.TRANS64.TRYWAIT P2, [R2+URZ+0x16800], R5 ;  /* 0x01680005020075a7 */ /* 0x001064000804017f */
[----:B-1----:R-:W-:Y:S05]  /*1e2d0*/  @!P2 NANOSLEEP.SYNCS 0x989680 ;  /* 0x009896800000a95d */ /* 0x002fea0003900000 */
[----:B------:R-:W1:Y:S02]  /*1e2e0*/  @!P2 SYNCS.PHASECHK.TRANS64 P2, [R2+URZ+0x16800], R5 ;  /* 0x016800050200a5a7 */ /* 0x000e64000804007f */
[----:B-1----:R-:W-:Y:S05]  /*1e2f0*/  @!P2 BRA `(.L_x_1198) ;  /* 0xfffffffc00f0a947 */ /* 0x002fea000383ffff */
[----:B------:R-:W-:Y:S05]  /*1e300*/  BRA `(.L_x_1460) ;  /* 0xfffffe8800cc7947 */ /* 0x000fea000383ffff */
.L_x_1206:
[----:B------:R-:W-:Y:S01]  /*1e310*/  BSSY B1, `(.L_x_1461) ;  /* 0x0000008000017945 */ /* 0x000fe20003800000 */
[----:B------:R-:W-:Y:S02]  /*1e320*/  IMAD.MOV.U32 R13, RZ, RZ, R5 ;  /* 0x000000ffff0d7224 */ /* 0x000fe400078e0005 */
[----:B------:R-:W-:Y:S02]  /*1e330*/  IMAD.MOV.U32 R12, RZ, RZ, RZ ;  /* 0x000000ffff0c7224 */ /* 0x000fe400078e00ff */
[----:B------:R-:W-:Y:S02]  /*1e340*/  IMAD.MOV.U32 R11, RZ, RZ, 0x1c1f ;  /* 0x00001c1fff0b7424 */ /* 0x000fe400078e00ff */
[----:B------:R-:W-:-:S07]  /*1e350*/  IMAD.MOV.U32 R15, RZ, RZ, -0x1 ;  /* 0xffffffffff0f7424 */ /* 0x000fce00078e00ff */
[----:B-----5:R-:W-:Y:S05]  /*1e360*/  WARPSYNC.COLLECTIVE R15, `(.L_x_1462) ;  /* 0x000000000f087348 */ /* 0x020fea0003c00000 */
[----:B------:R0:W1:Y:S02]  /*1e370*/  SHFL.IDX P6, R14, R13, R12, R11 ;  /* 0x0000000c0d0e7389 */ /* 0x00006400000c000b */
[----:B01---5:R-:W-:Y:S01]  /*1e380*/  ENDCOLLECTIVE ;  /* 0x000000000000791b */ /* 0x023fe20003800000 */
.L_x_1462:
[----:B------:R-:W-:Y:S05]  /*1e390*/  BSYNC B1 ;  /* 0x0000000000017941 */ /* 0x000fea0003800000 */
.L_x_1461:
[----:B------:R-:W-:Y:S05]  /*1e3a0*/  BRA `(.L_x_1463) ;  /* 0xfffffe9800c07947 */ /* 0x000fea000383ffff */
.L_x_1207:
[----:B------:R-:W-:Y:S01]  /*1e3b0*/  BSSY B1, `(.L_x_1464) ;  /* 0x0000008000017945 */ /* 0x000fe20003800000 */
[----:B------:R-:W-:Y:S01]  /*1e3c0*/  IMAD.MOV.U32 R13, RZ, RZ, R4 ;  /* 0x000000ffff0d7224 */ /* 0x000fe200078e0004 */
[----:B------:R-:W-:Y:S01]  /*1e3d0*/  MOV R15, 0xffffffff ;  /* 0xffffffff000f7802 */ /* 0x000fe20000000f00 */
[----:B------:R-:W-:Y:S02]  /*1e3e0*/  IMAD.MOV.U32 R12, RZ, RZ, RZ ;  /* 0x000000ffff0c7224 */ /* 0x000fe400078e00ff */
[----:B------:R-:W-:-:S07]  /*1e3f0*/  IMAD.MOV.U32 R11, RZ, RZ, 0x1c1f ;  /* 0x00001c1fff0b7424 */ /* 0x000fce00078e00ff */
[----:B-----5:R-:W-:Y:S05]  /*1e400*/  WARPSYNC.COLLECTIVE R15, `(.L_x_1465) ;  /* 0x000000000f087348 */ /* 0x020fea0003c00000 */
[----:B------:R0:W1:Y:S02]  /*1e410*/  SHFL.IDX P6, R14, R13, R12, R11 ;  /* 0x0000000c0d0e7389 */ /* 0x00006400000c000b */
[----:B01---5:R-:W-:Y:S01]  /*1e420*/  ENDCOLLECTIVE ;  /* 0x000000000000791b */ /* 0x023fe20003800000 */
.L_x_1465:
[----:B------:R-:W-:Y:S05]  /*1e430*/  BSYNC B1 ;  /* 0x0000000000017941 */ /* 0x000fea0003800000 */
.L_x_1464:
[----:B------:R-:W-:Y:S05]  /*1e440*/  BRA `(.L_x_1466) ;  /* 0xfffffe9800a07947 */ /* 0x000fea000383ffff */
.L_x_1208:
        /* <DEDUP_REMOVED lines=8> */
.L_x_1468:
[----:B------:R-:W-:Y:S05]  /*1e4d0*/  BSYNC B1 ;  /* 0x0000000000017941 */ /* 0x000fea0003800000 */
.L_x_1467:
[----:B------:R-:W-:Y:S05]  /*1e4e0*/  BRA `(.L_x_1469) ;  /* 0xfffffe9800807947 */ /* 0x000fea000383ffff */
.L_x_1209:
        /* <DEDUP_REMOVED lines=8> */
.L_x_1471:
[----:B------:R-:W-:Y:S05]  /*1e570*/  BSYNC B1 ;  /* 0x0000000000017941 */ /* 0x000fea0003800000 */
.L_x_1470:
[----:B------:R-:W-:Y:S05]  /*1e580*/  BRA `(.L_x_1472) ;  /* 0xfffffe9800607947 */ /* 0x000fea000383ffff */
.L_x_1210:
[----:B------:R-:W-:Y:S01]  /*1e590*/  BSSY B1, `(.L_x_1473) ;  /* 0x0000008000017945 */ /* 0x000fe20003800000 */
[----:B------:R-:W-:Y:S02]  /*1e5a0*/  IMAD.MOV.U32 R13, RZ, RZ, R5 ;  /* 0x000000ffff0d7224 */ /* 0x000fe400078e0005 */
[----:B------:R-:W-:Y:S02]  /*1e5b0*/  IMAD.MOV.U32 R12, RZ, RZ, 0x1 ;  /* 0x00000001ff0c7424 */ /* 0x000fe400078e00ff */
[----:B------:R-:W-:Y:S02]  /*1e5c0*/  IMAD.MOV.U32 R11, RZ, RZ, 0x1c1f ;  /* 0x00001c1fff0b7424 */ /* 0x000fe400078e00ff */
[----:B------:R-:W-:-:S07]  /*1e5d0*/  IMAD.MOV.U32 R15, RZ, RZ, -0x1 ;  /* 0xffffffffff0f7424 */ /* 0x000fce00078e00ff */
[----:B-----5:R-:W-:Y:S05]  /*1e5e0*/  WARPSYNC.COLLECTIVE R15, `(.L_x_1474) ;  /* 0x000000000f087348 */ /* 0x020fea0003c00000 */
[----:B------:R0:W1:Y:S02]  /*1e5f0*/  SHFL.IDX P6, R14, R13, R12, R11 ;  /* 0x0000000c0d0e7389 */ /* 0x00006400000c000b */
[----:B01---5:R-:W-:Y:S01]  /*1e600*/  ENDCOLLECTIVE ;  /* 0x000000000000791b */ /* 0x023fe20003800000 */
.L_x_1474:
[----:B------:R-:W-:Y:S05]  /*1e610*/  BSYNC B1 ;  /* 0x0000000000017941 */ /* 0x000fea0003800000 */
.L_x_1473:
[----:B------:R-:W-:Y:S05]  /*1e620*/  BRA `(.L_x_1475) ;  /* 0xfffffe9800407947 */ /* 0x000fea000383ffff */
.L_x_1211:
        /* <DEDUP_REMOVED lines=8> */
.L_x_1477:
[----:B------:R-:W-:Y:S05]  /*1e6b0*/  BSYNC B1 ;  /* 0x0000000000017941 */ /* 0x000fea0003800000 */
.L_x_1476:
[----:B------:R-:W-:Y:S05]  /*1e6c0*/  BRA `(.L_x_1478) ;  /* 0xfffffe9800247947 */ /* 0x000fea000383ffff */
.L_x_1212:
[----:B------:R-:W-:Y:S01]  /*1e6d0*/  BSSY B1, `(.L_x_1479) ;  /* 0x0000008000017945 */ /* 0x000fe20003800000 */
[----:B------:R-:W-:Y:S01]  /*1e6e0*/  MOV R13, R3 ;  /* 0x00000003000d7202 */ /* 0x000fe20000000f00 */
[----:B------:R-:W-:Y:S02]  /*1e6f0*/  IMAD.MOV.U32 R12, RZ, RZ, 0x1 ;  /* 0x00000001ff0c7424 */ /* 0x000fe400078e00ff */
[----:B------:R-:W-:Y:S02]  /*1e700*/  IMAD.MOV.U32 R11, RZ, RZ, 0x1c1f ;  /* 0x00001c1fff0b7424 */ /* 0x000fe400078e00ff */
[----:B------:R-:W-:-:S07]  /*1e710*/  IMAD.MOV.U32 R15, RZ, RZ, -0x1 ;  /* 0xffffffffff0f7424 */ /* 0x000fce00078e00ff */
[----:B-----5:R-:W-:Y:S05]  /*1e720*/  WARPSYNC.COLLECTIVE R15, `(.L_x_1480) ;  /* 0x000000000f087348 */ /* 0x020fea0003c00000 */
[----:B------:R0:W1:Y:S02]  /*1e730*/  SHFL.IDX P6, R14, R13, R12, R11 ;  /* 0x0000000c0d0e7389 */ /* 0x00006400000c000b */
[----:B01---5:R-:W-:Y:S01]  /*1e740*/  ENDCOLLECTIVE ;  /* 0x000000000000791b */ /* 0x023fe20003800000 */
.L_x_1480:
[----:B------:R-:W-:Y:S05]  /*1e750*/  BSYNC B1 ;  /* 0x0000000000017941 */ /* 0x000fea0003800000 */
.L_x_1479:
[----:B------:R-:W-:Y:S05]  /*1e760*/  BRA `(.L_x_1481) ;  /* 0xfffffe9800087947 */ /* 0x000fea000383ffff */
.L_x_1213:
        /* <DEDUP_REMOVED lines=8> */
.L_x_1483:
[----:B------:R-:W-:Y:S05]  /*1e7f0*/  BSYNC B1 ;  /* 0x0000000000017941 */ /* 0x000fea0003800000 */
.L_x_1482:
[----:B------:R-:W-:Y:S05]  /*1e800*/  BRA `(.L_x_1484) ;  /* 0xfffffe9400ec7947 */ /* 0x000fea000383ffff */
.L_x_1215:
[----:B0-----:R0:W1:Y:S02]  /*1e810*/  SYNCS.PHASECHK.TRANS64.TRYWAIT P2, [R2+URZ+0x16800], R5 ;  /* 0x01680005020075a7 */ /* 0x001064000804017f */
[----:B-1----:R-:W-:Y:S05]  /*1e820*/  @!P2 NANOSLEEP.SYNCS 0x989680 ;  /* 0x009896800000a95d */ /* 0x002fea0003900000 */
[----:B------:R-:W1:Y:S02]  /*1e830*/  @!P2 SYNCS.PHASECHK.TRANS64 P2, [R2+URZ+0x16800], R5 ;  /* 0x016800050200a5a7 */ /* 0x000e64000804007f */
[----:B-1----:R-:W-:Y:S05]  /*1e840*/  @!P2 BRA `(.L_x_1215) ;  /* 0xfffffffc00f0a947 */ /* 0x002fea000383ffff */
[----:B------:R-:W-:Y:S05]  /*1e850*/  BRA `(.L_x_1485) ;  /* 0xfffffe9800507947 */ /* 0x000fea000383ffff */
.L_x_1221:
[----:B0-----:R0:W2:Y:S02]  /*1e860*/  SYNCS.PHASECHK.TRANS64.TRYWAIT P2, [R89+URZ+0x16830], R0 ;  /* 0x01683000590075a7 */ /* 0x0010a4000804017f */
[----:B--2---:R-:W-:Y:S05]  /*1e870*/  @!P2 NANOSLEEP.SYNCS 0x989680 ;  /* 0x009896800000a95d */ /* 0x004fea0003900000 */
[----:B------:R-:W2:Y:S02]  /*1e880*/  @!P2 SYNCS.PHASECHK.TRANS64 P2, [R89+URZ+0x16830], R0 ;  /* 0x016830005900a5a7 */ /* 0x000ea4000804007f */
[----:B--2---:R-:W-:Y:S05]  /*1e890*/  @!P2 BRA `(.L_x_1221) ;  /* 0xfffffffc00f0a947 */ /* 0x004fea000383ffff */
[----:B------:R-:W-:Y:S05]  /*1e8a0*/  BRA `(.L_x_1220) ;  /* 0xfffffea800047947 */ /* 0x000fea000383ffff */
.L_x_1239:
[----:B-1----:R1:W2:Y:S02]  /*1e8b0*/  SYNCS.PHASECHK.TRANS64.TRYWAIT P3, [R21+URZ+0x16830], R20 ;  /* 0x01683014150075a7 */ /* 0x0022a4000806017f */
[----:B--2---:R-:W-:Y:S05]  /*1e8c0*/  @!P3 NANOSLEEP.SYNCS 0x989680 ;  /* 0x009896800000b95d */ /* 0x004fea0003900000 */
[----:B------:R-:W2:Y:S02]  /*1e8d0*/  @!P3 SYNCS.PHASECHK.TRANS64 P3, [R21+URZ+0x16830], R20 ;  /* 0x016830141500b5a7 */ /* 0x000ea4000806007f */
[----:B--2---:R-:W-:Y:S05]  /*1e8e0*/  @!P3 BRA `(.L_x_1239) ;  /* 0xfffffffc00f0b947 */ /* 0x004fea000383ffff */
[----:B------:R-:W-:Y:S05]  /*1e8f0*/  BRA `(.L_x_1238) ;  /* 0xfffffee000c47947 */ /* 0x000fea000383ffff */
.L_x_1243:
[----:B-1----:R1:W2:Y:S02]  /*1e900*/  SYNCS.PHASECHK.TRANS64.TRYWAIT P2, [R20+URZ+0x16850], R19 ;  /* 0x01685013140075a7 */ /* 0x0022a4000804017f */
[----:B--2---:R-:W-:Y:S05]  /*1e910*/  @!P2 NANOSLEEP.SYNCS 0x989680 ;  /* 0x009896800000a95d */ /* 0x004fea0003900000 */
[----:B------:R-:W2:Y:S02]  /*1e920*/  @!P2 SYNCS.PHASECHK.TRANS64 P2, [R20+URZ+0x16850], R19 ;  /* 0x016850131400a5a7 */ /* 0x000ea4000804007f */
[----:B--2---:R-:W-:Y:S05]  /*1e930*/  @!P2 BRA `(.L_x_1243) ;  /* 0xfffffffc00f0a947 */ /* 0x004fea000383ffff */
[----:B------:R-:W-:Y:S05]  /*1e940*/  BRA `(.L_x_1240) ;  /* 0xfffffee400847947 */ /* 0x000fea000383ffff */
.L_x_1262:
[----:B-1----:R1:W2:Y:S02]  /*1e950*/  SYNCS.PHASECHK.TRANS64.TRYWAIT P3, [R14+URZ+0x16830], R15 ;  /* 0x0168300f0e0075a7 */ /* 0x0022a4000806017f */
[----:B--2---:R-:W-:Y:S05]  /*1e960*/  @!P3 NANOSLEEP.SYNCS 0x989680 ;  /* 0x009896800000b95d */ /* 0x004fea0003900000 */
[----:B------:R-:W2:Y:S02]  /*1e970*/  @!P3 SYNCS.PHASECHK.TRANS64 P3, [R14+URZ+0x16830], R15 ;  /* 0x0168300f0e00b5a7 */ /* 0x000ea4000806007f */
[----:B--2---:R-:W-:Y:S05]  /*1e980*/  @!P3 BRA `(.L_x_1262) ;  /* 0xfffffffc00f0b947 */ /* 0x004fea000383ffff */
[----:B------:R-:W-:Y:S05]  /*1e990*/  BRA `(.L_x_1261) ;  /* 0xffffff1c000c7947 */ /* 0x000fea000383ffff */
.L_x_1266:
[----:B-1----:R1:W2:Y:S02]  /*1e9a0*/  SYNCS.PHASECHK.TRANS64.TRYWAIT P2, [R15+URZ+0x16850], R14 ;  /* 0x0168500e0f0075a7 */ /* 0x0022a4000804017f */
[----:B--2---:R-:W-:Y:S05]  /*1e9b0*/  @!P2 NANOSLEEP.SYNCS 0x989680 ;  /* 0x009896800000a95d */ /* 0x004fea0003900000 */
[----:B------:R-:W2:Y:S02]  /*1e9c0*/  @!P2 SYNCS.PHASECHK.TRANS64 P2, [R15+URZ+0x16850], R14 ;  /* 0x0168500e0f00a5a7 */ /* 0x000ea4000804007f */
[----:B--2---:R-:W-:Y:S05]  /*1e9d0*/  @!P2 BRA `(.L_x_1266) ;  /* 0xfffffffc00f0a947 */ /* 0x004fea000383ffff */
[----:B------:R-:W-:Y:S05]  /*1e9e0*/  BRA `(.L_x_1263) ;  /* 0xffffff1c00cc7947 */ /* 0x000fea000383ffff */
.L_x_1273:
[----:B-1----:R1:W2:Y:S02]  /*1e9f0*/  SYNCS.PHASECHK.TRANS64.TRYWAIT P3, [R14+URZ+0x16830], R15 ;  /* 0x0168300f0e0075a7 */ /* 0x0022a4000806017f */
[----:B--2---:R-:W-:Y:S05]  /*1ea00*/  @!P3 NANOSLEEP.SYNCS 0x989680 ;  /* 0x009896800000b95d */ /* 0x004fea0003900000 */
[----:B------:R-:W2:Y:S02]  /*1ea10*/  @!P3 SYNCS.PHASECHK.TRANS64 P3, [R14+URZ+0x16830], R15 ;  /* 0x0168300f0e00b5a7 */ /* 0x000ea4000806007f */
[----:B--2---:R-:W-:Y:S05]  /*1ea20*/  @!P3 BRA `(.L_x_1273) ;  /* 0xfffffffc00f0b947 */ /* 0x004fea000383ffff */
[----:B------:R-:W-:Y:S05]  /*1ea30*/  BRA `(.L_x_1272) ;  /* 0xffffff4000d47947 */ /* 0x000fea000383ffff */
.L_x_1277:
[----:B-1----:R1:W2:Y:S02]  /*1ea40*/  SYNCS.PHASECHK.TRANS64.TRYWAIT P2, [R15+URZ+0x16850], R14 ;  /* 0x0168500e0f0075a7 */ /* 0x0022a4000804017f */
[----:B--2---:R-:W-:Y:S05]  /*1ea50*/  @!P2 NANOSLEEP.SYNCS 0x989680 ;  /* 0x009896800000a95d */ /* 0x004fea0003900000 */
[----:B------:R-:W2:Y:S02]  /*1ea60*/  @!P2 SYNCS.PHASECHK.TRANS64 P2, [R15+URZ+0x16850], R14 ;  /* 0x0168500e0f00a5a7 */ /* 0x000ea4000804007f */
[----:B--2---:R-:W-:Y:S05]  /*1ea70*/  @!P2 BRA `(.L_x_1277) ;  /* 0xfffffffc00f0a947 */ /* 0x004fea000383ffff */
[----:B------:R-:W-:Y:S05]  /*1ea80*/  BRA `(.L_x_1274) ;  /* 0xffffff4400947947 */ /* 0x000fea000383ffff */
.L_x_1290:
[----:B-1----:R1:W2:Y:S02]  /*1ea90*/  SYNCS.PHASECHK.TRANS64.TRYWAIT P0, [R9+URZ+0x16850], R0 ;  /* 0x01685000090075a7 */ /* 0x0022a4000800017f */
[----:B--2---:R-:W-:Y:S05]  /*1eaa0*/  @!P0 NANOSLEEP.SYNCS 0x989680 ;  /* 0x009896800000895d */ /* 0x004fea0003900000 */
[----:B------:R-:W2:Y:S02]  /*1eab0*/  @!P0 SYNCS.PHASECHK.TRANS64 P0, [R9+URZ+0x16850], R0 ;  /* 0x01685000090085a7 */ /* 0x000ea4000800007f */
[----:B--2---:R-:W-:Y:S05]  /*1eac0*/  @!P0 BRA `(.L_x_1290) ;  /* 0xfffffffc00f08947 */ /* 0x004fea000383ffff */
[----:B------:R-:W-:Y:S05]  /*1ead0*/  BRA `(.L_x_1289) ;  /* 0xffffff7800547947 */ /* 0x000fea000383ffff */
.L_x_1332:
[----:B------:R-:W0:Y:S01]  /*1eae0*/  S2R R13, SR_TID.X ;  /* 0x00000000000d7919 */ /* 0x000e220000002100 */
[----:B------:R-:W-:Y:S01]  /*1eaf0*/  BSSY B1, `(.L_x_1486) ;  /* 0x0000009000017945 */ /* 0x000fe20003800000 */
[----:B------:R-:W-:Y:S02]  /*1eb00*/  IMAD.MOV.U32 R12, RZ, RZ, RZ ;  /* 0x000000ffff0c7224 */ /* 0x000fe400078e00ff */
[----:B------:R-:W-:Y:S02]  /*1eb10*/  IMAD.MOV.U32 R11, RZ, RZ, 0x1f ;  /* 0x0000001fff0b7424 */ /* 0x000fe400078e00ff */
[----:B------:R-:W-:Y:S01]  /*1eb20*/  IMAD.MOV.U32 R15, RZ, RZ, -0x1 ;  /* 0xffffffffff0f7424 */ /* 0x000fe200078e00ff */
[----:B0-----:R-:W-:-:S04]  /*1eb30*/  SHF.R.U32.HI R13, RZ, 0x5, R13 ;  /* 0x00000005ff0d7819 */ /* 0x001fc8000001160d */
[----:B------:R-:W-:-:S07]  /*1eb40*/  LOP3.LUT R13, R13, 0x3, RZ, 0xc0, !PT ;  /* 0x000000030d0d7812 */ /* 0x000fce00078ec0ff */
[----:B-1----:R-:W-:Y:S05]  /*1eb50*/  WARPSYNC.COLLECTIVE R15, `(.L_x_1487) ;  /* 0x000000000f087348 */ /* 0x002fea0003c00000 */
[----:B------:R0:W2:Y:S02]  /*1eb60*/  SHFL.IDX P6, R14, R13, R12, R11 ;  /* 0x0000000c0d0e7389 */ /* 0x0000a400000c000b */
[----:B012---:R-:W-:Y:S01]  /*1eb70*/  ENDCOLLECTIVE ;  /* 0x000000000000791b */ /* 0x007fe20003800000 */
.L_x_1487:
[----:B------:R-:W-:Y:S05]  /*1eb80*/  BSYNC B1 ;  /* 0x0000000000017941 */ /* 0x000fea0003800000 */
.L_x_1486:
[----:B------:R-:W-:Y:S05]  /*1eb90*/  BRA `(.L_x_1488) ;  /* 0xffffffb000607947 */ /* 0x000fea000383ffff */
.L_x_1333:
[----:B------:R-:W-:Y:S01]  /*1eba0*/  BSSY B1, `(.L_x_1489) ;  /* 0x0000006000017945 */ /* 0x000fe20003800000 */
[----:B------:R-:W-:-:S07]  /*1ebb0*/  IMAD.MOV.U32 R15, RZ, RZ, -0x1 ;  /* 0xffffffffff0f7424 */ /* 0x000fce00078e00ff */
[----:B-1----:R-:W-:Y:S05]  /*1ebc0*/  WARPSYNC.COLLECTIVE R15, `(.L_x_1490) ;  /* 0x000000000f0c7348 */ /* 0x002fea0003c00000 */
[----:B------:R-:W-:Y:S02]  /*1ebd0*/  ELECT P6, UR62, PT ;  /* 0x00000000003e782f */ /* 0x000fe400038c0000 */
[----:B------:R-:W-:Y:S01]  /*1ebe0*/  MOV R14, UR62 ;  /* 0x0000003e000e7c02 */ /* 0x000fe20008000f00 */
[----:B-1----:R-:W-:Y:S10]  /*1ebf0*/  ENDCOLLECTIVE ;  /* 0x000000000000791b */ /* 0x002ff40003800000 */
.L_x_1490:
[----:B------:R-:W-:Y:S05]  /*1ec00*/  BSYNC B1 ;  /* 0x0000000000017941 */ /* 0x000fea0003800000 */
.L_x_1489:
[----:B------:R-:W-:Y:S05]  /*1ec10*/  BRA `(.L_x_1491) ;  /* 0xffffffb0004c7947 */ /* 0x000fea000383ffff */
.L_x_1335:
[----:B0-----:R0:W2:Y:S02]  /*1ec20*/  SYNCS.PHASECHK.TRANS64.TRYWAIT P0, [R8+URZ+0x16820], R9 ;  /* 0x01682009080075a7 */ /* 0x0010a4000800017f */
[----:B--2---:R-:W-:Y:S05]  /*1ec30*/  @!P0 NANOSLEEP.SYNCS 0x989680 ;  /* 0x009896800000895d */ /* 0x004fea0003900000 */
[----:B------:R-:W2:Y:S02]  /*1ec40*/  @!P0 SYNCS.PHASECHK.TRANS64 P0, [R8+URZ+0x16820], R9 ;  /* 0x01682009080085a7 */ /* 0x000ea4000800007f */
[----:B--2---:R-:W-:Y:S05]  /*1ec50*/  @!P0 BRA `(.L_x_1335) ;  /* 0xfffffffc00f08947 */ /* 0x004fea000383ffff */
[----:B------:R-:W-:Y:S05]  /*1ec60*/  BRA `(.L_x_1492) ;  /* 0xffffffb000687947 */ /* 0x000fea000383ffff */
.L_x_1338:
[----:B0-----:R0:W2:Y:S02]  /*1ec70*/  SYNCS.PHASECHK.TRANS64.TRYWAIT P0, [R9+URZ+0x168a0], R12 ;  /* 0x0168a00c090075a7 */ /* 0x0010a4000800017f */
[----:B--2---:R-:W-:Y:S05]  /*1ec80*/  @!P0 NANOSLEEP.SYNCS 0x989680 ;  /* 0x009896800000895d */ /* 0x004fea0003900000 */
[----:B------:R-:W2:Y:S02]  /*1ec90*/  @!P0 SYNCS.PHASECHK.TRANS64 P0, [R9+URZ+0x168a0], R12 ;  /* 0x0168a00c090085a7 */ /* 0x000ea4000800007f */
[----:B--2---:R-:W-:Y:S05]  /*1eca0*/  @!P0 BRA `(.L_x_1338) ;  /* 0xfffffffc00f08947 */ /* 0x004fea000383ffff */
[----:B------:R-:W-:Y:S05]  /*1ecb0*/  BRA `(.L_x_1493) ;  /* 0xffffffb000707947 */ /* 0x000fea000383ffff */
.L_x_1340:
[----:B---3--:R3:W4:Y:S02]  /*1ecc0*/  SYNCS.PHASECHK.TRANS64.TRYWAIT P0, [R9+URZ+0x168c0], R12 ;  /* 0x0168c00c090075a7 */ /* 0x008724000800017f */
[----:B----4-:R-:W-:Y:S05]  /*1ecd0*/  @!P0 NANOSLEEP.SYNCS 0x989680 ;  /* 0x009896800000895d */ /* 0x010fea0003900000 */
[----:B------:R-:W4:Y:S02]  /*1ece0*/  @!P0 SYNCS.PHASECHK.TRANS64 P0, [R9+URZ+0x168c0], R12 ;  /* 0x0168c00c090085a7 */ /* 0x000f24000800007f */
[----:B----4-:R-:W-:Y:S05]  /*1ecf0*/  @!P0 BRA `(.L_x_1340) ;  /* 0xfffffffc00f08947 */ /* 0x010fea000383ffff */
[----:B------:R-:W-:Y:S05]  /*1ed00*/  BRA `(.L_x_1494) ;  /* 0xffffffb000c87947 */ /* 0x000fea000383ffff */
.L_x_1344:
[----:B0-----:R0:W2:Y:S02]  /*1ed10*/  SYNCS.PHASECHK.TRANS64.TRYWAIT P0, [R12+URZ+0x168a0], R9 ;  /* 0x0168a0090c0075a7 */ /* 0x0010a4000800017f */
[----:B--2---:R-:W-:Y:S05]  /*1ed20*/  @!P0 NANOSLEEP.SYNCS 0x989680 ;  /* 0x009896800000895d */ /* 0x004fea0003900000 */
[----:B------:R-:W2:Y:S02]  /*1ed30*/  @!P0 SYNCS.PHASECHK.TRANS64 P0, [R12+URZ+0x168a0], R9 ;  /* 0x0168a0090c0085a7 */ /* 0x000ea4000800007f */
[----:B--2---:R-:W-:Y:S05]  /*1ed40*/  @!P0 BRA `(.L_x_1344) ;  /* 0xfffffffc00f08947 */ /* 0x004fea000383ffff */
[----:B------:R-:W-:Y:S05]  /*1ed50*/  BRA `(.L_x_1495) ;  /* 0xffffffb400507947 */ /* 0x000fea000383ffff */
.L_x_1346:
[----:B--2---:R2:W3:Y:S02]  /*1ed60*/  SYNCS.PHASECHK.TRANS64.TRYWAIT P1, [R12+URZ+0x168c0], R9 ;  /* 0x0168c0090c0075a7 */ /* 0x0044e4000802017f */
[----:B---3--:R-:W-:Y:S05]  /*1ed70*/  @!P1 NANOSLEEP.SYNCS 0x989680 ;  /* 0x009896800000995d */ /* 0x008fea0003900000 */
[----:B------:R-:W3:Y:S02]  /*1ed80*/  @!P1 SYNCS.PHASECHK.TRANS64 P1, [R12+URZ+0x168c0], R9 ;  /* 0x0168c0090c0095a7 */ /* 0x000ee4000802007f */
[----:B---3--:R-:W-:Y:S05]  /*1ed90*/  @!P1 BRA `(.L_x_1346) ;  /* 0xfffffffc00f09947 */ /* 0x008fea000383ffff */
[----:B------:R-:W-:Y:S05]  /*1eda0*/  BRA `(.L_x_1496) ;  /* 0xffffffb400a47947 */ /* 0x000fea000383ffff */
.L_x_1364:
        /* <DEDUP_REMOVED lines=11> */
.L_x_1498:
[----:B------:R-:W-:Y:S05]  /*1ee60*/  BSYNC B0 ;  /* 0x0000000000007941 */ /* 0x000fea0003800000 */
.L_x_1497:
[----:B------:R-:W-:Y:S05]  /*1ee70*/  BRA `(.L_x_1499) ;  /* 0xffffffc000a47947 */ /* 0x000fea000383ffff */
.L_x_1365:
[----:B------:R-:W-:Y:S01]  /*1ee80*/  BSSY B0, `(.L_x_1500) ;  /* 0x0000006000007945 */ /* 0x000fe20003800000 */
[----:B------:R-:W-:-:S07]  /*1ee90*/  IMAD.MOV.U32 R15, RZ, RZ, -0x1 ;  /* 0xffffffffff0f7424 */ /* 0x000fce00078e00ff */
[----:B-1----:R-:W-:Y:S05]  /*1eea0*/  WARPSYNC.COLLECTIVE R15, `(.L_x_1501) ;  /* 0x000000000f0c7348 */ /* 0x002fea0003c00000 */
[----:B------:R-:W-:Y:S02]  /*1eeb0*/  ELECT P6, UR62, PT ;  /* 0x00000000003e782f */ /* 0x000fe400038c0000 */
[----:B------:R-:W-:Y:S01]  /*1eec0*/  MOV R14, UR62 ;  /* 0x0000003e000e7c02 */ /* 0x000fe20008000f00 */
[----:B-1----:R-:W-:Y:S10]  /*1eed0*/  ENDCOLLECTIVE ;  /* 0x000000000000791b */ /* 0x002ff40003800000 */
.L_x_1501:
[----:B------:R-:W-:Y:S05]  /*1eee0*/  BSYNC B0 ;  /* 0x0000000000007941 */ /* 0x000fea0003800000 */
.L_x_1500:
[----:B------:R-:W-:Y:S05]  /*1eef0*/  BRA `(.L_x_1502) ;  /* 0xffffffc000947947 */ /* 0x000fea000383ffff */
.L_x_1368:
[----:B--2---:R2:W3:Y:S02]  /*1ef00*/  SYNCS.PHASECHK.TRANS64.TRYWAIT P0, [R5+URZ+0x16840], R4 ;  /* 0x01684004050075a7 */ /* 0x0044e4000800017f */
[----:B---3--:R-:W-:Y:S05]  /*1ef10*/  @!P0 NANOSLEEP.SYNCS 0x989680 ;  /* 0x009896800000895d */ /* 0x008fea0003900000 */
[----:B------:R-:W3:Y:S02]  /*1ef20*/  @!P0 SYNCS.PHASECHK.TRANS64 P0, [R5+URZ+0x16840], R4 ;  /* 0x01684004050085a7 */ /* 0x000ee4000800007f */
[----:B---3--:R-:W-:Y:S05]  /*1ef30*/  @!P0 BRA `(.L_x_1368) ;  /* 0xfffffffc00f08947 */ /* 0x008fea000383ffff */
[----:B------:R-:W-:Y:S05]  /*1ef40*/  BRA `(.L_x_1503) ;  /* 0xffffffc000e47947 */ /* 0x000fea000383ffff */
.L_x_1371:
[----:B0-----:R0:W2:Y:S02]  /*1ef50*/  SYNCS.PHASECHK.TRANS64.TRYWAIT P0, [R27+URZ+0x16820], R4 ;  /* 0x016820041b0075a7 */ /* 0x0010a4000800017f */
[----:B--2---:R-:W-:Y:S05]  /*1ef60*/  @!P0 NANOSLEEP.SYNCS 0x989680 ;  /* 0x009896800000895d */ /* 0x004fea0003900000 */
[----:B------:R-:W2:Y:S02]  /*1ef70*/  @!P0 SYNCS.PHASECHK.TRANS64 P0, [R27+URZ+0x16820], R4 ;  /* 0x016820041b0085a7 */ /* 0x000ea4000800007f */
[----:B--2---:R-:W-:Y:S05]  /*1ef80*/  @!P0 BRA `(.L_x_1371) ;  /* 0xfffffffc00f08947 */ /* 0x004fea000383ffff */
[----:B------:R-:W-:Y:S05]  /*1ef90*/  BRA `(.L_x_1504) ;  /* 0xffffffc400a47947 */ /* 0x000fea000383ffff */
.L_x_1379:
[----:B0-----:R0:W2:Y:S02]  /*1efa0*/  SYNCS.PHASECHK.TRANS64.TRYWAIT P0, [R3+URZ+0x16840], R2 ;  /* 0x01684002030075a7 */ /* 0x0010a4000800017f */
[----:B--2---:R-:W-:Y:S05]  /*1efb0*/  @!P0 NANOSLEEP.SYNCS 0x989680 ;  /* 0x009896800000895d */ /* 0x004fea0003900000 */
[----:B------:R-:W2:Y:S02]  /*1efc0*/  @!P0 SYNCS.PHASECHK.TRANS64 P0, [R3+URZ+0x16840], R2 ;  /* 0x01684002030085a7 */ /* 0x000ea4000800007f */
[----:B--2---:R-:W-:Y:S05]  /*1efd0*/  @!P0 BRA `(.L_x_1379) ;  /* 0xfffffffc00f08947 */ /* 0x004fea000383ffff */
[----:B------:R-:W-:Y:S05]  /*1efe0*/  BRA `(.L_x_1505) ;  /* 0xffffffc8004c7947 */ /* 0x000fea000383ffff */
.L_x_1381:
[----:B0-----:R0:W2:Y:S02]  /*1eff0*/  SYNCS.PHASECHK.TRANS64.TRYWAIT P0, [R2+URZ+0x60], R5 ;  /* 0x00006005020075a7 */ /* 0x0010a4000800017f */
[----:B--2---:R-:W-:Y:S05]  /*1f000*/  @!P0 NANOSLEEP.SYNCS 0x989680 ;  /* 0x009896800000895d */ /* 0x004fea0003900000 */
[----:B------:R-:W2:Y:S02]  /*1f010*/  @!P0 SYNCS.PHASECHK.TRANS64 P0, [R2+URZ+0x60], R5 ;  /* 0x00006005020085a7 */ /* 0x000ea4000800007f */
[----:B--2---:R-:W-:Y:S05]  /*1f020*/  @!P0 BRA `(.L_x_1381) ;  /* 0xfffffffc00f08947 */ /* 0x004fea000383ffff */
[----:B------:R-:W-:Y:S05]  /*1f030*/  BRA `(.L_x_1506) ;  /* 0xffffffc800b07947 */ /* 0x000fea000383ffff */
.L_x_1386:
[----:B--2---:R2:W3:Y:S02]  /*1f040*/  SYNCS.PHASECHK.TRANS64.TRYWAIT P0, [R3+URZ+0x16840], R2 ;  /* 0x01684002030075a7 */ /* 0x0044e4000800017f */
[----:B---3--:R-:W-:Y:S05]  /*1f050*/  @!P0 NANOSLEEP.SYNCS 0x989680 ;  /* 0x009896800000895d */ /* 0x008fea0003900000 */
[----:B------:R-:W3:Y:S02]  /*1f060*/  @!P0 SYNCS.PHASECHK.TRANS64 P0, [R3+URZ+0x16840], R2 ;  /* 0x01684002030085a7 */ /* 0x000ee4000800007f */
[----:B---3--:R-:W-:Y:S05]  /*1f070*/  @!P0 BRA `(.L_x_1386) ;  /* 0xfffffffc00f08947 */ /* 0x008fea000383ffff */
[----:B------:R-:W-:Y:S05]  /*1f080*/  BRA `(.L_x_1507) ;  /* 0xffffffcc00c47947 */ /* 0x000fea000383ffff */
.L_x_1388:
[----:B0-----:R0:W2:Y:S02]  /*1f090*/  SYNCS.PHASECHK.TRANS64.TRYWAIT P1, [R3+URZ+0x60], R24 ;  /* 0x00006018030075a7 */ /* 0x0010a4000802017f */
[----:B--2---:R-:W-:Y:S05]  /*1f0a0*/  @!P1 NANOSLEEP.SYNCS 0x989680 ;  /* 0x009896800000995d */ /* 0x004fea0003900000 */
[----:B------:R-:W2:Y:S02]  /*1f0b0*/  @!P1 SYNCS.PHASECHK.TRANS64 P1, [R3+URZ+0x60], R24 ;  /* 0x00006018030095a7 */ /* 0x000ea4000802007f */
[----:B--2---:R-:W-:Y:S05]  /*1f0c0*/  @!P1 BRA `(.L_x_1388) ;  /* 0xfffffffc00f09947 */ /* 0x004fea000383ffff */
[----:B------:R-:W-:Y:S05]  /*1f0d0*/  BRA `(.L_x_1508) ;  /* 0xffffffd000287947 */ /* 0x000fea000383ffff */
.L_x_1393:
[----:B--2---:R2:W3:Y:S02]  /*1f0e0*/  SYNCS.PHASECHK.TRANS64.TRYWAIT P0, [R2+URZ+0x16840], R3 ;  /* 0x01684003020075a7 */ /* 0x0044e4000800017f */
[----:B---3--:R-:W-:Y:S05]  /*1f0f0*/  @!P0 NANOSLEEP.SYNCS 0x989680 ;  /* 0x009896800000895d */ /* 0x008fea0003900000 */
[----:B------:R-:W3:Y:S02]  /*1f100*/  @!P0 SYNCS.PHASECHK.TRANS64 P0, [R2+URZ+0x16840], R3 ;  /* 0x01684003020085a7 */ /* 0x000ee4000800007f */
[----:B---3--:R-:W-:Y:S05]  /*1f110*/  @!P0 BRA `(.L_x_1393) ;  /* 0xfffffffc00f08947 */ /* 0x008fea000383ffff */
[----:B------:R-:W-:Y:S05]  /*1f120*/  BRA `(.L_x_1509) ;  /* 0xffffffd400087947 */ /* 0x000fea000383ffff */
.L_x_1395:
[----:B0-----:R0:W2:Y:S02]  /*1f130*/  SYNCS.PHASECHK.TRANS64.TRYWAIT P1, [R2+URZ+0x60], R11 ;  /* 0x0000600b020075a7 */ /* 0x0010a4000802017f */
[----:B--2---:R-:W-:Y:S05]  /*1f140*/  @!P1 NANOSLEEP.SYNCS 0x989680 ;  /* 0x009896800000995d */ /* 0x004fea0003900000 */
[----:B------:R-:W2:Y:S02]  /*1f150*/  @!P1 SYNCS.PHASECHK.TRANS64 P1, [R2+URZ+0x60], R11 ;  /* 0x0000600b020095a7 */ /* 0x000ea4000802007f */
[----:B--2---:R-:W-:Y:S05]  /*1f160*/  @!P1 BRA `(.L_x_1395) ;  /* 0xfffffffc00f09947 */ /* 0x004fea000383ffff */
[----:B------:R-:W-:Y:S05]  /*1f170*/  BRA `(.L_x_1510) ;  /* 0xffffffd400707947 */ /* 0x000fea000383ffff */
.L_x_1402:
[----:B0-----:R0:W2:Y:S02]  /*1f180*/  SYNCS.PHASECHK.TRANS64.TRYWAIT P0, [R3+URZ+0x16860], R2 ;  /* 0x01686002030075a7 */ /* 0x0010a4000800017f */
[----:B--2---:R-:W-:Y:S05]  /*1f190*/  @!P0 NANOSLEEP.SYNCS 0x989680 ;  /* 0x009896800000895d */ /* 0x004fea0003900000 */
[----:B------:R-:W2:Y:S02]  /*1f1a0*/  @!P0 SYNCS.PHASECHK.TRANS64 P0, [R3+URZ+0x16860], R2 ;  /* 0x01686002030085a7 */ /* 0x000ea4000800007f */
[----:B--2---:R-:W-:Y:S05]  /*1f1b0*/  @!P0 BRA `(.L_x_1402) ;  /* 0xfffffffc00f08947 */ /* 0x004fea000383ffff */
[----:B------:R-:W-:Y:S05]  /*1f1c0*/  BRA `(.L_x_1511) ;  /* 0xffffffd8002c7947 */ /* 0x000fea000383ffff */
.L_x_1404:
[----:B------:R-:W-:Y:S01]  /*1f1d0*/  BSSY B0, `(.L_x_1512) ;  /* 0x0000008000007945 */ /* 0x000fe20003800000 */
[----:B------:R-:W-:Y:S01]  /*1f1e0*/  MOV R13, R16 ;  /* 0x00000010000d7202 */ /* 0x000fe20000000f00 */
[----:B------:R-:W-:Y:S02]  /*1f1f0*/  IMAD.MOV.U32 R12, RZ, RZ, RZ ;  /* 0x000000ffff0c7224 */ /* 0x000fe400078e00ff */
[----:B------:R-:W-:Y:S02]  /*1f200*/  IMAD.MOV.U32 R11, RZ, RZ, 0x1f ;  /* 0x0000001fff0b7424 */ /* 0x000fe400078e00ff */
[----:B------:R-:W-:-:S07]  /*1f210*/  IMAD.MOV.U32 R15, RZ, RZ, -0x1 ;  /* 0xffffffffff0f7424 */ /* 0x000fce00078e00ff */
[----:B01----:R-:W-:Y:S05]  /*1f220*/  WARPSYNC.COLLECTIVE R15, `(.L_x_1513) ;  /* 0x000000000f087348 */ /* 0x003fea0003c00000 */
[----:B------:R2:W3:Y:S02]  /*1f230*/  SHFL.IDX P6, R14, R13, R12, R11 ;  /* 0x0000000c0d0e7389 */ /* 0x0004e400000c000b */
[----:B0123--:R-:W-:Y:S01]  /*1f240*/  ENDCOLLECTIVE ;  /* 0x000000000000791b */ /* 0x00ffe20003800000 */
.L_x_1513:
[----:B------:R-:W-:Y:S05]  /*1f250*/  BSYNC B0 ;  /* 0x0000000000007941 */ /* 0x000fea0003800000 */
.L_x_1512:
        /* <DEDUP_REMOVED lines=8> */
.L_x_1514:
[----:B------:R-:W-:Y:S01]  /*1f2e0*/  IMAD.MOV.U32 R5, RZ, RZ, R14 ;  /* 0x000000ffff057224 */ /* 0x000fe200078e000e */
[----:B------:R-:W-:Y:S06]  /*1f2f0*/  BRA `(.L_x_1515) ;  /* 0xffffffd800747947 */ /* 0x000fec000383ffff */
.L_x_1407:
[----:B------:R-:W-:Y:S01]  /*1f300*/  BSSY B0, `(.L_x_1516) ;  /* 0x0000008000007945 */ /* 0x000fe20003800000 */
[----:B-----5:R-:W-:Y:S02]  /*1f310*/  IMAD.MOV.U32 R13, RZ, RZ, R2 ;  /* 0x000000ffff0d7224 */ /* 0x020fe400078e0002 */
[----:B------:R-:W-:Y:S02]  /*1f320*/  IMAD.MOV.U32 R12, RZ, RZ, 0x1 ;  /* 0x00000001ff0c7424 */ /* 0x000fe400078e00ff */
[----:B------:R-:W-:Y:S02]  /*1f330*/  IMAD.MOV.U32 R11, RZ, RZ, RZ ;  /* 0x000000ffff0b7224 */ /* 0x000fe400078e00ff */
[----:B------:R-:W-:-:S07]  /*1f340*/  IMAD.MOV.U32 R15, RZ, RZ, -0x1 ;  /* 0xffffffffff0f7424 */ /* 0x000fce00078e00ff */
[----:B01234-:R-:W-:Y:S05]  /*1f350*/  WARPSYNC.COLLECTIVE R15, `(.L_x_1517) ;  /* 0x000000000f087348 */ /* 0x01ffea0003c00000 */
[----:B------:R0:W0:Y:S02]  /*1f360*/  SHFL.UP P6, R14, R13, R12, R11 ;  /* 0x0400000c0d0e7389 */ /* 0x00002400000c000b */
[----:B01234-:R-:W-:Y:S01]  /*1f370*/  ENDCOLLECTIVE ;  /* 0x000000000000791b */ /* 0x01ffe20003800000 */
.L_x_1517:
[----:B------:R-:W-:Y:S05]  /*1f380*/  BSYNC B0 ;  /* 0x0000000000007941 */ /* 0x000fea0003800000 */
.L_x_1516:
[----:B------:R-:W-:Y:S01]  /*1f390*/  ISETP.NE.AND P0, PT, R28, RZ, PT ;  /* 0x000000ff1c00720c */ /* 0x000fe20003f05270 */
[----:B------:R-:W-:Y:S01]  /*1f3a0*/  IMAD.MOV.U32 R12, RZ, RZ, 0x2 ;  /* 0x00000002ff0c7424 */ /* 0x000fe200078e00ff */
[----:B------:R-:W-:Y:S01]  /*1f3b0*/  MOV R15, 0xffffffff ;  /* 0xffffffff000f7802 */ /* 0x000fe20000000f00 */
[----:B------:R-:W-:Y:S01]  /*1f3c0*/  IMAD.MOV.U32 R11, RZ, RZ, RZ ;  /* 0x000000ffff0b7224 */ /* 0x000fe200078e00ff */
[----:B------:R-:W-:Y:S02]  /*1f3d0*/  SEL R13, R14, RZ, P0 ;  /* 0x000000ff0e0d7207 */ /* 0x000fe40000000000 */
[----:B------:R-:W-:-:S03]  /*1f3e0*/  ISETP.GE.U32.AND P0, PT, R28, 0x2, PT ;  /* 0x000000021c00780c */ /* 0x000fc60003f06070 */
[----:B------:R-:W-:-:S10]  /*1f3f0*/  IMAD.IADD R13, R2, 0x1, R13 ;  /* 0x00000001020d7824 */ /* 0x000fd400078e020d */
[----:B------:R-:W-:Y:S05]  /*1f400*/  WARPSYNC.COLLECTIVE R15, `(.L_x_1518) ;  /* 0x000000000f087348 */ /* 0x000fea0003c00000 */
[----:B------:R0:W1:Y:S02]  /*1f410*/  SHFL.UP P6, R14, R13, R12, R11 ;  /* 0x0400000c0d0e7389 */ /* 0x00006400000c000b */
[----:B01----:R-:W-:Y:S01]  /*1f420*/  ENDCOLLECTIVE ;  /* 0x000000000000791b */ /* 0x003fe20003800000 */
.L_x_1518:
        /* <DEDUP_REMOVED lines=8> */
.L_x_1519:
        /* <DEDUP_REMOVED lines=8> */
.L_x_1520:
        /* <DEDUP_REMOVED lines=8> */
.L_x_1521:
        /* <DEDUP_REMOVED lines=8> */
.L_x_1522:
[----:B------:R-:W-:Y:S05]  /*1f630*/  BRA `(.L_x_1523) ;  /* 0xffffffd800307947 */ /* 0x000fea000383ffff */
.L_x_1412:
[----:B------:R-:W-:Y:S01]  /*1f640*/  BSSY B0, `(.L_x_1524) ;  /* 0x0000008000007945 */ /* 0x000fe20003800000 */
[----:B-----5:R-:W-:Y:S01]  /*1f650*/  IMAD.MOV.U32 R13, RZ, RZ, R2 ;  /* 0x000000ffff0d7224 */ /* 0x020fe200078e0002 */
[----:B------:R-:W-:Y:S01]  /*1f660*/  MOV R15, 0xffffffff ;  /* 0xffffffff000f7802 */ /* 0x000fe20000000f00 */
[----:B------:R-:W-:Y:S02]  /*1f670*/  IMAD.MOV.U32 R12, RZ, RZ, 0x1 ;  /* 0x00000001ff0c7424 */ /* 0x000fe400078e00ff */
[----:B------:R-:W-:-:S07]  /*1f680*/  IMAD.MOV.U32 R11, RZ, RZ, RZ ;  /* 0x000000ffff0b7224 */ /* 0x000fce00078e00ff */
[----:B012---:R-:W-:Y:S05]  /*1f690*/  WARPSYNC.COLLECTIVE R15, `(.L_x_1525) ;  /* 0x000000000f087348 */ /* 0x007fea0003c00000 */
[----:B------:R3:W4:Y:S02]  /*1f6a0*/  SHFL.UP P6, R14, R13, R12, R11 ;  /* 0x0400000c0d0e7389 */ /* 0x00072400000c000b */
[----:B01234-:R-:W-:Y:S01]  /*1f6b0*/  ENDCOLLECTIVE ;  /* 0x000000000000791b */ /* 0x01ffe20003800000 */
.L_x_1525:
[----:B------:R-:W-:Y:S05]  /*1f6c0*/  BSYNC B0 ;  /* 0x0000000000007941 */ /* 0x000fea0003800000 */
.L_x_1524:
[----:B------:R-:W-:Y:S01]  /*1f6d0*/  ISETP.NE.AND P0, PT, R28, RZ, PT ;  /* 0x000000ff1c00720c */ /* 0x000fe20003f05270 */
        /* <DEDUP_REMOVED lines=9> */
.L_x_1526:
        /* <DEDUP_REMOVED lines=8> */
.L_x_1527:
        /* <DEDUP_REMOVED lines=8> */
.L_x_1528:
        /* <DEDUP_REMOVED lines=8> */
.L_x_1529:
[----:B------:R-:W-:Y:S01]  /*1f8f0*/  IMAD.MOV.U32 R12, RZ, RZ, 0x1f ;  /* 0x0000001fff0c7424 */ /* 0x000fe200078e00ff */
[----:B------:R-:W-:Y:S02]  /*1f900*/  MOV R11, 0x1f ;  /* 0x0000001f000b7802 */ /* 0x000fe40000000f00 */
[----:B------:R-:W-:-:S05]  /*1f910*/  SEL R8, R14, RZ, P0 ;  /* 0x000000ff0e087207 */ /* 0x000fca0000000000 */
[----:B------:R-:W-:-:S04]  /*1f920*/  IMAD.IADD R8, R7, 0x1, R8 ;  /* 0x0000000107087824 */ /* 0x000fc800078e0208 */
[----:B------:R-:W-:-:S07]  /*1f930*/  IMAD.MOV.U32 R13, RZ, RZ, R8 ;  /* 0x000000ffff0d7224 */ /* 0x000fce00078e0008 */
[----:B------:R-:W-:Y:S05]  /*1f940*/  WARPSYNC.COLLECTIVE R15, `(.L_x_1530) ;  /* 0x000000000f087348 */ /* 0x000fea0003c00000 */
[----:B------:R0:W1:Y:S02]  /*1f950*/  SHFL.IDX P6, R14, R13, R12, R11 ;  /* 0x0000000c0d0e7389 */ /* 0x00006400000c000b */
[----:B01----:R-:W-:Y:S01]  /*1f960*/  ENDCOLLECTIVE ;  /* 0x000000000000791b */ /* 0x003fe20003800000 */
.L_x_1530:
[----:B------:R-:W-:Y:S05]  /*1f970*/  BRA `(.L_x_1531) ;  /* 0xffffffd8000c7947 */ /* 0x000fea000383ffff */
.L_x_1414:
[----:B------:R-:W-:Y:S01]  /*1f980*/  BSSY B0, `(.L_x_1532) ;  /* 0x0000006000007945 */ /* 0x000fe20003800000 */
[----:B------:R-:W-:Y:S01]  /*1f990*/  PLOP3.LUT P6, PT, P6, PT, PT, 0x8, 0x0 ;  /* 0x000000000000781c */ /* 0x000fe200037ce170 */
[----:B------:R-:W-:-:S12]  /*1f9a0*/  IMAD.MOV.U32 R15, RZ, RZ, -0x1 ;  /* 0xffffffffff0f7424 */ /* 0x000fd800078e00ff */
[----:B01----:R-:W-:Y:S05]  /*1f9b0*/  WARPSYNC.COLLECTIVE R15, `(.L_x_1533) ;  /* 0x000000000f087348 */ /* 0x003fea0003c00000 */
[----:B------:R-:W-:Y:S01]  /*1f9c0*/  VOTE.ANY R14, PT, P6 ;  /* 0x00000000000e7806 */ /* 0x000fe200030e0100 */
[----:B01----:R-:W-:Y:S06]  /*1f9d0*/  ENDCOLLECTIVE ;  /* 0x000000000000791b */ /* 0x003fec0003800000 */
.L_x_1533:
[----:B------:R-:W-:Y:S05]  /*1f9e0*/  BSYNC B0 ;  /* 0x0000000000007941 */ /* 0x000fea0003800000 */
.L_x_1532:
        /* <DEDUP_REMOVED lines=9> */
.L_x_1534:
[----:B------:R-:W-:Y:S01]  /*1fa80*/  IMAD.MOV.U32 R17, RZ, RZ, R14 ;  /* 0x000000ffff117224 */ /* 0x000fe200078e000e */
[----:B------:R-:W-:Y:S06]  /*1fa90*/  BRA `(.L_x_1535) ;  /* 0xffffffd400fc7947 */ /* 0x000fec000383ffff */
.L_x_1416:
[----:B------:R-:W-:Y:S01]  /*1faa0*/  BSSY B0, `(.L_x_1536) ;  /* 0x0000007000007945 */ /* 0x000fe20003800000 */
[----:B------:R-:W-:Y:S02]  /*1fab0*/  IMAD.MOV.U32 R13, RZ, RZ, R8 ;  /* 0x000000ffff0d7224 */ /* 0x000fe400078e0008 */
[----:B------:R-:W-:Y:S02]  /*1fac0*/  IMAD.MOV.U32 R11, RZ, RZ, 0x1f ;  /* 0x0000001fff0b7424 */ /* 0x000fe400078e00ff */
[----:B------:R-:W-:-:S07]  /*1fad0*/  IMAD.MOV.U32 R15, RZ, RZ, -0x1 ;  /* 0xffffffffff0f7424 */ /* 0x000fce00078e00ff */
[----:B0123--:R-:W-:Y:S05]  /*1fae0*/  WARPSYNC.COLLECTIVE R15, `(.L_x_1537) ;  /* 0x000000000f087348 */ /* 0x00ffea0003c00000 */
[----:B------:R4:W0:Y:S02]  /*1faf0*/  SHFL.IDX P6, R14, R13, R12, R11 ;  /* 0x0000000c0d0e7389 */ /* 0x00082400000c000b */
[----:B01234-:R-:W-:Y:S01]  /*1fb00*/  ENDCOLLECTIVE ;  /* 0x000000000000791b */ /* 0x01ffe20003800000 */
.L_x_1537:
[----:B------:R-:W-:Y:S05]  /*1fb10*/  BSYNC B0 ;  /* 0x0000000000007941 */ /* 0x000fea0003800000 */
.L_x_1536:
[----:B------:R-:W-:Y:S05]  /*1fb20*/  BRA `(.L_x_1415) ;  /* 0xffffffd400f47947 */ /* 0x000fea000383ffff */
.L_x_1420:
[----:B0-----:R0:W2:Y:S02]  /*1fb30*/  SYNCS.PHASECHK.TRANS64.TRYWAIT P0, [R9+URZ+0x16820], R0 ;  /* 0x01682000090075a7 */ /* 0x0010a4000800017f */
[----:B--2---:R-:W-:Y:S05]  /*1fb40*/  @!P0 NANOSLEEP.SYNCS 0x989680 ;  /* 0x009896800000895d */ /* 0x004fea0003900000 */
[----:B------:R-:W2:Y:S02]  /*1fb50*/  @!P0 SYNCS.PHASECHK.TRANS64 P0, [R9+URZ+0x16820], R0 ;  /* 0x01682000090085a7 */ /* 0x000ea4000800007f */
[----:B--2---:R-:W-:Y:S05]  /*1fb60*/  @!P0 BRA `(.L_x_1420) ;  /* 0xfffffffc00f08947 */ /* 0x004fea000383ffff */
[----:B------:R-:W-:Y:S05]  /*1fb70*/  BRA `(.L_x_1538) ;  /* 0xffffffdc00607947 */ /* 0x000fea000383ffff */
.L_x_1421:
[----:B------:R-:W2:Y:S01]  /*1fb80*/  S2R R2, SR_TID.X ;  /* 0x0000000000027919 */ /* 0x000ea20000002100 */
[----:B------:R-:W-:Y:S01]  /*1fb90*/  BSSY B0, `(.L_x_1539) ;  /* 0x000000a000007945 */ /* 0x000fe20003800000 */
[----:B------:R-:W-:Y:S02]  /*1fba0*/  IMAD.MOV.U32 R12, RZ, RZ, RZ ;  /* 0x000000ffff0c7224 */ /* 0x000fe400078e00ff */
[----:B------:R-:W-:Y:S02]  /*1fbb0*/  IMAD.MOV.U32 R11, RZ, RZ, 0x1f ;  /* 0x0000001fff0b7424 */ /* 0x000fe400078e00ff */
[----:B------:R-:W-:Y:S01]  /*1fbc0*/  IMAD.MOV.U32 R15, RZ, RZ, -0x1 ;  /* 0xffffffffff0f7424 */ /* 0x000fe200078e00ff */
[----:B--2---:R-:W-:-:S04]  /*1fbd0*/  SHF.R.U32.HI R2, RZ, 0x5, R2 ;  /* 0x00000005ff027819 */ /* 0x004fc80000011602 */
[----:B------:R-:W-:-:S05]  /*1fbe0*/  LOP3.LUT R2, R2, 0x3, RZ, 0xc0, !PT ;  /* 0x0000000302027812 */ /* 0x000fca00078ec0ff */
[----:B------:R-:W-:-:S07]  /*1fbf0*/  IMAD.MOV.U32 R13, RZ, RZ, R2 ;  /* 0x000000ffff0d7224 */ /* 0x000fce00078e0002 */
[----:B01----:R-:W-:Y:S05]  /*1fc00*/  WARPSYNC.COLLECTIVE R15, `(.L_x_1540) ;  /* 0x000000000f087348 */ /* 0x003fea0003c00000 */
[----:B------:R2:W3:Y:S02]  /*1fc10*/  SHFL.IDX P6, R14, R13, R12, R11 ;  /* 0x0000000c0d0e7389 */ /* 0x0004e400000c000b */
[----:B0123--:R-:W-:Y:S01]  /*1fc20*/  ENDCOLLECTIVE ;  /* 0x000000000000791b */ /* 0x00ffe20003800000 */
.L_x_1540:
[----:B------:R-:W-:Y:S05]  /*1fc30*/  BSYNC B0 ;  /* 0x0000000000007941 */ /* 0x000fea0003800000 */
.L_x_1539:
[----:B------:R-:W-:Y:S05]  /*1fc40*/  BRA `(.L_x_1541) ;  /* 0xffffffdc00487947 */ /* 0x000fea000383ffff */
.L_x_1422:
[----:B------:R-:W-:Y:S01]  /*1fc50*/  BSSY B0, `(.L_x_1542) ;  /* 0x0000006000007945 */ /* 0x000fe20003800000 */
[----:B------:R-:W-:-:S07]  /*1fc60*/  IMAD.MOV.U32 R15, RZ, RZ, -0x1 ;  /* 0xffffffffff0f7424 */ /* 0x000fce00078e00ff */
[----:B01----:R-:W-:Y:S05]  /*1fc70*/  WARPSYNC.COLLECTIVE R15, `(.L_x_1543) ;  /* 0x000000000f0c7348 */ /* 0x003fea0003c00000 */
[----:B------:R-:W-:Y:S02]  /*1fc80*/  ELECT P6, UR62, PT ;  /* 0x00000000003e782f */ /* 0x000fe400038c0000 */
[----:B------:R-:W-:Y:S01]  /*1fc90*/  MOV R14, UR62 ;  /* 0x0000003e000e7c02 */ /* 0x000fe20008000f00 */
[----:B01----:R-:W-:Y:S10]  /*1fca0*/  ENDCOLLECTIVE ;  /* 0x000000000000791b */ /* 0x003ff40003800000 */
.L_x_1543:
[----:B------:R-:W-:Y:S05]  /*1fcb0*/  BSYNC B0 ;  /* 0x0000000000007941 */ /* 0x000fea0003800000 */
.L_x_1542:
[----:B------:R-:W-:Y:S05]  /*1fcc0*/  BRA `(.L_x_1544) ;  /* 0xffffffdc003c7947 */ /* 0x000fea000383ffff */
.L_x_1424:
[----:B0-----:R0:W2:Y:S02]  /*1fcd0*/  SYNCS.PHASECHK.TRANS64.TRYWAIT P0, [R7+URZ], R2 ;  /* 0x00000002070075a7 */ /* 0x0010a4000800017f */
[----:B--2---:R-:W-:Y:S05]  /*1fce0*/  @!P0 NANOSLEEP.SYNCS 0x989680 ;  /* 0x009896800000895d */ /* 0x004fea0003900000 */
[----:B------:R-:W2:Y:S02]  /*1fcf0*/  @!P0 SYNCS.PHASECHK.TRANS64 P0, [R7+URZ], R2 ;  /* 0x00000002070085a7 */ /* 0x000ea4000800007f */
[----:B--2---:R-:W-:Y:S05]  /*1fd00*/  @!P0 BRA `(.L_x_1424) ;  /* 0xfffffffc00f08947 */ /* 0x004fea000383ffff */
[----:B------:R-:W-:Y:S05]  /*1fd10*/  BRA `(.L_x_1545) ;  /* 0xffffffdc00707947 */ /* 0x000fea000383ffff */
.L_x_1425:
[----:B--2---:R2:W3:Y:S02]  /*1fd20*/  SYNCS.PHASECHK.TRANS64.TRYWAIT P0, [R3+URZ], R0 ;  /* 0x00000000030075a7 */ /* 0x0044e4000800017f */
[----:B---3--:R-:W-:Y:S05]  /*1fd30*/  @!P0 NANOSLEEP.SYNCS 0x989680 ;  /* 0x009896800000895d */ /* 0x008fea0003900000 */
[----:B------:R-:W3:Y:S02]  /*1fd40*/  @!P0 SYNCS.PHASECHK.TRANS64 P0, [R3+URZ], R0 ;  /* 0x00000000030085a7 */ /* 0x000ee4000800007f */
[----:B---3--:R-:W-:Y:S05]  /*1fd50*/  @!P0 BRA `(.L_x_1425) ;  /* 0xfffffffc00f08947 */ /* 0x008fea000383ffff */
[----:B------:R-:W-:Y:S05]  /*1fd60*/  BRA `(.L_x_1546) ;  /* 0xffffffdc00647947 */ /* 0x000fea000383ffff */
.L_x_1427:
[----:B--2---:R2:W3:Y:S02]  /*1fd70*/  SYNCS.PHASECHK.TRANS64.TRYWAIT P0, [R5+URZ], R2 ;  /* 0x00000002050075a7 */ /* 0x0044e4000800017f */
[----:B---3--:R-:W-:Y:S05]  /*1fd80*/  @!P0 NANOSLEEP.SYNCS 0x989680 ;  /* 0x009896800000895d */ /* 0x008fea0003900000 */
[----:B------:R-:W3:Y:S02]  /*1fd90*/  @!P0 SYNCS.PHASECHK.TRANS64 P0, [R5+URZ], R2 ;  /* 0x00000002050085a7 */ /* 0x000ee4000800007f */
[----:B---3--:R-:W-:Y:S05]  /*1fda0*/  @!P0 BRA `(.L_x_1427) ;  /* 0xfffffffc00f08947 */ /* 0x008fea000383ffff */
[----:B------:R-:W-:Y:S05]  /*1fdb0*/  BRA `(.L_x_1547) ;  /* 0xffffffdc00687947 */ /* 0x000fea000383ffff */
.L_x_1548:
        /* <DEDUP_REMOVED lines=12> */
.L_x_2280:


//--------------------- .text._ZN7cutlass13device_kernelIN5flash11enable_sm90INS1_16FlashAttnFwdSm90INS1_25CollectiveMainloopFwdSm90ILi2EN4cute5tupleIJNS5_1CILi1EEES8_S8_EEENS6_IJNS7_ILi192EEENS7_ILi128EEENS7_ILi64EEEEEELi64ENS_6half_tEfNS_4arch4Sm90ELb1ELb0ELb1ELb0ELb0ELb0ELb0ELb1ELb1ELb0ELb0ELb0EEENS1_21CollectiveEpilogueFwdINS6_IJSA_SC_SB_EEES9_SE_SG_Li384ELb0ELb0ELb0ELb0EEENS1_30DynamicPersistentTileSchedulerILi384ELi32ELb0ELb0ELb1EEEEEEEEEvNT_6ParamsE --------------------------
	.section	.text._ZN7cutlass13device_kernelIN5flash11enable_sm90INS1_16FlashAttnFwdSm90INS1_25CollectiveMainloopFwdSm90ILi2EN4cute5tupleIJNS5_1CILi1EEES8_S8_EEENS6_IJNS7_ILi192EEENS7_ILi128EEENS7_ILi64EEEEEELi64ENS_6half_tEfNS_4arch4Sm90ELb1ELb0ELb1ELb0ELb0ELb0ELb0ELb1ELb1ELb0ELb0ELb0EEENS1_21CollectiveEpilogueFwdINS6_IJSA_SC_SB_EEES9_SE_SG_Li384ELb0ELb0ELb0ELb0EEENS1_30DynamicPersistentTileSchedulerILi384ELi32ELb0ELb0ELb1EEEEEEEEEvNT_6ParamsE,"ax",@progbits
	.align	128
.text._ZN7cutlass13device_kernelIN5flash11enable_sm90INS1_16FlashAttnFwdSm90INS1_25CollectiveMainloopFwdSm90ILi2EN4cute5tupleIJNS5_1CILi1EEES8_S8_EEENS6_IJNS7_ILi192EEENS7_ILi128EEENS7_ILi64EEEEEELi64ENS_6half_tEfNS_4arch4Sm90ELb1ELb0ELb1ELb0ELb0ELb0ELb0ELb1ELb1ELb0ELb0ELb0EEENS1_21CollectiveEpilogueFwdINS6_IJSA_SC_SB_EEES9_SE_SG_Li384ELb0ELb0ELb0ELb0EEENS1_30DynamicPersistentTileSchedulerILi384ELi32ELb0ELb0ELb1EEEEEEEEEvNT_6ParamsE:
        .type           _ZN7cutlass13device_kernelIN5flash11enable_sm90INS1_16FlashAttnFwdSm90INS1_25CollectiveMainloopFwdSm90ILi2EN4cute5tupleIJNS5_1CILi1EEES8_S8_EEENS6_IJNS7_ILi192EEENS7_ILi128EEENS7_ILi64EEEEEELi64ENS_6half_tEfNS_4arch4Sm90ELb1ELb0ELb1ELb0ELb0ELb0ELb0ELb1ELb1ELb0ELb0ELb0EEENS1_21CollectiveEpilogueFwdINS6_IJSA_SC_SB_EEES9_SE_SG_Li384ELb0ELb0ELb0ELb0EEENS1_30DynamicPersistentTileSchedulerILi384ELi32ELb0ELb0ELb1EEEEEEEEEvNT_6ParamsE,@function
        .size           _ZN7cutlass13device_kernelIN5flash11enable_sm90INS1_16FlashAttnFwdSm90INS1_25CollectiveMainloopFwdSm90ILi2EN4cute5tupleIJNS5_1CILi1EEES8_S8_EEENS6_IJNS7_ILi192EEENS7_ILi128EEENS7_ILi64EEEEEELi64ENS_6half_tEfNS_4arch4Sm90ELb1ELb0ELb1ELb0ELb0ELb0ELb0ELb1ELb1ELb0ELb0ELb0EEENS1_21CollectiveEpilogueFwdINS6_IJSA_SC_SB_EEES9_SE_SG_Li384ELb0ELb0ELb0ELb0EEENS1_30DynamicPersistentTileSchedulerILi384ELi32ELb0ELb0ELb1EEEEEEEEEvNT_6ParamsE,(.L_x_2281 - _ZN7cutlass13device_kernelIN5flash11enable_sm90INS1_16FlashAttnFwdSm90INS1_25CollectiveMainloopFwdSm90ILi2EN4cute5tupleIJNS5_1CILi1EEES8_S8_EEENS6_IJNS7_ILi192EEENS7_ILi128EEENS7_ILi64EEEEEELi64ENS_6half_tEfNS_4arch4Sm90ELb1ELb0ELb1ELb0ELb0ELb0ELb0ELb1ELb1ELb0ELb0ELb0EEENS1_21CollectiveEpilogueFwdINS6_IJSA_SC_SB_EEES9_SE_SG_Li384ELb0ELb0ELb0ELb0EEENS1_30DynamicPersistentTileSchedulerILi384ELi32ELb0ELb0ELb1EEEEEEEEEvNT_6ParamsE)
        .other          _ZN7cutlass13device_kernelIN5flash11enable_sm90INS1_16FlashAttnFwdSm90INS1_25CollectiveMainloopFwdSm90ILi2EN4cute5tupleIJNS5_1CILi1EEES8_S8_EEENS6_IJNS7_ILi192EEENS7_ILi128EEENS7_ILi64EEEEEELi64ENS_6half_tEfNS_4arch4Sm90ELb1ELb0ELb1ELb0ELb0ELb0ELb0ELb1ELb1ELb0ELb0ELb0EEENS1_21CollectiveEpilogueFwdINS6_IJSA_SC_SB_EEES9_SE_SG_Li384ELb0ELb0ELb0ELb0EEENS1_30DynamicPersistentTileSchedulerILi384ELi32ELb0ELb0ELb1EEEEEEEEEvNT_6ParamsE,@"STO_CUDA_ENTRY STV_DEFAULT"
_ZN7cutlass13device_kernelIN5flash11enable_sm90INS1_16FlashAttnFwdSm90INS1_25CollectiveMainloopFwdSm90ILi2EN4cute5tupleIJNS5_1CILi1EEES8_S8_EEENS6_IJNS7_ILi192EEENS7_ILi128EEENS7_ILi64EEEEEELi64ENS_6half_tEfNS_4arch4Sm90ELb1ELb0ELb1ELb0ELb0ELb0ELb0ELb1ELb1ELb0ELb0ELb0EEENS1_21CollectiveEpilogueFwdINS6_IJSA_SC_SB_EEES9_SE_SG_Li384ELb0ELb0ELb0ELb0EEENS1_30DynamicPersistentTileSchedulerILi384ELi32ELb0ELb0ELb1EEEEEEEEEvNT_6ParamsE:
        /* <DEDUP_REMOVED lines=23> */
.L_x_1550:
[----:B------:R-:W-:Y:S05]  /*0170*/  BSYNC B0 ;  /* 0x0000000000007941 */ /* 0x000fea0003800000 */
.L_x_1549:
        /* <DEDUP_REMOVED lines=37> */
.L_x_1551:
        /* <DEDUP_REMOVED lines=22> */
.L_x_1552:
        /* <DEDUP_REMOVED lines=18> */
.L_x_1553:
        /* <DEDUP_REMOVED lines=22> */
.L_x_1554:
        /* <DEDUP_REMOVED lines=22> */
.L_x_1555:
        /* <DEDUP_REMOVED lines=8> */
.L_x_1557:
        /* <DEDUP_REMOVED lines=50> */
[----:B------:R-:W-:-:S02]  /*0cb0*/  SHF.R.S32.HI R8, RZ, 0x5, R8 ;  /* 0x00000005ff087819 */ /* 0x000fc40000011408 */
[----:B------:R-:W-:Y:S01]  /*0cc0*/  LEA R12, R12, R5, 0x3 ;  /* 0x000000050c0c7211 */ /* 0x000fe200078e18ff */
[----:B------:R-:W-:Y:S01]  /*0cd0*/  IMAD.IADD R7, R3, 0x1, -R10 ;  /* 0x0000000103077824 */ /* 0x000fe200078e0a0a */
[----:B------:R-:W-:Y:S02]  /*0ce0*/  LEA.HI R5, R0, R0, RZ, 0x1 ;  /* 0x0000000000057211 */ /* 0x000fe400078f08ff */
[----:B------:R-:W-:Y:S01]  /*0cf0*/  LOP3.LUT R0, R9, 0x7ffffffc, RZ, 0xc0, !PT ;  /* 0x7ffffffc09007812 */ /* 0x000fe200078ec0ff */
[----:B------:R-:W-:Y:S02]  /*0d00*/  IMAD.SHL.U32 R3, R12, 0x8, RZ ;  /* 0x000000080c037824 */ /* 0x000fe400078e00ff */
[----:B------:R-:W-:Y:S01]  /*0d10*/  IMAD R5, R5, -0x3, R4 ;  /* 0xfffffffd05057824 */ /* 0x000fe200078e0204 */
[----:B------:R-:W-:Y:S01]  /*0d20*/  IADD3 R17, R17, -R0, RZ ;  /* 0x8000000011117210 */ /* 0x000fe20007ffe0ff */
[----:B------:R-:W-:Y:S02]  /*0d30*/  IMAD R8, R8, 0x10, R7 ;  /* 0x0000001008087824 */ /* 0x000fe400078e0207 */
[----:B------:R-:W-:-:S04]  /*0d40*/  IMAD.WIDE R22, R3, 0x2, R22 ;  /* 0x0000000203167825 */ /* 0x000fc800078e0216 */
[----:B------:R-:W-:-:S07]  /*0d50*/  IMAD R18, R5, 0x40, R8 ;  /* 0x0000004005127824 */ /* 0x000fce00078e0208 */
.L_x_1604:
        /* <DEDUP_REMOVED lines=20> */
.L_x_1558:
[----:B------:R-:W-:Y:S01]  /*0ea0*/  ULDC UR6, c[0x0][0xdc4] ;  /* 0x0003710000067ab9 */ /* 0x000fe20000000800 */
[----:B------:R-:W-:Y:S01]  /*0eb0*/  UMOV UR47, UR7 ;  /* 0x00000007002f7c82 */ /* 0x000fe20008000000 */
[----:B------:R-:W-:-:S11]  /*0ec0*/  UISETP.NE.AND UP0, UPT, UR6, 0x1, UPT ;  /* 0x000000010600788c */ /* 0x000fd6000bf05270 */
[----:B------:R-:W-:Y:S02]  /*0ed0*/  @UP0 ULDC.64 UR10, c[0x0][0xdc8] ;  /* 0x00037200000a0ab9 */ /* 0x000fe40000000a00 */
[----:B------:R-:W-:-:S04]  /*0ee0*/  UIMAD.WIDE.U32 UR4, UR7, UR10, URZ ;  /* 0x0000000a070472a5 */ /* 0x000fc8000f8e003f */
[----:B------:R-:W-:-:S04]  /*0ef0*/  @UP0 USHF.R.U32.HI UR47, URZ, UR11, UR5 ;  /* 0x0000000b3f2f0299 */ /* 0x000fc80008011605 */
[----:B------:R-:W-:-:S12]  /*0f00*/  UIMAD UR4, UR47, UR6, URZ ;  /* 0x000000062f0472a4 */ /* 0x000fd8000f8e023f */
.L_x_1559:
[----:B------:R-:W-:Y:S01]  /*0f10*/  ULOP3.LUT UR5, URZ, UR47, URZ, 0x33, !UPT ;  /* 0x0000002f3f057292 */ /* 0x000fe2000f8e333f */
[----:B------:R-:W-:Y:S01]  /*0f20*/  PLOP3.LUT P0, PT, PT, PT, PT, 0x80, 0x0 ;  /* 0x000000000000781c */ /* 0x000fe20003f0f070 */
[----:B------:R-:W-:Y:S01]  /*0f30*/  ULDC.64 UR10, c[0x0][0x3f8] ;  /* 0x0000fe00000a7ab9 */ /* 0x000fe20000000a00 */
[----:B------:R-:W-:Y:S01]  /*0f40*/  ULDC UR6, c[0x0][0xdac] ;  /* 0x00036b0000067ab9 */ /* 0x000fe20000000800 */
[----:B------:R-:W-:Y:S01]  /*0f50*/  UISETP.NE.U32.AND UP0, UPT, UR10, URZ, UPT ;  /* 0x0000003f0a00728c */ /* 0x000fe2000bf05070 */
[----:B------:R-:W-:Y:S01]  /*0f60*/  IMAD.MOV.U32 R3, RZ, RZ, RZ ;  /* 0x000000ffff037224 */ /* 0x000fe200078e00ff */
[----:B------:R-:W-:Y:S01]  /*0f70*/  UIADD3 UR5, UR5, UR6, URZ ;  /* 0x0000000605057290 */ /* 0x000fe2000fffe03f */
[----:B------:R-:W-:Y:S01]  /*0f80*/  CS2R R14, SRZ ;  /* 0x00000000000e7805 */ /* 0x000fe2000001ff00 */
[----:B------:R-:W-:Y:S01]  /*0f90*/  UISETP.NE.AND.EX UP0, UPT, UR11, URZ, UPT, UP0 ;  /* 0x0000003f0b00728c */ /* 0x000fe2000bf05300 */
[----:B------:R-:W-:Y:S01]  /*0fa0*/  IMAD.MOV.U32 R119, RZ, RZ, RZ ;  /* 0x000000ffff777224 */ /* 0x000fe200078e00ff */
[----:B------:R-:W-:Y:S01]  /*0fb0*/  UIMAD UR42, UR5, 0xc0, URZ ;  /* 0x000000c0052a78a4 */ /* 0x000fe2000f8e023f */
[----:B------:R-:W-:Y:S01]  /*0fc0*/  IMAD.MOV.U32 R0, RZ, RZ, RZ ;  /* 0x000000ffff007224 */ /* 0x000fe200078e00ff */
[----:B------:R-:W-:Y:S01]  /*0fd0*/  ULDC UR50, c[0x0][0x404] ;  /* 0x0001010000327ab9 */ /* 0x000fe20000000800 */
[----:B------:R-:W-:Y:S01]  /*0fe0*/  ULDC UR9, c[0x0][0x288] ;  /* 0x0000a20000097ab9 */ /* 0x000fe20000000800 */
[----:B------:R-:W-:Y:S01]  /*0ff0*/  UIADD3 UR4, UR7, -UR4, URZ ;  /* 0x8000000407047290 */ /* 0x000fe2000fffe03f */
[----:B------:R-:W-:Y:S01]  /*1000*/  IMAD.MOV.U32 R19, RZ, RZ, RZ ;  /* 0x000000ffff137224 */ /* 0x000fe200078e00ff */
[----:B------:R-:W-:Y:S01]  /*1010*/  USEL UR50, UR50, 0x1, UP0 ;  /* 0x0000000132327887 */ /* 0x000fe20008000000 */
[----:B------:R-:W-:Y:S01]  /*1020*/  CS2R R20, SRZ ;  /* 0x0000000000147805 */ /* 0x000fe2000001ff00 */
[----:B------:R-:W-:Y:S01]  /*1030*/  UIADD3 UR5, UR42, 0x13f, -UR9 ;  /* 0x0000013f2a057890 */ /* 0x000fe2000fffe809 */
[----:B------:R-:W-:Y:S01]  /*1040*/  CS2R R24, SRZ ;  /* 0x0000000000187805 */ /* 0x000fe2000001ff00 */
[----:B------:R-:W-:Y:S01]  /*1050*/  ULDC UR10, c[0x0][0xdc4] ;  /* 0x00037100000a7ab9 */ /* 0x000fe20000000800 */
[----:B------:R-:W-:Y:S01]  /*1060*/  ULDC UR7, c[0x0][0x2e0] ;  /* 0x0000b80000077ab9 */ /* 0x000fe20000000800 */
[----:B------:R-:W-:Y:S01]  /*1070*/  UIMAD UR10, UR8, UR10, UR4 ;  /* 0x0000000a080a72a4 */ /* 0x000fe2000f8e0204 */
[----:B------:R-:W-:Y:S01]  /*1080*/  CS2R R26, SRZ ;  /* 0x00000000001a7805 */ /* 0x000fe2000001ff00 */
[----:B------:R-:W-:Y:S01]  /*1090*/  UIMAD UR4, UR50, UR7, 0x7f ;  /* 0x0000007f320474a4 */ /* 0x000fe2000f8e0207 */
[----:B------:R-:W-:Y:S01]  /*10a0*/  CS2R R28, SRZ ;  /* 0x00000000001c7805 */ /* 0x000fe2000001ff00 */
[----:B------:R-:W-:Y:S01]  /*10b0*/  UIMAD UR6, UR50, UR7, UR5 ;  /* 0x00000007320672a4 */ /* 0x000fe2000f8e0205 */
[----:B------:R-:W-:Y:S01]  /*10c0*/  CS2R R30, SRZ ;  /* 0x00000000001e7805 */ /* 0x000fe2000001ff00 */
[----:B------:R-:W-:Y:S01]  /*10d0*/  USHF.R.S32.HI UR5, URZ, 0x1f, UR4 ;  /* 0x0000001f3f057899 */ /* 0x000fe20008011404 */
[----:B------:R-:W-:Y:S01]  /*10e0*/  CS2R R32, SRZ ;  /* 0x0000000000207805 */ /* 0x000fe2000001ff00 */
[----:B------:R-:W-:Y:S01]  /*10f0*/  USHF.R.S32.HI UR7, URZ, 0x1f, UR6 ;  /* 0x0000001f3f077899 */ /* 0x000fe20008011406 */
[----:B------:R-:W-:Y:S01]  /*1100*/  CS2R R34, SRZ ;  /* 0x0000000000227805 */ /* 0x000fe2000001ff00 */
[----:B------:R-:W-:Y:S01]  /*1110*/  ULEA.HI UR5, UR5, UR4, URZ, 0x7 ;  /* 0x0000000405057291 */ /* 0x000fe2000f8f383f */
[----:B------:R-:W-:Y:S01]  /*1120*/  CS2R R36, SRZ ;  /* 0x0000000000247805 */ /* 0x000fe2000001ff00 */
[----:B------:R-:W-:Y:S01]  /*1130*/  ULEA.HI UR7, UR7, UR6, URZ, 0x7 ;  /* 0x0000000607077291 */ /* 0x000fe2000f8f383f */
[----:B------:R-:W-:Y:S01]  /*1140*/  CS2R R38, SRZ ;  /* 0x0000000000267805 */ /* 0x000fe2000001ff00 */
[----:B------:R-:W-:Y:S01]  /*1150*/  USHF.R.S32.HI UR45, URZ, 0x7, UR5 ;  /* 0x000000073f2d7899 */ /* 0x000fe20008011405 */
[----:B------:R-:W-:Y:S01]  /*1160*/  CS2R R40, SRZ ;  /* 0x0000000000287805 */ /* 0x000fe2000001ff00 */
[----:B------:R-:W-:Y:S01]  /*1170*/  USHF.R.S32.HI UR7, URZ, 0x7, UR7 ;  /* 0x000000073f077899 */ /* 0x000fe20008011407 */
[----:B------:R-:W-:Y:S01]  /*1180*/  CS2R R6, SRZ ;  /* 0x0000000000067805 */ /* 0x000fe2000001ff00 */
[----:B------:R-:W-:Y:S01]  /*1190*/  ULDC UR43, c[0x0][0xdb8] ;  /* 0x00036e00002b7ab9 */ /* 0x000fe20000000800 */
[----:B------:R-:W-:Y:S01]  /*11a0*/  UMOV UR44, UR10 ;  /* 0x0000000a002c7c82 */ /* 0x000fe20008000000 */
[----:B------:R-:W-:Y:S01]  /*11b0*/  UISETP.LT.AND UP0, UPT, UR45, UR7, UPT ;  /* 0x000000072d00728c */ /* 0x000fe2000bf01270 */
[----:B------:R-:W-:Y:S01]  /*11c0*/  CS2R R8, SRZ ;  /* 0x0000000000087805 */ /* 0x000fe2000001ff00 */
[----:B------:R-:W-:Y:S01]  /*11d0*/  UISETP.NE.AND UP1, UPT, UR43, 0x1, UPT ;  /* 0x000000012b00788c */ /* 0x000fe2000bf25270 */
[----:B------:R-:W-:Y:S01]  /*11e0*/  CS2R R10, SRZ ;  /* 0x00000000000a7805 */ /* 0x000fe2000001ff00 */
[----:B------:R-:W-:Y:S01]  /*11f0*/  USEL UR45, UR45, UR7, UP0 ;  /* 0x000000072d2d7287 */ /* 0x000fe20008000000 */
[----:B------:R-:W-:Y:S01]  /*1200*/  MOV R13, RZ ;  /* 0x000000ff000d7202 */ /* 0x000fe20000000f00 */
[----:B------:R-:W-:-:S02]  /*1210*/  IMAD.MOV.U32 R42, RZ, RZ, RZ ;  /* 0x000000ffff2a7224 */ /* 0x000fc400078e00ff */
[----:B------:R-:W-:-:S05]  /*1220*/  UISETP.GE.AND UP0, UPT, UR45, 0x1, UPT ;  /* 0x000000012d00788c */ /* 0x000fca000bf06270 */
[----:B------:R-:W-:Y:S01]  /*1230*/  @UP1 ULDC UR8, c[0x0][0xdbc] ;  /* 0x00036f0000081ab9 */ /* 0x000fe20000000800 */
[----:B------:R-:W-:Y:S01]  /*1240*/  PLOP3.LUT P1, PT, PT, PT, UP0, 0x80, 0x0 ;  /* 0x000000000000781c */ /* 0x000fe20003f2f008 */
[----:B------:R-:W-:Y:S01]  /*1250*/  UIMAD.WIDE.U32 UR4, UR10, UR8, URZ ;  /* 0x000000080a0472a5 */ /* 0x000fe2000f8e003f */
[----:B------:R-:W-:-:S03]  /*1260*/  @UP1 ULDC UR6, c[0x0][0xdc0] ;  /* 0x0003700000061ab9 */ /* 0x000fc60000000800 */
[----:B------:R-:W-:-:S04]  /*1270*/  @UP1 USHF.R.U32.HI UR44, URZ, UR6, UR5 ;  /* 0x000000063f2c1299 */ /* 0x000fc80008011605 */
[----:B------:R-:W-:-:S04]  /*1280*/  UIADD3 UR4, -UR44, URZ, URZ ;  /* 0x0000003f2c047290 */ /* 0x000fc8000fffe13f */
[----:B------:R-:W-:Y:S01]  /*1290*/  UIMAD UR43, UR43, UR4, UR10 ;  /* 0x000000042b2b72a4 */ /* 0x000fe2000f8e020a */
[----:B------:R-:W-:Y:S11]  /*12a0*/  @!P1 BRA `(.L_x_1560) ;  /* 0x0000008400f09947 */ /* 0x000ff60003800000 */
        /* <DEDUP_REMOVED lines=29> */
[----:B-1----:R-:W-:-:S07]  /*1480*/  IMAD.MOV.U32 R13, RZ, RZ, RZ ;  /* 0x000000ffff0d7224 */ /* 0x002fce00078e00ff */
[----:B------:R-:W-:-:S07]  /*1490*/  LEPC R20, `(.L_x_1561) ;  /* 0x000000001014794e */ /* 0x000fce0000000000 */
[----:B--2---:R-:W-:Y:S05]  /*14a0*/  CALL.ABS.NOINC R14 ;  /* 0x000000000e007343 */ /* 0x004fea0003c00000 */
.L_x_1561:
[----:B------:R-:W-:Y:S01]  /*14b0*/  ULEA.HI UR4, UR39, UR39, URZ, 0x1 ;  /* 0x0000002727047291 */ /* 0x000fe2000f8f083f */
[----:B------:R-:W-:-:S03]  /*14c0*/  IMAD.U32 R3, RZ, RZ, UR46 ;  /* 0x0000002eff037e24 */ /* 0x000fc6000f8e00ff */
[----:B------:R-:W-:Y:S02]  /*14d0*/  ULOP3.LUT UR4, UR4, 0xfffffffe, URZ, 0xc0, !UPT ;  /* 0xfffffffe04047892 */ /* 0x000fe4000f8ec03f */
[----:B------:R-:W-:Y:S02]  /*14e0*/  ISETP.NE.AND P0, PT, R3, 0x3, PT ;  /* 0x000000030300780c */ /* 0x000fe40003f05270 */
[----:B------:R-:W-:-:S06]  /*14f0*/  UIADD3 UR4, UR39, -UR4, URZ ;  /* 0x8000000427047290 */ /* 0x000fcc000fffe03f */
[----:B------:R-:W-:-:S04]  /*1500*/  MOV R0, UR4 ;  /* 0x0000000400007c02 */ /* 0x000fc80008000f00 */
[----:B------:R-:W-:-:S04]  /*1510*/  SHF.L.U32 R0, R0, 0x1f, RZ ;  /* 0x0000001f00007819 */ /* 0x000fc800000006ff */
[----:B------:R-:W1:Y:S02]  /*1520*/  SYNCS.PHASECHK.TRANS64.TRYWAIT P1, [UR40+0x16800], R0 ;  /* 0x01680000ff0075a7 */ /* 0x000e640008020168 */
[----:B-1----:R-:W-:Y:S05]  /*1530*/  @!P1 BRA `(.L_x_1562) ;  /* 0x000000bc00489947 */ /* 0x002fea0003800000 */
.L_x_1663:
[----:B------:R-:W-:Y:S05]  /*1540*/  @!P0 BRA `(.L_x_1563) ;  /* 0x0000000000048947 */ /* 0x000fea0003800000 */
[----:B------:R-:W-:Y:S01]  /*1550*/  BPT.TRAP 0x1 ;  /* 0x000000040000795c */ /* 0x000fe20000300000 */
.L_x_1563:
[----:B-1----:R-:W-:Y:S02]  /*1560*/  IMAD.U32 R0, RZ, RZ, UR36 ;  /* 0x00000024ff007e24 */ /* 0x002fe4000f8e00ff */
[----:B------:R-:W-:-:S03]  /*1570*/  IMAD.U32 R3, RZ, RZ, UR37 ;  /* 0x00000025ff037e24 */ /* 0x000fc6000f8e00ff */
[----:B------:R-:W-:Y:S02]  /*1580*/  LEA R0, R0, UR40, 0x3 ;  /* 0x0000002800007c11 */ /* 0x000fe4000f8e18ff */
[----:B------:R-:W-:-:S04]  /*1590*/  SHF.L.U32 R3, R3, 0x1f, RZ ;  /* 0x0000001f03037819 */ /* 0x000fc800000006ff */
[----:B------:R1:W2:Y:S01]  /*15a0*/  SYNCS.PHASECHK.TRANS64.TRYWAIT P2, [R0+URZ+0x16830], R3 ;  /* 0x01683003000075a7 */ /* 0x0002a2000804017f */
[----:B------:R-:W-:Y:S05]  /*15b0*/  @!P0 BRA `(.L_x_1564) ;  /* 0x0000000000048947 */ /* 0x000fea0003800000 */
[----:B------:R-:W-:Y:S01]  /*15c0*/  BPT.TRAP 0x1 ;  /* 0x000000040000795c */ /* 0x000fe20000300000 */
.L_x_1564:
[----:B------:R-:W-:Y:S01]  /*15d0*/  LOP3.LUT P1, RZ, R2, 0x7f, RZ, 0xc0, !PT ;  /* 0x0000007f02ff7812 */ /* 0x000fe2000782c0ff */
[----:B------:R-:W-:Y:S01]  /*15e0*/  IMAD.MOV.U32 R119, RZ, RZ, RZ ;  /* 0x000000ffff777224 */ /* 0x000fe200078e00ff */
[----:B--2---:R-:W-:Y:S11]  /*15f0*/  @P2 BRA `(.L_x_1565) ;  /* 0x0000000000082947 */ /* 0x004ff60003800000 */
[----:B------:R-:W2:Y:S02]  /*1600*/  SYNCS.PHASECHK.TRANS64.TRYWAIT P2, [R0+URZ+0x16830], R3 ;  /* 0x01683003000075a7 */ /* 0x000ea4000804017f */
[----:B--2---:R-:W-:Y:S05]  /*1610*/  @!P2 BRA `(.L_x_1566) ;  /* 0x000000bc0028a947 */ /* 0x004fea0003800000 */
.L_x_1565:
[----:B------:R-:W-:Y:S05]  /*1620*/  WARPSYNC.ALL ;  /* 0x0000000000007948 */ /* 0x000fea0003800000 */
[----:B------:R-:W-:Y:S01]  /*1630*/  UIADD3 UR4, UR40, 0xe400, URZ ;  /* 0x0000e40028047890 */ /* 0x000fe2000fffe03f */
[----:B------:R-:W-:Y:S01]  /*1640*/  WARPGROUP.ARRIVE ;  /* 0x00000000000079c5 */ /* 0x000fe20000000000 */
[----:B------:R-:W-:Y:S01]  /*1650*/  UMOV UR5, 0x40000040 ;  /* 0x4000004000057882 */ /* 0x000fe20000000000 */
[----:B------:R-:W-:Y:S01]  /*1660*/  UMOV UR7, 0x40000040 ;  /* 0x4000004000077882 */ /* 0x000fe20000000000 */
[----:B------:R-:W-:Y:S01]  /*1670*/  USHF.R.U32.HI UR4, URZ, 0x4, UR4 ;  /* 0x000000043f047899 */ /* 0x000fe20008011604 */
[----:B------:R-:W-:Y:S01]  /*1680*/  VIADD R99, R18, UR42 ;  /* 0x0000002a12637c36 */ /* 0x000fe20008000000 */
[----:B------:R-:W-:Y:S01]  /*1690*/  UMOV UR9, 0x40000040 ;  /* 0x4000004000097882 */ /* 0x000fe20000000000 */
[----:B------:R-:W-:Y:S01]  /*16a0*/  UMOV UR11, 0x40000040 ;  /* 0x40000040000b7882 */ /* 0x000fe20000000000 */
[----:B------:R-:W-:Y:S01]  /*16b0*/  ULOP3.LUT UR4, UR4, 0x3fff, URZ, 0xc0, !UPT ;  /* 0x00003fff04047892 */ /* 0x000fe2000f8ec03f */
[----:B-12---:R-:W-:Y:S01]  /*16c0*/  @!P1 VIADD R0, R0, 0x16840 ;  /* 0x0001684000009836 */ /* 0x006fe20000000000 */
[----:B------:R-:W-:Y:S01]  /*16d0*/  UMOV UR13, 0x40000040 ;  /* 0x40000040000d7882 */ /* 0x000fe20000000000 */
[----:B------:R-:W-:Y:S01]  /*16e0*/  UMOV UR15, 0x40000040 ;  /* 0x40000040000f7882 */ /* 0x000fe20000000000 */
[----:B------:R-:W-:Y:S01]  /*16f0*/  ULOP3.LUT UR20, UR4, 0x10000, URZ, 0xfc, !UPT ;  /* 0x0001000004147892 */ /* 0x000fe2000f8efc3f */
[--C-:B------:R-:W-:Y:S01]  /*1700*/  IMAD.MOV.U32 R118, RZ, RZ, R119.reuse ;  /* 0x000000ffff767224 */ /* 0x100fe200078e0077 */
[----:B------:R-:W-:Y:S01]  /*1710*/  ULOP3.LUT UR4, UR51, 0x10000, URZ, 0xfc, !UPT ;  /* 0x0001000033047892 */ /* 0x000fe2000f8efc3f */
[----:B------:R-:W-:Y:S01]  /*1720*/  @!P1 PRMT R0, RZ, 0x654, R0 ;  /* 0x00000654ff009816 */ /* 0x000fe20000000000 */
[----:B------:R-:W-:Y:S01]  /*1730*/  ULEA UR6, UR36, UR20, 0xa ;  /* 0x0000001424067291 */ /* 0x000fe2000f8e503f */
[--C-:B------:R-:W-:Y:S01]  /*1740*/  IMAD.MOV.U32 R117, RZ, RZ, R119.reuse ;  /* 0x000000ffff757224 */ /* 0x100fe200078e0077 */
[----:B------:R-:W-:Y:S01]  /*1750*/  UIADD3 UR8, UR4, 0x2, URZ ;  /* 0x0000000204087890 */ /* 0x000fe2000fffe03f */
[----:B------:R-:W-:Y:S01]  /*1760*/  MOV R116, R119 ;  /* 0x0000007700747202 */ /* 0x000fe20000000f00 */
[----:B------:R-:W-:Y:S01]  /*1770*/  UIADD3 UR10, UR6, 0x2, URZ ;  /* 0x00000002060a7890 */ /* 0x000fe2000fffe03f */
[--C-:B------:R-:W-:Y:S01]  /*1780*/  IMAD.MOV.U32 R115, RZ, RZ, R119.reuse ;  /* 0x000000ffff737224 */ /* 0x100fe200078e0077 */
[----:B------:R-:W-:Y:S01]  /*1790*/  UIADD3 UR12, UR4, 0x4, URZ ;  /* 0x00000004040c7890 */ /* 0x000fe2000fffe03f */
[----:B------:R-:W-:Y:S01]  /*17a0*/  IMAD.MOV.U32 R114, RZ, RZ, R119 ;  /* 0x000000ffff727224 */ /* 0x000fe200078e0077 */
[----:B------:R-:W-:-:S02]  /*17b0*/  UIADD3 UR14, UR6, 0x4, URZ ;  /* 0x00000004060e7890 */ /* 0x000fc4000fffe03f */
[----:B------:R-:W-:Y:S01]  /*17c0*/  HGMMA.64x128x16.F32 R24, gdesc[UR4], RZ, !UPT, gsb0 ;  /* 0x01e00000041879f0 */ /* 0x000fe2000c0008ff */
[----:B------:R-:W-:Y:S01]  /*17d0*/  UIADD3 UR16, UR4, 0x6, URZ ;  /* 0x0000000604107890 */ /* 0x000fe2000fffe03f */
[--C-:B------:R-:W-:Y:S01]  /*17e0*/  IMAD.MOV.U32 R112, RZ, RZ, R119.reuse ;  /* 0x000000ffff707224 */ /* 0x100fe200078e0077 */
[----:B------:R-:W-:Y:S01]  /*17f0*/  UIADD3 UR18, UR6, 0x6, URZ ;  /* 0x0000000606127890 */ /* 0x000fe2000fffe03f */
[-C--:B------:R-:W-:Y:S01]  /*1800*/  MOV R110, R119.reuse ;  /* 0x00000077006e7202 */ /* 0x080fe20000000f00 */
[----:B------:R-:W-:Y:S01]  /*1810*/  UMOV UR17, 0x40000040 ;  /* 0x4000004000117882 */ /* 0x000fe20000000000 */
[----:B------:R-:W-:Y:S01]  /*1820*/  UMOV UR19, 0x40000040 ;  /* 0x4000004000137882 */ /* 0x000fe20000000000 */
[----:B------:R-:W-:Y:S01]  /*1830*/  UMOV UR6, 0xffffff80 ;  /* 0xffffff8000067882 */ /* 0x000fe20000000000 */
[----:B------:R-:W-:Y:S01]  /*1840*/  ULDC UR7, c[0x0][0x2e0] ;  /* 0x0000b80000077ab9 */ /* 0x000fe20000000800 */
[----:B------:R-:W-:Y:S01]  /*1850*/  UIMAD UR6, UR45, UR6, 0x80 ;  /* 0x000000802d0674a4 */ /* 0x000fe2000f8e0206 */
[--C-:B------:R-:W-:Y:S01]  /*1860*/  IMAD.MOV.U32 R108, RZ, RZ, R119.reuse ;  /* 0x000000ffff6c7224 */ /* 0x100fe200078e0077 */
[----:B------:R-:W-:Y:S01]  /*1870*/  UIADD3 UR29, UR45, -0x2, URZ ;  /* 0xfffffffe2d1d7890 */ /* 0x000fe2000fffe03f */
[--C-:B------:R-:W-:Y:S01]  /*1880*/  IMAD.MOV.U32 R106, RZ, RZ, R119.reuse ;  /* 0x000000ffff6a7224 */ /* 0x100fe200078e0077 */
[----:B------:R-:W-:Y:S01]  /*1890*/  UIMAD UR6, UR50, UR7, UR6 ;  /* 0x00000007320672a4 */ /* 0x000fe2000f8e0206 */
        /* <DEDUP_REMOVED lines=8> */
[----:B------:R-:W-:Y:S01]  /*1920*/  IMAD.MOV.U32 R88, RZ, RZ, R119 ;  /* 0x000000ffff587224 */ /* 0x000fe200078e0077 */
[----:B------:R-:W-:Y:S02]  /*1930*/  WARPGROUP.DEPBAR.LE gsb0, 0x0 ;  /* 0x00008000000079c5 */ /* 0x000fe40000010000 */
[----:B------:R-:W-:-:S06]  /*1940*/  WARPGROUP.ARRIVE ;  /* 0x00000000000079c5 */ /* 0x000fcc0000000000 */
[----:B------:R-:W-:Y:S01]  /*1950*/  HGMMA.64x128x16.F32 R24, gdesc[UR8], R24, gsb0 ;  /* 0x01e00000081879f0 */ /* 0x000fe20008000818 */
[----:B------:R-:W-:Y:S02]  /*1960*/  ULDC UR10, c[0x0][0x288] ;  /* 0x0000a200000a7ab9 */ /* 0x000fe40000000800 */
[----:B------:R-:W-:Y:S02]  /*1970*/  UIADD3 UR11, UR6, 0x1, -UR10 ;  /* 0x00000001060b7890 */ /* 0x000fe4000fffe80a */
[----:B------:R-:W-:-:S04]  /*1980*/  UIMAD UR50, UR50, UR7, -UR10 ;  /* 0x00000007323272a4 */ /* 0x000fc8000f8e0a0a */
[----:B------:R-:W-:Y:S01]  /*1990*/  IMAD.U32 R4, RZ, RZ, UR11 ;  /* 0x0000000bff047e24 */ /* 0x000fe2000f8e00ff */
[----:B------:R-:W-:-:S03]  /*19a0*/  UIADD3 UR50, UR42, UR50, URZ ;  /* 0x000000322a327290 */ /* 0x000fc6000fffe03f */
[----:B------:R-:W-:-:S05]  /*19b0*/  IMAD R4, R17, -0x2, R4 ;  /* 0xfffffffe11047824 */ /* 0x000fca00078e0204 */
[----:B------:R-:W-:Y:S01]  /*19c0*/  IADD3 R7, R4, 0x8, R99 ;  /* 0x0000000804077810 */ /* 0x000fe20007ffe063 */
[----:B------:R-:W-:Y:S02]  /*19d0*/  WARPGROUP.DEPBAR.LE gsb0, 0x0 ;  /* 0x00008000000079c5 */ /* 0x000fe40000010000 */
[----:B------:R-:W-:-:S06]  /*19e0*/  WARPGROUP.ARRIVE ;  /* 0x00000000000079c5 */ /* 0x000fcc0000000000 */
[----:B------:R-:W-:Y:S01]  /*19f0*/  HGMMA.64x128x16.F32 R24, gdesc[UR12], R24, gsb0 ;  /* 0x01e000000c1879f0 */ /* 0x000fe20008000818 */
[----:B------:R-:W-:Y:S02]  /*1a00*/  ULDC UR14, c[0x0][0x9d8] ;  /* 0x00027600000e7ab9 */ /* 0x000fe40000000800 */
[----:B------:R-:W-:Y:S02]  /*1a10*/  WARPGROUP.DEPBAR.LE gsb0, 0x0 ;  /* 0x00008000000079c5 */ /* 0x000fe40000010000 */
[----:B------:R-:W-:-:S07]  /*1a20*/  WARPGROUP.ARRIVE ;  /* 0x00000000000079c5 */ /* 0x000fce0000000000 */
[----:B------:R-:W-:Y:S03]  /*1a30*/  HGMMA.64x128x16.F32 R24, gdesc[UR16], R24, gsb0 ;  /* 0x01e00000101879f0 */ /* 0x000fe60008000818 */
[----:B------:R-:W-:Y:S02]  /*1a40*/  WARPGROUP.DEPBAR.LE gsb0, 0x0 ;  /* 0x00008000000079c5 */ /* 0x000fe40000010000 */
[----:B------:R-:W-:Y:S01]  /*1a50*/  FMUL.FTZ R26, R26, UR14 ;  /* 0x0000000e1a1a7c20 */ /* 0x000fe20008410000 */
[----:B------:R-:W-:Y:S01]  /*1a60*/  FMUL.FTZ R27, R27, UR14 ;  /* 0x0000000e1b1b7c20 */ /* 0x000fe20008410000 */
[----:B------:R-:W-:Y:S01]  /*1a70*/  FMUL.FTZ R30, R30, UR14 ;  /* 0x0000000e1e1e7c20 */ /* 0x000fe20008410000 */
[----:B------:R-:W-:Y:S01]  /*1a80*/  FMUL.FTZ R31, R31, UR14 ;  /* 0x0000000e1f1f7c20 */ /* 0x000fe20008410000 */
[----:B------:R1:W2:Y:S01]  /*1a90*/  MUFU.TANH R111, R26 ;  /* 0x0000001a006f7308 */ /* 0x0002a20000002400 */
[----:B------:R-:W-:Y:S01]  /*1aa0*/  FMUL.FTZ R34, R34, UR14 ;  /* 0x0000000e22227c20 */ /* 0x000fe20008410000 */
[----:B------:R-:W-:Y:S01]  /*1ab0*/  FMUL.FTZ R35, R35, UR14 ;  /* 0x0000000e23237c20 */ /* 0x000fe20008410000 */
[----:B------:R-:W-:Y:S01]  /*1ac0*/  FMUL.FTZ R38, R38, UR14 ;  /* 0x0000000e26267c20 */ /* 0x000fe20008410000 */
[----:B------:R-:W-:Y:S01]  /*1ad0*/  FMUL.FTZ R39, R39, UR14 ;  /* 0x0000000e27277c20 */ /* 0x000fe20008410000 */
[----:B------:R-:W-:Y:S01]  /*1ae0*/  FMUL.FTZ R20, R28, UR14 ;  /* 0x0000000e1c147c20 */ /* 0x000fe20008410000 */
[----:B------:R-:W-:Y:S01]  /*1af0*/  FMUL.FTZ R42, R42, UR14 ;  /* 0x0000000e2a2a7c20 */ /* 0x000fe20008410000 */
[----:B------:R-:W-:Y:S01]  /*1b00*/  FMUL.FTZ R43, R43, UR14 ;  /* 0x0000000e2b2b7c20 */ /* 0x000fe20008410000 */
[----:B------:R-:W3:Y:S01]  /*1b10*/  MUFU.TANH R27, R27 ;  /* 0x0000001b001b7308 */ /* 0x000ee20000002400 */
[----:B-1----:R-:W-:Y:S01]  /*1b20*/  MOV R26, UR6 ;  /* 0x00000006001a7c02 */ /* 0x002fe20008000f00 */
[----:B------:R-:W-:Y:S01]  /*1b30*/  FMUL.FTZ R46, R46, UR14 ;  /* 0x0000000e2e2e7c20 */ /* 0x000fe20008410000 */
[----:B------:R-:W-:Y:S01]  /*1b40*/  FMUL.FTZ R47, R47, UR14 ;  /* 0x0000000e2f2f7c20 */ /* 0x000fe20008410000 */
[----:B------:R-:W-:Y:S01]  /*1b50*/  FMUL.FTZ R50, R50, UR14 ;  /* 0x0000000e32327c20 */ /* 0x000fe20008410000 */
[----:B------:R-:W-:Y:S01]  /*1b60*/  FMUL.FTZ R51, R51, UR14 ;  /* 0x0000000e33337c20 */ /* 0x000fe20008410000 */
[----:B------:R-:W-:-:S02]  /*1b70*/  IMAD R26, R17, -0x2, R26 ;  /* 0xfffffffe111a7824 */ /* 0x000fc400078e021a */
[----:B------:R-:W-:Y:S01]  /*1b80*/  FMUL.FTZ R54, R54, UR14 ;  /* 0x0000000e36367c20 */ /* 0x000fe20008410000 */
[----:B------:R3:W1:Y:S01]  /*1b90*/  MUFU.TANH R113, R30 ;  /* 0x0000001e00717308 */ /* 0x0006620000002400 */
[----:B------:R-:W-:Y:S01]  /*1ba0*/  FMUL.FTZ R55, R55, UR14 ;  /* 0x0000000e37377c20 */ /* 0x000fe20008410000 */
[----:B------:R-:W-:Y:S01]  /*1bb0*/  FMUL.FTZ R58, R58, UR14 ;  /* 0x0000000e3a3a7c20 */ /* 0x000fe20008410000 */
[----:B------:R-:W-:Y:S01]  /*1bc0*/  VIMNMX R7, R26, R7, PT ;  /* 0x000000071a077248 */ /* 0x000fe20003fe0100 */
[----:B------:R-:W-:Y:S01]  /*1bd0*/  FMUL.FTZ R59, R59, UR14 ;  /* 0x0000000e3b3b7c20 */ /* 0x000fe20008410000 */
[----:B------:R-:W-:Y:S01]  /*1be0*/  FMUL.FTZ R62, R62, UR14 ;  /* 0x0000000e3e3e7c20 */ /* 0x000fe20008410000 */
[----:B------:R-:W-:Y:S01]  /*1bf0*/  FMUL.FTZ R67, R67, UR14 ;  /* 0x0000000e43437c20 */ /* 0x000fe20008410000 */
[C---:B------:R-:W-:Y:S01]  /*1c00*/  ISETP.GT.AND P3, PT, R7.reuse, RZ, PT ;  /* 0x000000ff0700720c */ /* 0x040fe20003f64270 */
[----:B------:R-:W4:Y:S01]  /*1c10*/  MUFU.TANH R31, R31 ;  /* 0x0000001f001f7308 */ /* 0x000f220000002400 */
[----:B------:R-:W-:Y:S01]  /*1c20*/  ISETP.GT.AND P4, PT, R7, 0x1, PT ;  /* 0x000000010700780c */ /* 0x000fe20003f84270 */
[----:B------:R-:W-:Y:S01]  /*1c30*/  FMUL.FTZ R12, R45, UR14 ;  /* 0x0000000e2d0c7c20 */ /* 0x000fe20008410000 */
[----:B------:R-:W-:Y:S01]  /*1c40*/  ISETP.GT.AND P2, PT, R7, 0x8, PT ;  /* 0x000000080700780c */ /* 0x000fe20003f44270 */
[----:B------:R-:W-:Y:S01]  /*1c50*/  FMUL.FTZ R63, R63, UR14 ;  /* 0x0000000e3f3f7c20 */ /* 0x000fe20008410000 */
[----:B--2---:R-:W-:Y:S01]  /*1c60*/  FSEL R111, R111, -INF , P3 ;  /* 0xff8000006f6f7808 */ /* 0x004fe20001800000 */
[----:B------:R-:W-:Y:S01]  /*1c70*/  FMUL.FTZ R66, R66, UR14 ;  /* 0x0000000e42427c20 */ /* 0x000fe20008410000 */
[----:B---3--:R-:W-:Y:S01]  /*1c80*/  FSEL R30, R27, -INF , P4 ;  /* 0xff8000001b1e7808 */ /* 0x008fe20002000000 */
[----:B------:R-:W2:Y:S01]  /*1c90*/  MUFU.TANH R34, R34 ;  /* 0x0000002200227308 */ /* 0x000ea20000002400 */
[----:B------:R-:W-:Y:S01]  /*1ca0*/  ISETP.GT.AND P3, PT, R7, 0x9, PT ;  /* 0x000000090700780c */ /* 0x000fe20003f64270 */
[----:B------:R-:W-:Y:S01]  /*1cb0*/  FMUL.FTZ R11, R49, UR14 ;  /* 0x0000000e310b7c20 */ /* 0x000fe20008410000 */
[----:B-1----:R-:W-:Y:S01]  /*1cc0*/  FSEL R113, R113, -INF , P2 ;  /* 0xff80000071717808 */ /* 0x002fe20001000000 */
[----:B------:R-:W-:Y:S01]  /*1cd0*/  FMUL.FTZ R70, R70, UR14 ;  /* 0x0000000e46467c20 */ /* 0x000fe20008410000 */
[----:B------:R-:W-:Y:S01]  /*1ce0*/  FMNMX.FTZ R28, R111, R30, !PT ;  /* 0x0000001e6f1c7209 */ /* 0x000fe20007810000 */
[----:B------:R-:W-:Y:S01]  /*1cf0*/  FMUL.FTZ R8, R53, UR14 ;  /* 0x0000000e35087c20 */ /* 0x000fe20008410000 */
[----:B------:R-:W-:Y:S01]  /*1d00*/  ISETP.GT.AND P2, PT, R7, 0x10, PT ;  /* 0x000000100700780c */ /* 0x000fe20003f44270 */
[----:B------:R-:W1:Y:S01]  /*1d10*/  MUFU.TANH R35, R35 ;  /* 0x0000002300237308 */ /* 0x000e620000002400 */
[----:B----4-:R-:W-:Y:S01]  /*1d20*/  FSEL R109, R31, -INF , P3 ;  /* 0xff8000001f6d7808 */ /* 0x010fe20001800000 */
[----:B------:R-:W-:Y:S01]  /*1d30*/  FMUL.FTZ R31, R71, UR14 ;  /* 0x0000000e471f7c20 */ /* 0x000fe20008410000 */
[----:B------:R-:W-:Y:S01]  /*1d40*/  FMNMX.FTZ R28, R113, R28, !PT ;  /* 0x0000001c711c7209 */ /* 0x000fe20007810000 */
[----:B------:R-:W-:Y:S01]  /*1d50*/  FMUL.FTZ R74, R74, UR14 ;  /* 0x0000000e4a4a7c20 */ /* 0x000fe20008410000 */
[----:B------:R-:W-:Y:S01]  /*1d60*/  ISETP.GT.AND P3, PT, R7, 0x11, PT ;  /* 0x000000110700780c */ /* 0x000fe20003f64270 */
[----:B------:R-:W-:Y:S01]  /*1d70*/  FMUL.FTZ R5, R57, UR14 ;  /* 0x0000000e39057c20 */ /* 0x000fe20008410000 */
[----:B------:R-:W-:Y:S01]  /*1d80*/  FMNMX.FTZ R28, R109, R28, !PT ;  /* 0x0000001c6d1c7209 */ /* 0x000fe20007810000 */
[----:B------:R-:W3:Y:S01]  /*1d90*/  MUFU.TANH R38, R38 ;  /* 0x0000002600267308 */ /* 0x000ee20000002400 */
[----:B--2---:R-:W-:Y:S01]  /*1da0*/  FSEL R107, R34, -INF , P2 ;  /* 0xff800000226b7808 */ /* 0x004fe20001000000 */
[----:B------:R-:W-:Y:S01]  /*1db0*/  FMUL.FTZ R75, R75, UR14 ;  /* 0x0000000e4b4b7c20 */ /* 0x000fe20008410000 */
[----:B------:R-:W-:Y:S01]  /*1dc0*/  ISETP.GT.AND P2, PT, R7, 0x18, PT ;  /* 0x000000180700780c */ /* 0x000fe20003f44270 */
[----:B------:R-:W-:Y:S01]  /*1dd0*/  FMUL.FTZ R78, R78, UR14 ;  /* 0x0000000e4e4e7c20 */ /* 0x000fe20008410000 */
[----:B------:R-:W-:Y:S01]  /*1de0*/  FMNMX.FTZ R28, R107, R28, !PT ;  /* 0x0000001c6b1c7209 */ /* 0x000fe20007810000 */
[----:B------:R-:W-:Y:S01]  /*1df0*/  FMUL.FTZ R15, R41, UR14 ;  /* 0x0000000e290f7c20 */ /* 0x000fe20008410000 */
[----:B------:R-:W-:Y:S01]  /*1e00*/  FMUL.FTZ R79, R79, UR14 ;  /* 0x0000000e4f4f7c20 */ /* 0x000fe20008410000 */
[----:B------:R-:W2:Y:S01]  /*1e10*/  MUFU.TANH R39, R39 ;  /* 0x0000002700277308 */ /* 0x000ea20000002400 */
[----:B-1----:R-:W-:Y:S01]  /*1e20*/  FSEL R105, R35, -INF , P3 ;  /* 0xff80000023697808 */ /* 0x002fe20001800000 */
[----:B------:R-:W-:Y:S01]  /*1e30*/  FMUL.FTZ R14, R24, UR14 ;  /* 0x0000000e180e7c20 */ /* 0x000fe20008410000 */
[----:B------:R-:W-:Y:S01]  /*1e40*/  ISETP.GT.AND P3, PT, R7, 0x19, PT ;  /* 0x000000190700780c */ /* 0x000fe20003f64270 */
[----:B------:R-:W-:Y:S01]  /*1e50*/  FMUL.FTZ R82, R82, UR14 ;  /* 0x0000000e52527c20 */ /* 0x000fe20008410000 */
[----:B------:R-:W-:Y:S01]  /*1e60*/  FMNMX.FTZ R34, R105, R28, !PT ;  /* 0x0000001c69227209 */ /* 0x000fe20007810000 */
[----:B------:R-:W-:Y:S01]  /*1e70*/  FMUL.FTZ R24, R37, UR14 ;  /* 0x0000000e25187c20 */ /* 0x000fe20008410000 */
[----:B------:R-:W-:Y:S01]  /*1e80*/  FMUL.FTZ R83, R83, UR14 ;  /* 0x0000000e53537c20 */ /* 0x000fe20008410000 */
[----:B------:R-:W1:Y:S01]  /*1e90*/  MUFU.TANH R42, R42 ;  /* 0x0000002a002a7308 */ /* 0x000e620000002400 */
[----:B---3--:R-:W-:Y:S01]  /*1ea0*/  FSEL R103, R38, -INF , P2 ;  /* 0xff80000026677808 */ /* 0x008fe20001000000 */
[----:B------:R-:W-:Y:S01]  /*1eb0*/  FMUL.FTZ R86, R86, UR14 ;  /* 0x0000000e56567c20 */ /* 0x000fe20008410000 */
[----:B------:R-:W-:Y:S01]  /*1ec0*/  ISETP.GT.AND P2, PT, R7, 0x20, PT ;  /* 0x000000200700780c */ /* 0x000fe20003f44270 */
[----:B------:R-:W-:Y:S01]  /*1ed0*/  FMUL.FTZ R21, R29, UR14 ;  /* 0x0000000e1d157c20 */ /* 0x000fe20008410000 */
[----:B------:R-:W-:Y:S01]  /*1ee0*/  FMNMX.FTZ R34, R103, R34, !PT ;  /* 0x0000002267227209 */ /* 0x000fe20007810000 */
[----:B------:R-:W-:Y:S01]  /*1ef0*/  FMUL.FTZ R29, R32, UR14 ;  /* 0x0000000e201d7c20 */ /* 0x000fe20008410000 */
[----:B------:R-:W-:Y:S01]  /*1f00*/  FMUL.FTZ R32, R33, UR14 ;  /* 0x0000000e21207c20 */ /* 0x000fe20008410000 */
[----:B------:R-:W3:Y:S01]  /*1f10*/  MUFU.TANH R43, R43 ;  /* 0x0000002b002b7308 */ /* 0x000ee20000002400 */
[----:B--2---:R-:W-:Y:S01]  /*1f20*/  FSEL R101, R39, -INF , P3 ;  /* 0xff80000027657808 */ /* 0x004fe20001800000 */
[----:B------:R-:W-:Y:S01]  /*1f30*/  FMUL.FTZ R87, R87, UR14 ;  /* 0x0000000e57577c20 */ /* 0x000fe20008410000 */
[----:B------:R-:W-:Y:S01]  /*1f40*/  ISETP.GT.AND P3, PT, R7, 0x21, PT ;  /* 0x000000210700780c */ /* 0x000fe20003f64270 */
[----:B------:R-:W-:Y:S01]  /*1f50*/  FMUL.FTZ R6, R25, UR14 ;  /* 0x0000000e19067c20 */ /* 0x000fe20008410000 */
[----:B------:R-:W-:Y:S01]  /*1f60*/  FMNMX.FTZ R34, R101, R34, !PT ;  /* 0x0000002265227209 */ /* 0x000fe20007810000 */
[----:B------:R-:W-:Y:S01]  /*1f70*/  ULDC UR6, c[0x0][0x988] ;  /* 0x0002620000067ab9 */ /* 0x000fe20000000800 */
[----:B------:R-:W-:Y:S01]  /*1f80*/  VIADDMNMX R99, R99, R4, R26, PT ;  /* 0x0000000463637246 */ /* 0x000fe2000380011a */
[----:B------:R-:W2:Y:S01]  /*1f90*/  MUFU.TANH R46, R46 ;  /* 0x0000002e002e7308 */ /* 0x000ea20000002400 */
[----:B-1----:R-:W-:Y:S01]  /*1fa0*/  FSEL R97, R42, -INF , P2 ;  /* 0xff8000002a617808 */ /* 0x002fe20001000000 */
[----:B------:R-:W-:Y:S01]  /*1fb0*/  FMUL.FTZ R25, R36, UR14 ;  /* 0x0000000e24197c20 */ /* 0x000fe20008410000 */
[----:B------:R-:W-:Y:S01]  /*1fc0*/  ISETP.GT.AND P2, PT, R7, 0x28, PT ;  /* 0x000000280700780c */ /* 0x000fe20003f44270 */
[----:B------:R-:W-:Y:S01]  /*1fd0*/  FMUL.FTZ R19, R40, UR14 ;  /* 0x0000000e28137c20 */ /* 0x000fe20008410000 */
[----:B------:R-:W-:Y:S01]  /*1fe0*/  FMNMX.FTZ R34, R97, R34, !PT ;  /* 0x0000002261227209 */ /* 0x000fe20007810000 */
[----:B------:R-:W-:Y:S01]  /*1ff0*/  FMUL.FTZ R13, R44, UR14 ;  /* 0x0000000e2c0d7c20 */ /* 0x000fe20008410000 */
[----:B------:R-:W-:Y:S01]  /*2000*/  ISETP.GT.AND P4, PT, R99, 0x1, PT ;  /* 0x000000016300780c */ /* 0x000fe20003f84270 */
        /* <DEDUP_REMOVED lines=28> */
[----:B------:R3:W-:Y:S01]  /*21d0*/  @!P1 SYNCS.ARRIVE.TRANS64.RED.A1T0 RZ, [R0+URZ], RZ ;  /* 0x000000ff00ff99a7 */ /* 0x0007e2000810043f */
[----:B------:R-:W-:-:S03]  /*21e0*/  FMNMX.FTZ R34, R89, R34, !PT ;  /* 0x0000002259227209 */ /* 0x000fc60007810000 */
[----:B------:R-:W4:Y:S01]  /*21f0*/  MUFU.TANH R55, R55 ;  /* 0x0000003700377308 */ /* 0x000f220000002400 */
[----:B--2---:R-:W-:Y:S02]  /*2200*/  FSEL R71, R51, -INF , P3 ;  /* 0xff80000033477808 */ /* 0x004fe40001800000 */
[----:B------:R-:W-:Y:S02]  /*2210*/  ISETP.GT.AND P3, PT, R7, 0x39, PT ;  /* 0x000000390700780c */ /* 0x000fe40003f64270 */
[----:B------:R-:W-:-:S03]  /*2220*/  FMNMX.FTZ R34, R71, R34, !PT ;  /* 0x0000002247227209 */ /* 0x000fc60007810000 */
[----:B------:R-:W2:Y:S08]  /*2230*/  MUFU.TANH R58, R58 ;  /* 0x0000003a003a7308 */ /* 0x000eb00000002400 */
[----:B------:R-:W5:Y:S08]  /*2240*/  MUFU.TANH R59, R59 ;  /* 0x0000003b003b7308 */ /* 0x000f700000002400 */
[----:B------:R-:W3:Y:S08]  /*2250*/  MUFU.TANH R45, R62 ;  /* 0x0000003e002d7308 */ /* 0x000ef00000002400 */
[----:B------:R1:W-:Y:S08]  /*2260*/  MUFU.TANH R28, R67 ;  /* 0x00000043001c7308 */ /* 0x0003f00000002400 */
[----:B------:R4:W3:Y:S01]  /*2270*/  MUFU.TANH R27, R63 ;  /* 0x0000003f001b7308 */ /* 0x0008e20000002400 */
[----:B-1----:R-:W-:Y:S01]  /*2280*/  FSEL R67, R54, -INF , P2 ;  /* 0xff80000036437808 */ /* 0x002fe20001000000 */
[----:B------:R-:W-:Y:S01]  /*2290*/  FMUL.FTZ R54, R64, UR14 ;  /* 0x0000000e40367c20 */ /* 0x000fe20008410000 */
[----:B------:R-:W-:-:S02]  /*22a0*/  ISETP.GT.AND P2, PT, R7, 0x40, PT ;  /* 0x000000400700780c */ /* 0x000fc40003f44270 */
[----:B------:R-:W-:-:S03]  /*22b0*/  FMNMX.FTZ R34, R67, R34, !PT ;  /* 0x0000002243227209 */ /* 0x000fc60007810000 */
[----:B------:R-:W1:Y:S01]  /*22c0*/  MUFU.TANH R49, R66 ;  /* 0x0000004200317308 */ /* 0x000e620000002400 */
[----:B----4-:R-:W-:Y:S02]  /*22d0*/  FSEL R63, R55, -INF , P3 ;  /* 0xff800000373f7808 */ /* 0x010fe40001800000 */
[----:B------:R-:W-:Y:S02]  /*22e0*/  ISETP.GT.AND P3, PT, R7, 0x41, PT ;  /* 0x000000410700780c */ /* 0x000fe40003f64270 */
[----:B--2---:R-:W-:Y:S01]  /*22f0*/  FSEL R55, R58, -INF , P2 ;  /* 0xff8000003a377808 */ /* 0x004fe20001000000 */
[----:B------:R-:W-:Y:S01]  /*2300*/  FMUL.FTZ R58, R65, UR14 ;  /* 0x0000000e413a7c20 */ /* 0x000fe20008410000 */
[----:B------:R-:W-:Y:S01]  /*2310*/  FMNMX.FTZ R34, R63, R34, !PT ;  /* 0x000000223f227209 */ /* 0x000fe20007810000 */
[----:B------:R-:W2:Y:S01]  /*2320*/  MUFU.TANH R53, R70 ;  /* 0x0000004600357308 */ /* 0x000ea20000002400 */
[----:B------:R-:W-:Y:S02]  /*2330*/  ISETP.GT.AND P2, PT, R7, 0x48, PT ;  /* 0x000000480700780c */ /* 0x000fe40003f44270 */
[----:B-----5:R-:W-:-:S02]  /*2340*/  FSEL R43, R59, -INF , P3 ;  /* 0xff8000003b2b7808 */ /* 0x020fc40001800000 */
[----:B------:R-:W-:Y:S02]  /*2350*/  FMNMX.FTZ R34, R55, R34, !PT ;  /* 0x0000002237227209 */ /* 0x000fe40007810000 */
[----:B------:R-:W-:Y:S01]  /*2360*/  ISETP.GT.AND P3, PT, R7, 0x49, PT ;  /* 0x000000490700780c */ /* 0x000fe20003f64270 */
[----:B------:R-:W4:Y:S01]  /*2370*/  MUFU.TANH R31, R31 ;  /* 0x0000001f001f7308 */ /* 0x000f220000002400 */
[----:B---3--:R-:W-:Y:S02]  /*2380*/  FSEL R45, R45, -INF , P2 ;  /* 0xff8000002d2d7808 */ /* 0x008fe40001000000 */
[----:B------:R-:W-:Y:S02]  /*2390*/  FMNMX.FTZ R34, R43, R34, !PT ;  /* 0x000000222b227209 */ /* 0x000fe40007810000 */
[----:B------:R-:W-:Y:S02]  /*23a0*/  ISETP.GT.AND P2, PT, R7, 0x50, PT ;  /* 0x000000500700780c */ /* 0x000fe40003f44270 */
[----:B------:R-:W-:Y:S01]  /*23b0*/  FSEL R47, R27, -INF , P3 ;  /* 0xff8000001b2f7808 */ /* 0x000fe20001800000 */
[----:B------:R-:W3:Y:S01]  /*23c0*/  MUFU.TANH R57, R74 ;  /* 0x0000004a00397308 */ /* 0x000ee20000002400 */
[----:B------:R-:W-:-:S02]  /*23d0*/  FMNMX.FTZ R34, R45, R34, !PT ;  /* 0x000000222d227209 */ /* 0x000fc40007810000 */
[----:B------:R-:W-:Y:S02]  /*23e0*/  ISETP.GT.AND P3, PT, R7, 0x51, PT ;  /* 0x000000510700780c */ /* 0x000fe40003f64270 */
[----:B-1----:R-:W-:Y:S02]  /*23f0*/  FSEL R49, R49, -INF , P2 ;  /* 0xff80000031317808 */ /* 0x002fe40001000000 */
[----:B------:R-:W-:Y:S01]  /*2400*/  FMNMX.FTZ R34, R47, R34, !PT ;  /* 0x000000222f227209 */ /* 0x000fe20007810000 */
[----:B------:R-:W1:Y:S01]  /*2410*/  MUFU.TANH R39, R75 ;  /* 0x0000004b00277308 */ /* 0x000e620000002400 */
[----:B------:R-:W-:Y:S02]  /*2420*/  ISETP.GT.AND P2, PT, R7, 0x58, PT ;  /* 0x000000580700780c */ /* 0x000fe40003f44270 */
[----:B------:R-:W-:Y:S02]  /*2430*/  FSEL R51, R28, -INF , P3 ;  /* 0xff8000001c337808 */ /* 0x000fe40001800000 */
[----:B------:R-:W-:-:S02]  /*2440*/  FMNMX.FTZ R34, R49, R34, !PT ;  /* 0x0000002231227209 */ /* 0x000fc40007810000 */
[----:B------:R-:W-:Y:S01]  /*2450*/  ISETP.GT.AND P3, PT, R7, 0x59, PT ;  /* 0x000000590700780c */ /* 0x000fe20003f64270 */
[----:B------:R-:W5:Y:S01]  /*2460*/  MUFU.TANH R41, R78 ;  /* 0x0000004e00297308 */ /* 0x000f620000002400 */
[----:B--2---:R-:W-:Y:S02]  /*2470*/  FSEL R53, R53, -INF , P2 ;  /* 0xff80000035357808 */ /* 0x004fe40001000000 */
[----:B------:R-:W-:Y:S02]  /*2480*/  FMNMX.FTZ R34, R51, R34, !PT ;  /* 0x0000002233227209 */ /* 0x000fe40007810000 */
[----:B------:R-:W-:Y:S02]  /*2490*/  ISETP.GT.AND P2, PT, R7, 0x60, PT ;  /* 0x000000600700780c */ /* 0x000fe40003f44270 */
[----:B----4-:R-:W-:Y:S01]  /*24a0*/  FSEL R59, R31, -INF , P3 ;  /* 0xff8000001f3b7808 */ /* 0x010fe20001800000 */
[----:B------:R-:W2:Y:S01]  /*24b0*/  MUFU.TANH R37, R79 ;  /* 0x0000004f00257308 */ /* 0x000ea20000002400 */
[----:B------:R-:W-:-:S02]  /*24c0*/  FMNMX.FTZ R34, R53, R34, !PT ;  /* 0x0000002235227209 */ /* 0x000fc40007810000 */
[----:B------:R-:W-:Y:S02]  /*24d0*/  ISETP.GT.AND P3, PT, R7, 0x61, PT ;  /* 0x000000610700780c */ /* 0x000fe40003f64270 */
[----:B---3--:R-:W-:Y:S02]  /*24e0*/  FSEL R57, R57, -INF , P2 ;  /* 0xff80000039397808 */ /* 0x008fe40001000000 */
[----:B------:R-:W-:Y:S01]  /*24f0*/  FMNMX.FTZ R34, R59, R34, !PT ;  /* 0x000000223b227209 */ /* 0x000fe20007810000 */
[----:B------:R-:W3:Y:S01]  /*2500*/  MUFU.TANH R82, R82 ;  /* 0x0000005200527308 */ /* 0x000ee20000002400 */
[----:B------:R-:W-:Y:S02]  /*2510*/  ISETP.GT.AND P2, PT, R7, 0x68, PT ;  /* 0x000000680700780c */ /* 0x000fe40003f44270 */
[----:B-1----:R-:W-:Y:S02]  /*2520*/  FSEL R39, R39, -INF , P3 ;  /* 0xff80000027277808 */ /* 0x002fe40001800000 */
[----:B------:R-:W-:-:S02]  /*2530*/  FMNMX.FTZ R34, R57, R34, !PT ;  /* 0x0000002239227209 */ /* 0x000fc40007810000 */
[----:B------:R-:W-:Y:S01]  /*2540*/  ISETP.GT.AND P3, PT, R7, 0x69, PT ;  /* 0x000000690700780c */ /* 0x000fe20003f64270 */
[----:B------:R1:W4:Y:S01]  /*2550*/  MUFU.TANH R35, R83 ;  /* 0x0000005300237308 */ /* 0x0003220000002400 */
[----:B-----5:R-:W-:Y:S02]  /*2560*/  FSEL R41, R41, -INF , P2 ;  /* 0xff80000029297808 */ /* 0x020fe40001000000 */
[----:B------:R-:W-:Y:S02]  /*2570*/  FMNMX.FTZ R34, R39, R34, !PT ;  /* 0x0000002227227209 */ /* 0x000fe40007810000 */
[----:B------:R-:W-:Y:S02]  /*2580*/  ISETP.GT.AND P2, PT, R7, 0x70, PT ;  /* 0x000000700700780c */ /* 0x000fe40003f44270 */
[----:B--2---:R-:W-:Y:S01]  /*2590*/  FSEL R37, R37, -INF , P3 ;  /* 0xff80000025257808 */ /* 0x004fe20001800000 */
[----:B------:R-:W2:Y:S01]  /*25a0*/  MUFU.TANH R33, R86 ;  /* 0x0000005600217308 */ /* 0x000ea20000002400 */
[----:B------:R-:W-:Y:S01]  /*25b0*/  FMNMX.FTZ R34, R41, R34, !PT ;  /* 0x0000002229227209 */ /* 0x000fe20007810000 */
[----:B-1----:R-:W-:Y:S01]  /*25c0*/  FMUL.FTZ R83, R61, UR14 ;  /* 0x0000000e3d537c20 */ /* 0x002fe20008410000 */
[----:B------:R-:W-:-:S02]  /*25d0*/  ISETP.GT.AND P3, PT, R7, 0x71, PT ;  /* 0x000000710700780c */ /* 0x000fc40003f64270 */
[----:B---3--:R-:W-:Y:S02]  /*25e0*/  FSEL R31, R82, -INF , P2 ;  /* 0xff800000521f7808 */ /* 0x008fe40001000000 */
[----:B------:R-:W-:Y:S01]  /*25f0*/  FMNMX.FTZ R34, R37, R34, !PT ;  /* 0x0000002225227209 */ /* 0x000fe20007810000 */
[----:B------:R1:W3:Y:S01]  /*2600*/  MUFU.TANH R27, R87 ;  /* 0x00000057001b7308 */ /* 0x0002e20000002400 */
[----:B------:R-:W-:Y:S02]  /*2610*/  ISETP.GT.AND P2, PT, R7, 0x78, PT ;  /* 0x000000780700780c */ /* 0x000fe40003f44270 */
[----:B----4-:R-:W-:Y:S02]  /*2620*/  FSEL R35, R35, -INF , P3 ;  /* 0xff80000023237808 */ /* 0x010fe40001800000 */
[----:B------:R-:W-:Y:S02]  /*2630*/  FMNMX.FTZ R34, R31, R34, !PT ;  /* 0x000000221f227209 */ /* 0x000fe40007810000 */
[----:B------:R-:W-:Y:S01]  /*2640*/  ISETP.GT.AND P3, PT, R7, 0x79, PT ;  /* 0x000000790700780c */ /* 0x000fe20003f64270 */
[----:B------:R-:W4:Y:S01]  /*2650*/  MUFU.TANH R14, R14 ;  /* 0x0000000e000e7308 */ /* 0x000f220000002400 */
[----:B--2---:R-:W-:Y:S01]  /*2660*/  FSEL R33, R33, -INF , P2 ;  /* 0xff80000021217808 */ /* 0x004fe20001000000 */
[----:B-1----:R-:W-:Y:S01]  /*2670*/  FMUL.FTZ R87, R68, UR14 ;  /* 0x0000000e44577c20 */ /* 0x002fe20008410000 */
[----:B------:R-:W-:-:S04]  /*2680*/  FMNMX.FTZ R34, R35, R34, !PT ;  /* 0x0000002223227209 */ /* 0x000fc80007810000 */
[----:B------:R-:W-:Y:S01]  /*2690*/  FMNMX.FTZ R34, R33, R34, !PT ;  /* 0x0000002221227209 */ /* 0x000fe20007810000 */
[----:B------:R-:W1:Y:S01]  /*26a0*/  MUFU.TANH R6, R6 ;  /* 0x0000000600067308 */ /* 0x000e620000002400 */
[----:B---3--:R-:W-:Y:S02]  /*26b0*/  FSEL R27, R27, -INF , P3 ;  /* 0xff8000001b1b7808 */ /* 0x008fe40001800000 */
[----:B------:R-:W-:Y:S02]  /*26c0*/  ISETP.GT.AND P3, PT, R99, RZ, PT ;  /* 0x000000ff6300720c */ /* 0x000fe40003f64270 */
[----:B------:R-:W-:-:S03]  /*26d0*/  FMNMX.FTZ R34, R27, R34, !PT ;  /* 0x000000221b227209 */ /* 0x000fc60007810000 */
[----:B------:R-:W-:Y:S01]  /*26e0*/  MUFU.TANH R20, R20 ;  /* 0x0000001400147308 */ /* 0x000fe20000002400 */
[----:B----4-:R-:W-:Y:S01]  /*26f0*/  FSEL R61, R14, -INF , P3 ;  /* 0xff8000000e3d7808 */ /* 0x010fe20001800000 */
[----:B------:R-:W2:Y:S01]  /*2700*/  SHFL.BFLY PT, R7, R34, 0x2, 0x1f ;  /* 0x0c401f0022077f89 */ /* 0x000ea200000e0000 */
[----:B------:R-:W-:-:S05]  /*2710*/  ISETP.GT.AND P3, PT, R99, 0x9, PT ;  /* 0x000000096300780c */ /* 0x000fca0003f64270 */
[----:B------:R-:W3:Y:S01]  /*2720*/  MUFU.TANH R21, R21 ;  /* 0x0000001500157308 */ /* 0x000ee20000002400 */
[----:B-1----:R-:W-:-:S04]  /*2730*/  FSEL R26, R6, -INF , P4 ;  /* 0xff800000061a7808 */ /* 0x002fc80002000000 */
[----:B------:R-:W-:-:S03]  /*2740*/  FMNMX.FTZ R14, R61, R26, !PT ;  /* 0x0000001a3d0e7209 */ /* 0x000fc60007810000 */
[----:B------:R-:W-:Y:S08]  /*2750*/  MUFU.TANH R29, R29 ;  /* 0x0000001d001d7308 */ /* 0x000ff00000002400 */
[----:B------:R-:W1:Y:S01]  /*2760*/  MUFU.TANH R32, R32 ;  /* 0x0000002000207308 */ /* 0x000e620000002400 */
[----:B---3--:R-:W-:Y:S02]  /*2770*/  FSEL R21, R21, -INF , P3 ;  /* 0xff80000015157808 */ /* 0x008fe40001800000 */
[----:B--2---:R-:W-:-:S02]  /*2780*/  FMNMX.FTZ R28, R34, R7, !PT ;  /* 0x00000007221c7209 */ /* 0x004fc40007810000 */
[----:B------:R-:W-:-:S03]  /*2790*/  ISETP.GT.AND P3, PT, R99, 0x11, PT ;  /* 0x000000116300780c */ /* 0x000fc60003f64270 */
[----:B------:R-:W2:Y:S01]  /*27a0*/  SHFL.BFLY PT, R7, R28, 0x1, 0x1f ;  /* 0x0c201f001c077f89 */ /* 0x000ea200000e0000 */
[----:B------:R-:W-:Y:S08]  /*27b0*/  MUFU.TANH R25, R25 ;  /* 0x0000001900197308 */ /* 0x000ff00000002400 */
[----:B------:R-:W3:Y:S01]  /*27c0*/  MUFU.TANH R24, R24 ;  /* 0x0000001800187308 */ /* 0x000ee20000002400 */
[----:B-1----:R-:W-:-:S02]  /*27d0*/  FSEL R69, R32, -INF , P3 ;  /* 0xff80000020457808 */ /* 0x002fc40001800000 */
[----:B------:R-:W-:-:S05]  /*27e0*/  ISETP.GT.AND P3, PT, R99, 0x19, PT ;  /* 0x000000196300780c */ /* 0x000fca0003f64270 */
[----:B------:R-:W1:Y:S01]  /*27f0*/  MUFU.TANH R19, R19 ;  /* 0x0000001300137308 */ /* 0x000e620000002400 */
[----:B--2---:R-:W-:Y:S01]  /*2800*/  FMNMX.FTZ R7, R28, R7, !PT ;  /* 0x000000071c077209 */ /* 0x004fe20007810000 */
[----:B------:R-:W-:-:S06]  /*2810*/  IMAD.U32 R28, RZ, RZ, UR6 ;  /* 0x00000006ff1c7e24 */ /* 0x000fcc000f8e00ff */
[----:B------:R-:W2:Y:S01]  /*2820*/  MUFU.TANH R15, R15 ;  /* 0x0000000f000f7308 */ /* 0x000ea20000002400 */
[----:B---3--:R-:W-:Y:S01]  /*2830*/  FSEL R73, R24, -INF , P3 ;  /* 0xff80000018497808 */ /* 0x008fe20001800000 */
[----:B------:R-:W-:Y:S01]  /*2840*/  USHF.R.S32.HI UR6, URZ, 0x1f, UR50 ;  /* 0x0000001f3f067899 */ /* 0x000fe20008011432 */
[C---:B------:R-:W-:Y:S01]  /*2850*/  FMUL.FTZ R34, R7.reuse, R28 ;  /* 0x0000001c07227220 */ /* 0x040fe20000410000 */
[----:B------:R-:W-:Y:S02]  /*2860*/  FSETP.NEU.FTZ.AND P2, PT, R7, -INF , PT ;  /* 0xff8000000700780b */ /* 0x000fe40003f5d000 */
[C---:B------:R-:W-:Y:S01]  /*2870*/  ISETP.GT.AND P3, PT, R99.reuse, 0x21, PT ;  /* 0x000000216300780c */ /* 0x040fe20003f64270 */
[----:B------:R-:W-:Y:S01]  /*2880*/  ULEA.HI UR6, UR6, UR50, URZ, 0x7 ;  /* 0x0000003206067291 */ /* 0x000fe2000f8f383f */
[----:B------:R-:W-:Y:S01]  /*2890*/  FSEL R34, R34, RZ, P2 ;  /* 0x000000ff22227208 */ /* 0x000fe20001000000 */
[----:B------:R-:W3:Y:S01]  /*28a0*/  MUFU.TANH R13, R13 ;  /* 0x0000000d000d7308 */ /* 0x000ee20000002400 */
[----:B------:R-:W-:Y:S01]  /*28b0*/  ISETP.GT.AND P2, PT, R99, 0x8, PT ;  /* 0x000000086300780c */ /* 0x000fe20003f44270 */
[----:B------:R-:W-:-:S02]  /*28c0*/  USHF.R.S32.HI UR6, URZ, 0x7, UR6 ;  /* 0x000000073f067899 */ /* 0x000fc40008011406 */
[-CC-:B------:R-:W-:Y:S01]  /*28d0*/  FFMA.FTZ R137, R89, R28.reuse, -R34.reuse ;  /* 0x0000001c59897223 */ /* 0x180fe20000010822 */
[----:B------:R-:W-:Y:S01]  /*28e0*/  FSEL R65, R20, -INF , P2 ;  /* 0xff80000014417808 */ /* 0x000fe20001000000 */
[--C-:B------:R-:W-:Y:S01]  /*28f0*/  FFMA.FTZ R30, R30, R28, -R34.reuse ;  /* 0x0000001c1e1e7223 */ /* 0x100fe20000010822 */
[----:B------:R-:W-:Y:S01]  /*2900*/  ISETP.GT.AND P2, PT, R99, 0x10, PT ;  /* 0x000000106300780c */ /* 0x000fe20003f44270 */
[----:B------:R-:W4:Y:S01]  /*2910*/  MUFU.TANH R12, R12 ;  /* 0x0000000c000c7308 */ /* 0x000f220000002400 */
[----:B------:R-:W-:Y:S01]  /*2920*/  FMNMX.FTZ R14, R65, R14, !PT ;  /* 0x0000000e410e7209 */ /* 0x000fe20007810000 */
[-CC-:B------:R-:W-:Y:S01]  /*2930*/  FFMA.FTZ R139, R67, R28.reuse, -R34.reuse ;  /* 0x0000001c438b7223 */ /* 0x180fe20000010822 */
[----:B------:R-:W-:Y:S01]  /*2940*/  FSEL R29, R29, -INF , P2 ;  /* 0xff8000001d1d7808 */ /* 0x000fe20001000000 */
[--C-:B------:R-:W-:Y:S01]  /*2950*/  FFMA.FTZ R143, R93, R28, -R34.reuse ;  /* 0x0000001c5d8f7223 */ /* 0x100fe20000010822 */
[----:B------:R-:W-:Y:S01]  /*2960*/  FMNMX.FTZ R14, R21, R14, !PT ;  /* 0x0000000e150e7209 */ /* 0x000fe20007810000 */
[--C-:B------:R-:W-:Y:S01]  /*2970*/  FFMA.FTZ R95, R95, R28, -R34.reuse ;  /* 0x0000001c5f5f7223 */ /* 0x100fe20000010822 */
[----:B------:R-:W-:Y:S01]  /*2980*/  ISETP.GT.AND P2, PT, R99, 0x18, PT ;  /* 0x000000186300780c */ /* 0x000fe20003f44270 */
[----:B------:R-:W5:Y:S01]  /*2990*/  MUFU.TANH R10, R10 ;  /* 0x0000000a000a7308 */ /* 0x000f620000002400 */
        /* <DEDUP_REMOVED lines=10> */
[----:B-1----:R-:W-:Y:S01]  /*2a40*/  FSEL R19, R19, -INF , P2 ;  /* 0xff80000013137808 */ /* 0x002fe20001000000 */
[--C-:B------:R-:W-:Y:S01]  /*2a50*/  FFMA.FTZ R149, R111, R28, -R34.reuse ;  /* 0x0000001c6f957223 */ /* 0x100fe20000010822 */
[----:B------:R-:W-:Y:S01]  /*2a60*/  FMNMX.FTZ R20, R73, R20, !PT ;  /* 0x0000001449147209 */ /* 0x000fe20007810000 */
[-CC-:B------:R-:W-:Y:S01]  /*2a70*/  FFMA.FTZ R151, R113, R28.reuse, -R34.reuse ;  /* 0x0000001c71977223 */ /* 0x180fe20000010822 */
[----:B------:R-:W-:Y:S01]  /*2a80*/  ISETP.GT.AND P2, PT, R99, 0x28, PT ;  /* 0x000000286300780c */ /* 0x000fe20003f44270 */
[----:B------:R-:W1:Y:S01]  /*2a90*/  MUFU.TANH R9, R9 ;  /* 0x0000000900097308 */ /* 0x000e620000002400 */
[----:B--2---:R-:W-:Y:S01]  /*2aa0*/  FSEL R15, R15, -INF , P3 ;  /* 0xff8000000f0f7808 */ /* 0x004fe20001800000 */
[--C-:B------:R-:W-:Y:S01]  /*2ab0*/  FFMA.FTZ R121, R31, R28, -R34.reuse ;  /* 0x0000001c1f797223 */ /* 0x100fe20000010822 */
[----:B------:R-:W-:Y:S01]  /*2ac0*/  FMNMX.FTZ R20, R19, R20, !PT ;  /* 0x0000001413147209 */ /* 0x000fe20007810000 */
[-CC-:B------:R-:W-:Y:S01]  /*2ad0*/  FFMA.FTZ R6, R109, R28.reuse, -R34.reuse ;  /* 0x0000001c6d067223 */ /* 0x180fe20000010822 */
[----:B------:R-:W-:Y:S01]  /*2ae0*/  ISETP.GT.AND P3, PT, R99, 0x29, PT ;  /* 0x000000296300780c */ /* 0x000fe20003f64270 */
[--C-:B------:R-:W-:Y:S01]  /*2af0*/  FFMA.FTZ R145, R107, R28, -R34.reuse ;  /* 0x0000001c6b917223 */ /* 0x100fe20000010822 */
[----:B---3--:R-:W-:Y:S01]  /*2b00*/  FSEL R13, R13, -INF , P2 ;  /* 0xff8000000d0d7808 */ /* 0x008fe20001000000 */
[----:B------:R-:W2:Y:S01]  /*2b10*/  MUFU.TANH R8, R8 ;  /* 0x0000000800087308 */ /* 0x000ea20000002400 */
[----:B------:R-:W-:Y:S01]  /*2b20*/  FMNMX.FTZ R20, R15, R20, !PT ;  /* 0x000000140f147209 */ /* 0x000fe20007810000 */
[-CC-:B------:R-:W-:Y:S01]  /*2b30*/  FFMA.FTZ R105, R105, R28.reuse, -R34.reuse ;  /* 0x0000001c69697223 */ /* 0x180fe20000010822 */
[----:B------:R-:W-:Y:S01]  /*2b40*/  ISETP.GT.AND P2, PT, R99, 0x30, PT ;  /* 0x000000306300780c */ /* 0x000fe20003f44270 */
[-CC-:B------:R-:W-:Y:S01]  /*2b50*/  FFMA.FTZ R147, R103, R28.reuse, -R34.reuse ;  /* 0x0000001c67937223 */ /* 0x180fe20000010822 */
[----:B----4-:R-:W-:Y:S01]  /*2b60*/  FSEL R75, R12, -INF , P3 ;  /* 0xff8000000c4b7808 */ /* 0x010fe20001800000 */
[--C-:B------:R-:W-:Y:S01]  /*2b70*/  FFMA.FTZ R101, R101, R28, -R34.reuse ;  /* 0x0000001c65657223 */ /* 0x100fe20000010822 */
[----:B------:R-:W-:Y:S01]  /*2b80*/  FMNMX.FTZ R20, R13, R20, !PT ;  /* 0x000000140d147209 */ /* 0x000fe20007810000 */
[----:B------:R-:W3:Y:S01]  /*2b90*/  MUFU.TANH R3, R3 ;  /* 0x0000000300037308 */ /* 0x000ee20000002400 */
[----:B------:R-:W-:Y:S01]  /*2ba0*/  ISETP.GT.AND P3, PT, R99, 0x31, PT ;  /* 0x000000316300780c */ /* 0x000fe20003f64270 */
[-CC-:B------:R-:W-:Y:S01]  /*2bb0*/  FFMA.FTZ R129, R49, R28.reuse, -R34.reuse ;  /* 0x0000001c31817223 */ /* 0x180fe20000010822 */
[----:B-----5:R-:W-:Y:S01]  /*2bc0*/  FSEL R77, R10, -INF , P2 ;  /* 0xff8000000a4d7808 */ /* 0x020fe20001000000 */
[--C-:B------:R-:W-:Y:S01]  /*2bd0*/  FFMA.FTZ R10, R91, R28, -R34.reuse ;  /* 0x0000001c5b0a7223 */ /* 0x100fe20000010822 */
[----:B------:R-:W-:Y:S01]  /*2be0*/  FMNMX.FTZ R20, R75, R20, !PT ;  /* 0x000000144b147209 */ /* 0x000fe20007810000 */
[-CC-:B------:R-:W-:Y:S01]  /*2bf0*/  FFMA.FTZ R51, R51, R28.reuse, -R34.reuse ;  /* 0x0000001c33337223 */ /* 0x180fe20000010822 */
[----:B------:R-:W-:Y:S01]  /*2c00*/  ISETP.GT.AND P2, PT, R99, 0x38, PT ;  /* 0x000000386300780c */ /* 0x000fe20003f44270 */
[----:B------:R-:W4:Y:S01]  /*2c10*/  MUFU.TANH R5, R5 ;  /* 0x0000000500057308 */ /* 0x000f220000002400 */
[----:B------:R-:W-:Y:S01]  /*2c20*/  FSEL R11, R11, -INF , P3 ;  /* 0xff8000000b0b7808 */ /* 0x000fe20001800000 */
[--C-:B------:R-:W-:Y:S01]  /*2c30*/  FFMA.FTZ R131, R53, R28, -R34.reuse ;  /* 0x0000001c35837223 */ /* 0x100fe20000010822 */
[----:B------:R-:W-:Y:S01]  /*2c40*/  FMNMX.FTZ R20, R77, R20, !PT ;  /* 0x000000144d147209 */ /* 0x000fe20007810000 */
[-CC-:B------:R-:W-:Y:S01]  /*2c50*/  FFMA.FTZ R125, R57, R28.reuse, -R34.reuse ;  /* 0x0000001c397d7223 */ /* 0x180fe20000010822 */
[----:B------:R-:W-:Y:S01]  /*2c60*/  ISETP.GT.AND P3, PT, R99, 0x39, PT ;  /* 0x000000396300780c */ /* 0x000fe20003f64270 */
[--C-:B------:R-:W-:Y:S01]  /*2c70*/  FFMA.FTZ R127, R41, R28, -R34.reuse ;  /* 0x0000001c297f7223 */ /* 0x100fe20000010822 */
[----:B-1----:R-:W-:Y:S01]  /*2c80*/  FSEL R9, R9, -INF , P2 ;  /* 0xff80000009097808 */ /* 0x002fe20001000000 */
[----:B------:R-:W1:Y:S01]  /*2c90*/  MUFU.TANH R36, R36 ;  /* 0x0000002400247308 */ /* 0x000e620000002400 */
[----:B------:R-:W-:Y:S01]  /*2ca0*/  FMNMX.FTZ R20, R11, R20, !PT ;  /* 0x000000140b147209 */ /* 0x000fe20007810000 */
[-CC-:B------:R-:W-:Y:S01]  /*2cb0*/  FFMA.FTZ R35, R35, R28.reuse, -R34.reuse ;  /* 0x0000001c23237223 */ /* 0x180fe20000010822 */
[----:B------:R-:W-:Y:S01]  /*2cc0*/  ISETP.GT.AND P2, PT, R99, 0x40, PT ;  /* 0x000000406300780c */ /* 0x000fe20003f44270 */
[--C-:B------:R-:W-:Y:S01]  /*2cd0*/  FFMA.FTZ R123, R33, R28, -R34.reuse ;  /* 0x0000001c217b7223 */ /* 0x100fe20000010822 */
[----:B--2---:R-:W-:Y:S01]  /*2ce0*/  FSEL R79, R8, -INF , P3 ;  /* 0xff800000084f7808 */ /* 0x004fe20001800000 */
[----:B------:R-:W-:Y:S01]  /*2cf0*/  UISETP.LT.AND UP0, UPT, URZ, UR6, UPT ;  /* 0x000000063f00728c */ /* 0x000fe2000bf01270 */
[----:B------:R-:W-:Y:S01]  /*2d00*/  FMNMX.FTZ R20, R9, R20, !PT ;  /* 0x0000001409147209 */ /* 0x000fe20007810000 */
[----:B------:R-:W2:Y:S01]  /*2d10*/  MUFU.TANH R83, R83 ;  /* 0x0000005300537308 */ /* 0x000ea20000002400 */
[----:B------:R-:W-:Y:S01]  /*2d20*/  ISETP.GT.AND P3, PT, R99, 0x41, PT ;  /* 0x000000416300780c */ /* 0x000fe20003f64270 */
[----:B------:R-:W-:Y:S01]  /*2d30*/  USEL UR27, URZ, UR6, !UP0 ;  /* 0x000000063f1b7287 */ /* 0x000fe2000c000000 */
[----:B---3--:R-:W-:Y:S01]  /*2d40*/  FSEL R3, R3, -INF , P2 ;  /* 0xff80000003037808 */ /* 0x008fe20001000000 */
[--C-:B------:R-:W-:Y:S01]  /*2d50*/  IMAD.MOV.U32 R113, RZ, RZ, R119.reuse ;  /* 0x000000ffff717224 */ /* 0x100fe200078e0077 */
[----:B------:R-:W-:Y:S01]  /*2d60*/  FMNMX.FTZ R20, R79, R20, !PT ;  /* 0x000000144f147209 */ /* 0x000fe20007810000 */
[----:B------:R-:W-:Y:S01]  /*2d70*/  UISETP.GE.AND UP0, UPT, UR29, UR27, UPT ;  /* 0x0000001b1d00728c */ /* 0x000fe2000bf06270 */
[----:B------:R-:W-:Y:S01]  /*2d80*/  ISETP.GT.AND P2, PT, R99, 0x48, PT ;  /* 0x000000486300780c */ /* 0x000fe20003f44270 */
[----:B------:R-:W3:Y:S01]  /*2d90*/  MUFU.TANH R54, R54 ;  /* 0x0000003600367308 */ /* 0x000ee20000002400 */
[----:B----4-:R-:W-:Y:S01]  /*2da0*/  FSEL R5, R5, -INF , P3 ;  /* 0xff80000005057808 */ /* 0x010fe20001800000 */
[--C-:B------:R-:W-:Y:S01]  /*2db0*/  IMAD.MOV.U32 R111, RZ, RZ, R119.reuse ;  /* 0x000000ffff6f7224 */ /* 0x100fe200078e0077 */
[----:B------:R-:W-:Y:S01]  /*2dc0*/  FMNMX.FTZ R20, R3, R20, !PT ;  /* 0x0000001403147209 */ /* 0x000fe20007810000 */
[--C-:B------:R-:W-:Y:S01]  /*2dd0*/  IMAD.MOV.U32 R109, RZ, RZ, R119.reuse ;  /* 0x000000ffff6d7224 */ /* 0x100fe200078e0077 */
[----:B------:R-:W-:Y:S01]  /*2de0*/  ISETP.GT.AND P3, PT, R99, 0x49, PT ;  /* 0x000000496300780c */ /* 0x000fe20003f64270 */
[--C-:B------:R-:W-:Y:S01]  /*2df0*/  IMAD.MOV.U32 R107, RZ, RZ, R119.reuse ;  /* 0x000000ffff6b7224 */ /* 0x100fe200078e0077 */
[----:B-1----:R-:W-:Y:S01]  /*2e00*/  FSEL R81, R36, -INF , P2 ;  /* 0xff80000024517808 */ /* 0x002fe20001000000 */
[----:B------:R-:W1:Y:S01]  /*2e10*/  MUFU.TANH R58, R58 ;  /* 0x0000003a003a7308 */ /* 0x000e620000002400 */
[----:B------:R-:W-:Y:S01]  /*2e20*/  FMNMX.FTZ R20, R5, R20, !PT ;  /* 0x0000001405147209 */ /* 0x000fe20007810000 */
[----:B------:R-:W-:Y:S01]  /*2e30*/  FFMA.FTZ R36, R43, R28, -R34 ;  /* 0x0000001c2b247223 */ /* 0x000fe20000010822 */
[----:B------:R-:W-:Y:S01]  /*2e40*/  ISETP.GT.AND P2, PT, R99, 0x50, PT ;  /* 0x000000506300780c */ /* 0x000fe20003f44270 */
[----:B------:R-:W-:Y:S01]  /*2e50*/  IMAD.MOV.U32 R103, RZ, RZ, R119 ;  /* 0x000000ffff677224 */ /* 0x000fe200078e0077 */
[----:B--2---:R-:W-:-:S02]  /*2e60*/  FSEL R83, R83, -INF , P3 ;  /* 0xff80000053537808 */ /* 0x004fc40001800000 */
[----:B------:R-:W-:Y:S01]  /*2e70*/  FMNMX.FTZ R20, R81, R20, !PT ;  /* 0x0000001451147209 */ /* 0x000fe20007810000 */
[----:B------:R-:W2:Y:S01]  /*2e80*/  MUFU.TANH R87, R87 ;  /* 0x0000005700577308 */ /* 0x000ea20000002400 */
[----:B------:R-:W-:Y:S02]  /*2e90*/  ISETP.GT.AND P3, PT, R99, 0x51, PT ;  /* 0x000000516300780c */ /* 0x000fe40003f64270 */
[----:B---3--:R-:W-:Y:S02]  /*2ea0*/  FSEL R85, R54, -INF , P2 ;  /* 0xff80000036557808 */ /* 0x008fe40001000000 */
[----:B------:R-:W-:Y:S02]  /*2eb0*/  FMNMX.FTZ R20, R83, R20, !PT ;  /* 0x0000001453147209 */ /* 0x000fe40007810000 */
[----:B------:R-:W-:Y:S01]  /*2ec0*/  ISETP.GT.AND P2, PT, R99, 0x58, PT ;  /* 0x000000586300780c */ /* 0x000fe20003f44270 */
[----:B------:R-:W-:Y:S01]  /*2ed0*/  MUFU.TANH R48, R48 ;  /* 0x0000003000307308 */ /* 0x000fe20000002400 */
[----:B-1----:R-:W-:-:S02]  /*2ee0*/  FSEL R89, R58, -INF , P3 ;  /* 0xff8000003a597808 */ /* 0x002fc40001800000 */
[----:B------:R-:W-:Y:S02]  /*2ef0*/  FMNMX.FTZ R20, R85, R20, !PT ;  /* 0x0000001455147209 */ /* 0x000fe40007810000 */
[----:B------:R-:W-:Y:S02]  /*2f00*/  ISETP.GT.AND P3, PT, R99, 0x59, PT ;  /* 0x000000596300780c */ /* 0x000fe40003f64270 */
[----:B------:R-:W-:Y:S01]  /*2f10*/  FMNMX.FTZ R24, R89, R20, !PT ;  /* 0x0000001459187209 */ /* 0x000fe20007810000 */
[----:B------:R-:W1:Y:S01]  /*2f20*/  MUFU.TANH R38, R38 ;  /* 0x0000002600267308 */ /* 0x000e620000002400 */
[----:B--2---:R-:W-:Y:S02]  /*2f30*/  FSEL R87, R87, -INF , P2 ;  /* 0xff80000057577808 */ /* 0x004fe40001000000 */
[----:B------:R-:W-:Y:S02]  /*2f40*/  ISETP.GT.AND P2, PT, R99, 0x60, PT ;  /* 0x000000606300780c */ /* 0x000fe40003f44270 */
[----:B------:R-:W-:-:S03]  /*2f50*/  FMNMX.FTZ R24, R87, R24, !PT ;  /* 0x0000001857187209 */ /* 0x000fc60007810000 */
[----:B------:R-:W2:Y:S08]  /*2f60*/  MUFU.TANH R56, R56 ;  /* 0x0000003800387308 */ /* 0x000eb00000002400 */
[----:B------:R-:W3:Y:S01]  /*2f70*/  MUFU.TANH R44, R44 ;  /* 0x0000002c002c7308 */ /* 0x000ee20000002400 */
[----:B-1----:R-:W-:Y:S01]  /*2f80*/  FSEL R91, R38, -INF , P2 ;  /* 0xff800000265b7808 */ /* 0x002fe20001000000 */
[----:B------:R-:W-:Y:S01]  /*2f90*/  FFMA.FTZ R38, R59, R28, -R34 ;  /* 0x0000001c3b267223 */ /* 0x000fe20000010822 */
[----:B------:R-:W-:-:S05]  /*2fa0*/  ISETP.GT.AND P2, PT, R99, 0x68, PT ;  /* 0x000000686300780c */ /* 0x000fca0003f44270 */
[----:B------:R1:W-:Y:S08]  /*2fb0*/  MUFU.EX2 R4, R30 ;  /* 0x0000001e00047308 */ /* 0x0003f00000000800 */
[----:B------:R-:W4:Y:S01]  /*2fc0*/  MUFU.TANH R46, R46 ;  /* 0x0000002e002e7308 */ /* 0x000f220000002400 */
[----:B-1----:R-:W-:Y:S01]  /*2fd0*/  FFMA.FTZ R30, R71, R28, -R34 ;  /* 0x0000001c471e7223 */ /* 0x002fe20000010822 */
[----:B------:R-:W-:-:S02]  /*2fe0*/  FSEL R71, R48, -INF , P3 ;  /* 0xff80000030477808 */ /* 0x000fc40001800000 */
[----:B------:R-:W-:Y:S02]  /*2ff0*/  ISETP.GT.AND P3, PT, R99, 0x61, PT ;  /* 0x000000616300780c */ /* 0x000fe40003f64270 */
[----:B------:R-:W-:Y:S02]  /*3000*/  FMNMX.FTZ R24, R71, R24, !PT ;  /* 0x0000001847187209 */ /* 0x000fe40007810000 */
[----:B------:R-:W-:Y:S01]  /*3010*/  MUFU.TANH R40, R40 ;  /* 0x0000002800287308 */ /* 0x000fe20000002400 */
[----:B--2---:R-:W-:Y:S02]  /*3020*/  FSEL R67, R56, -INF , P3 ;  /* 0xff80000038437808 */ /* 0x004fe40001800000 */
[----:B------:R-:W-:Y:S02]  /*3030*/  FMNMX.FTZ R24, R91, R24, !PT ;  /* 0x000000185b187209 */ /* 0x000fe40007810000 */
[C---:B------:R-:W-:Y:S02]  /*3040*/  ISETP.GT.AND P3, PT, R99.reuse, 0x69, PT ;  /* 0x000000696300780c */ /* 0x040fe40003f64270 */
[----:B---3--:R-:W-:Y:S01]  /*3050*/  FSEL R93, R44, -INF , P2 ;  /* 0xff8000002c5d7808 */ /* 0x008fe20001000000 */
[----:B------:R-:W1:Y:S01]  /*3060*/  MUFU.TANH R42, R42 ;  /* 0x0000002a002a7308 */ /* 0x000e620000002400 */
[----:B------:R-:W-:-:S02]  /*3070*/  ISETP.GT.AND P2, PT, R99, 0x70, PT ;  /* 0x000000706300780c */ /* 0x000fc40003f44270 */
[----:B----4-:R-:W-:Y:S02]  /*3080*/  FSEL R63, R46, -INF , P3 ;  /* 0xff8000002e3f7808 */ /* 0x010fe40001800000 */
[----:B------:R-:W-:-:S03]  /*3090*/  ISETP.GT.AND P3, PT, R99, 0x71, PT ;  /* 0x000000716300780c */ /* 0x000fc60003f64270 */
[----:B------:R-:W2:Y:S08]  /*30a0*/  MUFU.TANH R50, R50 ;  /* 0x0000003200327308 */ /* 0x000eb00000002400 */
[----:B------:R3:W-:Y:S01]  /*30b0*/  MUFU.EX2 R20, R30 ;  /* 0x0000001e00147308 */ /* 0x0007e20000000800 */
[----:B-1----:R-:W-:Y:S01]  /*30c0*/  FSEL R55, R42, -INF , P3 ;  /* 0xff8000002a377808 */ /* 0x002fe20001800000 */
[----:B------:R-:W-:Y:S01]  /*30d0*/  FFMA.FTZ R42, R37, R28, -R34 ;  /* 0x0000001c252a7223 */ /* 0x000fe20000010822 */
[----:B------:R-:W-:-:S05]  /*30e0*/  ISETP.GT.AND P3, PT, R99, 0x79, PT ;  /* 0x000000796300780c */ /* 0x000fca0003f64270 */
[----:B------:R-:W1:Y:S01]  /*30f0*/  MUFU.TANH R52, R52 ;  /* 0x0000003400347308 */ /* 0x000e620000002400 */
[----:B---3--:R-:W-:-:S04]  /*3100*/  FMNMX.FTZ R30, R67, R24, !PT ;  /* 0x00000018431e7209 */ /* 0x008fc80007810000 */
[----:B------:R-:W-:-:S03]  /*3110*/  FMNMX.FTZ R30, R93, R30, !PT ;  /* 0x0000001e5d1e7209 */ /* 0x000fc60007810000 */
[----:B------:R3:W-:Y:S01]  /*3120*/  MUFU.EX2 R8, R95 ;  /* 0x0000005f00087308 */ /* 0x0007e20000000800 */
[----:B------:R-:W-:-:S07]  /*3130*/  FMNMX.FTZ R30, R63, R30, !PT ;  /* 0x0000001e3f1e7209 */ /* 0x000fce0007810000 */
[----:B------:R4:W-:Y:S01]  /*3140*/  MUFU.EX2 R24, R32 ;  /* 0x0000002000187308 */ /* 0x0009e20000000800 */
[----:B---3--:R-:W-:Y:S02]  /*3150*/  FSEL R95, R40, -INF , P2 ;  /* 0xff800000285f7808 */ /* 0x008fe40001000000 */
[----:B------:R-:W-:Y:S01]  /*3160*/  ISETP.GT.AND P2, PT, R99, 0x78, PT ;  /* 0x000000786300780c */ /* 0x000fe20003f44270 */
[----:B------:R-:W-:Y:S01]  /*3170*/  IMAD.MOV.U32 R99, RZ, RZ, R119 ;  /* 0x000000ffff637224 */ /* 0x000fe200078e0077 */
[----:B------:R-:W-:Y:S02]  /*3180*/  FMNMX.FTZ R30, R95, R30, !PT ;  /* 0x0000001e5f1e7209 */ /* 0x000fe40007810000 */
[----:B--2---:R-:W-:Y:S01]  /*3190*/  FSEL R97, R50, -INF , P2 ;  /* 0xff80000032617808 */ /* 0x004fe20001000000 */
[----:B------:R-:W2:Y:S01]  /*31a0*/  MUFU.EX2 R149, R149 ;  /* 0x0000009500957308 */ /* 0x000ea20000000800 */
[----:B----4-:R-:W-:Y:S02]  /*31b0*/  FMNMX.FTZ R32, R55, R30, !PT ;  /* 0x0000001e37207209 */ /* 0x010fe40007810000 */
[----:B-1----:R-:W-:-:S02]  /*31c0*/  FSEL R43, R52, -INF , P3 ;  /* 0xff800000342b7808 */ /* 0x002fc40001800000 */
[----:B------:R-:W-:-:S03]  /*31d0*/  FMNMX.FTZ R32, R97, R32, !PT ;  /* 0x0000002061207209 */ /* 0x000fc60007810000 */
[----:B------:R-:W1:Y:S01]  /*31e0*/  MUFU.EX2 R151, R151 ;  /* 0x0000009700977308 */ /* 0x000e620000000800 */
[----:B------:R-:W-:Y:S01]  /*31f0*/  FMNMX.FTZ R40, R43, R32, !PT ;  /* 0x000000202b287209 */ /* 0x000fe20007810000 */
[----:B------:R-:W-:-:S04]  /*3200*/  FFMA.FTZ R32, R47, R28, -R34 ;  /* 0x0000001c2f207223 */ /* 0x000fc80000010822 */
[----:B------:R-:W3:Y:S02]  /*3210*/  SHFL.BFLY PT, R45, R40, 0x2, 0x1f ;  /* 0x0c401f00282d7f89 */ /* 0x000ee400000e0000 */
[----:B------:R-:W4:Y:S08]  /*3220*/  MUFU.EX2 R6, R6 ;  /* 0x0000000600067308 */ /* 0x000f300000000800 */
[----:B------:R-:W5:Y:S08]  /*3230*/  MUFU.EX2 R145, R145 ;  /* 0x0000009100917308 */ /* 0x000f700000000800 */
[----:B------:R2:W5:Y:S01]  /*3240*/  MUFU.EX2 R14, R105 ;  /* 0x00000069000e7308 */ /* 0x0005620000000800 */
[----:B---3--:R-:W-:Y:S01]  /*3250*/  FMNMX.FTZ R45, R40, R45, !PT ;  /* 0x0000002d282d7209 */ /* 0x008fe20007810000 */
[-CC-:B------:R-:W-:Y:S01]  /*3260*/  FFMA.FTZ R40, R39, R28.reuse, -R34.reuse ;  /* 0x0000001c27287223 */ /* 0x180fe20000010822 */
[----:B------:R-:W-:-:S05]  /*3270*/  FFMA.FTZ R34, R27, R28, -R34 ;  /* 0x0000001c1b227223 */ /* 0x000fca0000010822 */
[----:B------:R-:W3:Y:S01]  /*3280*/  MUFU.EX2 R147, R147 ;  /* 0x0000009300937308 */ /* 0x000ee20000000800 */
[--C-:B--2---:R-:W-:Y:S01]  /*3290*/  IMAD.MOV.U32 R105, RZ, RZ, R119.reuse ;  /* 0x000000ffff697224 */ /* 0x104fe200078e0077 */
[----:B------:R-:W2:Y:S06]  /*32a0*/  SHFL.BFLY PT, R44, R45, 0x1, 0x1f ;  /* 0x0c201f002d2c7f89 */ /* 0x000eac00000e0000 */
[----:B------:R1:W3:Y:S08]  /*32b0*/  MUFU.EX2 R12, R101 ;  /* 0x00000065000c7308 */ /* 0x0002f00000000800 */
[----:B------:R-:W3:Y:S01]  /*32c0*/  MUFU.EX2 R141, R141 ;  /* 0x0000008d008d7308 */ /* 0x000ee20000000800 */
[----:B-1----:R-:W-:-:S07]  /*32d0*/  IMAD.MOV.U32 R101, RZ, RZ, R119 ;  /* 0x000000ffff657224 */ /* 0x002fce00078e0077 */
[----:B------:R-:W-:Y:S01]  /*32e0*/  MUFU.EX2 R143, R143 ;  /* 0x0000008f008f7308 */ /* 0x000fe20000000800 */
[----:B--2---:R-:W-:-:S04]  /*32f0*/  FMNMX.FTZ R31, R45, R44, !PT ;  /* 0x0000002c2d1f7209 */ /* 0x004fc80007810000 */
[C---:B------:R-:W-:Y:S01]  /*3300*/  FSETP.NEU.FTZ.AND P2, PT, R31.reuse, -INF , PT ;  /* 0xff8000001f00780b */ /* 0x040fe20003f5d000 */
[----:B------:R-:W-:Y:S02]  /*3310*/  FMUL.FTZ R46, R31, R28 ;  /* 0x0000001c1f2e7220 */ /* 0x000fe40000410000 */
[----:B------:R-:W-:Y:S03]  /*3320*/  MUFU.EX2 R10, R10 ;  /* 0x0000000a000a7308 */ /* 0x000fe60000000800 */
[----:B------:R-:W-:Y:S02]  /*3330*/  FSEL R46, R46, RZ, P2 ;  /* 0x000000ff2e2e7208 */ /* 0x000fe40001000000 */
[----:B------:R-:W-:-:S03]  /*3340*/  PLOP3.LUT P2, PT, PT, PT, UP0, 0x80, 0x0 ;  /* 0x000000000000781c */ /* 0x000fc60003f4f008 */
[----:B------:R-:W-:Y:S01]  /*3350*/  MUFU.EX2 R137, R137 ;  /* 0x0000008900897308 */ /* 0x000fe20000000800 */
[-CC-:B------:R-:W-:Y:S01]  /*3360*/  FFMA.FTZ R148, R61, R28.reuse, -R46.reuse ;  /* 0x0000001c3d947223 */ /* 0x180fe2000001082e */
[-C--:B------:R-:W-:Y:S01]  /*3370*/  FFMA.FTZ R27, R26, R28.reuse, -R46 ;  /* 0x0000001c1a1b7223 */ /* 0x080fe2000001082e */
[----:B------:R-:W-:Y:S01]  /*3380*/  FADD.FTZ R26, R149, R4 ;  /* 0x00000004951a7221 */ /* 0x000fe20000010000 */
[-CC-:B------:R-:W-:Y:S01]  /*3390*/  FFMA.FTZ R150, R65, R28.reuse, -R46.reuse ;  /* 0x0000001c41967223 */ /* 0x180fe2000001082e */
[-CC-:B------:R-:W-:Y:S01]  /*33a0*/  FFMA.FTZ R132, R3, R28.reuse, -R46.reuse ;  /* 0x0000001c03847223 */ /* 0x180fe2000001082e */
[-C--:B------:R-:W-:Y:S01]  /*33b0*/  FFMA.FTZ R21, R21, R28.reuse, -R46 ;  /* 0x0000001c15157223 */ /* 0x080fe2000001082e */
[----:B------:R-:W-:Y:S01]  /*33c0*/  FADD.FTZ R3, R151, R26 ;  /* 0x0000001a97037221 */ /* 0x000fe20000010000 */
[----:B------:R-:W-:Y:S01]  /*33d0*/  MUFU.EX2 R148, R148 ;  /* 0x0000009400947308 */ /* 0x000fe20000000800 */
[-CC-:B------:R-:W-:Y:S01]  /*33e0*/  FFMA.FTZ R144, R29, R28.reuse, -R46.reuse ;  /* 0x0000001c1d907223 */ /* 0x180fe2000001082e */
[-CC-:B------:R-:W-:Y:S01]  /*33f0*/  FFMA.FTZ R29, R69, R28.reuse, -R46.reuse ;  /* 0x0000001c451d7223 */ /* 0x180fe2000001082e */
[----:B----4-:R-:W-:Y:S01]  /*3400*/  FADD.FTZ R26, R6, R3 ;  /* 0x00000003061a7221 */ /* 0x010fe20000010000 */
[-CC-:B------:R-:W-:Y:S01]  /*3410*/  FFMA.FTZ R3, R5, R28.reuse, -R46.reuse ;  /* 0x0000001c05037223 */ /* 0x180fe2000001082e */
[-CC-:B------:R-:W-:Y:S01]  /*3420*/  FFMA.FTZ R146, R25, R28.reuse, -R46.reuse ;  /* 0x0000001c19927223 */ /* 0x180fe2000001082e */
[-C--:B------:R-:W-:Y:S01]  /*3430*/  FFMA.FTZ R140, R19, R28.reuse, -R46 ;  /* 0x0000001c138c7223 */ /* 0x080fe2000001082e */
[----:B-----5:R-:W-:Y:S01]  /*3440*/  FADD.FTZ R5, R145, R26 ;  /* 0x0000001a91057221 */ /* 0x020fe20000010000 */
[----:B------:R-:W1:Y:S01]  /*3450*/  MUFU.EX2 R27, R27 ;  /* 0x0000001b001b7308 */ /* 0x000e620000000800 */
[-CC-:B------:R-:W-:Y:S01]  /*3460*/  FFMA.FTZ R25, R73, R28.reuse, -R46.reuse ;  /* 0x0000001c49197223 */ /* 0x180fe2000001082e */
[-CC-:B------:R-:W-:Y:S01]  /*3470*/  FFMA.FTZ R15, R15, R28.reuse, -R46.reuse ;  /* 0x0000001c0f0f7223 */ /* 0x180fe2000001082e */
[----:B------:R-:W-:Y:S01]  /*3480*/  FADD.FTZ R26, R14, R5 ;  /* 0x000000050e1a7221 */ /* 0x000fe20000010000 */
[-CC-:B------:R-:W-:Y:S01]  /*3490*/  FFMA.FTZ R142, R13, R28.reuse, -R46.reuse ;  /* 0x0000001c0d8e7223 */ /* 0x180fe2000001082e */
[-CC-:B------:R-:W-:Y:S01]  /*34a0*/  FFMA.FTZ R13, R75, R28.reuse, -R46.reuse ;  /* 0x0000001c4b0d7223 */ /* 0x180fe2000001082e */
[-C--:B------:R-:W-:Y:S01]  /*34b0*/  FFMA.FTZ R136, R77, R28.reuse, -R46 ;  /* 0x0000001c4d887223 */ /* 0x080fe2000001082e */
[----:B---3--:R-:W-:Y:S01]  /*34c0*/  FADD.FTZ R5, R147, R26 ;  /* 0x0000001a93057221 */ /* 0x008fe20000010000 */
[----:B------:R-:W2:Y:S01]  /*34d0*/  MUFU.EX2 R150, R150 ;  /* 0x0000009600967308 */ /* 0x000ea20000000800 */
[-CC-:B------:R-:W-:Y:S01]  /*34e0*/  FFMA.FTZ R11, R11, R28.reuse, -R46.reuse ;  /* 0x0000001c0b0b7223 */ /* 0x180fe2000001082e */
[-CC-:B------:R-:W-:Y:S01]  /*34f0*/  FFMA.FTZ R138, R9, R28.reuse, -R46.reuse ;  /* 0x0000001c098a7223 */ /* 0x180fe2000001082e */
        /* <DEDUP_REMOVED lines=11> */
[----:B------:R-:W-:Y:S01]  /*35b0*/  F2FP.F16.F32.PACK_AB R149, R4, R149 ;  /* 0x000000950495723e */ /* 0x000fe200000000ff */
[-CC-:B------:R-:W-:Y:S01]  /*35c0*/  FFMA.FTZ R91, R91, R28.reuse, -R46.reuse ;  /* 0x0000001c5b5b7223 */ /* 0x180fe2000001082e */
[----:B------:R-:W1:Y:S01]  /*35d0*/  MUFU.EX2 R144, R144 ;  /* 0x0000009000907308 */ /* 0x000e620000000800 */
[----:B--2---:R-:W-:Y:S01]  /*35e0*/  FADD.FTZ R26, R150, R19 ;  /* 0x00000013961a7221 */ /* 0x004fe20000010000 */
[-CC-:B------:R-:W-:Y:S01]  /*35f0*/  FFMA.FTZ R67, R67, R28.reuse, -R46.reuse ;  /* 0x0000001c43437223 */ /* 0x180fe2000001082e */
[-CC-:B------:R-:W-:Y:S01]  /*3600*/  FFMA.FTZ R93, R93, R28.reuse, -R46.reuse ;  /* 0x0000001c5d5d7223 */ /* 0x180fe2000001082e */
[-CC-:B------:R-:W-:Y:S01]  /*3610*/  FFMA.FTZ R63, R63, R28.reuse, -R46.reuse ;  /* 0x0000001c3f3f7223 */ /* 0x180fe2000001082e */
[-CC-:B------:R-:W-:Y:S01]  /*3620*/  FFMA.FTZ R95, R95, R28.reuse, -R46.reuse ;  /* 0x0000001c5f5f7223 */ /* 0x180fe2000001082e */
[-CC-:B------:R-:W-:Y:S01]  /*3630*/  FFMA.FTZ R55, R55, R28.reuse, -R46.reuse ;  /* 0x0000001c37377223 */ /* 0x180fe2000001082e */
[-C--:B------:R-:W-:Y:S01]  /*3640*/  FFMA.FTZ R97, R97, R28.reuse, -R46 ;  /* 0x0000001c61617223 */ /* 0x080fe2000001082e */
[----:B------:R-:W2:Y:S01]  /*3650*/  MUFU.EX2 R29, R29 ;  /* 0x0000001d001d7308 */ /* 0x000ea20000000800 */
[----:B---3--:R-:W-:Y:S01]  /*3660*/  FADD.FTZ R19, R21, R26 ;  /* 0x0000001a15137221 */ /* 0x008fe20000010000 */
[----:B------:R-:W-:Y:S01]  /*3670*/  FFMA.FTZ R43, R43, R28, -R46 ;  /* 0x0000001c2b2b7223 */ /* 0x000fe2000001082e */
[----:B------:R-:W-:-:S02]  /*3680*/  F2FP.F16.F32.PACK_AB R150, R21, R150 ;  /* 0x000000961596723e */ /* 0x000fc400000000ff */
[----:B------:R-:W-:Y:S02]  /*3690*/  F2FP.F16.F32.PACK_AB R151, R6, R151 ;  /* 0x000000970697723e */ /* 0x000fe400000000ff */
[----:B------:R-:W-:Y:S01]  /*36a0*/  F2FP.F16.F32.PACK_AB R145, R14, R145 ;  /* 0x000000910e91723e */ /* 0x000fe200000000ff */
[----:B------:R-:W3:Y:S01]  /*36b0*/  MUFU.EX2 R146, R146 ;  /* 0x0000009200927308 */ /* 0x000ee20000000800 */
[----:B-1----:R-:W-:Y:S01]  /*36c0*/  FADD.FTZ R26, R144, R19 ;  /* 0x00000013901a7221 */ /* 0x002fe20000010000 */
[----:B------:R-:W-:Y:S01]  /*36d0*/  FADD.FTZ R19, R143, R48 ;  /* 0x000000308f137221 */ /* 0x000fe20000010000 */
[----:B------:R-:W-:Y:S02]  /*36e0*/  F2FP.F16.F32.PACK_AB R147, R12, R147 ;  /* 0x000000930c93723e */ /* 0x000fe400000000ff */
[----:B------:R-:W-:Y:S01]  /*36f0*/  F2FP.F16.F32.PACK_AB R141, R8, R141 ;  /* 0x0000008d088d723e */ /* 0x000fe200000000ff */
[C---:B------:R-:W-:Y:S01]  /*3700*/  FADD.FTZ R48, R10.reuse, R19 ;  /* 0x000000130a307221 */ /* 0x040fe20000010000 */
[----:B------:R-:W-:Y:S01]  /*3710*/  FFMA.FTZ R19, R89, R28, -R46 ;  /* 0x0000001c59137223 */ /* 0x000fe2000001082e */
[----:B------:R-:W1:Y:S01]  /*3720*/  MUFU.EX2 R25, R25 ;  /* 0x0000001900197308 */ /* 0x000e620000000800 */
[----:B--2---:R-:W-:Y:S01]  /*3730*/  FADD.FTZ R33, R29, R26 ;  /* 0x0000001a1d217221 */ /* 0x004fe20000010000 */
[----:B------:R-:W-:Y:S01]  /*3740*/  F2FP.F16.F32.PACK_AB R143, R10, R143 ;  /* 0x0000008f0a8f723e */ /* 0x000fe200000000ff */
[----:B------:R-:W-:Y:S01]  /*3750*/  IMAD.MOV.U32 R89, RZ, RZ, R119 ;  /* 0x000000ffff597224 */ /* 0x000fe200078e0077 */
[----:B------:R-:W-:-:S02]  /*3760*/  F2FP.F16.F32.PACK_AB R148, R27, R148 ;  /* 0x000000941b94723e */ /* 0x000fc400000000ff */
[----:B------:R-:W-:Y:S02]  /*3770*/  F2FP.F16.F32.PACK_AB R144, R29, R144 ;  /* 0x000000901d90723e */ /* 0x000fe400000000ff */
[----:B------:R-:W2:Y:S01]  /*3780*/  MUFU.EX2 R140, R140 ;  /* 0x0000008c008c7308 */ /* 0x000ea20000000800 */
[----:B---3--:R-:W-:-:S07]  /*3790*/  FADD.FTZ R26, R146, R33 ;  /* 0x00000021921a7221 */ /* 0x008fce0000010000 */
[----:B------:R-:W-:Y:S01]  /*37a0*/  MUFU.EX2 R139, R139 ;  /* 0x0000008b008b7308 */ /* 0x000fe20000000800 */
[C---:B-1----:R-:W-:Y:S01]  /*37b0*/  FADD.FTZ R33, R25.reuse, R26 ;  /* 0x0000001a19217221 */ /* 0x042fe20000010000 */
[----:B------:R-:W-:-:S06]  /*37c0*/  F2FP.F16.F32.PACK_AB R146, R25, R146 ;  /* 0x000000921992723e */ /* 0x000fcc00000000ff */
[----:B------:R-:W1:Y:S01]  /*37d0*/  MUFU.EX2 R15, R15 ;  /* 0x0000000f000f7308 */ /* 0x000e620000000800 */
[----:B--2---:R-:W-:-:S07]  /*37e0*/  FADD.FTZ R26, R140, R33 ;  /* 0x000000218c1a7221 */ /* 0x004fce0000010000 */
[----:B------:R-:W2:Y:S08]  /*37f0*/  MUFU.EX2 R142, R142 ;  /* 0x0000008e008e7308 */ /* 0x000eb00000000800 */
[----:B------:R-:W3:Y:S01]  /*3800*/  MUFU.EX2 R133, R133 ;  /* 0x0000008500857308 */ /* 0x000ee20000000800 */
[C---:B-1----:R-:W-:Y:S01]  /*3810*/  FADD.FTZ R33, R15.reuse, R26 ;  /* 0x0000001a0f217221 */ /* 0x042fe20000010000 */
[----:B------:R-:W-:-:S06]  /*3820*/  F2FP.F16.F32.PACK_AB R140, R15, R140 ;  /* 0x0000008c0f8c723e */ /* 0x000fcc00000000ff */
[----:B------:R1:W-:Y:S01]  /*3830*/  MUFU.EX2 R44, R35 ;  /* 0x00000023002c7308 */ /* 0x0003e20000000800 */
[----:B--2---:R-:W-:-:S07]  /*3840*/  FADD.FTZ R0, R142, R33 ;  /* 0x000000218e007221 */ /* 0x004fce0000010000 */
[----:B------:R-:W2:Y:S01]  /*3850*/  MUFU.EX2 R13, R13 ;  /* 0x0000000d000d7308 */ /* 0x000ea20000000800 */
[----:B-1----:R-:W-:Y:S01]  /*3860*/  FADD.FTZ R35, R137, R48 ;  /* 0x0000003089237221 */ /* 0x002fe20000010000 */
[----:B------:R-:W-:-:S03]  /*3870*/  F2FP.F16.F32.PACK_AB R137, R20, R137 ;  /* 0x000000891489723e */ /* 0x000fc600000000ff */
[----:B------:R-:W-:-:S03]  /*3880*/  FADD.FTZ R48, R20, R35 ;  /* 0x0000002314307221 */ /* 0x000fc60000010000 */
[----:B------:R-:W1:Y:S01]  /*3890*/  MUFU.EX2 R30, R36 ;  /* 0x00000024001e7308 */ /* 0x000e620000000800 */
[----:B------:R-:W-:Y:S01]  /*38a0*/  FADD.FTZ R35, R139, R48 ;  /* 0x000000308b237221 */ /* 0x000fe20000010000 */
[----:B------:R-:W-:-:S03]  /*38b0*/  F2FP.F16.F32.PACK_AB R139, R24, R139 ;  /* 0x0000008b188b723e */ /* 0x000fc600000000ff */
[----:B------:R-:W-:-:S03]  /*38c0*/  FADD.FTZ R26, R24, R35 ;  /* 0x00000023181a7221 */ /* 0x000fc60000010000 */
[----:B------:R-:W4:Y:S01]  /*38d0*/  MUFU.EX2 R136, R136 ;  /* 0x0000008800887308 */ /* 0x000f220000000800 */
[----:B---3--:R-:W-:Y:S01]  /*38e0*/  FADD.FTZ R35, R133, R26 ;  /* 0x0000001a85237221 */ /* 0x008fe20000010000 */
[C---:B--2---:R-:W-:Y:S01]  /*38f0*/  FADD.FTZ R33, R13.reuse, R0 ;  /* 0x000000000d217221 */ /* 0x044fe20000010000 */
[----:B------:R-:W-:-:S05]  /*3900*/  F2FP.F16.F32.PACK_AB R142, R13, R142 ;  /* 0x0000008e0d8e723e */ /* 0x000fca00000000ff */
[----:B------:R-:W2:Y:S01]  /*3910*/  MUFU.EX2 R135, R135 ;  /* 0x0000008700877308 */ /* 0x000ea20000000800 */
[C---:B-1----:R-:W-:Y:S01]  /*3920*/  FADD.FTZ R26, R30.reuse, R35 ;  /* 0x000000231e1a7221 */ /* 0x042fe20000010000 */
[----:B------:R-:W-:-:S06]  /*3930*/  F2FP.F16.F32.PACK_AB R133, R30, R133 ;  /* 0x000000851e85723e */ /* 0x000fcc00000000ff */
[----:B------:R-:W1:Y:S01]  /*3940*/  MUFU.EX2 R11, R11 ;  /* 0x0000000b000b7308 */ /* 0x000e620000000800 */
[----:B----4-:R-:W-:-:S07]  /*3950*/  FADD.FTZ R0, R136, R33 ;  /* 0x0000002188007221 */ /* 0x010fce0000010000 */
[----:B------:R-:W3:Y:S01]  /*3960*/  MUFU.EX2 R32, R32 ;  /* 0x0000002000207308 */ /* 0x000ee20000000800 */
[----:B--2---:R-:W-:-:S07]  /*3970*/  FADD.FTZ R35, R135, R26 ;  /* 0x0000001a87237221 */ /* 0x004fce0000010000 */
[----:B------:R-:W2:Y:S01]  /*3980*/  MUFU.EX2 R138, R138 ;  /* 0x0000008a008a7308 */ /* 0x000ea20000000800 */
[C---:B-1----:R-:W-:Y:S01]  /*3990*/  FADD.FTZ R33, R11.reuse, R0 ;  /* 0x000000000b217221 */ /* 0x042fe20000010000 */
[----:B------:R-:W-:-:S06]  /*39a0*/  F2FP.F16.F32.PACK_AB R136, R11, R136 ;  /* 0x000000880b88723e */ /* 0x000fcc00000000ff */
[----:B------:R-:W1:Y:S01]  /*39b0*/  MUFU.EX2 R129, R129 ;  /* 0x0000008100817308 */ /* 0x000e620000000800 */
[C---:B---3--:R-:W-:Y:S01]  /*39c0*/  FADD.FTZ R26, R32.reuse, R35 ;  /* 0x00000023201a7221 */ /* 0x048fe20000010000 */
[----:B------:R-:W-:-:S06]  /*39d0*/  F2FP.F16.F32.PACK_AB R135, R32, R135 ;  /* 0x000000872087723e */ /* 0x000fcc00000000ff */
[----:B------:R-:W3:Y:S01]  /*39e0*/  MUFU.EX2 R9, R9 ;  /* 0x0000000900097308 */ /* 0x000ee20000000800 */
[----:B--2---:R-:W-:-:S07]  /*39f0*/  FADD.FTZ R0, R138, R33 ;  /* 0x000000218a007221 */ /* 0x004fce0000010000 */
        /* <DEDUP_REMOVED lines=16> */
[C---:B-1----:R-:W-:Y:S01]  /*3b00*/  FADD.FTZ R4, R38.reuse, R35 ;  /* 0x0000002326047221 */ /* 0x042fe20000010000 */
[----:B------:R-:W-:-:S06]  /*3b10*/  F2FP.F16.F32.PACK_AB R131, R38, R131 ;  /* 0x000000832683723e */ /* 0x000fcc00000000ff */
[----:B------:R-:W1:Y:S01]  /*3b20*/  MUFU.EX2 R5, R5 ;  /* 0x0000000500057308 */ /* 0x000e620000000800 */
[----:B---3--:R-:W-:-:S07]  /*3b30*/  FADD.FTZ R0, R134, R33 ;  /* 0x0000002186007221 */ /* 0x008fce0000010000 */
        /* <DEDUP_REMOVED lines=21> */
[----:B---3--:R-:W-:Y:S01]  /*3c90*/  FADD.FTZ R33, R121, R4 ;  /* 0x0000000479217221 */ /* 0x008fe20000010000 */
[----:B------:R-:W-:-:S03]  /*3ca0*/  F2FP.F16.F32.PACK_AB R121, R44, R121 ;  /* 0x000000792c79723e */ /* 0x000fc600000000ff */
[----:B------:R-:W-:-:S03]  /*3cb0*/  FADD.FTZ R4, R44, R33 ;  /* 0x000000212c047221 */ /* 0x000fc60000010000 */
        /* <DEDUP_REMOVED lines=9> */
[----:B------:R-:W-:Y:S01]  /*3d50*/  F2FP.F16.F32.PACK_AB R124, R124, R91 ;  /* 0x0000005b7c7c723e */ /* 0x000fe200000000ff */
[----:B------:R-:W-:-:S05]  /*3d60*/  IMAD.MOV.U32 R91, RZ, RZ, R119 ;  /* 0x000000ffff5b7224 */ /* 0x000fca00078e0077 */
[----:B------:R-:W2:Y:S01]  /*3d70*/  MUFU.EX2 R95, R95 ;  /* 0x0000005f005f7308 */ /* 0x000ea20000000800 */
[----:B-1----:R-:W-:-:S07]  /*3d80*/  FADD.FTZ R21, R93, R4 ;  /* 0x000000045d157221 */ /* 0x002fce0000010000 */
[----:B------:R-:W1:Y:S01]  /*3d90*/  MUFU.EX2 R120, R55 ;  /* 0x0000003700787308 */ /* 0x000e620000000800 */
[C---:B---3--:R-:W-:Y:S01]  /*3da0*/  FADD.FTZ R4, R126.reuse, R21 ;  /* 0x000000157e047221 */ /* 0x048fe20000010000 */
[----:B------:R-:W-:Y:S01]  /*3db0*/  F2FP.F16.F32.PACK_AB R126, R126, R93 ;  /* 0x0000005d7e7e723e */ /* 0x000fe200000000ff */
[----:B------:R-:W-:-:S05]  /*3dc0*/  IMAD.MOV.U32 R93, RZ, RZ, R119 ;  /* 0x000000ffff5d7224 */ /* 0x000fca00078e0077 */
[----:B------:R-:W3:Y:S01]  /*3dd0*/  MUFU.EX2 R97, R97 ;  /* 0x0000006100617308 */ /* 0x000ee20000000800 */
[----:B--2---:R-:W-:-:S07]  /*3de0*/  FADD.FTZ R11, R95, R4 ;  /* 0x000000045f0b7221 */ /* 0x004fce0000010000 */
[----:B------:R-:W2:Y:S01]  /*3df0*/  MUFU.EX2 R122, R43 ;  /* 0x0000002b007a7308 */ /* 0x000ea20000000800 */
[C---:B-1----:R-:W-:Y:S01]  /*3e00*/  FADD.FTZ R4, R120.reuse, R11 ;  /* 0x0000000b78047221 */ /* 0x042fe20000010000 */
[----:B------:R-:W-:Y:S01]  /*3e10*/  F2FP.F16.F32.PACK_AB R120, R120, R95 ;  /* 0x0000005f7878723e */ /* 0x000fe200000000ff */
[----:B------:R-:W-:-:S05]  /*3e20*/  IMAD.MOV.U32 R95, RZ, RZ, R119 ;  /* 0x000000ffff5f7224 */ /* 0x000fca00078e0077 */
[----:B------:R-:W1:Y:S01]  /*3e30*/  MUFU.EX2 R34, R34 ;  /* 0x0000002200227308 */ /* 0x000e620000000800 */
[----:B---3--:R-:W-:-:S04]  /*3e40*/  FADD.FTZ R3, R97, R4 ;  /* 0x0000000461037221 */ /* 0x008fc80000010000 */
[C---:B--2---:R-:W-:Y:S01]  /*3e50*/  FADD.FTZ R3, R122.reuse, R3 ;  /* 0x000000037a037221 */ /* 0x044fe20000010000 */
[----:B------:R-:W-:Y:S01]  /*3e60*/  F2FP.F16.F32.PACK_AB R122, R122, R97 ;  /* 0x000000617a7a723e */ /* 0x000fe200000000ff */
[----:B------:R-:W-:Y:S02]  /*3e70*/  IMAD.MOV.U32 R97, RZ, RZ, R119 ;  /* 0x000000ffff617224 */ /* 0x000fe400078e0077 */
[C---:B-1----:R-:W-:Y:S01]  /*3e80*/  FADD.FTZ R0, R34.reuse, R35 ;  /* 0x0000002322007221 */ /* 0x042fe20000010000 */
[----:B------:R-:W-:Y:S01]  /*3e90*/  F2FP.F16.F32.PACK_AB R123, R34, R123 ;  /* 0x0000007b227b723e */ /* 0x000fe200000000ff */
[----:B------:R-:W-:Y:S06]  /*3ea0*/  @!P2 BRA `(.L_x_1567) ;  /* 0x0000002c00c8a947 */ /* 0x000fec0003800000 */
[----:B------:R-:W-:Y:S01]  /*3eb0*/  IMAD.MOV.U32 R5, RZ, RZ, R7 ;  /* 0x000000ffff057224 */ /* 0x000fe200078e0007 */
[----:B------:R-:W-:Y:S02]  /*3ec0*/  MOV R4, R31 ;  /* 0x0000001f00047202 */ /* 0x000fe40000000f00 */
        /* <DEDUP_REMOVED lines=19> */
[----:B------:R-:W-:Y:S01]  /*4000*/  ULDC UR21, c[0x0][0x288] ;  /* 0x0000a20000157ab9 */ /* 0x000fe20000000800 */
[----:B------:R-:W-:Y:S01]  /*4010*/  ULDC UR26, c[0x0][0x404] ;  /* 0x00010100001a7ab9 */ /* 0x000fe20000000800 */
[----:B------:R-:W-:Y:S01]  /*4020*/  ULDC UR23, c[0x0][0x9d8] ;  /* 0x0002760000177ab9 */ /* 0x000fe20000000800 */
[----:B------:R-:W-:-:S05]  /*4030*/  ULDC.64 UR24, c[0x0][0x3f8] ;  /* 0x0000fe0000187ab9 */ /* 0x000fca0000000a00 */
.L_x_1576:
        /* <DEDUP_REMOVED lines=9> */
.L_x_1569:
[----:B------:R-:W-:Y:S01]  /*40d0*/  ULEA UR6, UR36, UR40, 0x3 ;  /* 0x0000002824067291 */ /* 0x000fe2000f8e183f */
[----:B------:R-:W-:-:S05]  /*40e0*/  IMAD.U32 R6, RZ, RZ, UR37 ;  /* 0x00000025ff067e24 */ /* 0x000fca000f8e00ff */
[----:B------:R-:W-:-:S04]  /*40f0*/  SHF.L.U32 R6, R6, 0x1f, RZ ;  /* 0x0000001f06067819 */ /* 0x000fc800000006ff */
[----:B------:R1:W2:Y:S01]  /*4100*/  SYNCS.PHASECHK.TRANS64.TRYWAIT P3, [UR6+0x16830], R6 ;  /* 0x01683006ff0075a7 */ /* 0x0002a20008060146 */
[----:B------:R-:W-:Y:S05]  /*4110*/  @!P0 BRA `(.L_x_1570) ;  /* 0x0000000000048947 */ /* 0x000fea0003800000 */
[----:B------:R-:W-:Y:S01]  /*4120*/  BPT.TRAP 0x1 ;  /* 0x000000040000795c */ /* 0x000fe20000300000 */
.L_x_1570:
[----:B--2---:R-:W-:Y:S05]  /*4130*/  @P3 BRA `(.L_x_1568) ;  /* 0x0000000000083947 */ /* 0x004fea0003800000 */
[----:B------:R-:W2:Y:S02]  /*4140*/  SYNCS.PHASECHK.TRANS64.TRYWAIT P3, [UR6+0x16830], R6 ;  /* 0x01683006ff0075a7 */ /* 0x000ea40008060146 */
[----:B--2---:R-:W-:Y:S05]  /*4150*/  @!P3 BRA `(.L_x_1571) ;  /* 0x00000090006cb947 */ /* 0x004fea0003800000 */
.L_x_1568:
        /* <DEDUP_REMOVED lines=25> */
.L_x_1573:
[----:B------:R-:W-:Y:S01]  /*42f0*/  ULEA UR6, UR28, UR40, 0x3 ;  /* 0x000000281c067291 */ /* 0x000fe2000f8e183f */
[----:B------:R-:W-:-:S05]  /*4300*/  IMAD.U32 R6, RZ, RZ, UR30 ;  /* 0x0000001eff067e24 */ /* 0x000fca000f8e00ff */
[----:B------:R-:W-:-:S04]  /*4310*/  SHF.L.U32 R6, R6, 0x1f, RZ ;  /* 0x0000001f06067819 */ /* 0x000fc800000006ff */
[----:B------:R1:W2:Y:S01]  /*4320*/  SYNCS.PHASECHK.TRANS64.TRYWAIT P2, [UR6+0x16850], R6 ;  /* 0x01685006ff0075a7 */ /* 0x0002a20008040146 */
[----:B------:R-:W-:Y:S05]  /*4330*/  @!P0 BRA `(.L_x_1574) ;  /* 0x0000000000048947 */ /* 0x000fea0003800000 */
[----:B------:R-:W-:Y:S01]  /*4340*/  BPT.TRAP 0x1 ;  /* 0x000000040000795c */ /* 0x000fe20000300000 */
.L_x_1574:
[----:B--2---:R-:W-:Y:S05]  /*4350*/  @P2 BRA `(.L_x_1572) ;  /* 0x0000000000082947 */ /* 0x004fea0003800000 */
[----:B------:R-:W2:Y:S02]  /*4360*/  SYNCS.PHASECHK.TRANS64.TRYWAIT P2, [UR6+0x16850], R6 ;  /* 0x01685006ff0075a7 */ /* 0x000ea40008040146 */
[----:B--2---:R-:W-:Y:S05]  /*4370*/  @!P2 BRA `(.L_x_1575) ;  /* 0x0000008c00fca947 */ /* 0x004fea0003800000 */
.L_x_1572:
[----:B------:R-:W-:Y:S01]  /*4380*/  UIADD3 UR6, UR40, 0x400, URZ ;  /* 0x0000040028067890 */ /* 0x000fe2000fffe03f */
[----:B------:R-:W-:Y:S01]  /*4390*/  WARPGROUP.ARRIVE ;  /* 0x00000000000079c5 */ /* 0x000fe20000000000 */
[----:B------:R-:W-:Y:S01]  /*43a0*/  UMOV UR7, 0x40000040 ;  /* 0x4000004000077882 */ /* 0x000fe20000000000 */
[----:B------:R-:W-:Y:S01]  /*43b0*/  UISETP.NE.U32.AND UP0, UPT, UR24, URZ, UPT ;  /* 0x0000003f1800728c */ /* 0x000fe2000bf05070 */
[----:B-12---:R-:W-:Y:S01]  /*43c0*/  FMUL.FTZ R6, R24, UR23 ;  /* 0x0000001718067c20 */ /* 0x006fe20008410000 */
[----:B------:R-:W-:Y:S01]  /*43d0*/  USHF.R.U32.HI UR6, URZ, 0x4, UR6 ;  /* 0x000000043f067899 */ /* 0x000fe20008011606 */
[----:B------:R-:W-:Y:S01]  /*43e0*/  FMUL.FTZ R24, R38, UR23 ;  /* 0x0000001726187c20 */ /* 0x000fe20008410000 */
[----:B------:R-:W-:Y:S01]  /*43f0*/  UISETP.NE.AND.EX UP0, UPT, UR25, URZ, UPT, UP0 ;  /* 0x0000003f1900728c */ /* 0x000fe2000bf05300 */
        /* <DEDUP_REMOVED lines=19> */
[----:B------:R-:W-:Y:S01]  /*4530*/  FMUL.FTZ R31, R40, UR23 ;  /* 0x00000017281f7c20 */ /* 0x000fe20008410000 */
[----:B------:R-:W-:Y:S01]  /*4540*/  FMUL.FTZ R40, R41, UR23 ;  /* 0x0000001729287c20 */ /* 0x000fe20008410000 */
[----:B------:R-:W-:Y:S01]  /*4550*/  FMUL.FTZ R7, R26, UR23 ;  /* 0x000000171a077c20 */ /* 0x000fe20008410000 */
[----:B------:R-:W-:Y:S01]  /*4560*/  FMUL.FTZ R60, R60, UR23 ;  /* 0x000000173c3c7c20 */ /* 0x000fe20008410000 */
[----:B------:R-:W-:Y:S01]  /*4570*/  FMUL.FTZ R26, R42, UR23 ;  /* 0x000000172a1a7c20 */ /* 0x000fe20008410000 */
[----:B------:R-:W-:Y:S01]  /*4580*/  FMUL.FTZ R42, R44, UR23 ;  /* 0x000000172c2a7c20 */ /* 0x000fe20008410000 */
[----:B------:R-:W-:Y:S01]  /*4590*/  FMUL.FTZ R44, R45, UR23 ;  /* 0x000000172d2c7c20 */ /* 0x000fe20008410000 */
[----:B------:R-:W4:Y:S01]  /*45a0*/  MUFU.TANH R13, R13 ;  /* 0x0000000d000d7308 */ /* 0x000f220000002400 */
[----:B------:R-:W-:Y:S01]  /*45b0*/  FMUL.FTZ R29, R46, UR23 ;  /* 0x000000172e1d7c20 */ /* 0x000fe20008410000 */
[----:B------:R-:W-:Y:S01]  /*45c0*/  FMUL.FTZ R46, R48, UR23 ;  /* 0x00000017302e7c20 */ /* 0x000fe20008410000 */
[----:B------:R-:W-:Y:S01]  /*45d0*/  FMUL.FTZ R8, R27, UR23 ;  /* 0x000000171b087c20 */ /* 0x000fe20008410000 */
[----:B------:R-:W-:Y:S01]  /*45e0*/  FMUL.FTZ R27, R43, UR23 ;  /* 0x000000172b1b7c20 */ /* 0x000fe20008410000 */
[----:B------:R-:W-:Y:S01]  /*45f0*/  FMUL.FTZ R48, R49, UR23 ;  /* 0x0000001731307c20 */ /* 0x000fe20008410000 */
[----:B------:R-:W-:Y:S01]  /*4600*/  FMUL.FTZ R32, R50, UR23 ;  /* 0x0000001732207c20 */ /* 0x000fe20008410000 */
[----:B------:R-:W-:Y:S01]  /*4610*/  FMUL.FTZ R50, R52, UR23 ;  /* 0x0000001734327c20 */ /* 0x000fe20008410000 */
[----:B------:R-:W5:Y:S01]  /*4620*/  MUFU.TANH R15, R15 ;  /* 0x0000000f000f7308 */ /* 0x000f620000002400 */
        /* <DEDUP_REMOVED lines=17> */
[----:B------:R-:W-:-:S06]  /*4740*/  UMOV UR30, UR37 ;  /* 0x00000025001e7c82 */ /* 0x000fcc0008000000 */
[----:B------:R-:W5:Y:S08]  /*4750*/  MUFU.TANH R28, R28 ;  /* 0x0000001c001c7308 */ /* 0x000f700000002400 */
[----:B------:R-:W5:Y:S08]  /*4760*/  MUFU.TANH R31, R31 ;  /* 0x0000001f001f7308 */ /* 0x000f700000002400 */
[----:B------:R-:W5:Y:S08]  /*4770*/  MUFU.TANH R40, R40 ;  /* 0x0000002800287308 */ /* 0x000f700000002400 */
[----:B------:R-:W5:Y:S08]  /*4780*/  MUFU.TANH R42, R42 ;  /* 0x0000002a002a7308 */ /* 0x000f700000002400 */
[----:B------:R-:W5:Y:S01]  /*4790*/  MUFU.TANH R44, R44 ;  /* 0x0000002c002c7308 */ /* 0x000f620000002400 */
[----:B------:R-:W-:-:S02]  /*47a0*/  WARPGROUP.DEPBAR.LE gsb0, 0x0 ;  /* 0x00008000000079c5 */ /* 0x000fc40000010000 */
[----:B------:R-:W-:-:S05]  /*47b0*/  WARPGROUP.ARRIVE ;  /* 0x00000000000079c5 */ /* 0x000fca0000000000 */
[----:B------:R-:W5:Y:S01]  /*47c0*/  MUFU.TANH R46, R46 ;  /* 0x0000002e002e7308 */ /* 0x000f620000002400 */
[----:B------:R-:W-:Y:S01]  /*47d0*/  HGMMA.64x64x16.F32 R88, R144, gdesc[UR4].tnspB, R88, gsb0 ;  /* 0x40e0000490587df0 */ /* 0x000fe20008000858 */
[----:B------:R-:W-:Y:S01]  /*47e0*/  UMOV UR6, 0xffffff80 ;  /* 0xffffff8000067882 */ /* 0x000fe20000000000 */
[----:B------:R-:W-:Y:S02]  /*47f0*/  USEL UR7, UR26, 0x1, UP0 ;  /* 0x000000011a077887 */ /* 0x000fe40008000000 */
[----:B------:R-:W-:-:S03]  /*4800*/  UIMAD UR6, UR29, UR6, 0x1 ;  /* 0x000000011d0674a4 */ /* 0x000fc6000f8e0206 */
[----:B------:R-:W5:Y:S01]  /*4810*/  MUFU.TANH R48, R48 ;  /* 0x0000003000307308 */ /* 0x000f620000002400 */
[----:B------:R-:W-:Y:S02]  /*4820*/  UISETP.GT.AND UP0, UPT, UR29, UR27, UPT ;  /* 0x0000001b1d00728c */ /* 0x000fe4000bf04270 */
[----:B------:R-:W-:Y:S02]  /*4830*/  UIADD3 UR6, UR42, UR6, URZ ;  /* 0x000000062a067290 */ /* 0x000fe4000fffe03f */
[----:B------:R-:W-:Y:S02]  /*4840*/  UIADD3 UR29, UR29, -0x1, URZ ;  /* 0xffffffff1d1d7890 */ /* 0x000fe4000fffe03f */
[----:B------:R-:W-:Y:S01]  /*4850*/  UIMAD UR6, UR7, UR22, UR6 ;  /* 0x00000016070672a4 */ /* 0x000fe2000f8e0206 */
[----:B------:R-:W5:Y:S02]  /*4860*/  MUFU.TANH R50, R50 ;  /* 0x0000003200327308 */ /* 0x000f640000002400 */
[----:B------:R-:W-:Y:S01]  /*4870*/  UMOV UR7, 0x40000040 ;  /* 0x4000004000077882 */ /* 0x000fe20000000000 */
[----:B------:R-:W-:-:S05]  /*4880*/  UIADD3 UR6, UR6, -UR21, URZ ;  /* 0x8000001506067290 */ /* 0x000fca000fffe03f */
[----:B------:R-:W5:Y:S01]  /*4890*/  MUFU.TANH R52, R52 ;  /* 0x0000003400347308 */ /* 0x000f620000002400 */
[----:B------:R-:W-:Y:S01]  /*48a0*/  IMAD.U32 R38, RZ, RZ, UR6 ;  /* 0x00000006ff267e24 */ /* 0x000fe2000f8e00ff */
[----:B------:R-:W-:-:S03]  /*48b0*/  UIADD3 UR6, UR10, 0x100, URZ ;  /* 0x000001000a067890 */ /* 0x000fc6000fffe03f */
[----:B------:R-:W-:-:S03]  /*48c0*/  IMAD R39, R17, -0x2, R38 ;  /* 0xfffffffe11277824 */ /* 0x000fc600078e0226 */
[----:B------:R-:W5:Y:S01]  /*48d0*/  MUFU.TANH R54, R54 ;  /* 0x0000003600367308 */ /* 0x000f620000002400 */
[----:B------:R-:W-:-:S05]  /*48e0*/  IMAD.IADD R38, R18, 0x1, R39 ;  /* 0x0000000112267824 */ /* 0x000fca00078e0227 */
[C---:B------:R-:W-:Y:S02]  /*48f0*/  ISETP.GT.AND P2, PT, R38.reuse, RZ, PT ;  /* 0x000000ff2600720c */ /* 0x040fe40003f44270 */
[----:B------:R-:W-:Y:S01]  /*4900*/  ISETP.GT.AND P3, PT, R38, 0x1, PT ;  /* 0x000000012600780c */ /* 0x000fe20003f64270 */
[----:B------:R-:W5:Y:S01]  /*4910*/  MUFU.TANH R56, R56 ;  /* 0x0000003800387308 */ /* 0x000f620000002400 */
[----:B-1----:R-:W-:Y:S02]  /*4920*/  FSEL R39, R6, -INF , P2 ;  /* 0xff80000006277808 */ /* 0x002fe40001000000 */
[C---:B------:R-:W-:Y:S02]  /*4930*/  ISETP.GT.AND P2, PT, R38.reuse, 0x8, PT ;  /* 0x000000082600780c */ /* 0x040fe40003f44270 */
[----:B--2---:R-:W-:Y:S02]  /*4940*/  FSEL R9, R9, -INF , P3 ;  /* 0xff80000009097808 */ /* 0x004fe40001800000 */
[----:B------:R-:W-:Y:S01]  /*4950*/  FMNMX.FTZ R58, R39, R4, !PT ;  /* 0x00000004273a7209 */ /* 0x000fe20007810000 */
[----:B------:R1:W-:Y:S01]  /*4960*/  MUFU.TANH R6, R60 ;  /* 0x0000003c00067308 */ /* 0x0003e20000002400 */
[----:B------:R-:W-:-:S02]  /*4970*/  ISETP.GT.AND P3, PT, R38, 0x9, PT ;  /* 0x000000092600780c */ /* 0x000fc40003f64270 */
[----:B---3--:R-:W-:Y:S02]  /*4980*/  FSEL R41, R10, -INF , P2 ;  /* 0xff8000000a297808 */ /* 0x008fe40001000000 */
[----:B------:R-:W-:Y:S02]  /*4990*/  FMNMX.FTZ R58, R9, R58, !PT ;  /* 0x0000003a093a7209 */ /* 0x000fe40007810000 */
[C---:B------:R-:W-:Y:S01]  /*49a0*/  ISETP.GT.AND P2, PT, R38.reuse, 0x10, PT ;  /* 0x000000102600780c */ /* 0x040fe20003f44270 */
[----:B------:R2:W3:Y:S01]  /*49b0*/  MUFU.TANH R10, R61 ;  /* 0x0000003d000a7308 */ /* 0x0004e20000002400 */
[----:B----4-:R-:W-:Y:S02]  /*49c0*/  FSEL R13, R13, -INF , P3 ;  /* 0xff8000000d0d7808 */ /* 0x010fe40001800000 */
[----:B------:R-:W-:Y:S02]  /*49d0*/  FMNMX.FTZ R58, R41, R58, !PT ;  /* 0x0000003a293a7209 */ /* 0x000fe40007810000 */
[----:B------:R-:W-:-:S02]  /*49e0*/  ISETP.GT.AND P3, PT, R38, 0x11, PT ;  /* 0x000000112600780c */ /* 0x000fc40003f64270 */
[----:B-----5:R-:W-:Y:S01]  /*49f0*/  FSEL R15, R15, -INF , P2 ;  /* 0xff8000000f0f7808 */ /* 0x020fe20001000000 */
[----:B------:R-:W-:Y:S01]  /*4a00*/  MUFU.TANH R76, R76 ;  /* 0x0000004c004c7308 */ /* 0x000fe20000002400 */
[----:B------:R-:W-:Y:S02]  /*4a10*/  FMNMX.FTZ R58, R13, R58, !PT ;  /* 0x0000003a0d3a7209 */ /* 0x000fe40007810000 */
[C---:B------:R-:W-:Y:S02]  /*4a20*/  ISETP.GT.AND P2, PT, R38.reuse, 0x18, PT ;  /* 0x000000182600780c */ /* 0x040fe40003f44270 */
[----:B------:R-:W-:Y:S02]  /*4a30*/  FSEL R19, R19, -INF , P3 ;  /* 0xff80000013137808 */ /* 0x000fe40001800000 */
[----:B-1----:R-:W-:Y:S01]  /*4a40*/  FMNMX.FTZ R60, R15, R58, !PT ;  /* 0x0000003a0f3c7209 */ /* 0x002fe20007810000 */
[----:B------:R-:W-:Y:S01]  /*4a50*/  FMUL.FTZ R58, R65, UR23 ;  /* 0x00000017413a7c20 */ /* 0x000fe20008410000 */
[----:B------:R-:W-:Y:S01]  /*4a60*/  ISETP.GT.AND P3, PT, R38, 0x19, PT ;  /* 0x000000192600780c */ /* 0x000fe20003f64270 */
[----:B------:R-:W-:Y:S01]  /*4a70*/  MUFU.TANH R80, R80 ;  /* 0x0000005000507308 */ /* 0x000fe20000002400 */
[----:B------:R-:W-:-:S02]  /*4a80*/  FSEL R21, R21, -INF , P2 ;  /* 0xff80000015157808 */ /* 0x000fc40001000000 */
[----:B------:R-:W-:Y:S01]  /*4a90*/  FMNMX.FTZ R60, R19, R60, !PT ;  /* 0x0000003c133c7209 */ /* 0x000fe20007810000 */
[----:B------:R-:W-:Y:S02]  /*4aa0*/  WARPGROUP.DEPBAR.LE gsb0, 0x0 ;  /* 0x00008000000079c5 */ /* 0x000fe40000010000 */
[----:B------:R-:W-:Y:S01]  /*4ab0*/  WARPGROUP.ARRIVE ;  /* 0x00000000000079c5 */ /* 0x000fe20000000000 */
[----:B------:R-:W-:Y:S01]  /*4ac0*/  ISETP.GT.AND P2, PT, R38, 0x20, PT ;  /* 0x000000202600780c */ /* 0x000fe20003f44270 */
[----:B------:R-:W1:Y:S01]  /*4ad0*/  MUFU.TANH R58, R58 ;  /* 0x0000003a003a7308 */ /* 0x000e620000002400 */
[----:B------:R-:W-:Y:S01]  /*4ae0*/  FSEL R43, R28, -INF , P3 ;  /* 0xff8000001c2b7808 */ /* 0x000fe20001800000 */
[----:B------:R-:W-:Y:S01]  /*4af0*/  FMUL.FTZ R28, R68, UR23 ;  /* 0x00000017441c7c20 */ /* 0x000fe20008410000 */
[----:B------:R-:W-:Y:S01]  /*4b00*/  FMNMX.FTZ R60, R21, R60, !PT ;  /* 0x0000003c153c7209 */ /* 0x000fe20007810000 */
[----:B------:R-:W-:Y:S01]  /*4b10*/  HGMMA.64x64x16.F32 R88, R140, gdesc[UR4].tnspB, R88, gsb0 ;  /* 0x40e000048c587df0 */ /* 0x000fe20008000858 */
[----:B------:R-:W-:Y:S01]  /*4b20*/  ISETP.GT.AND P3, PT, R38, 0x21, PT ;  /* 0x000000212600780c */ /* 0x000fe20003f64270 */
[----:B------:R-:W-:Y:S01]  /*4b30*/  FMUL.FTZ R145, R72, UR23 ;  /* 0x0000001748917c20 */ /* 0x000fe20008410000 */
[----:B------:R-:W-:Y:S01]  /*4b40*/  FSEL R45, R31, -INF , P2 ;  /* 0xff8000001f2d7808 */ /* 0x000fe20001000000 */
[----:B------:R-:W-:Y:S01]  /*4b50*/  MUFU.TANH R28, R28 ;  /* 0x0000001c001c7308 */ /* 0x000fe20000002400 */
[----:B------:R-:W-:Y:S01]  /*4b60*/  FMNMX.FTZ R60, R43, R60, !PT ;  /* 0x0000003c2b3c7209 */ /* 0x000fe20007810000 */
[----:B------:R-:W-:Y:S01]  /*4b70*/  FMUL.FTZ R147, R73, UR23 ;  /* 0x0000001749937c20 */ /* 0x000fe20008410000 */
[----:B------:R-:W-:Y:S01]  /*4b80*/  ISETP.GT.AND P2, PT, R38, 0x28, PT ;  /* 0x000000282600780c */ /* 0x000fe20003f44270 */
[----:B------:R-:W-:Y:S01]  /*4b90*/  UIADD3 UR6, UR10, 0x180, URZ ;  /* 0x000001800a067890 */ /* 0x000fe2000fffe03f */
[----:B------:R-:W-:Y:S01]  /*4ba0*/  FSEL R47, R40, -INF , P3 ;  /* 0xff800000282f7808 */ /* 0x000fe20001800000 */
[----:B------:R-:W-:Y:S01]  /*4bb0*/  UMOV UR7, 0x40000040 ;  /* 0x4000004000077882 */ /* 0x000fe20000000000 */
[----:B------:R-:W-:Y:S01]  /*4bc0*/  FMNMX.FTZ R60, R45, R60, !PT ;  /* 0x0000003c2d3c7209 */ /* 0x000fe20007810000 */
[----:B------:R-:W-:Y:S01]  /*4bd0*/  MUFU.TANH R145, R145 ;  /* 0x0000009100917308 */ /* 0x000fe20000002400 */
[----:B------:R-:W-:Y:S01]  /*4be0*/  ISETP.GT.AND P3, PT, R38, 0x29, PT ;  /* 0x000000292600780c */ /* 0x000fe20003f64270 */
[----:B------:R-:W-:Y:S01]  /*4bf0*/  FMUL.FTZ R31, R77, UR23 ;  /* 0x000000174d1f7c20 */ /* 0x000fe20008410000 */
[----:B------:R-:W-:Y:S01]  /*4c00*/  FSEL R49, R42, -INF , P2 ;  /* 0xff8000002a317808 */ /* 0x000fe20001000000 */
[----:B------:R-:W-:Y:S01]  /*4c10*/  FMUL.FTZ R42, R67, UR23 ;  /* 0x00000017432a7c20 */ /* 0x000fe20008410000 */
[----:B------:R-:W-:Y:S01]  /*4c20*/  FMNMX.FTZ R60, R47, R60, !PT ;  /* 0x0000003c2f3c7209 */ /* 0x000fe20007810000 */
[----:B------:R-:W-:Y:S01]  /*4c30*/  FMUL.FTZ R40, R66, UR23 ;  /* 0x0000001742287c20 */ /* 0x000fe20008410000 */
[----:B------:R-:W-:Y:S01]  /*4c40*/  ISETP.GT.AND P2, PT, R38, 0x30, PT ;  /* 0x000000302600780c */ /* 0x000fe20003f44270 */
[----:B------:R-:W-:Y:S01]  /*4c50*/  MUFU.TANH R147, R147 ;  /* 0x0000009300937308 */ /* 0x000fe20000002400 */
[----:B------:R-:W-:Y:S01]  /*4c60*/  FSEL R51, R44, -INF , P3 ;  /* 0xff8000002c337808 */ /* 0x000fe20001800000 */
[----:B------:R-:W-:Y:S01]  /*4c70*/  FMUL.FTZ R44, R70, UR23 ;  /* 0x00000017462c7c20 */ /* 0x000fe20008410000 */
[----:B------:R-:W-:-:S02]  /*4c80*/  FMNMX.FTZ R60, R49, R60, !PT ;  /* 0x0000003c313c7209 */ /* 0x000fc40007810000 */
[----:B------:R-:W-:Y:S02]  /*4c90*/  ISETP.GT.AND P3, PT, R38, 0x31, PT ;  /* 0x000000312600780c */ /* 0x000fe40003f64270 */
[----:B------:R-:W-:Y:S01]  /*4ca0*/  FSEL R53, R46, -INF , P2 ;  /* 0xff8000002e357808 */ /* 0x000fe20001000000 */
[----:B------:R-:W-:Y:S01]  /*4cb0*/  MUFU.TANH R31, R31 ;  /* 0x0000001f001f7308 */ /* 0x000fe20000002400 */
[----:B------:R-:W-:Y:S01]  /*4cc0*/  FMNMX.FTZ R60, R51, R60, !PT ;  /* 0x0000003c333c7209 */ /* 0x000fe20007810000 */
[----:B------:R-:W-:Y:S01]  /*4cd0*/  FMUL.FTZ R46, R71, UR23 ;  /* 0x00000017472e7c20 */ /* 0x000fe20008410000 */
[----:B------:R-:W-:Y:S02]  /*4ce0*/  ISETP.GT.AND P2, PT, R38, 0x38, PT ;  /* 0x000000382600780c */ /* 0x000fe40003f44270 */
[----:B------:R-:W-:Y:S01]  /*4cf0*/  FSEL R55, R48, -INF , P3 ;  /* 0xff80000030377808 */ /* 0x000fe20001800000 */
[----:B------:R-:W-:Y:S01]  /*4d00*/  FMUL.FTZ R48, R74, UR23 ;  /* 0x000000174a307c20 */ /* 0x000fe20008410000 */
[----:B------:R-:W-:Y:S01]  /*4d10*/  FMNMX.FTZ R60, R53, R60, !PT ;  /* 0x0000003c353c7209 */ /* 0x000fe20007810000 */
[----:B------:R-:W-:Y:S01]  /*4d20*/  MUFU.TANH R84, R84 ;  /* 0x0000005400547308 */ /* 0x000fe20000002400 */
[----:B------:R-:W-:-:S02]  /*4d30*/  ISETP.GT.AND P3, PT, R38, 0x39, PT ;  /* 0x000000392600780c */ /* 0x000fc40003f64270 */
[----:B------:R-:W-:Y:S01]  /*4d40*/  FSEL R59, R50, -INF , P2 ;  /* 0xff800000323b7808 */ /* 0x000fe20001000000 */
[----:B------:R-:W-:Y:S01]  /*4d50*/  FMUL.FTZ R50, R75, UR23 ;  /* 0x000000174b327c20 */ /* 0x000fe20008410000 */
[----:B------:R-:W-:Y:S02]  /*4d60*/  FMNMX.FTZ R60, R55, R60, !PT ;  /* 0x0000003c373c7209 */ /* 0x000fe40007810000 */
[----:B------:R-:W-:Y:S01]  /*4d70*/  ISETP.GT.AND P2, PT, R38, 0x40, PT ;  /* 0x000000402600780c */ /* 0x000fe20003f44270 */
[----:B------:R-:W-:Y:S01]  /*4d80*/  MUFU.TANH R7, R7 ;  /* 0x0000000700077308 */ /* 0x000fe20000002400 */
[----:B------:R-:W-:Y:S01]  /*4d90*/  FSEL R57, R52, -INF , P3 ;  /* 0xff80000034397808 */ /* 0x000fe20001800000 */
[----:B------:R-:W-:Y:S01]  /*4da0*/  FMUL.FTZ R52, R78, UR23 ;  /* 0x000000174e347c20 */ /* 0x000fe20008410000 */
[----:B------:R-:W-:Y:S02]  /*4db0*/  FMNMX.FTZ R60, R59, R60, !PT ;  /* 0x0000003c3b3c7209 */ /* 0x000fe40007810000 */
[----:B------:R-:W-:-:S02]  /*4dc0*/  ISETP.GT.AND P3, PT, R38, 0x41, PT ;  /* 0x000000412600780c */ /* 0x000fc40003f64270 */
[----:B--2---:R-:W-:Y:S01]  /*4dd0*/  FSEL R61, R54, -INF , P2 ;  /* 0xff800000363d7808 */ /* 0x004fe20001000000 */
        /* <DEDUP_REMOVED lines=9> */
[----:B------:R-:W-:Y:S02]  /*4e70*/  FMNMX.FTZ R60, R65, R60, !PT ;  /* 0x0000003c413c7209 */ /* 0x000fe40007810000 */
[----:B---3--:R-:W-:Y:S01]  /*4e80*/  FSEL R73, R10, -INF , P3 ;  /* 0xff8000000a497808 */ /* 0x008fe20001800000 */
[----:B------:R-:W-:Y:S01]  /*4e90*/  FMUL.FTZ R10, R85, UR23 ;  /* 0x00000017550a7c20 */ /* 0x000fe20008410000 */
[----:B------:R-:W-:Y:S01]  /*4ea0*/  ISETP.GT.AND P3, PT, R38, 0x51, PT ;  /* 0x000000512600780c */ /* 0x000fe20003f64270 */
[----:B------:R-:W-:Y:S03]  /*4eb0*/  MUFU.TANH R12, R12 ;  /* 0x0000000c000c7308 */ /* 0x000fe60000002400 */
[----:B-1----:R-:W-:Y:S01]  /*4ec0*/  FSEL R77, R58, -INF , P3 ;  /* 0xff8000003a4d7808 */ /* 0x002fe20001800000 */
[----:B------:R-:W-:Y:S01]  /*4ed0*/  FMUL.FTZ R58, R83, UR23 ;  /* 0x00000017533a7c20 */ /* 0x000fe20008410000 */
[----:B------:R-:W-:-:S03]  /*4ee0*/  ISETP.GT.AND P3, PT, R38, 0x59, PT ;  /* 0x000000592600780c */ /* 0x000fc60003f64270 */
[----:B------:R-:W-:Y:S01]  /*4ef0*/  MUFU.TANH R14, R14 ;  /* 0x0000000e000e7308 */ /* 0x000fe20000002400 */
[----:B------:R-:W-:Y:S02]  /*4f00*/  WARPGROUP.DEPBAR.LE gsb0, 0x0 ;  /* 0x00008000000079c5 */ /* 0x000fe40000010000 */
[----:B------:R-:W-:Y:S01]  /*4f10*/  FMUL.FTZ R141, R64, UR23 ;  /* 0x00000017408d7c20 */ /* 0x000fe20008410000 */
[----:B------:R-:W-:Y:S01]  /*4f20*/  FMUL.FTZ R143, R69, UR23 ;  /* 0x00000017458f7c20 */ /* 0x000fe20008410000 */
[----:B------:R-:W-:Y:S01]  /*4f30*/  FSEL R69, R6, -INF , P2 ;  /* 0xff80000006457808 */ /* 0x000fe20001000000 */
[----:B------:R-:W-:Y:S01]  /*4f40*/  WARPGROUP.ARRIVE ;  /* 0x00000000000079c5 */ /* 0x000fe20000000000 */
[----:B------:R-:W-:Y:S01]  /*4f50*/  ISETP.GT.AND P2, PT, R38, 0x50, PT ;  /* 0x000000502600780c */ /* 0x000fe20003f44270 */
[----:B------:R-:W-:Y:S01]  /*4f60*/  FMUL.FTZ R6, R81, UR23 ;  /* 0x0000001751067c20 */ /* 0x000fe20008410000 */
[----:B------:R-:W1:Y:S01]  /*4f70*/  MUFU.TANH R141, R141 ;  /* 0x0000008d008d7308 */ /* 0x000e620000002400 */
[----:B------:R-:W-:Y:S01]  /*4f80*/  FMNMX.FTZ R60, R69, R60, !PT ;  /* 0x0000003c453c7209 */ /* 0x000fe20007810000 */
[----:B------:R-:W-:Y:S01]  /*4f90*/  FMUL.FTZ R64, R87, UR23 ;  /* 0x0000001757407c20 */ /* 0x000fe20008410000 */
[----:B------:R-:W-:Y:S01]  /*4fa0*/  HGMMA.64x64x16.F32 R88, R136, gdesc[UR4].tnspB, R88, gsb0 ;  /* 0x40e0000488587df0 */ /* 0x000fe20008000858 */
[----:B------:R-:W-:Y:S01]  /*4fb0*/  UIADD3 UR6, UR10, 0x200, URZ ;  /* 0x000002000a067890 */ /* 0x000fe2000fffe03f */
[----:B------:R-:W-:Y:S01]  /*4fc0*/  FMNMX.FTZ R60, R73, R60, !PT ;  /* 0x0000003c493c7209 */ /* 0x000fe20007810000 */
[----:B------:R-:W-:-:S02]  /*4fd0*/  UMOV UR7, 0x40000040 ;  /* 0x4000004000077882 */ /* 0x000fc40000000000 */
[----:B------:R-:W2:Y:S08]  /*4fe0*/  MUFU.TANH R143, R143 ;  /* 0x0000008f008f7308 */ /* 0x000eb00000002400 */
[----:B------:R3:W4:Y:S01]  /*4ff0*/  MUFU.TANH R151, R6 ;  /* 0x0000000600977308 */ /* 0x0007220000002400 */
[----:B-1----:R-:W-:Y:S02]  /*5000*/  FSEL R141, R141, -INF , P2 ;  /* 0xff8000008d8d7808 */ /* 0x002fe40001000000 */
[----:B------:R-:W-:-:S02]  /*5010*/  ISETP.GT.AND P2, PT, R38, 0x58, PT ;  /* 0x000000582600780c */ /* 0x000fc40003f44270 */
[----:B------:R-:W-:Y:S02]  /*5020*/  FMNMX.FTZ R60, R141, R60, !PT ;  /* 0x0000003c8d3c7209 */ /* 0x000fe40007810000 */
[----:B------:R-:W-:Y:S01]  /*5030*/  FSEL R81, R28, -INF , P2 ;  /* 0xff8000001c517808 */ /* 0x000fe20001000000 */
[----:B------:R-:W-:Y:S01]  /*5040*/  MUFU.TANH R20, R20 ;  /* 0x0000001400147308 */ /* 0x000fe20000002400 */
[----:B------:R-:W-:Y:S01]  /*5050*/  FMNMX.FTZ R60, R77, R60, !PT ;  /* 0x0000003c4d3c7209 */ /* 0x000fe20007810000 */
[----:B---3--:R-:W-:Y:S01]  /*5060*/  FMUL.FTZ R6, R62, UR23 ;  /* 0x000000173e067c20 */ /* 0x008fe20008410000 */
[----:B------:R-:W-:Y:S01]  /*5070*/  ISETP.GT.AND P2, PT, R38, 0x60, PT ;  /* 0x000000602600780c */ /* 0x000fe20003f44270 */
[----:B------:R-:W-:Y:S01]  /*5080*/  FMUL.FTZ R62, R86, UR23 ;  /* 0x00000017563e7c20 */ /* 0x000fe20008410000 */
[----:B--2---:R-:W-:Y:S02]  /*5090*/  FSEL R143, R143, -INF , P3 ;  /* 0xff8000008f8f7808 */ /* 0x004fe40001800000 */
[----:B------:R-:W-:Y:S01]  /*50a0*/  FMNMX.FTZ R60, R81, R60, !PT ;  /* 0x0000003c513c7209 */ /* 0x000fe20007810000 */
[----:B------:R1:W2:Y:S01]  /*50b0*/  MUFU.TANH R28, R10 ;  /* 0x0000000a001c7308 */ /* 0x0002a20000002400 */
[----:B------:R-:W-:-:S02]  /*50c0*/  ISETP.GT.AND P3, PT, R38, 0x61, PT ;  /* 0x000000612600780c */ /* 0x000fc40003f64270 */
[----:B------:R-:W-:Y:S02]  /*50d0*/  FSEL R145, R145, -INF , P2 ;  /* 0xff80000091917808 */ /* 0x000fe40001000000 */
[----:B------:R-:W-:Y:S02]  /*50e0*/  FMNMX.FTZ R60, R143, R60, !PT ;  /* 0x0000003c8f3c7209 */ /* 0x000fe40007810000 */
[C---:B------:R-:W-:Y:S01]  /*50f0*/  ISETP.GT.AND P2, PT, R38.reuse, 0x68, PT ;  /* 0x000000682600780c */ /* 0x040fe20003f44270 */
[----:B------:R-:W3:Y:S01]  /*5100*/  MUFU.TANH R24, R24 ;  /* 0x0000001800187308 */ /* 0x000ee20000002400 */
[----:B------:R-:W-:Y:S01]  /*5110*/  FSEL R147, R147, -INF , P3 ;  /* 0xff80000093937808 */ /* 0x000fe20001800000 */
[----:B-1----:R-:W-:Y:S01]  /*5120*/  FMUL.FTZ R10, R63, UR23 ;  /* 0x000000173f0a7c20 */ /* 0x002fe20008410000 */
[----:B------:R-:W-:Y:S02]  /*5130*/  FMNMX.FTZ R60, R145, R60, !PT ;  /* 0x0000003c913c7209 */ /* 0x000fe40007810000 */
[----:B------:R-:W-:-:S02]  /*5140*/  ISETP.GT.AND P3, PT, R38, 0x69, PT ;  /* 0x000000692600780c */ /* 0x000fc40003f64270 */
[----:B------:R-:W-:Y:S01]  /*5150*/  FSEL R85, R76, -INF , P2 ;  /* 0xff8000004c557808 */ /* 0x000fe20001000000 */
[----:B------:R-:W1:Y:S01]  /*5160*/  MUFU.TANH R25, R25 ;  /* 0x0000001900197308 */ /* 0x000e620000002400 */
[----:B------:R-:W-:Y:S02]  /*5170*/  FMNMX.FTZ R60, R147, R60, !PT ;  /* 0x0000003c933c7209 */ /* 0x000fe40007810000 */
[C---:B------:R-:W-:Y:S02]  /*5180*/  ISETP.GT.AND P2, PT, R38.reuse, 0x70, PT ;  /* 0x000000702600780c */ /* 0x040fe40003f44270 */
[----:B------:R-:W-:Y:S02]  /*5190*/  FSEL R149, R31, -INF , P3 ;  /* 0xff8000001f957808 */ /* 0x000fe40001800000 */
[----:B------:R-:W-:Y:S01]  /*51a0*/  FMNMX.FTZ R60, R85, R60, !PT ;  /* 0x0000003c553c7209 */ /* 0x000fe20007810000 */
[----:B------:R-:W5:Y:S01]  /*51b0*/  MUFU.TANH R26, R26 ;  /* 0x0000001a001a7308 */ /* 0x000f620000002400 */
[----:B------:R-:W-:-:S02]  /*51c0*/  ISETP.GT.AND P3, PT, R38, 0x71, PT ;  /* 0x000000712600780c */ /* 0x000fc40003f64270 */
[----:B------:R-:W-:Y:S02]  /*51d0*/  FSEL R153, R80, -INF , P2 ;  /* 0xff80000050997808 */ /* 0x000fe40001000000 */
[----:B------:R-:W-:Y:S02]  /*51e0*/  FMNMX.FTZ R60, R149, R60, !PT ;  /* 0x0000003c953c7209 */ /* 0x000fe40007810000 */
[C---:B------:R-:W-:Y:S01]  /*51f0*/  ISETP.GT.AND P2, PT, R38.reuse, 0x78, PT ;  /* 0x000000782600780c */ /* 0x040fe20003f44270 */
[----:B------:R-:W5:Y:S01]  /*5200*/  MUFU.TANH R27, R27 ;  /* 0x0000001b001b7308 */ /* 0x000f620000002400 */
[----:B----4-:R-:W-:Y:S02]  /*5210*/  FSEL R151, R151, -INF , P3 ;  /* 0xff80000097977808 */ /* 0x010fe40001800000 */
[----:B------:R-:W-:Y:S02]  /*5220*/  FMNMX.FTZ R60, R153, R60, !PT ;  /* 0x0000003c993c7209 */ /* 0x000fe40007810000 */
[----:B------:R-:W-:-:S02]  /*5230*/  ISETP.GT.AND P3, PT, R38, 0x79, PT ;  /* 0x000000792600780c */ /* 0x000fc40003f64270 */
[----:B------:R-:W-:Y:S01]  /*5240*/  FSEL R155, R84, -INF , P2 ;  /* 0xff800000549b7808 */ /* 0x000fe20001000000 */
[----:B------:R-:W4:Y:S01]  /*5250*/  MUFU.TANH R29, R29 ;  /* 0x0000001d001d7308 */ /* 0x000f220000002400 */
[----:B------:R-:W-:Y:S02]  /*5260*/  FMNMX.FTZ R60, R151, R60, !PT ;  /* 0x0000003c973c7209 */ /* 0x000fe40007810000 */
[----:B--2---:R-:W-:Y:S02]  /*5270*/  FSEL R63, R28, -INF , P3 ;  /* 0xff8000001c3f7808 */ /* 0x004fe40001800000 */
[----:B------:R-:W-:Y:S01]  /*5280*/  FMNMX.FTZ R60, R155, R60, !PT ;  /* 0x0000003c9b3c7209 */ /* 0x000fe20007810000 */
[----:B------:R-:W2:Y:S01]  /*5290*/  LDC R28, c[0x0][0x988] ;  /* 0x00026200ff1c7b82 */ /* 0x000ea20000000800 */
[----:B------:R-:W-:Y:S01]  /*52a0*/  IADD3 R38, R38, 0x8, RZ ;  /* 0x0000000826267810 */ /* 0x000fe20007ffe0ff */
[----:B------:R-:W4:Y:S01]  /*52b0*/  MUFU.TANH R30, R30 ;  /* 0x0000001e001e7308 */ /* 0x000f220000002400 */
[----:B------:R-:W-:Y:S01]  /*52c0*/  FMNMX.FTZ R60, R63, R60, !PT ;  /* 0x0000003c3f3c7209 */ /* 0x000fe20007810000 */
[----:B------:R-:W-:-:S02]  /*52d0*/  WARPGROUP.DEPBAR.LE gsb0, 0x0 ;  /* 0x00008000000079c5 */ /* 0x000fc40000010000 */
[----:B------:R-:W-:Y:S01]  /*52e0*/  WARPGROUP.ARRIVE ;  /* 0x00000000000079c5 */ /* 0x000fe20000000000 */
[C---:B------:R-:W-:Y:S01]  /*52f0*/  ISETP.GT.AND P4, PT, R38.reuse, RZ, PT ;  /* 0x000000ff2600720c */ /* 0x040fe20003f84270 */
[----:B------:R-:W3:Y:S01]  /*5300*/  SHFL.BFLY PT, R31, R60, 0x2, 0x1f ;  /* 0x0c401f003c1f7f89 */ /* 0x000ee200000e0000 */
[----:B------:R-:W-:Y:S01]  /*5310*/  ISETP.GT.AND P3, PT, R38, 0x1, PT ;  /* 0x000000012600780c */ /* 0x000fe20003f64270 */
[----:B------:R-:W4:Y:S02]  /*5320*/  MUFU.TANH R32, R32 ;  /* 0x0000002000207308 */ /* 0x000f240000002400 */
[----:B------:R-:W-:Y:S01]  /*5330*/  HGMMA.64x64x16.F32 R88, R132, gdesc[UR4].tnspB, R88, gsb0 ;  /* 0x40e0000484587df0 */ /* 0x000fe20008000858 */
[----:B------:R-:W-:Y:S01]  /*5340*/  UIADD3 UR6, UR10, 0x280, URZ ;  /* 0x000002800a067890 */ /* 0x000fe2000fffe03f */
[----:B------:R-:W-:-:S04]  /*5350*/  UMOV UR7, 0x40000040 ;  /* 0x4000004000077882 */ /* 0x000fc80000000000 */
[----:B------:R-:W4:Y:S08]  /*5360*/  MUFU.TANH R33, R33 ;  /* 0x0000002100217308 */ /* 0x000f300000002400 */
[----:B------:R-:W4:Y:S01]  /*5370*/  MUFU.TANH R34, R34 ;  /* 0x0000002200227308 */ /* 0x000f220000002400 */
[----:B---3--:R-:W-:-:S07]  /*5380*/  FMNMX.FTZ R60, R60, R31, !PT ;  /* 0x0000001f3c3c7209 */ /* 0x008fce0007810000 */
[----:B------:R-:W3:Y:S01]  /*5390*/  MUFU.TANH R35, R35 ;  /* 0x0000002300237308 */ /* 0x000ee20000002400 */
[----:B------:R-:W1:Y:S07]  /*53a0*/  SHFL.BFLY PT, R31, R60, 0x1, 0x1f ;  /* 0x0c201f003c1f7f89 */ /* 0x000e6e00000e0000 */
[----:B------:R-:W3:Y:S08]  /*53b0*/  MUFU.TANH R36, R36 ;  /* 0x0000002400247308 */ /* 0x000ef00000002400 */
[----:B------:R-:W3:Y:S08]  /*53c0*/  MUFU.TANH R37, R37 ;  /* 0x0000002500257308 */ /* 0x000ef00000002400 */
[----:B------:R-:W3:Y:S01]  /*53d0*/  MUFU.TANH R6, R6 ;  /* 0x0000000600067308 */ /* 0x000ee20000002400 */
[----:B-1----:R-:W-:-:S04]  /*53e0*/  FMNMX.FTZ R31, R60, R31, !PT ;  /* 0x0000001f3c1f7209 */ /* 0x002fc80007810000 */
[C---:B------:R-:W-:Y:S01]  /*53f0*/  FSETP.NEU.FTZ.AND P2, PT, R31.reuse, -INF , PT ;  /* 0xff8000001f00780b */ /* 0x040fe20003f5d000 */
[----:B--2---:R-:W-:Y:S02]  /*5400*/  FMUL.FTZ R60, R31, R28 ;  /* 0x0000001c1f3c7220 */ /* 0x004fe40000410000 */
[----:B------:R-:W1:Y:S03]  /*5410*/  MUFU.TANH R10, R10 ;  /* 0x0000000a000a7308 */ /* 0x000e660000002400 */
[----:B------:R-:W-:-:S05]  /*5420*/  FSEL R60, R60, RZ, P2 ;  /* 0x000000ff3c3c7208 */ /* 0x000fca0001000000 */
[----:B------:R-:W2:Y:S01]  /*5430*/  MUFU.TANH R40, R40 ;  /* 0x0000002800287308 */ /* 0x000ea20000002400 */
[-CC-:B------:R-:W-:Y:S01]  /*5440*/  FFMA.FTZ R148, R39, R28.reuse, -R60.reuse ;  /* 0x0000001c27947223 */ /* 0x180fe2000001083c */
[----:B------:R-:W-:Y:S01]  /*5450*/  FSEL R39, R7, -INF , P4 ;  /* 0xff80000007277808 */ /* 0x000fe20002000000 */
[-CC-:B------:R-:W-:Y:S01]  /*5460*/  FFMA.FTZ R150, R41, R28.reuse, -R60.reuse ;  /* 0x0000001c29967223 */ /* 0x180fe2000001083c */
[----:B------:R-:W-:Y:S01]  /*5470*/  FSEL R41, R8, -INF , P3 ;  /* 0xff80000008297808 */ /* 0x000fe20001800000 */
[-CC-:B------:R-:W-:Y:S01]  /*5480*/  FFMA.FTZ R144, R15, R28.reuse, -R60.reuse ;  /* 0x0000001c0f907223 */ /* 0x180fe2000001083c */
[C---:B------:R-:W-:Y:S01]  /*5490*/  ISETP.GT.AND P4, PT, R38.reuse, 0x8, PT ;  /* 0x000000082600780c */ /* 0x040fe20003f84270 */
[-CC-:B------:R-:W-:Y:S01]  /*54a0*/  FFMA.FTZ R15, R19, R28.reuse, -R60.reuse ;  /* 0x0000001c130f7223 */ /* 0x180fe2000001083c */
[----:B------:R-:W-:Y:S01]  /*54b0*/  FMNMX.FTZ R8, R39, R5, !PT ;  /* 0x0000000527087209 */ /* 0x000fe20007810000 */
[-CC-:B------:R-:W-:Y:S01]  /*54c0*/  FFMA.FTZ R146, R21, R28.reuse, -R60.reuse ;  /* 0x0000001c15927223 */ /* 0x180fe2000001083c */
[----:B------:R-:W-:Y:S01]  /*54d0*/  ISETP.GT.AND P3, PT, R38, 0x9, PT ;  /* 0x000000092600780c */ /* 0x000fe20003f64270 */
[-CC-:B------:R-:W-:Y:S01]  /*54e0*/  FFMA.FTZ R21, R43, R28.reuse, -R60.reuse ;  /* 0x0000001c2b157223 */ /* 0x180fe2000001083c */
[----:B------:R-:W-:Y:S01]  /*54f0*/  FSEL R11, R11, -INF , P4 ;  /* 0xff8000000b0b7808 */ /* 0x000fe20002000000 */
[----:B------:R-:W-:Y:S01]  /*5500*/  FFMA.FTZ R140, R45, R28, -R60 ;  /* 0x0000001c2d8c7223 */ /* 0x000fe2000001083c */
[----:B------:R-:W-:Y:S01]  /*5510*/  FMNMX.FTZ R8, R41, R8, !PT ;  /* 0x0000000829087209 */ /* 0x000fe20007810000 */
[----:B------:R-:W-:-:S02]  /*5520*/  WARPGROUP.DEPBAR.LE gsb0, 0x0 ;  /* 0x00008000000079c5 */ /* 0x000fc40000010000 */
[----:B------:R-:W-:Y:S01]  /*5530*/  ISETP.GT.AND P4, PT, R38, 0x10, PT ;  /* 0x000000102600780c */ /* 0x000fe20003f84270 */
[----:B------:R-:W-:Y:S01]  /*5540*/  WARPGROUP.ARRIVE ;  /* 0x00000000000079c5 */ /* 0x000fe20000000000 */
[----:B------:R-:W-:Y:S01]  /*5550*/  FSEL R67, R12, -INF , P3 ;  /* 0xff8000000c437808 */ /* 0x000fe20001800000 */
[--C-:B------:R-:W-:Y:S01]  /*5560*/  FFMA.FTZ R142, R49, R28, -R60.reuse ;  /* 0x0000001c318e7223 */ /* 0x100fe2000001083c */
[----:B------:R-:W-:Y:S01]  /*5570*/  FMNMX.FTZ R8, R11, R8, !PT ;  /* 0x000000080b087209 */ /* 0x000fe20007810000 */
[----:B------:R-:W2:Y:S01]  /*5580*/  MUFU.TANH R42, R42 ;  /* 0x0000002a002a7308 */ /* 0x000ea20000002400 */
[----:B------:R-:W-:Y:S01]  /*5590*/  ISETP.GT.AND P3, PT, R38, 0x11, PT ;  /* 0x000000112600780c */ /* 0x000fe20003f64270 */
[----:B------:R-:W-:Y:S01]  /*55a0*/  HGMMA.64x64x16.F32 R88, R128, gdesc[UR4].tnspB, R88, gsb0 ;  /* 0x40e0000480587df0 */ /* 0x000fe20008000858 */
[----:B------:R-:W-:Y:S01]  /*55b0*/  FSEL R19, R14, -INF , P4 ;  /* 0xff8000000e137808 */ /* 0x000fe20002000000 */
[--C-:B------:R-:W-:Y:S01]  /*55c0*/  FFMA.FTZ R136, R53, R28, -R60.reuse ;  /* 0x0000001c35887223 */ /* 0x100fe2000001083c */
[----:B------:R-:W-:Y:S01]  /*55d0*/  FMNMX.FTZ R8, R67, R8, !PT ;  /* 0x0000000843087209 */ /* 0x000fe20007810000 */
[--C-:B------:R-:W-:Y:S01]  /*55e0*/  FFMA.FTZ R138, R59, R28, -R60.reuse ;  /* 0x0000001c3b8a7223 */ /* 0x100fe2000001083c */
[----:B------:R-:W-:Y:S01]  /*55f0*/  ISETP.GT.AND P4, PT, R38, 0x18, PT ;  /* 0x000000182600780c */ /* 0x000fe20003f84270 */
[----:B------:R-:W2:Y:S01]  /*5600*/  MUFU.TANH R44, R44 ;  /* 0x0000002c002c7308 */ /* 0x000ea20000002400 */
[----:B------:R-:W-:Y:S01]  /*5610*/  FSEL R71, R20, -INF , P3 ;  /* 0xff80000014477808 */ /* 0x000fe20001800000 */
[----:B------:R-:W-:Y:S01]  /*5620*/  UIADD3 UR6, UR10, 0x300, URZ ;  /* 0x000003000a067890 */ /* 0x000fe2000fffe03f */
[----:B------:R-:W-:Y:S01]  /*5630*/  FMNMX.FTZ R8, R19, R8, !PT ;  /* 0x0000000813087209 */ /* 0x000fe20007810000 */
[----:B------:R-:W-:Y:S01]  /*5640*/  UMOV UR7, 0x40000040 ;  /* 0x4000004000077882 */ /* 0x000fe20000000000 */
[----:B------:R-:W-:Y:S01]  /*5650*/  ISETP.GT.AND P3, PT, R38, 0x19, PT ;  /* 0x000000192600780c */ /* 0x000fe20003f64270 */
[--C-:B------:R-:W-:Y:S01]  /*5660*/  FFMA.FTZ R132, R61, R28, -R60.reuse ;  /* 0x0000001c3d847223 */ /* 0x100fe2000001083c */
[----:B------:R-:W-:Y:S01]  /*5670*/  FSEL R75, R24, -INF , P4 ;  /* 0xff800000184b7808 */ /* 0x000fe20002000000 */
[----:B------:R-:W2:Y:S01]  /*5680*/  MUFU.TANH R46, R46 ;  /* 0x0000002e002e7308 */ /* 0x000ea20000002400 */
[----:B------:R-:W-:Y:S01]  /*5690*/  FMNMX.FTZ R8, R71, R8, !PT ;  /* 0x0000000847087209 */ /* 0x000fe20007810000 */
[-CC-:B------:R-:W-:Y:S01]  /*56a0*/  FFMA.FTZ R134, R69, R28.reuse, -R60.reuse ;  /* 0x0000001c45867223 */ /* 0x180fe2000001083c */
[C---:B------:R-:W-:Y:S01]  /*56b0*/  ISETP.GT.AND P4, PT, R38.reuse, 0x20, PT ;  /* 0x000000202600780c */ /* 0x040fe20003f84270 */
[-CC-:B------:R-:W-:Y:S01]  /*56c0*/  FFMA.FTZ R69, R77, R28.reuse, -R60.reuse ;  /* 0x0000001c4d457223 */ /* 0x180fe2000001083c */
[----:B------:R-:W-:Y:S01]  /*56d0*/  FSEL R25, R25, -INF , P3 ;  /* 0xff80000019197808 */ /* 0x000fe20001800000 */
[--C-:B------:R-:W-:Y:S01]  /*56e0*/  FFMA.FTZ R9, R9, R28, -R60.reuse ;  /* 0x0000001c09097223 */ /* 0x100fe2000001083c */
[----:B------:R-:W-:Y:S01]  /*56f0*/  FMNMX.FTZ R8, R75, R8, !PT ;  /* 0x000000084b087209 */ /* 0x000fe20007810000 */
[----:B------:R-:W2:Y:S01]  /*5700*/  MUFU.TANH R48, R48 ;  /* 0x0000003000307308 */ /* 0x000ea20000002400 */
[----:B------:R-:W-:Y:S01]  /*5710*/  ISETP.GT.AND P3, PT, R38, 0x21, PT ;  /* 0x000000212600780c */ /* 0x000fe20003f64270 */
[-CC-:B------:R-:W-:Y:S01]  /*5720*/  FFMA.FTZ R13, R13, R28.reuse, -R60.reuse ;  /* 0x0000001c0d0d7223 */ /* 0x180fe2000001083c */
[----:B-----5:R-:W-:Y:S01]  /*5730*/  FSEL R43, R26, -INF , P4 ;  /* 0xff8000001a2b7808 */ /* 0x020fe20002000000 */
[--C-:B------:R-:W-:Y:S01]  /*5740*/  FFMA.FTZ R77, R147, R28, -R60.reuse ;  /* 0x0000001c934d7223 */ /* 0x100fe2000001083c */
[----:B------:R-:W-:Y:S01]  /*5750*/  FMNMX.FTZ R8, R25, R8, !PT ;  /* 0x0000000819087209 */ /* 0x000fe20007810000 */
[-CC-:B------:R-:W-:Y:S01]  /*5760*/  FFMA.FTZ R14, R153, R28.reuse, -R60.reuse ;  /* 0x0000001c990e7223 */ /* 0x180fe2000001083c */
[----:B------:R-:W-:Y:S01]  /*5770*/  ISETP.GT.AND P4, PT, R38, 0x28, PT ;  /* 0x000000282600780c */ /* 0x000fe20003f84270 */
[----:B------:R-:W5:Y:S01]  /*5780*/  MUFU.TANH R50, R50 ;  /* 0x0000003200327308 */ /* 0x000f620000002400 */
[----:B------:R-:W-:Y:S01]  /*5790*/  FSEL R27, R27, -INF , P3 ;  /* 0xff8000001b1b7808 */ /* 0x000fe20001800000 */
[----:B------:R-:W-:Y:S01]  /*57a0*/  FFMA.FTZ R155, R155, R28, -R60 ;  /* 0x0000001c9b9b7223 */ /* 0x000fe2000001083c */
[----:B------:R-:W-:-:S02]  /*57b0*/  FMNMX.FTZ R8, R43, R8, !PT ;  /* 0x000000082b087209 */ /* 0x000fc40007810000 */
[C---:B------:R-:W-:Y:S02]  /*57c0*/  ISETP.GT.AND P3, PT, R38.reuse, 0x29, PT ;  /* 0x000000292600780c */ /* 0x040fe40003f64270 */
[----:B----4-:R-:W-:Y:S01]  /*57d0*/  FSEL R45, R29, -INF , P4 ;  /* 0xff8000001d2d7808 */ /* 0x010fe20002000000 */
[----:B------:R-:W-:Y:S01]  /*57e0*/  FFMA.FTZ R29, R47, R28, -R60 ;  /* 0x0000001c2f1d7223 */ /* 0x000fe2000001083c */
[----:B------:R-:W-:Y:S01]  /*57f0*/  FMNMX.FTZ R8, R27, R8, !PT ;  /* 0x000000081b087209 */ /* 0x000fe20007810000 */
[----:B------:R-:W4:Y:S01]  /*5800*/  MUFU.TANH R52, R52 ;  /* 0x0000003400347308 */ /* 0x000f220000002400 */
[----:B------:R-:W-:Y:S02]  /*5810*/  ISETP.GT.AND P4, PT, R38, 0x30, PT ;  /* 0x000000302600780c */ /* 0x000fe40003f84270 */
[----:B------:R-:W-:Y:S02]  /*5820*/  FSEL R79, R30, -INF , P3 ;  /* 0xff8000001e4f7808 */ /* 0x000fe40001800000 */
[----:B------:R-:W-:-:S02]  /*5830*/  FMNMX.FTZ R8, R45, R8, !PT ;  /* 0x000000082d087209 */ /* 0x000fc40007810000 */
[----:B------:R-:W-:Y:S01]  /*5840*/  ISETP.GT.AND P3, PT, R38, 0x31, PT ;  /* 0x000000312600780c */ /* 0x000fe20003f64270 */
[----:B------:R-:W4:Y:S01]  /*5850*/  MUFU.TANH R54, R54 ;  /* 0x0000003600367308 */ /* 0x000f220000002400 */
[----:B------:R-:W-:Y:S02]  /*5860*/  FSEL R47, R32, -INF , P4 ;  /* 0xff800000202f7808 */ /* 0x000fe40002000000 */
[----:B------:R-:W-:Y:S02]  /*5870*/  FMNMX.FTZ R8, R79, R8, !PT ;  /* 0x000000084f087209 */ /* 0x000fe40007810000 */
[C---:B------:R-:W-:Y:S02]  /*5880*/  ISETP.GT.AND P4, PT, R38.reuse, 0x38, PT ;  /* 0x000000382600780c */ /* 0x040fe40003f84270 */
[----:B------:R-:W-:Y:S01]  /*5890*/  FSEL R83, R33, -INF , P3 ;  /* 0xff80000021537808 */ /* 0x000fe20001800000 */
[----:B------:R-:W-:Y:S01]  /*58a0*/  FFMA.FTZ R33, R51, R28, -R60 ;  /* 0x0000001c33217223 */ /* 0x000fe2000001083c */
[----:B------:R-:W-:Y:S01]  /*58b0*/  FMNMX.FTZ R8, R47, R8, !PT ;  /* 0x000000082f087209 */ /* 0x000fe20007810000 */
[----:B------:R-:W4:Y:S01]  /*58c0*/  MUFU.TANH R56, R56 ;  /* 0x0000003800387308 */ /* 0x000f220000002400 */
[----:B------:R-:W-:-:S02]  /*58d0*/  ISETP.GT.AND P3, PT, R38, 0x39, PT ;  /* 0x000000392600780c */ /* 0x000fc40003f64270 */
[----:B------:R-:W-:Y:S02]  /*58e0*/  FSEL R49, R34, -INF , P4 ;  /* 0xff80000022317808 */ /* 0x000fe40002000000 */
[----:B------:R-:W-:Y:S02]  /*58f0*/  FMNMX.FTZ R8, R83, R8, !PT ;  /* 0x0000000853087209 */ /* 0x000fe40007810000 */
[C---:B------:R-:W-:Y:S01]  /*5900*/  ISETP.GT.AND P4, PT, R38.reuse, 0x40, PT ;  /* 0x000000402600780c */ /* 0x040fe20003f84270 */
[----:B------:R-:W4:Y:S01]  /*5910*/  MUFU.TANH R58, R58 ;  /* 0x0000003a003a7308 */ /* 0x000f220000002400 */
[----:B---3--:R-:W-:Y:S02]  /*5920*/  FSEL R35, R35, -INF , P3 ;  /* 0xff80000023237808 */ /* 0x008fe40001800000 */
[----:B------:R-:W-:Y:S02]  /*5930*/  FMNMX.FTZ R8, R49, R8, !PT ;  /* 0x0000000831087209 */ /* 0x000fe40007810000 */
[----:B------:R-:W-:-:S02]  /*5940*/  ISETP.GT.AND P3, PT, R38, 0x41, PT ;  /* 0x000000412600780c */ /* 0x000fc40003f64270 */
[----:B------:R-:W-:Y:S01]  /*5950*/  FSEL R51, R36, -INF , P4 ;  /* 0xff80000024337808 */ /* 0x000fe20002000000 */
[----:B------:R-:W3:Y:S01]  /*5960*/  MUFU.TANH R62, R62 ;  /* 0x0000003e003e7308 */ /* 0x000ee20000002400 */
[----:B------:R-:W-:Y:S02]  /*5970*/  FMNMX.FTZ R8, R35, R8, !PT ;  /* 0x0000000823087209 */ /* 0x000fe40007810000 */
[C---:B------:R-:W-:Y:S01]  /*5980*/  ISETP.GT.AND P4, PT, R38.reuse, 0x48, PT ;  /* 0x000000482600780c */ /* 0x040fe20003f84270 */
[----:B------:R-:W-:Y:S02]  /*5990*/  WARPGROUP.DEPBAR.LE gsb0, 0x0 ;  /* 0x00008000000079c5 */ /* 0x000fe40000010000 */
[----:B------:R-:W-:Y:S01]  /*59a0*/  FSEL R87, R37, -INF , P3 ;  /* 0xff80000025577808 */ /* 0x000fe20001800000 */
[----:B------:R-:W-:Y:S01]  /*59b0*/  WARPGROUP.ARRIVE ;  /* 0x00000000000079c5 */ /* 0x000fe20000000000 */
[----:B------:R-:W-:Y:S01]  /*59c0*/  FMNMX.FTZ R8, R51, R8, !PT ;  /* 0x0000000833087209 */ /* 0x000fe20007810000 */
[----:B------:R-:W3:Y:S01]  /*59d0*/  MUFU.TANH R64, R64 ;  /* 0x0000004000407308 */ /* 0x000ee20000002400 */
[----:B------:R-:W-:Y:S01]  /*59e0*/  ISETP.GT.AND P3, PT, R38, 0x49, PT ;  /* 0x000000492600780c */ /* 0x000fe20003f64270 */
[--C-:B------:R-:W-:Y:S01]  /*59f0*/  FFMA.FTZ R37, R55, R28, -R60.reuse ;  /* 0x0000001c37257223 */ /* 0x100fe2000001083c */
[----:B------:R-:W-:Y:S01]  /*5a00*/  FSEL R53, R6, -INF , P4 ;  /* 0xff80000006357808 */ /* 0x000fe20002000000 */
[----:B------:R-:W-:Y:S01]  /*5a10*/  HGMMA.64x64x16.F32 R88, R124, gdesc[UR4].tnspB, R88, gsb0 ;  /* 0x40e000047c587df0 */ /* 0x000fe20008000858 */
[----:B------:R-:W-:Y:S01]  /*5a20*/  FMNMX.FTZ R8, R87, R8, !PT ;  /* 0x0000000857087209 */ /* 0x000fe20007810000 */
[-CC-:B------:R-:W-:Y:S01]  /*5a30*/  FFMA.FTZ R55, R57, R28.reuse, -R60.reuse ;  /* 0x0000001c39377223 */ /* 0x180fe2000001083c */
[----:B------:R-:W-:Y:S01]  /*5a40*/  ISETP.GT.AND P4, PT, R38, 0x50, PT ;  /* 0x000000502600780c */ /* 0x000fe20003f84270 */
[-CC-:B------:R-:W-:Y:S01]  /*5a50*/  FFMA.FTZ R57, R65, R28.reuse, -R60.reuse ;  /* 0x0000001c41397223 */ /* 0x180fe2000001083c */
[----:B-1----:R-:W-:Y:S01]  /*5a60*/  FSEL R133, R10, -INF , P3 ;  /* 0xff8000000a857808 */ /* 0x002fe20001800000 */
[--C-:B------:R-:W-:Y:S01]  /*5a70*/  FFMA.FTZ R65, R73, R28, -R60.reuse ;  /* 0x0000001c49417223 */ /* 0x100fe2000001083c */
[----:B------:R-:W-:Y:S01]  /*5a80*/  FMNMX.FTZ R8, R53, R8, !PT ;  /* 0x0000000835087209 */ /* 0x000fe20007810000 */
[-CC-:B------:R-:W-:Y:S01]  /*5a90*/  FFMA.FTZ R73, R143, R28.reuse, -R60.reuse ;  /* 0x0000001c8f497223 */ /* 0x180fe2000001083c */
[----:B------:R-:W-:Y:S01]  /*5aa0*/  ISETP.GT.AND P3, PT, R38, 0x51, PT ;  /* 0x000000512600780c */ /* 0x000fe20003f64270 */
[----:B------:R-:W-:Y:S01]  /*5ab0*/  FFMA.FTZ R10, R145, R28, -R60 ;  /* 0x0000001c910a7223 */ /* 0x000fe2000001083c */
[----:B--2---:R-:W-:Y:S01]  /*5ac0*/  FSEL R135, R40, -INF , P4 ;  /* 0xff80000028877808 */ /* 0x004fe20002000000 */
[----:B------:R-:W-:Y:S01]  /*5ad0*/  UIADD3 UR6, UR10, 0x380, URZ ;  /* 0x000003800a067890 */ /* 0x000fe2000fffe03f */
[----:B------:R-:W-:Y:S01]  /*5ae0*/  FMNMX.FTZ R8, R133, R8, !PT ;  /* 0x0000000885087209 */ /* 0x000fe20007810000 */
[----:B------:R-:W-:Y:S01]  /*5af0*/  MUFU.EX2 R148, R148 ;  /* 0x0000009400947308 */ /* 0x000fe20000000800 */
[----:B------:R-:W-:Y:S01]  /*5b00*/  ISETP.GT.AND P4, PT, R38, 0x58, PT ;  /* 0x000000582600780c */ /* 0x000fe20003f84270 */
[----:B------:R-:W-:Y:S01]  /*5b10*/  UMOV UR7, 0x40000040 ;  /* 0x4000004000077882 */ /* 0x000fe20000000000 */
[----:B------:R-:W-:-:S02]  /*5b20*/  FSEL R137, R42, -INF , P3 ;  /* 0xff8000002a897808 */ /* 0x000fc40001800000 */
[----:B------:R-:W-:Y:S02]  /*5b30*/  FMNMX.FTZ R8, R135, R8, !PT ;  /* 0x0000000887087209 */ /* 0x000fe40007810000 */
[----:B------:R-:W-:Y:S01]  /*5b40*/  ISETP.GT.AND P3, PT, R38, 0x59, PT ;  /* 0x000000592600780c */ /* 0x000fe20003f64270 */
[----:B------:R-:W-:Y:S01]  /*5b50*/  MUFU.EX2 R9, R9 ;  /* 0x0000000900097308 */ /* 0x000fe20000000800 */
[----:B------:R-:W-:Y:S02]  /*5b60*/  FSEL R59, R44, -INF , P4 ;  /* 0xff8000002c3b7808 */ /* 0x000fe40002000000 */
[----:B------:R-:W-:Y:S02]  /*5b70*/  FMNMX.FTZ R8, R137, R8, !PT ;  /* 0x0000000889087209 */ /* 0x000fe40007810000 */
[----:B------:R-:W-:Y:S02]  /*5b80*/  ISETP.GT.AND P4, PT, R38, 0x60, PT ;  /* 0x000000602600780c */ /* 0x000fe40003f84270 */
[----:B------:R-:W-:Y:S01]  /*5b90*/  FSEL R139, R46, -INF , P3 ;  /* 0xff8000002e8b7808 */ /* 0x000fe20001800000 */
[----:B------:R-:W-:Y:S01]  /*5ba0*/  MUFU.EX2 R150, R150 ;  /* 0x0000009600967308 */ /* 0x000fe20000000800 */
[----:B------:R-:W-:-:S02]  /*5bb0*/  FMNMX.FTZ R8, R59, R8, !PT ;  /* 0x000000083b087209 */ /* 0x000fc40007810000 */
[----:B------:R-:W-:Y:S02]  /*5bc0*/  ISETP.GT.AND P3, PT, R38, 0x61, PT ;  /* 0x000000612600780c */ /* 0x000fe40003f64270 */
[----:B------:R-:W-:Y:S02]  /*5bd0*/  FSEL R157, R48, -INF , P4 ;  /* 0xff800000309d7808 */ /* 0x000fe40002000000 */
[----:B------:R-:W-:Y:S01]  /*5be0*/  FMNMX.FTZ R8, R139, R8, !PT ;  /* 0x000000088b087209 */ /* 0x000fe20007810000 */
[----:B------:R-:W-:Y:S01]  /*5bf0*/  MUFU.EX2 R13, R13 ;  /* 0x0000000d000d7308 */ /* 0x000fe20000000800 */
[----:B------:R-:W-:Y:S02]  /*5c00*/  ISETP.GT.AND P4, PT, R38, 0x68, PT ;  /* 0x000000682600780c */ /* 0x000fe40003f84270 */
[----:B-----5:R-:W-:Y:S02]  /*5c10*/  FSEL R50, R50, -INF , P3 ;  /* 0xff80000032327808 */ /* 0x020fe40001800000 */
[----:B------:R-:W-:Y:S01]  /*5c20*/  FMNMX.FTZ R7, R157, R8, !PT ;  /* 0x000000089d077209 */ /* 0x000fe20007810000 */
[-CC-:B------:R-:W-:Y:S01]  /*5c30*/  FFMA.FTZ R8, R81, R28.reuse, -R60.reuse ;  /* 0x0000001c51087223 */ /* 0x180fe2000001083c */
[----:B------:R-:W-:Y:S01]  /*5c40*/  ISETP.GT.AND P3, PT, R38, 0x69, PT ;  /* 0x000000692600780c */ /* 0x000fe20003f64270 */
[----:B------:R-:W-:Y:S01]  /*5c50*/  FFMA.FTZ R81, R149, R28, -R60 ;  /* 0x0000001c95517223 */ /* 0x000fe2000001083c */
[----:B----4-:R-:W-:Y:S01]  /*5c60*/  FSEL R61, R52, -INF , P4 ;  /* 0xff800000343d7808 */ /* 0x010fe20002000000 */
[----:B------:R-:W-:Y:S01]  /*5c70*/  MUFU.EX2 R144, R144 ;  /* 0x0000009000907308 */ /* 0x000fe20000000800 */
[----:B------:R-:W-:-:S02]  /*5c80*/  FMNMX.FTZ R6, R50, R7, !PT ;  /* 0x0000000732067209 */ /* 0x000fc40007810000 */
[----:B------:R-:W-:Y:S02]  /*5c90*/  ISETP.GT.AND P4, PT, R38, 0x70, PT ;  /* 0x000000702600780c */ /* 0x000fe40003f84270 */
[----:B------:R-:W-:Y:S02]  /*5ca0*/  FSEL R54, R54, -INF , P3 ;  /* 0xff80000036367808 */ /* 0x000fe40001800000 */
[----:B------:R-:W-:Y:S01]  /*5cb0*/  FMNMX.FTZ R7, R61, R6, !PT ;  /* 0x000000063d077209 */ /* 0x000fe20007810000 */
[----:B------:R-:W-:Y:S01]  /*5cc0*/  FFMA.FTZ R6, R141, R28, -R60 ;  /* 0x0000001c8d067223 */ /* 0x000fe2000001083c */
[----:B------:R-:W-:Y:S01]  /*5cd0*/  ISETP.GT.AND P3, PT, R38, 0x71, PT ;  /* 0x000000712600780c */ /* 0x000fe20003f64270 */
[----:B------:R-:W-:Y:S01]  /*5ce0*/  MUFU.EX2 R15, R15 ;  /* 0x0000000f000f7308 */ /* 0x000fe20000000800 */
[----:B------:R-:W-:Y:S02]  /*5cf0*/  FSEL R56, R56, -INF , P4 ;  /* 0xff80000038387808 */ /* 0x000fe40002000000 */
[----:B------:R-:W-:-:S02]  /*5d00*/  FMNMX.FTZ R7, R54, R7, !PT ;  /* 0x0000000736077209 */ /* 0x000fc40007810000 */
[----:B------:R-:W-:Y:S02]  /*5d10*/  ISETP.GT.AND P4, PT, R38, 0x78, PT ;  /* 0x000000782600780c */ /* 0x000fe40003f84270 */
[----:B------:R-:W-:Y:S01]  /*5d20*/  FSEL R58, R58, -INF , P3 ;  /* 0xff8000003a3a7808 */ /* 0x000fe20001800000 */
[----:B------:R-:W-:Y:S01]  /*5d30*/  MUFU.EX2 R146, R146 ;  /* 0x0000009200927308 */ /* 0x000fe20000000800 */
[----:B------:R-:W-:Y:S02]  /*5d40*/  FMNMX.FTZ R7, R56, R7, !PT ;  /* 0x0000000738077209 */ /* 0x000fe40007810000 */
[----:B------:R-:W-:Y:S02]  /*5d50*/  ISETP.GT.AND P3, PT, R38, 0x79, PT ;  /* 0x000000792600780c */ /* 0x000fe40003f64270 */
[----:B---3--:R-:W-:Y:S02]  /*5d60*/  FSEL R62, R62, -INF , P4 ;  /* 0xff8000003e3e7808 */ /* 0x008fe40002000000 */
[----:B------:R-:W-:Y:S01]  /*5d70*/  FMNMX.FTZ R7, R58, R7, !PT ;  /* 0x000000073a077209 */ /* 0x000fe20007810000 */
[----:B------:R-:W-:Y:S01]  /*5d80*/  MUFU.EX2 R21, R21 ;  /* 0x0000001500157308 */ /* 0x000fe20000000800 */
[----:B------:R-:W-:-:S02]  /*5d90*/  FSEL R64, R64, -INF , P3 ;  /* 0xff80000040407808 */ /* 0x000fc40001800000 */
[----:B------:R-:W-:Y:S01]  /*5da0*/  FMNMX.FTZ R7, R62, R7, !PT ;  /* 0x000000073e077209 */ /* 0x000fe20007810000 */
[----:B------:R-:W-:Y:S02]  /*5db0*/  WARPGROUP.DEPBAR.LE gsb0, 0x0 ;  /* 0x00008000000079c5 */ /* 0x000fe40000010000 */
[----:B------:R-:W-:Y:S01]  /*5dc0*/  FSEL R129, R31, RZ, P2 ;  /* 0x000000ff1f817208 */ /* 0x000fe20001000000 */
[----:B------:R-:W-:Y:S01]  /*5dd0*/  WARPGROUP.ARRIVE ;  /* 0x00000000000079c5 */ /* 0x000fe20000000000 */
[----:B------:R-:W-:Y:S01]  /*5de0*/  FMNMX.FTZ R7, R64, R7, !PT ;  /* 0x0000000740077209 */ /* 0x000fe20007810000 */
[----:B------:R-:W-:Y:S04]  /*5df0*/  MUFU.EX2 R140, R140 ;  /* 0x0000008c008c7308 */ /* 0x000fe80000000800 */
[----:B------:R-:W1:Y:S01]  /*5e00*/  SHFL.BFLY PT, R12, R7, 0x2, 0x1f ;  /* 0x0c401f00070c7f89 */ /* 0x000e6200000e0000 */
[----:B------:R-:W-:Y:S03]  /*5e10*/  HGMMA.64x64x16.F32 R88, R120, gdesc[UR4].tnspB, R88, gsb0 ;  /* 0x40e0000478587df0 */ /* 0x000fe60008000858 */
[----:B------:R-:W-:Y:S08]  /*5e20*/  MUFU.EX2 R29, R29 ;  /* 0x0000001d001d7308 */ /* 0x000ff00000000800 */
[----:B------:R-:W-:Y:S08]  /*5e30*/  MUFU.EX2 R142, R142 ;  /* 0x0000008e008e7308 */ /* 0x000ff00000000800 */
[----:B------:R-:W-:Y:S01]  /*5e40*/  MUFU.EX2 R33, R33 ;  /* 0x0000002100217308 */ /* 0x000fe20000000800 */
[----:B-1----:R-:W-:Y:S01]  /*5e50*/  FMNMX.FTZ R20, R7, R12, !PT ;  /* 0x0000000c07147209 */ /* 0x002fe20007810000 */
[-CC-:B------:R-:W-:Y:S01]  /*5e60*/  FFMA.FTZ R12, R85, R28.reuse, -R60.reuse ;  /* 0x0000001c550c7223 */ /* 0x180fe2000001083c */
[-CC-:B------:R-:W-:Y:S01]  /*5e70*/  FFMA.FTZ R85, R151, R28.reuse, -R60.reuse ;  /* 0x0000001c97557223 */ /* 0x180fe2000001083c */
[-C--:B------:R-:W-:Y:S01]  /*5e80*/  FFMA.FTZ R60, R63, R28.reuse, -R60 ;  /* 0x0000001c3f3c7223 */ /* 0x080fe2000001083c */
[----:B------:R-:W-:Y:S01]  /*5e90*/  FADD.FTZ R63, -R129, R4 ;  /* 0x00000004813f7221 */ /* 0x000fe20000010100 */
[----:B------:R-:W1:Y:S02]  /*5ea0*/  SHFL.BFLY PT, R7, R20, 0x1, 0x1f ;  /* 0x0c201f0014077f89 */ /* 0x000e6400000e0000 */
[----:B------:R-:W-:Y:S01]  /*5eb0*/  MUFU.EX2 R136, R136 ;  /* 0x0000008800887308 */ /* 0x000fe20000000800 */
[----:B------:R-:W-:-:S07]  /*5ec0*/  FMUL.FTZ R63, R63, R28 ;  /* 0x0000001c3f3f7220 */ /* 0x000fce0000410000 */
[----:B------:R-:W2:Y:S08]  /*5ed0*/  MUFU.EX2 R63, R63 ;  /* 0x0000003f003f7308 */ /* 0x000eb00000000800 */
[----:B------:R-:W-:Y:S01]  /*5ee0*/  MUFU.EX2 R37, R37 ;  /* 0x0000002500257308 */ /* 0x000fe20000000800 */
[----:B-1----:R-:W-:-:S07]  /*5ef0*/  FMNMX.FTZ R7, R20, R7, !PT ;  /* 0x0000000714077209 */ /* 0x002fce0007810000 */
[----:B------:R-:W-:Y:S01]  /*5f00*/  MUFU.EX2 R138, R138 ;  /* 0x0000008a008a7308 */ /* 0x000fe20000000800 */
[----:B--2---:R-:W-:Y:S01]  /*5f10*/  FFMA.FTZ R42, R63, R3, R148 ;  /* 0x000000033f2a7223 */ /* 0x004fe20000010094 */
[----:B------:R-:W-:Y:S01]  /*5f20*/  F2FP.F16.F32.PACK_AB R148, R9, R148 ;  /* 0x000000940994723e */ /* 0x000fe200000000ff */
[----:B------:R-:W-:Y:S02]  /*5f30*/  FMUL.FTZ R34, R7, R28 ;  /* 0x0000001c07227220 */ /* 0x000fe40000410000 */
[----:B------:R-:W-:Y:S01]  /*5f40*/  FADD.FTZ R3, R9, R42 ;  /* 0x0000002a09037221 */ /* 0x000fe20000010000 */
[----:B------:R-:W-:Y:S02]  /*5f50*/  FSETP.NEU.FTZ.AND P2, PT, R7, -INF , PT ;  /* 0xff8000000700780b */ /* 0x000fe40003f5d000 */
[----:B------:R-:W-:Y:S01]  /*5f60*/  MUFU.EX2 R55, R55 ;  /* 0x0000003700377308 */ /* 0x000fe20000000800 */
[----:B------:R-:W-:Y:S01]  /*5f70*/  FADD.FTZ R42, R150, R3 ;  /* 0x00000003962a7221 */ /* 0x000fe20000010000 */
[----:B------:R-:W-:-:S02]  /*5f80*/  FSEL R34, R34, RZ, P2 ;  /* 0x000000ff22227208 */ /* 0x000fc40001000000 */
[----:B------:R-:W-:Y:S01]  /*5f90*/  FSEL R44, R7, RZ, P2 ;  /* 0x000000ff072c7208 */ /* 0x000fe20001000000 */
[----:B------:R-:W-:Y:S01]  /*5fa0*/  FADD.FTZ R3, R13, R42 ;  /* 0x0000002a0d037221 */ /* 0x000fe20000010000 */
[----:B------:R-:W-:Y:S01]  /*5fb0*/  ISETP.GE.U32.AND P2, PT, R2, 0x180, PT ;  /* 0x000001800200780c */ /* 0x000fe20003f46070 */
[-CC-:B------:R-:W-:Y:S01]  /*5fc0*/  FFMA.FTZ R32, R27, R28.reuse, -R34.reuse ;  /* 0x0000001c1b207223 */ /* 0x180fe20000010822 */
[-CC-:B------:R-:W-:Y:S01]  /*5fd0*/  FFMA.FTZ R40, R35, R28.reuse, -R34.reuse ;  /* 0x0000001c23287223 */ /* 0x180fe20000010822 */
[----:B------:R-:W-:Y:S01]  /*5fe0*/  FADD.FTZ R46, R144, R3 ;  /* 0x00000003902e7221 */ /* 0x000fe20000010000 */
[----:B------:R-:W-:Y:S01]  /*5ff0*/  FADD.FTZ R27, -R44, R5 ;  /* 0x000000052c1b7221 */ /* 0x000fe20000010100 */
[-CC-:B------:R-:W-:Y:S01]  /*6000*/  FFMA.FTZ R149, R39, R28.reuse, -R34.reuse ;  /* 0x0000001c27957223 */ /* 0x180fe20000010822 */
[-C--:B------:R-:W-:Y:S01]  /*6010*/  FFMA.FTZ R4, R41, R28.reuse, -R34 ;  /* 0x0000001c29047223 */ /* 0x080fe20000010822 */
[----:B------:R-:W-:Y:S01]  /*6020*/  FADD.FTZ R3, R15, R46 ;  /* 0x0000002e0f037221 */ /* 0x000fe20000010000 */
[-CC-:B------:R-:W-:Y:S01]  /*6030*/  FFMA.FTZ R151, R11, R28.reuse, -R34.reuse ;  /* 0x0000001c0b977223 */ /* 0x180fe20000010822 */
[----:B------:R-:W-:Y:S01]  /*6040*/  FFMA.FTZ R24, R67, R28, -R34 ;  /* 0x0000001c43187223 */ /* 0x000fe20000010822 */
[----:B------:R-:W-:-:S02]  /*6050*/  IMAD.U32 R39, RZ, RZ, UR36 ;  /* 0x00000024ff277e24 */ /* 0x000fc4000f8e00ff */
[----:B------:R-:W-:Y:S01]  /*6060*/  FADD.FTZ R44, R146, R3 ;  /* 0x00000003922c7221 */ /* 0x000fe20000010000 */
[----:B------:R-:W-:Y:S01]  /*6070*/  MUFU.EX2 R149, R149 ;  /* 0x0000009500957308 */ /* 0x000fe20000000800 */
[----:B------:R-:W-:Y:S02]  /*6080*/  VIADD R3, R16, 0x9 ;  /* 0x0000000910037836 */ /* 0x000fe40000000000 */
[-C--:B------:R-:W-:Y:S01]  /*6090*/  FFMA.FTZ R145, R19, R28.reuse, -R34 ;  /* 0x0000001c13917223 */ /* 0x080fe20000010822 */
[----:B------:R-:W-:Y:S01]  /*60a0*/  FADD.FTZ R35, R21, R44 ;  /* 0x0000002c15237221 */ /* 0x000fe20000010000 */
[-C--:B------:R-:W-:Y:S01]  /*60b0*/  FMUL.FTZ R44, R27, R28.reuse ;  /* 0x0000001c1b2c7220 */ /* 0x080fe20000410000 */
[----:B------:R-:W-:Y:S01]  /*60c0*/  IMAD.U32 R41, RZ, RZ, UR28 ;  /* 0x0000001cff297e24 */ /* 0x000fe2000f8e00ff */
[----:B------:R-:W-:Y:S01]  /*60d0*/  @!P1 LEA R39, R39, UR40, 0x3 ;  /* 0x0000002827279c11 */ /* 0x000fe2000f8e18ff */
[----:B------:R-:W-:Y:S01]  /*60e0*/  FADD.FTZ R48, R140, R35 ;  /* 0x000000238c307221 */ /* 0x000fe20000010000 */
[----:B------:R-:W-:Y:S01]  /*60f0*/  MUFU.EX2 R4, R4 ;  /* 0x0000000400047308 */ /* 0x000fe20000000800 */
[----:B------:R-:W-:Y:S01]  /*6100*/  SEL R3, R3, 0x9, !P2 ;  /* 0x0000000903037807 */ /* 0x000fe20005000000 */
[----:B------:R-:W-:Y:S01]  /*6110*/  FFMA.FTZ R26, R71, R28, -R34 ;  /* 0x0000001c471a7223 */ /* 0x000fe20000010822 */
[----:B------:R-:W-:Y:S01]  /*6120*/  FADD.FTZ R35, R29, R48 ;  /* 0x000000301d237221 */ /* 0x000fe20000010000 */
[----:B------:R-:W-:Y:S01]  /*6130*/  @!P1 LEA R41, R41, UR40, 0x3 ;  /* 0x0000002829299c11 */ /* 0x000fe2000f8e18ff */
[----:B------:R-:W-:-:S02]  /*6140*/  WARPGROUP.DEPBAR.LE gsb0, 0x0 ;  /* 0x00008000000079c5 */ /* 0x000fc40000010000 */
[----:B------:R-:W-:Y:S01]  /*6150*/  FADD.FTZ R48, R142, R35 ;  /* 0x000000238e307221 */ /* 0x000fe20000010000 */
[----:B------:R-:W1:Y:S01]  /*6160*/  MUFU.EX2 R44, R44 ;  /* 0x0000002c002c7308 */ /* 0x000e620000000800 */
[----:B------:R-:W-:Y:S01]  /*6170*/  FFMA.FTZ R147, R75, R28, -R34 ;  /* 0x0000001c4b937223 */ /* 0x000fe20000010822 */
[----:B------:R-:W-:Y:S01]  /*6180*/  @!P1 VIADD R27, R39, 0x16840 ;  /* 0x00016840271b9836 */ /* 0x000fe20000000000 */
[----:B------:R2:W-:Y:S06]  /*6190*/  BAR.ARV R3, 0x100 ;  /* 0x000400030000751d */ /* 0x0005ec0000002000 */
[----:B------:R-:W3:Y:S01]  /*61a0*/  MUFU.EX2 R151, R151 ;  /* 0x0000009700977308 */ /* 0x000ee20000000800 */
[----:B------:R-:W-:Y:S01]  /*61b0*/  FADD.FTZ R39, R33, R48 ;  /* 0x0000003021277221 */ /* 0x000fe20000010000 */
[----:B--2---:R-:W-:-:S02]  /*61c0*/  @!P1 VIADD R3, R41, 0x16860 ;  /* 0x0001686029039836 */ /* 0x004fc40000000000 */
[-CC-:B------:R-:W-:Y:S01]  /*61d0*/  FFMA.FTZ R30, R25, R28.reuse, -R34.reuse ;  /* 0x0000001c191e7223 */ /* 0x180fe20000010822 */
[-CC-:B------:R-:W-:Y:S01]  /*61e0*/  FFMA.FTZ R141, R43, R28.reuse, -R34.reuse ;  /* 0x0000001c2b8d7223 */ /* 0x180fe20000010822 */
[----:B------:R-:W-:Y:S01]  /*61f0*/  FADD.FTZ R52, R136, R39 ;  /* 0x0000002788347221 */ /* 0x000fe20000010000 */
[--C-:B------:R-:W-:Y:S01]  /*6200*/  FFMA.FTZ R143, R45, R28, -R34.reuse ;  /* 0x0000001c2d8f7223 */ /* 0x100fe20000010822 */
[----:B------:R-:W-:Y:S01]  /*6210*/  @!P1 PRMT R39, RZ, 0x654, R3 ;  /* 0x00000654ff279816 */ /* 0x000fe20000000003 */
[----:B------:R-:W2:Y:S01]  /*6220*/  MUFU.EX2 R24, R24 ;  /* 0x0000001800187308 */ /* 0x000ea20000000800 */
[----:B-1----:R-:W-:Y:S01]  /*6230*/  FFMA.FTZ R35, R44, R0, R149 ;  /* 0x000000002c237223 */ /* 0x002fe20000010095 */
[-CC-:B------:R-:W-:Y:S01]  /*6240*/  FFMA.FTZ R36, R79, R28.reuse, -R34.reuse ;  /* 0x0000001c4f247223 */ /* 0x180fe20000010822 */
[-CC-:B------:R-:W-:Y:S01]  /*6250*/  FFMA.FTZ R11, R47, R28.reuse, -R34.reuse ;  /* 0x0000001c2f0b7223 */ /* 0x180fe20000010822 */
[-C--:B------:R-:W-:Y:S01]  /*6260*/  FFMA.FTZ R38, R83, R28.reuse, -R34 ;  /* 0x0000001c53267223 */ /* 0x080fe20000010822 */
[----:B------:R-:W-:Y:S01]  /*6270*/  FADD.FTZ R48, R4, R35 ;  /* 0x0000002304307221 */ /* 0x000fe20000010000 */
[----:B------:R-:W-:Y:S01]  /*6280*/  FADD.FTZ R35, R37, R52 ;  /* 0x0000003425237221 */ /* 0x000fe20000010000 */
[-C--:B------:R-:W-:Y:S01]  /*6290*/  FFMA.FTZ R19, R49, R28.reuse, -R34 ;  /* 0x0000001c31137223 */ /* 0x080fe20000010822 */
[----:B------:R-:W1:Y:S01]  /*62a0*/  MUFU.EX2 R145, R145 ;  /* 0x0000009100917308 */ /* 0x000e620000000800 */
[----:B---3--:R-:W-:Y:S01]  /*62b0*/  FADD.FTZ R3, R151, R48 ;  /* 0x0000003097037221 */ /* 0x008fe20000010000 */
[----:B------:R-:W-:Y:S01]  /*62c0*/  FADD.FTZ R48, R138, R35 ;  /* 0x000000238a307221 */ /* 0x000fe20000010000 */
[-CC-:B------:R-:W-:Y:S01]  /*62d0*/  FFMA.FTZ R25, R51, R28.reuse, -R34.reuse ;  /* 0x0000001c33197223 */ /* 0x180fe20000010822 */
[-CC-:B------:R-:W-:Y:S01]  /*62e0*/  FFMA.FTZ R42, R87, R28.reuse, -R34.reuse ;  /* 0x0000001c572a7223 */ /* 0x180fe20000010822 */
[-C--:B------:R-:W-:Y:S01]  /*62f0*/  FFMA.FTZ R50, R50, R28.reuse, -R34 ;  /* 0x0000001c32327223 */ /* 0x080fe20000010822 */
[----:B------:R-:W-:Y:S01]  /*6300*/  FADD.FTZ R35, R55, R48 ;  /* 0x0000003037237221 */ /* 0x000fe20000010000 */
[-CC-:B------:R-:W-:Y:S01]  /*6310*/  FFMA.FTZ R5, R53, R28.reuse, -R34.reuse ;  /* 0x0000001c35057223 */ /* 0x180fe20000010822 */
[----:B------:R-:W3:Y:S01]  /*6320*/  MUFU.EX2 R26, R26 ;  /* 0x0000001a001a7308 */ /* 0x000ee20000000800 */
[----:B--2---:R-:W-:Y:S01]  /*6330*/  FADD.FTZ R52, R24, R3 ;  /* 0x0000000318347221 */ /* 0x004fe20000010000 */
[-CC-:B------:R-:W-:Y:S01]  /*6340*/  FFMA.FTZ R46, R133, R28.reuse, -R34.reuse ;  /* 0x0000001c852e7223 */ /* 0x180fe20000010822 */
[-CC-:B------:R-:W-:Y:S01]  /*6350*/  FFMA.FTZ R135, R135, R28.reuse, -R34.reuse ;  /* 0x0000001c87877223 */ /* 0x180fe20000010822 */
[-CC-:B------:R-:W-:Y:S01]  /*6360*/  FFMA.FTZ R0, R137, R28.reuse, -R34.reuse ;  /* 0x0000001c89007223 */ /* 0x180fe20000010822 */
[-CC-:B------:R-:W-:Y:S01]  /*6370*/  FFMA.FTZ R131, R59, R28.reuse, -R34.reuse ;  /* 0x0000001c3b837223 */ /* 0x180fe20000010822 */
[-CC-:B------:R-:W-:Y:S01]  /*6380*/  FFMA.FTZ R48, R139, R28.reuse, -R34.reuse ;  /* 0x0000001c8b307223 */ /* 0x180fe20000010822 */
[-C--:B------:R-:W-:Y:S01]  /*6390*/  FFMA.FTZ R125, R157, R28.reuse, -R34 ;  /* 0x0000001c9d7d7223 */ /* 0x080fe20000010822 */
[----:B------:R-:W-:Y:S01]  /*63a0*/  MUFU.EX2 R132, R132 ;  /* 0x0000008400847308 */ /* 0x000fe20000000800 */
[----:B-1----:R-:W-:Y:S01]  /*63b0*/  FADD.FTZ R3, R145, R52 ;  /* 0x0000003491037221 */ /* 0x002fe20000010000 */
[-CC-:B------:R-:W-:Y:S01]  /*63c0*/  FFMA.FTZ R127, R61, R28.reuse, -R34.reuse ;  /* 0x0000001c3d7f7223 */ /* 0x180fe20000010822 */
[-CC-:B------:R-:W-:Y:S01]  /*63d0*/  FFMA.FTZ R54, R54, R28.reuse, -R34.reuse ;  /* 0x0000001c36367223 */ /* 0x180fe20000010822 */
[-CC-:B------:R-:W-:Y:S01]  /*63e0*/  FFMA.FTZ R56, R56, R28.reuse, -R34.reuse ;  /* 0x0000001c38387223 */ /* 0x180fe20000010822 */
[-CC-:B------:R-:W-:Y:S01]  /*63f0*/  FFMA.FTZ R58, R58, R28.reuse, -R34.reuse ;  /* 0x0000001c3a3a7223 */ /* 0x180fe20000010822 */
[-CC-:B------:R-:W-:Y:S01]  /*6400*/  FFMA.FTZ R62, R62, R28.reuse, -R34.reuse ;  /* 0x0000001c3e3e7223 */ /* 0x180fe20000010822 */
[----:B------:R-:W-:Y:S01]  /*6410*/  FFMA.FTZ R64, R64, R28, -R34 ;  /* 0x0000001c40407223 */ /* 0x000fe20000010822 */
[----:B------:R-:W1:Y:S01]  /*6420*/  MUFU.EX2 R147, R147 ;  /* 0x0000009300937308 */ /* 0x000e620000000800 */
[----:B---3--:R-:W-:Y:S01]  /*6430*/  FADD.FTZ R52, R26, R3 ;  /* 0x000000031a347221 */ /* 0x008fe20000010000 */
[----:B------:R-:W-:Y:S01]  /*6440*/  @!P1 PRMT R27, RZ, 0x654, R27 ;  /* 0x00000654ff1b9816 */ /* 0x000fe2000000001b */
[----:B------:R-:W-:Y:S01]  /*6450*/  UMOV UR28, UR36 ;  /* 0x00000024001c7c82 */ /* 0x000fe20008000000 */
[----:B------:R-:W-:Y:S01]  /*6460*/  PLOP3.LUT P2, PT, PT, PT, UP0, 0x80, 0x0 ;  /* 0x000000000000781c */ /* 0x000fe20003f4f008 */
[----:B------:R-:W-:Y:S01]  /*6470*/  FMUL.FTZ R88, R88, R63 ;  /* 0x0000003f58587220 */ /* 0x000fe20000410000 */
[----:B------:R2:W-:Y:S01]  /*6480*/  @!P1 SYNCS.ARRIVE.TRANS64.RED.A1T0 RZ, [R27+URZ], RZ ;  /* 0x000000ff1bff99a7 */ /* 0x0005e2000810043f */
[----:B------:R-:W-:Y:S01]  /*6490*/  F2FP.F16.F32.PACK_AB R149, R4, R149 ;  /* 0x000000950495723e */ /* 0x000fe200000000ff */
[----:B------:R-:W-:Y:S01]  /*64a0*/  MUFU.EX2 R57, R57 ;  /* 0x0000003900397308 */ /* 0x000fe20000000800 */
[----:B------:R-:W-:Y:S01]  /*64b0*/  F2FP.F16.F32.PACK_AB R150, R13, R150 ;  /* 0x000000960d96723e */ /* 0x000fe200000000ff */
[-C--:B------:R-:W-:Y:S01]  /*64c0*/  FMUL.FTZ R89, R89, R63.reuse ;  /* 0x0000003f59597220 */ /* 0x080fe20000410000 */
[----:B------:R-:W-:Y:S01]  /*64d0*/  F2FP.F16.F32.PACK_AB R144, R15, R144 ;  /* 0x000000900f90723e */ /* 0x000fe200000000ff */
[-C--:B------:R-:W-:Y:S01]  /*64e0*/  FMUL.FTZ R92, R92, R63.reuse ;  /* 0x0000003f5c5c7220 */ /* 0x080fe20000410000 */
[----:B------:R-:W-:Y:S01]  /*64f0*/  F2FP.F16.F32.PACK_AB R146, R21, R146 ;  /* 0x000000921592723e */ /* 0x000fe200000000ff */
[----:B------:R3:W-:Y:S01]  /*6500*/  @!P1 SYNCS.ARRIVE.TRANS64.RED.A1T0 RZ, [R39+URZ], RZ ;  /* 0x000000ff27ff99a7 */ /* 0x0007e2000810043f */
[----:B------:R-:W-:Y:S01]  /*6510*/  F2FP.F16.F32.PACK_AB R140, R29, R140 ;  /* 0x0000008c1d8c723e */ /* 0x000fe200000000ff */
[----:B------:R-:W4:Y:S01]  /*6520*/  MUFU.EX2 R30, R30 ;  /* 0x0000001e001e7308 */ /* 0x000f220000000800 */
[----:B-1----:R-:W-:Y:S01]  /*6530*/  FADD.FTZ R3, R147, R52 ;  /* 0x0000003493037221 */ /* 0x002fe20000010000 */
[----:B------:R-:W-:Y:S01]  /*6540*/  F2FP.F16.F32.PACK_AB R142, R33, R142 ;  /* 0x0000008e218e723e */ /* 0x000fe200000000ff */
[-C--:B------:R-:W-:Y:S01]  /*6550*/  FMUL.FTZ R93, R93, R63.reuse ;  /* 0x0000003f5d5d7220 */ /* 0x080fe20000410000 */
[----:B------:R-:W-:Y:S01]  /*6560*/  F2FP.F16.F32.PACK_AB R136, R37, R136 ;  /* 0x000000882588723e */ /* 0x000fe200000000ff */
[-C--:B------:R-:W-:Y:S01]  /*6570*/  FMUL.FTZ R96, R96, R63.reuse ;  /* 0x0000003f60607220 */ /* 0x080fe20000410000 */
[----:B------:R-:W-:Y:S01]  /*6580*/  F2FP.F16.F32.PACK_AB R138, R55, R138 ;  /* 0x0000008a378a723e */ /* 0x000fe200000000ff */
        /* <DEDUP_REMOVED lines=9> */
[----:B------:R-:W1:Y:S01]  /*6620*/  MUFU.EX2 R141, R141 ;  /* 0x0000008d008d7308 */ /* 0x000e620000000800 */
[----:B----4-:R-:W-:Y:S01]  /*6630*/  FADD.FTZ R52, R30, R3 ;  /* 0x000000031e347221 */ /* 0x010fe20000010000 */
[-C--:B------:R-:W-:Y:S01]  /*6640*/  FMUL.FTZ R113, R113, R63.reuse ;  /* 0x0000003f71717220 */ /* 0x080fe20000410000 */
[-C--:B------:R-:W-:Y:S01]  /*6650*/  FMUL.FTZ R116, R116, R63.reuse ;  /* 0x0000003f74747220 */ /* 0x080fe20000410000 */
[----:B------:R-:W-:Y:S01]  /*6660*/  FMUL.FTZ R117, R117, R63 ;  /* 0x0000003f75757220 */ /* 0x000fe20000410000 */
[----:B------:R-:W-:Y:S01]  /*6670*/  F2FP.F16.F32.PACK_AB R151, R24, R151 ;  /* 0x000000971897723e */ /* 0x000fe200000000ff */
[-C--:B------:R-:W-:Y:S01]  /*6680*/  FMUL.FTZ R90, R90, R44.reuse ;  /* 0x0000002c5a5a7220 */ /* 0x080fe20000410000 */
[----:B------:R-:W-:Y:S01]  /*6690*/  F2FP.F16.F32.PACK_AB R145, R26, R145 ;  /* 0x000000911a91723e */ /* 0x000fe200000000ff */
[----:B------:R-:W-:Y:S01]  /*66a0*/  MUFU.EX2 R65, R65 ;  /* 0x0000004100417308 */ /* 0x000fe20000000800 */
[----:B------:R-:W-:Y:S01]  /*66b0*/  F2FP.F16.F32.PACK_AB R147, R30, R147 ;  /* 0x000000931e93723e */ /* 0x000fe200000000ff */
[-C--:B------:R-:W-:Y:S01]  /*66c0*/  FMUL.FTZ R91, R91, R44.reuse ;  /* 0x0000002c5b5b7220 */ /* 0x080fe20000410000 */
[-C--:B------:R-:W-:Y:S01]  /*66d0*/  FMUL.FTZ R94, R94, R44.reuse ;  /* 0x0000002c5e5e7220 */ /* 0x080fe20000410000 */
[-C--:B------:R-:W-:Y:S01]  /*66e0*/  FMUL.FTZ R95, R95, R44.reuse ;  /* 0x0000002c5f5f7220 */ /* 0x080fe20000410000 */
[-C--:B------:R-:W-:Y:S01]  /*66f0*/  FMUL.FTZ R98, R98, R44.reuse ;  /* 0x0000002c62627220 */ /* 0x080fe20000410000 */
[-C--:B------:R-:W-:Y:S01]  /*6700*/  FMUL.FTZ R99, R99, R44.reuse ;  /* 0x0000002c63637220 */ /* 0x080fe20000410000 */
[-C--:B------:R-:W-:Y:S01]  /*6710*/  FMUL.FTZ R102, R102, R44.reuse ;  /* 0x0000002c66667220 */ /* 0x080fe20000410000 */
[----:B------:R-:W4:Y:S01]  /*6720*/  MUFU.EX2 R32, R32 ;  /* 0x0000002000207308 */ /* 0x000f220000000800 */
[----:B-1----:R-:W-:Y:S01]  /*6730*/  FADD.FTZ R3, R141, R52 ;  /* 0x000000348d037221 */ /* 0x002fe20000010000 */
[-C--:B------:R-:W-:Y:S01]  /*6740*/  FMUL.FTZ R103, R103, R44.reuse ;  /* 0x0000002c67677220 */ /* 0x080fe20000410000 */
[-C--:B------:R-:W-:Y:S01]  /*6750*/  FMUL.FTZ R106, R106, R44.reuse ;  /* 0x0000002c6a6a7220 */ /* 0x080fe20000410000 */
[-C--:B------:R-:W-:Y:S01]  /*6760*/  FMUL.FTZ R107, R107, R44.reuse ;  /* 0x0000002c6b6b7220 */ /* 0x080fe20000410000 */
[-C--:B------:R-:W-:Y:S01]  /*6770*/  FMUL.FTZ R110, R110, R44.reuse ;  /* 0x0000002c6e6e7220 */ /* 0x080fe20000410000 */
[-C--:B------:R-:W-:Y:S01]  /*6780*/  FMUL.FTZ R111, R111, R44.reuse ;  /* 0x0000002c6f6f7220 */ /* 0x080fe20000410000 */
[-C--:B------:R-:W-:Y:S01]  /*6790*/  FMUL.FTZ R114, R114, R44.reuse ;  /* 0x0000002c72727220 */ /* 0x080fe20000410000 */
[----:B------:R-:W1:Y:S01]  /*67a0*/  MUFU.EX2 R6, R6 ;  /* 0x0000000600067308 */ /* 0x000e620000000800 */
[-C--:B------:R-:W-:Y:S01]  /*67b0*/  FMUL.FTZ R115, R115, R44.reuse ;  /* 0x0000002c73737220 */ /* 0x080fe20000410000 */
[-C--:B------:R-:W-:Y:S01]  /*67c0*/  FMUL.FTZ R118, R118, R44.reuse ;  /* 0x0000002c76767220 */ /* 0x080fe20000410000 */
[----:B------:R-:W-:Y:S01]  /*67d0*/  FMUL.FTZ R119, R119, R44 ;  /* 0x0000002c77777220 */ /* 0x000fe20000410000 */
[----:B------:R-:W-:-:S04]  /*67e0*/  MOV R4, R31 ;  /* 0x0000001f00047202 */ /* 0x000fc80000000f00 */
[----:B------:R5:W-:Y:S01]  /*67f0*/  MUFU.EX2 R129, R60 ;  /* 0x0000003c00817308 */ /* 0x000be20000000800 */
[C---:B----4-:R-:W-:Y:S01]  /*6800*/  FADD.FTZ R52, R32.reuse, R3 ;  /* 0x0000000320347221 */ /* 0x050fe20000010000 */
[----:B------:R-:W-:-:S06]  /*6810*/  F2FP.F16.F32.PACK_AB R141, R32, R141 ;  /* 0x0000008d208d723e */ /* 0x000fcc00000000ff */
[----:B------:R-:W4:Y:S01]  /*6820*/  MUFU.EX2 R143, R143 ;  /* 0x0000008f008f7308 */ /* 0x000f220000000800 */
[----:B-----5:R-:W-:Y:S01]  /*6830*/  FADD.FTZ R60, R132, R35 ;  /* 0x00000023843c7221 */ /* 0x020fe20000010000 */
[----:B------:R-:W-:-:S03]  /*6840*/  F2FP.F16.F32.PACK_AB R132, R57, R132 ;  /* 0x000000843984723e */ /* 0x000fc600000000ff */
[----:B------:R-:W-:-:S03]  /*6850*/  FADD.FTZ R35, R57, R60 ;  /* 0x0000003c39237221 */ /* 0x000fc60000010000 */
[----:B------:R-:W5:Y:S01]  /*6860*/  MUFU.EX2 R69, R69 ;  /* 0x0000004500457308 */ /* 0x000f620000000800 */
[----:B------:R-:W-:Y:S01]  /*6870*/  FADD.FTZ R60, R134, R35 ;  /* 0x00000023863c7221 */ /* 0x000fe20000010000 */
[----:B------:R-:W-:-:S03]  /*6880*/  F2FP.F16.F32.PACK_AB R134, R65, R134 ;  /* 0x000000864186723e */ /* 0x000fc600000000ff */
[----:B------:R-:W-:-:S03]  /*6890*/  FADD.FTZ R35, R65, R60 ;  /* 0x0000003c41237221 */ /* 0x000fc60000010000 */
[----:B------:R-:W2:Y:S01]  /*68a0*/  MUFU.EX2 R36, R36 ;  /* 0x0000002400247308 */ /* 0x000ea20000000800 */
[----:B-1----:R-:W-:Y:S01]  /*68b0*/  FADD.FTZ R60, R6, R35 ;  /* 0x00000023063c7221 */ /* 0x002fe20000010000 */
[----:B----4-:R-:W-:-:S06]  /*68c0*/  FADD.FTZ R3, R143, R52 ;  /* 0x000000348f037221 */ /* 0x010fcc0000010000 */
[----:B------:R-:W1:Y:S01]  /*68d0*/  MUFU.EX2 R8, R8 ;  /* 0x0000000800087308 */ /* 0x000e620000000800 */
[C---:B-----5:R-:W-:Y:S01]  /*68e0*/  FADD.FTZ R35, R69.reuse, R60 ;  /* 0x0000003c45237221 */ /* 0x060fe20000010000 */
[----:B------:R-:W-:-:S06]  /*68f0*/  F2FP.F16.F32.PACK_AB R128, R69, R6 ;  /* 0x000000064580723e */ /* 0x000fcc00000000ff */
[----:B------:R-:W4:Y:S01]  /*6900*/  MUFU.EX2 R11, R11 ;  /* 0x0000000b000b7308 */ /* 0x000f220000000800 */
[C---:B--2---:R-:W-:Y:S01]  /*6910*/  FADD.FTZ R52, R36.reuse, R3 ;  /* 0x0000000324347221 */ /* 0x044fe20000010000 */
[----:B------:R-:W-:-:S06]  /*6920*/  F2FP.F16.F32.PACK_AB R143, R36, R143 ;  /* 0x0000008f248f723e */ /* 0x000fcc00000000ff */
[----:B------:R-:W2:Y:S01]  /*6930*/  MUFU.EX2 R73, R73 ;  /* 0x0000004900497308 */ /* 0x000ea20000000800 */
[----:B-1----:R-:W-:-:S07]  /*6940*/  FADD.FTZ R60, R8, R35 ;  /* 0x00000023083c7221 */ /* 0x002fce0000010000 */
[----:B------:R-:W1:Y:S01]  /*6950*/  MUFU.EX2 R38, R38 ;  /* 0x0000002600267308 */ /* 0x000e620000000800 */
[----:B----4-:R-:W-:-:S07]  /*6960*/  FADD.FTZ R3, R11, R52 ;  /* 0x000000340b037221 */ /* 0x010fce0000010000 */
[----:B------:R-:W4:Y:S01]  /*6970*/  MUFU.EX2 R10, R10 ;  /* 0x0000000a000a7308 */ /* 0x000f220000000800 */
[C---:B--2---:R-:W-:Y:S01]  /*6980*/  FADD.FTZ R9, R73.reuse, R60 ;  /* 0x0000003c49097221 */ /* 0x044fe20000010000 */
[----:B------:R-:W-:-:S06]  /*6990*/  F2FP.F16.F32.PACK_AB R130, R73, R8 ;  /* 0x000000084982723e */ /* 0x000fcc00000000ff */
[----:B------:R-:W-:Y:S01]  /*69a0*/  MUFU.EX2 R19, R19 ;  /* 0x0000001300137308 */ /* 0x000fe20000000800 */
[----:B-1----:R-:W-:-:S07]  /*69b0*/  F2FP.F16.F32.PACK_AB R137, R38, R11 ;  /* 0x0000000b2689723e */ /* 0x002fce00000000ff */
[----:B------:R-:W1:Y:S01]  /*69c0*/  MUFU.EX2 R77, R77 ;  /* 0x0000004d004d7308 */ /* 0x000e620000000800 */
[----:B----4-:R-:W-:-:S07]  /*69d0*/  FADD.FTZ R52, R10, R9 ;  /* 0x000000090a347221 */ /* 0x010fce0000010000 */
[----:B------:R-:W2:Y:S08]  /*69e0*/  MUFU.EX2 R40, R40 ;  /* 0x0000002800287308 */ /* 0x000eb00000000800 */
[----:B------:R-:W4:Y:S01]  /*69f0*/  MUFU.EX2 R12, R12 ;  /* 0x0000000c000c7308 */ /* 0x000f220000000800 */
[C---:B-1----:R-:W-:Y:S01]  /*6a00*/  FADD.FTZ R9, R77.reuse, R52 ;  /* 0x000000344d097221 */ /* 0x042fe20000010000 */
[----:B------:R-:W-:-:S06]  /*6a10*/  F2FP.F16.F32.PACK_AB R124, R77, R10 ;  /* 0x0000000a4d7c723e */ /* 0x000fcc00000000ff */
[----:B------:R-:W-:Y:S01]  /*6a20*/  MUFU.EX2 R25, R25 ;  /* 0x0000001900197308 */ /* 0x000fe20000000800 */
[----:B--2---:R-:W-:-:S07]  /*6a30*/  F2FP.F16.F32.PACK_AB R139, R40, R19 ;  /* 0x00000013288b723e */ /* 0x004fce00000000ff */
[----:B------:R-:W1:Y:S01]  /*6a40*/  MUFU.EX2 R81, R81 ;  /* 0x0000005100517308 */ /* 0x000e620000000800 */
[----:B----4-:R-:W-:-:S07]  /*6a50*/  FADD.FTZ R52, R12, R9 ;  /* 0x000000090c347221 */ /* 0x010fce0000010000 */
[----:B------:R-:W2:Y:S08]  /*6a60*/  MUFU.EX2 R42, R42 ;  /* 0x0000002a002a7308 */ /* 0x000eb00000000800 */
[----:B------:R4:W-:Y:S01]  /*6a70*/  MUFU.EX2 R34, R50 ;  /* 0x0000003200227308 */ /* 0x0009e20000000800 */
[C---:B-1----:R-:W-:Y:S01]  /*6a80*/  FADD.FTZ R9, R81.reuse, R52 ;  /* 0x0000003451097221 */ /* 0x042fe20000010000 */
[----:B------:R-:W-:-:S06]  /*6a90*/  F2FP.F16.F32.PACK_AB R126, R81, R12 ;  /* 0x0000000c517e723e */ /* 0x000fcc00000000ff */
[----:B------:R-:W1:Y:S01]  /*6aa0*/  MUFU.EX2 R14, R14 ;  /* 0x0000000e000e7308 */ /* 0x000e620000000800 */
[----:B----4-:R-:W-:Y:S01]  /*6ab0*/  FADD.FTZ R50, R38, R3 ;  /* 0x0000000326327221 */ /* 0x010fe20000010000 */
[----:B--2---:R-:W-:-:S03]  /*6ac0*/  F2FP.F16.F32.PACK_AB R133, R42, R25 ;  /* 0x000000192a85723e */ /* 0x004fc600000000ff */
[----:B------:R-:W-:-:S03]  /*6ad0*/  FADD.FTZ R3, R19, R50 ;  /* 0x0000003213037221 */ /* 0x000fc60000010000 */
[----:B------:R-:W2:Y:S01]  /*6ae0*/  MUFU.EX2 R5, R5 ;  /* 0x0000000500057308 */ /* 0x000ea20000000800 */
[----:B------:R-:W-:-:S04]  /*6af0*/  FADD.FTZ R50, R40, R3 ;  /* 0x0000000328327221 */ /* 0x000fc80000010000 */
[----:B------:R-:W-:-:S03]  /*6b00*/  FADD.FTZ R3, R25, R50 ;  /* 0x0000003219037221 */ /* 0x000fc60000010000 */
[----:B------:R-:W4:Y:S01]  /*6b10*/  MUFU.EX2 R85, R85 ;  /* 0x0000005500557308 */ /* 0x000f220000000800 */
[----:B------:R-:W-:Y:S01]  /*6b20*/  FADD.FTZ R6, R42, R3 ;  /* 0x000000032a067221 */ /* 0x000fe20000010000 */
[----:B-1----:R-:W-:-:S06]  /*6b30*/  FADD.FTZ R50, R14, R9 ;  /* 0x000000090e327221 */ /* 0x002fcc0000010000 */
[----:B------:R-:W1:Y:S01]  /*6b40*/  MUFU.EX2 R46, R46 ;  /* 0x0000002e002e7308 */ /* 0x000e620000000800 */
[----:B--2---:R-:W-:-:S07]  /*6b50*/  FADD.FTZ R3, R5, R6 ;  /* 0x0000000605037221 */ /* 0x004fce0000010000 */
[----:B------:R-:W2:Y:S01]  /*6b60*/  MUFU.EX2 R20, R155 ;  /* 0x0000009b00147308 */ /* 0x000ea20000000800 */
[C---:B----4-:R-:W-:Y:S01]  /*6b70*/  FADD.FTZ R9, R85.reuse, R50 ;  /* 0x0000003255097221 */ /* 0x050fe20000010000 */
[----:B------:R-:W-:-:S06]  /*6b80*/  F2FP.F16.F32.PACK_AB R120, R85, R14 ;  /* 0x0000000e5578723e */ /* 0x000fcc00000000ff */
[----:B------:R4:W5:Y:S01]  /*6b90*/  MUFU.EX2 R27, R135 ;  /* 0x00000087001b7308 */ /* 0x0009620000000800 */
[----:B-1----:R-:W-:-:S07]  /*6ba0*/  FADD.FTZ R6, R46, R3 ;  /* 0x000000032e067221 */ /* 0x002fce0000010000 */
[----:B------:R-:W1:Y:S01]  /*6bb0*/  MUFU.EX2 R0, R0 ;  /* 0x0000000000007308 */ /* 0x000e620000000800 */
[----:B--2---:R-:W-:Y:S01]  /*6bc0*/  FADD.FTZ R8, R20, R9 ;  /* 0x0000000914087221 */ /* 0x004fe20000010000 */
[C---:B------:R-:W-:Y:S02]  /*6bd0*/  F2FP.F16.F32.PACK_AB R122, R129.reuse, R20 ;  /* 0x00000014817a723e */ /* 0x040fe400000000ff */
[----:B----4-:R-:W-:Y:S01]  /*6be0*/  F2FP.F16.F32.PACK_AB R135, R46, R5 ;  /* 0x000000052e87723e */ /* 0x010fe200000000ff */
[----:B------:R-:W-:Y:S01]  /*6bf0*/  FADD.FTZ R3, R129, R8 ;  /* 0x0000000881037221 */ /* 0x000fe20000010000 */
[----:B------:R-:W-:Y:S02]  /*6c00*/  IMAD.MOV.U32 R5, RZ, RZ, R7 ;  /* 0x000000ffff057224 */ /* 0x000fe400078e0007 */
[----:B------:R-:W2:Y:S01]  /*6c10*/  MUFU.EX2 R131, R131 ;  /* 0x0000008300837308 */ /* 0x000ea20000000800 */
[----:B-----5:R-:W-:-:S07]  /*6c20*/  FADD.FTZ R9, R27, R6 ;  /* 0x000000061b097221 */ /* 0x020fce0000010000 */
        /* <DEDUP_REMOVED lines=9> */
[----:B-1----:R-:W-:Y:S01]  /*6cc0*/  FADD.FTZ R9, R125, R6 ;  /* 0x000000067d097221 */ /* 0x002fe20000010000 */
[----:B------:R-:W-:-:S03]  /*6cd0*/  F2FP.F16.F32.PACK_AB R125, R34, R125 ;  /* 0x0000007d227d723e */ /* 0x000fc600000000ff */
[----:B------:R-:W-:-:S03]  /*6ce0*/  FADD.FTZ R6, R34, R9 ;  /* 0x0000000922067221 */ /* 0x000fc60000010000 */
        /* <DEDUP_REMOVED lines=9> */
[----:B------:R-:W-:-:S03]  /*6d80*/  F2FP.F16.F32.PACK_AB R121, R58, R121 ;  /* 0x000000793a79723e */ /* 0x000fc600000000ff */
[----:B----4-:R-:W-:-:S04]  /*6d90*/  FADD.FTZ R6, R123, R6 ;  /* 0x000000067b067221 */ /* 0x010fc80000010000 */
[C---:B-1----:R-:W-:Y:S01]  /*6da0*/  FADD.FTZ R0, R64.reuse, R6 ;  /* 0x0000000640007221 */ /* 0x042fe20000010000 */
[----:B------:R-:W-:Y:S01]  /*6db0*/  F2FP.F16.F32.PACK_AB R123, R64, R123 ;  /* 0x0000007b407b723e */ /* 0x000fe200000000ff */
[----:B---3--:R-:W-:Y:S06]  /*6dc0*/  @P2 BRA `(.L_x_1576) ;  /* 0xffffffd0009c2947 */ /* 0x008fec000383ffff */
.L_x_1567:
[----:B------:R-:W-:-:S13]  /*6dd0*/  ISETP.LE.AND P2, PT, RZ, UR29, PT ;  /* 0x0000001dff007c0c */ /* 0x000fda000bf43270 */
[----:B------:R-:W-:Y:S05]  /*6de0*/  @!P2 BRA `(.L_x_1577) ;  /* 0x000000240030a947 */ /* 0x000fea0003800000 */
[----:B------:R-:W-:Y:S01]  /*6df0*/  IMAD.MOV.U32 R4, RZ, RZ, R7 ;  /* 0x000000ffff047224 */ /* 0x000fe200078e0007 */
[----:B------:R-:W-:Y:S01]  /*6e00*/  UMOV UR22, UR37 ;  /* 0x0000002500167c82 */ /* 0x000fe20008000000 */
[----:B------:R-:W-:Y:S01]  /*6e10*/  IMAD.MOV.U32 R5, RZ, RZ, R31 ;  /* 0x000000ffff057224 */ /* 0x000fe200078e001f */
[----:B------:R-:W-:Y:S01]  /*6e20*/  UMOV UR21, UR36 ;  /* 0x0000002400157c82 */ /* 0x000fe20008000000 */
[----:B------:R-:W-:-:S05]  /*6e30*/  ULDC UR23, c[0x0][0x9d8] ;  /* 0x0002760000177ab9 */ /* 0x000fca0000000800 */
.L_x_1586:
        /* <DEDUP_REMOVED lines=9> */
.L_x_1579:
[----:B------:R-:W-:Y:S01]  /*6ed0*/  ULEA UR6, UR36, UR40, 0x3 ;  /* 0x0000002824067291 */ /* 0x000fe2000f8e183f */
[----:B------:R-:W-:-:S05]  /*6ee0*/  IMAD.U32 R6, RZ, RZ, UR37 ;  /* 0x00000025ff067e24 */ /* 0x000fca000f8e00ff */
[----:B------:R-:W-:-:S04]  /*6ef0*/  SHF.L.U32 R6, R6, 0x1f, RZ ;  /* 0x0000001f06067819 */ /* 0x000fc800000006ff */
[----:B------:R1:W2:Y:S01]  /*6f00*/  SYNCS.PHASECHK.TRANS64.TRYWAIT P3, [UR6+0x16830], R6 ;  /* 0x01683006ff0075a7 */ /* 0x0002a20008060146 */
[----:B------:R-:W-:Y:S05]  /*6f10*/  @!P0 BRA `(.L_x_1580) ;  /* 0x0000000000048947 */ /* 0x000fea0003800000 */
[----:B------:R-:W-:Y:S01]  /*6f20*/  BPT.TRAP 0x1 ;  /* 0x000000040000795c */ /* 0x000fe20000300000 */
.L_x_1580:
[----:B--2---:R-:W-:Y:S05]  /*6f30*/  @P3 BRA `(.L_x_1578) ;  /* 0x0000000000083947 */ /* 0x004fea0003800000 */
[----:B------:R-:W2:Y:S02]  /*6f40*/  SYNCS.PHASECHK.TRANS64.TRYWAIT P3, [UR6+0x16830], R6 ;  /* 0x01683006ff0075a7 */ /* 0x000ea40008060146 */
[----:B--2---:R-:W-:Y:S05]  /*6f50*/  @!P3 BRA `(.L_x_1581) ;  /* 0x00000064001cb947 */ /* 0x004fea0003800000 */
.L_x_1578:
        /* <DEDUP_REMOVED lines=25> */
.L_x_1583:
[----:B------:R-:W-:Y:S01]  /*70f0*/  ULEA UR6, UR21, UR40, 0x3 ;  /* 0x0000002815067291 */ /* 0x000fe2000f8e183f */
[----:B------:R-:W-:-:S04]  /*7100*/  MOV R6, UR22 ;  /* 0x0000001600067c02 */ /* 0x000fc80008000f00 */
[----:B------:R-:W-:-:S04]  /*7110*/  SHF.L.U32 R6, R6, 0x1f, RZ ;  /* 0x0000001f06067819 */ /* 0x000fc800000006ff */
[----:B------:R1:W2:Y:S01]  /*7120*/  SYNCS.PHASECHK.TRANS64.TRYWAIT P2, [UR6+0x16850], R6 ;  /* 0x01685006ff0075a7 */ /* 0x0002a20008040146 */
[----:B------:R-:W-:Y:S05]  /*7130*/  @!P0 BRA `(.L_x_1584) ;  /* 0x0000000000048947 */ /* 0x000fea0003800000 */
[----:B------:R-:W-:Y:S01]  /*7140*/  BPT.TRAP 0x1 ;  /* 0x000000040000795c */ /* 0x000fe20000300000 */
.L_x_1584:
[----:B--2---:R-:W-:Y:S05]  /*7150*/  @P2 BRA `(.L_x_1582) ;  /* 0x0000000000082947 */ /* 0x004fea0003800000 */
[----:B------:R-:W2:Y:S02]  /*7160*/  SYNCS.PHASECHK.TRANS64.TRYWAIT P2, [UR6+0x16850], R6 ;  /* 0x01685006ff0075a7 */ /* 0x000ea40008040146 */
[----:B--2---:R-:W-:Y:S05]  /*7170*/  @!P2 BRA `(.L_x_1585) ;  /* 0x0000006000aca947 */ /* 0x004fea0003800000 */
.L_x_1582:
[----:B------:R-:W-:Y:S01]  /*7180*/  UIADD3 UR6, UR40, 0x400, URZ ;  /* 0x0000040028067890 */ /* 0x000fe2000fffe03f */
[----:B------:R-:W-:Y:S01]  /*7190*/  WARPGROUP.ARRIVE ;  /* 0x00000000000079c5 */ /* 0x000fe20000000000 */
[----:B------:R-:W-:Y:S01]  /*71a0*/  UMOV UR7, 0x40000040 ;  /* 0x4000004000077882 */ /* 0x000fe20000000000 */
[----:B-12---:R-:W-:Y:S01]  /*71b0*/  FMUL.FTZ R6, R24, UR23 ;  /* 0x0000001718067c20 */ /* 0x006fe20008410000 */
[----:B------:R-:W-:Y:S01]  /*71c0*/  USHF.R.U32.HI UR6, URZ, 0x4, UR6 ;  /* 0x000000043f067899 */ /* 0x000fe20008011606 */
[----:B------:R-:W-:Y:S01]  /*71d0*/  FMUL.FTZ R7, R25, UR23 ;  /* 0x0000001719077c20 */ /* 0x000fe20008410000 */
        /* <DEDUP_REMOVED lines=81> */
[----:B------:R-:W-:Y:S01]  /*76f0*/  UMOV UR11, 0x40000040 ;  /* 0x40000040000b7882 */ /* 0x000fe20000000000 */
[----:B------:R-:W-:Y:S01]  /*7700*/  ISETP.GE.U32.AND P2, PT, R2, 0x180, PT ;  /* 0x000001800200780c */ /* 0x000fe20003f46070 */
[----:B------:R-:W2:Y:S01]  /*7710*/  MUFU.TANH R37, R37 ;  /* 0x0000002500257308 */ /* 0x000ea20000002400 */
[----:B---3--:R-:W-:Y:S01]  /*7720*/  FMNMX.FTZ R28, R27, R28, !PT ;  /* 0x0000001c1b1c7209 */ /* 0x008fe20007810000 */
[----:B------:R-:W-:-:S06]  /*7730*/  UMOV UR22, UR37 ;  /* 0x0000002500167c82 */ /* 0x000fcc0008000000 */
[----:B------:R-:W3:Y:S01]  /*7740*/  MUFU.TANH R39, R39 ;  /* 0x0000002700277308 */ /* 0x000ee20000002400 */
        /* <DEDUP_REMOVED lines=32> */
[----:B------:R-:W-:Y:S01]  /*7950*/  FMUL.FTZ R145, R66, UR23 ;  /* 0x0000001742917c20 */ /* 0x000fe20008410000 */
[----:B------:R-:W-:Y:S01]  /*7960*/  FMUL.FTZ R147, R70, UR23 ;  /* 0x0000001746937c20 */ /* 0x000fe20008410000 */
[----:B------:R-:W-:Y:S01]  /*7970*/  HGMMA.64x64x16.F32 R88, R140, gdesc[UR4].tnspB, R88, gsb0 ;  /* 0x40e000048c587df0 */ /* 0x000fe20008000858 */
[----:B------:R-:W-:Y:S01]  /*7980*/  UIADD3 UR6, UR10, 0x180, URZ ;  /* 0x000001800a067890 */ /* 0x000fe2000fffe03f */
[----:B-1----:R-:W-:Y:S01]  /*7990*/  FMNMX.FTZ R31, R65, R28, !PT ;  /* 0x0000001c411f7209 */ /* 0x002fe20007810000 */
[----:B------:R-:W-:Y:S01]  /*79a0*/  UMOV UR7, 0x40000040 ;  /* 0x4000004000077882 */ /* 0x000fe20000000000 */
[----:B------:R-:W1:Y:S08]  /*79b0*/  MUFU.TANH R69, R69 ;  /* 0x0000004500457308 */ /* 0x000e700000002400 */
        /* <DEDUP_REMOVED lines=19> */
[----:B------:R-:W-:Y:S01]  /*7af0*/  WARPGROUP.ARRIVE ;  /* 0x00000000000079c5 */ /* 0x000fe20000000000 */
[----:B------:R-:W-:-:S03]  /*7b00*/  FMUL.FTZ R141, R86, UR23 ;  /* 0x00000017568d7c20 */ /* 0x000fc60008410000 */
[----:B------:R-:W3:Y:S01]  /*7b10*/  MUFU.TANH R8, R8 ;  /* 0x0000000800087308 */ /* 0x000ee20000002400 */
[----:B--2---:R-:W-:Y:S01]  /*7b20*/  FMNMX.FTZ R28, R85, R28, !PT ;  /* 0x0000001c551c7209 */ /* 0x004fe20007810000 */
[----:B------:R-:W-:Y:S01]  /*7b30*/  HGMMA.64x64x16.F32 R88, R136, gdesc[UR4].tnspB, R88, gsb0 ;  /* 0x40e0000488587df0 */ /* 0x000fe20008000858 */
[----:B------:R-:W-:Y:S01]  /*7b40*/  UIADD3 UR6, UR10, 0x200, URZ ;  /* 0x000002000a067890 */ /* 0x000fe2000fffe03f */
[----:B------:R-:W-:Y:S02]  /*7b50*/  UMOV UR7, 0x40000040 ;  /* 0x4000004000077882 */ /* 0x000fe40000000000 */
[----:B------:R-:W2:Y:S02]  /*7b60*/  SHFL.BFLY PT, R31, R28, 0x2, 0x1f ;  /* 0x0c401f001c1f7f89 */ /* 0x000ea400000e0000 */
[----:B------:R-:W4:Y:S08]  /*7b70*/  MUFU.TANH R12, R12 ;  /* 0x0000000c000c7308 */ /* 0x000f300000002400 */
[----:B------:R-:W5:Y:S08]  /*7b80*/  MUFU.TANH R13, R13 ;  /* 0x0000000d000d7308 */ /* 0x000f700000002400 */
[----:B------:R-:W5:Y:S01]  /*7b90*/  MUFU.TANH R19, R19 ;  /* 0x0000001300137308 */ /* 0x000f620000002400 */
[----:B--2---:R-:W-:-:S02]  /*7ba0*/  FMNMX.FTZ R31, R28, R31, !PT ;  /* 0x0000001f1c1f7209 */ /* 0x004fc40007810000 */
[----:B------:R-:W2:Y:S05]  /*7bb0*/  LDC R28, c[0x0][0x988] ;  /* 0x00026200ff1c7b82 */ /* 0x000eaa0000000800 */
[----:B------:R-:W5:Y:S01]  /*7bc0*/  MUFU.TANH R20, R20 ;  /* 0x0000001400147308 */ /* 0x000f620000002400 */
[----:B------:R-:W1:Y:S07]  /*7bd0*/  SHFL.BFLY PT, R46, R31, 0x1, 0x1f ;  /* 0x0c201f001f2e7f89 */ /* 0x000e6e00000e0000 */
[----:B------:R-:W5:Y:S08]  /*7be0*/  MUFU.TANH R25, R25 ;  /* 0x0000001900197308 */ /* 0x000f700000002400 */
[----:B------:R-:W5:Y:S08]  /*7bf0*/  MUFU.TANH R26, R26 ;  /* 0x0000001a001a7308 */ /* 0x000f700000002400 */
[----:B------:R-:W5:Y:S01]  /*7c00*/  MUFU.TANH R33, R33 ;  /* 0x0000002100217308 */ /* 0x000f620000002400 */
[----:B-1----:R-:W-:-:S05]  /*7c10*/  FMNMX.FTZ R31, R31, R46, !PT ;  /* 0x0000002e1f1f7209 */ /* 0x002fca0007810000 */
[CC--:B--2---:R-:W-:Y:S01]  /*7c20*/  FMUL.FTZ R52, R31.reuse, R28.reuse ;  /* 0x0000001c1f347220 */ /* 0x0c4fe20000410000 */
[----:B------:R-:W-:Y:S01]  /*7c30*/  FADD.FTZ R5, -R31, R5 ;  /* 0x000000051f057221 */ /* 0x000fe20000010100 */
[----:B------:R-:W1:Y:S02]  /*7c40*/  MUFU.TANH R35, R35 ;  /* 0x0000002300237308 */ /* 0x000e640000002400 */
[--C-:B------:R-:W-:Y:S01]  /*7c50*/  FFMA.FTZ R148, R7, R28, -R52.reuse ;  /* 0x0000001c07947223 */ /* 0x100fe20000010834 */
[----:B------:R-:W-:Y:S01]  /*7c60*/  FMNMX.FTZ R7, R9, R4, !PT ;  /* 0x0000000409077209 */ /* 0x000fe20007810000 */
[-C--:B------:R-:W-:Y:S01]  /*7c70*/  FMUL.FTZ R46, R5, R28.reuse ;  /* 0x0000001c052e7220 */ /* 0x080fe20000410000 */
[-CC-:B------:R-:W-:Y:S01]  /*7c80*/  FFMA.FTZ R5, R6, R28.reuse, -R52.reuse ;  /* 0x0000001c06057223 */ /* 0x180fe20000010834 */
[-CC-:B------:R-:W-:Y:S01]  /*7c90*/  FFMA.FTZ R146, R21, R28.reuse, -R52.reuse ;  /* 0x0000001c15927223 */ /* 0x180fe20000010834 */
[----:B---3--:R-:W-:Y:S01]  /*7ca0*/  FMNMX.FTZ R7, R8, R7, !PT ;  /* 0x0000000708077209 */ /* 0x008fe20007810000 */
[----:B------:R-:W2:Y:S01]  /*7cb0*/  MUFU.TANH R41, R41 ;  /* 0x0000002900297308 */ /* 0x000ea20000002400 */
[-CC-:B------:R-:W-:Y:S01]  /*7cc0*/  FFMA.FTZ R21, R24, R28.reuse, -R52.reuse ;  /* 0x0000001c18157223 */ /* 0x180fe20000010834 */
[-CC-:B------:R-:W-:Y:S01]  /*7cd0*/  FFMA.FTZ R140, R27, R28.reuse, -R52.reuse ;  /* 0x0000001c1b8c7223 */ /* 0x180fe20000010834 */
[----:B----4-:R-:W-:Y:S01]  /*7ce0*/  FMNMX.FTZ R6, R12, R7, !PT ;  /* 0x000000070c067209 */ /* 0x010fe20007810000 */
[-CC-:B------:R-:W-:Y:S01]  /*7cf0*/  FFMA.FTZ R27, R29, R28.reuse, -R52.reuse ;  /* 0x0000001c1d1b7223 */ /* 0x180fe20000010834 */
[----:B------:R-:W-:Y:S01]  /*7d00*/  FFMA.FTZ R29, R47, R28, -R52 ;  /* 0x0000001c2f1d7223 */ /* 0x000fe20000010834 */
[----:B------:R-:W-:-:S02]  /*7d10*/  WARPGROUP.DEPBAR.LE gsb0, 0x0 ;  /* 0x00008000000079c5 */ /* 0x000fc40000010000 */
[----:B------:R-:W-:Y:S01]  /*7d20*/  WARPGROUP.ARRIVE ;  /* 0x00000000000079c5 */ /* 0x000fe20000000000 */
[----:B-----5:R-:W-:Y:S01]  /*7d30*/  FMNMX.FTZ R6, R13, R6, !PT ;  /* 0x000000060d067209 */ /* 0x020fe20007810000 */
[----:B------:R-:W3:Y:S01]  /*7d40*/  MUFU.TANH R43, R43 ;  /* 0x0000002b002b7308 */ /* 0x000ee20000002400 */
[-CC-:B------:R-:W-:Y:S01]  /*7d50*/  FFMA.FTZ R47, R65, R28.reuse, -R52.reuse ;  /* 0x0000001c412f7223 */ /* 0x180fe20000010834 */
[--C-:B------:R-:W-:Y:S01]  /*7d60*/  FFMA.FTZ R65, R73, R28, -R52.reuse ;  /* 0x0000001c49417223 */ /* 0x100fe20000010834 */
[----:B------:R-:W-:Y:S01]  /*7d70*/  FMNMX.FTZ R7, R19, R6, !PT ;  /* 0x0000000613077209 */ /* 0x000fe20007810000 */
[----:B------:R-:W-:Y:S01]  /*7d80*/  HGMMA.64x64x16.F32 R88, R132, gdesc[UR4].tnspB, R88, gsb0 ;  /* 0x40e0000484587df0 */ /* 0x000fe20008000858 */
[----:B------:R-:W-:Y:S01]  /*7d90*/  UIADD3 UR6, UR10, 0x280, URZ ;  /* 0x000002800a067890 */ /* 0x000fe2000fffe03f */
[-CC-:B------:R-:W-:Y:S01]  /*7da0*/  FFMA.FTZ R73, R81, R28.reuse, -R52.reuse ;  /* 0x0000001c51497223 */ /* 0x180fe20000010834 */
[----:B------:R-:W-:Y:S01]  /*7db0*/  UMOV UR7, 0x40000040 ;  /* 0x4000004000077882 */ /* 0x000fe20000000000 */
[----:B------:R-:W-:Y:S01]  /*7dc0*/  FMNMX.FTZ R6, R20, R7, !PT ;  /* 0x0000000714067209 */ /* 0x000fe20007810000 */
[----:B------:R-:W4:Y:S01]  /*7dd0*/  MUFU.TANH R49, R49 ;  /* 0x0000003100317308 */ /* 0x000f220000002400 */
[-CC-:B------:R-:W-:Y:S01]  /*7de0*/  FFMA.FTZ R144, R14, R28.reuse, -R52.reuse ;  /* 0x0000001c0e907223 */ /* 0x180fe20000010834 */
[--C-:B------:R-:W-:Y:S01]  /*7df0*/  FFMA.FTZ R14, R149, R28, -R52.reuse ;  /* 0x0000001c950e7223 */ /* 0x100fe20000010834 */
[----:B------:R-:W-:Y:S01]  /*7e00*/  FMNMX.FTZ R7, R25, R6, !PT ;  /* 0x0000000619077209 */ /* 0x000fe20007810000 */
[-CC-:B------:R-:W-:Y:S01]  /*7e10*/  FFMA.FTZ R150, R10, R28.reuse, -R52.reuse ;  /* 0x0000001c0a967223 */ /* 0x180fe20000010834 */
[-CC-:B------:R-:W-:Y:S01]  /*7e20*/  FFMA.FTZ R11, R11, R28.reuse, -R52.reuse ;  /* 0x0000001c0b0b7223 */ /* 0x180fe20000010834 */
[-CC-:B------:R-:W-:Y:S01]  /*7e30*/  FFMA.FTZ R15, R15, R28.reuse, -R52.reuse ;  /* 0x0000001c0f0f7223 */ /* 0x180fe20000010834 */
[----:B------:R-:W-:Y:S01]  /*7e40*/  FMNMX.FTZ R6, R26, R7, !PT ;  /* 0x000000071a067209 */ /* 0x000fe20007810000 */
[----:B------:R-:W5:Y:S01]  /*7e50*/  MUFU.TANH R51, R51 ;  /* 0x0000003300337308 */ /* 0x000f620000002400 */
[-CC-:B------:R-:W-:Y:S01]  /*7e60*/  FFMA.FTZ R142, R37, R28.reuse, -R52.reuse ;  /* 0x0000001c258e7223 */ /* 0x180fe20000010834 */
[--C-:B------:R-:W-:Y:S01]  /*7e70*/  FFMA.FTZ R37, R39, R28, -R52.reuse ;  /* 0x0000001c27257223 */ /* 0x100fe20000010834 */
[----:B------:R-:W-:Y:S01]  /*7e80*/  FMNMX.FTZ R6, R33, R6, !PT ;  /* 0x0000000621067209 */ /* 0x000fe20007810000 */
[-CC-:B------:R-:W-:Y:S01]  /*7e90*/  FFMA.FTZ R10, R38, R28.reuse, -R52.reuse ;  /* 0x0000001c260a7223 */ /* 0x180fe20000010834 */
[-CC-:B------:R-:W-:Y:S01]  /*7ea0*/  FFMA.FTZ R136, R45, R28.reuse, -R52.reuse ;  /* 0x0000001c2d887223 */ /* 0x180fe20000010834 */
[--C-:B------:R-:W-:Y:S01]  /*7eb0*/  FFMA.FTZ R39, R53, R28, -R52.reuse ;  /* 0x0000001c35277223 */ /* 0x100fe20000010834 */
[----:B-1----:R-:W-:Y:S01]  /*7ec0*/  FMNMX.FTZ R6, R35, R6, !PT ;  /* 0x0000000623067209 */ /* 0x002fe20007810000 */
[----:B------:R-:W1:Y:S01]  /*7ed0*/  MUFU.TANH R155, R155 ;  /* 0x0000009b009b7308 */ /* 0x000e620000002400 */
[-CC-:B------:R-:W-:Y:S01]  /*7ee0*/  FFMA.FTZ R53, R30, R28.reuse, -R52.reuse ;  /* 0x0000001c1e357223 */ /* 0x180fe20000010834 */
[--C-:B------:R-:W-:Y:S01]  /*7ef0*/  FFMA.FTZ R30, R40, R28, -R52.reuse ;  /* 0x0000001c281e7223 */ /* 0x100fe20000010834 */
[----:B--2---:R-:W-:Y:S01]  /*7f00*/  FMNMX.FTZ R6, R41, R6, !PT ;  /* 0x0000000629067209 */ /* 0x004fe20007810000 */
[-CC-:B------:R-:W-:Y:S01]  /*7f10*/  FFMA.FTZ R138, R153, R28.reuse, -R52.reuse ;  /* 0x0000001c998a7223 */ /* 0x180fe20000010834 */
[-CC-:B------:R-:W-:Y:S01]  /*7f20*/  FFMA.FTZ R42, R42, R28.reuse, -R52.reuse ;  /* 0x0000001c2a2a7223 */ /* 0x180fe20000010834 */
[--C-:B------:R-:W-:Y:S01]  /*7f30*/  FFMA.FTZ R45, R61, R28, -R52.reuse ;  /* 0x0000001c3d2d7223 */ /* 0x100fe20000010834 */
[----:B---3--:R-:W-:Y:S01]  /*7f40*/  FMNMX.FTZ R6, R43, R6, !PT ;  /* 0x000000062b067209 */ /* 0x008fe20007810000 */
[----:B------:R-:W2:Y:S01]  /*7f50*/  MUFU.TANH R55, R55 ;  /* 0x0000003700377308 */ /* 0x000ea20000002400 */
[-CC-:B------:R-:W-:Y:S01]  /*7f60*/  FFMA.FTZ R61, R69, R28.reuse, -R52.reuse ;  /* 0x0000001c453d7223 */ /* 0x180fe20000010834 */
[--C-:B------:R-:W-:Y:S01]  /*7f70*/  FFMA.FTZ R69, R77, R28, -R52.reuse ;  /* 0x0000001c4d457223 */ /* 0x100fe20000010834 */
[----:B----4-:R-:W-:Y:S01]  /*7f80*/  FMNMX.FTZ R6, R49, R6, !PT ;  /* 0x0000000631067209 */ /* 0x010fe20007810000 */
[----:B------:R-:W-:-:S03]  /*7f90*/  FFMA.FTZ R77, R85, R28, -R52 ;  /* 0x0000001c554d7223 */ /* 0x000fc60000010834 */
[----:B-----5:R-:W-:Y:S01]  /*7fa0*/  FMNMX.FTZ R6, R51, R6, !PT ;  /* 0x0000000633067209 */ /* 0x020fe20007810000 */
[----:B------:R-:W3:Y:S03]  /*7fb0*/  MUFU.TANH R57, R57 ;  /* 0x0000003900397308 */ /* 0x000ee60000002400 */
[----:B-1----:R-:W-:-:S05]  /*7fc0*/  FMNMX.FTZ R6, R155, R6, !PT ;  /* 0x000000069b067209 */ /* 0x002fca0007810000 */
        /* <DEDUP_REMOVED lines=9> */
[----:B------:R-:W-:Y:S02]  /*8060*/  WARPGROUP.DEPBAR.LE gsb0, 0x0 ;  /* 0x00008000000079c5 */ /* 0x000fe40000010000 */
[----:B------:R-:W-:Y:S01]  /*8070*/  WARPGROUP.ARRIVE ;  /* 0x00000000000079c5 */ /* 0x000fe20000000000 */
[----:B---3--:R-:W-:Y:S01]  /*8080*/  FMNMX.FTZ R6, R63, R6, !PT ;  /* 0x000000063f067209 */ /* 0x008fe20007810000 */
[-CC-:B------:R-:W-:Y:S01]  /*8090*/  FFMA.FTZ R134, R32, R28.reuse, -R52.reuse ;  /* 0x0000001c20867223 */ /* 0x180fe20000010834 */
[----:B------:R-:W-:Y:S02]  /*80a0*/  FFMA.FTZ R132, R157, R28, -R52 ;  /* 0x0000001c9d847223 */ /* 0x000fe40000010834 */
[----:B------:R-:W3:Y:S01]  /*80b0*/  MUFU.TANH R147, R147 ;  /* 0x0000009300937308 */ /* 0x000ee20000002400 */
[----:B------:R-:W-:Y:S01]  /*80c0*/  HGMMA.64x64x16.F32 R88, R128, gdesc[UR4].tnspB, R88, gsb0 ;  /* 0x40e0000480587df0 */ /* 0x000fe20008000858 */
[----:B------:R-:W-:Y:S01]  /*80d0*/  UIADD3 UR6, UR10, 0x300, URZ ;  /* 0x000003000a067890 */ /* 0x000fe2000fffe03f */
[----:B-1----:R-:W-:Y:S01]  /*80e0*/  FMNMX.FTZ R6, R145, R6, !PT ;  /* 0x0000000691067209 */ /* 0x002fe20007810000 */
[----:B------:R-:W-:Y:S01]  /*80f0*/  UMOV UR7, 0x40000040 ;  /* 0x4000004000077882 */ /* 0x000fe20000000000 */
[----:B------:R-:W-:-:S03]  /*8100*/  UIADD3 UR10, UR10, 0x380, URZ ;  /* 0x000003800a0a7890 */ /* 0x000fc6000fffe03f */
        /* <DEDUP_REMOVED lines=19> */
[----:B------:R-:W-:Y:S01]  /*8240*/  WARPGROUP.ARRIVE ;  /* 0x00000000000079c5 */ /* 0x000fe20000000000 */
[----:B--2---:R-:W-:-:S03]  /*8250*/  FMNMX.FTZ R6, R141, R6, !PT ;  /* 0x000000068d067209 */ /* 0x004fc60007810000 */
[----:B------:R-:W-:Y:S02]  /*8260*/  MUFU.EX2 R46, R46 ;  /* 0x0000002e002e7308 */ /* 0x000fe40000000800 */
[----:B------:R-:W-:Y:S01]  /*8270*/  HGMMA.64x64x16.F32 R88, R124, gdesc[UR4].tnspB, R88, gsb0 ;  /* 0x40e000047c587df0 */ /* 0x000fe20008000858 */
[----:B------:R-:W-:Y:S01]  /*8280*/  UIADD3 UR6, UR29, -0x1, URZ ;  /* 0xffffffff1d067890 */ /* 0x000fe2000fffe03f */
[----:B---3--:R-:W-:Y:S01]  /*8290*/  FMNMX.FTZ R7, R87, R6, !PT ;  /* 0x0000000657077209 */ /* 0x008fe20007810000 */
[----:B------:R-:W-:-:S03]  /*82a0*/  FFMA.FTZ R6, R36, R28, -R52 ;  /* 0x0000001c24067223 */ /* 0x000fc60000010834 */
[----:B------:R-:W1:Y:S01]  /*82b0*/  MUFU.EX2 R5, R5 ;  /* 0x0000000500057308 */ /* 0x000e620000000800 */
[----:B------:R-:W2:Y:S07]  /*82c0*/  SHFL.BFLY PT, R24, R7, 0x2, 0x1f ;  /* 0x0c401f0007187f89 */ /* 0x000eae00000e0000 */
[----:B------:R-:W3:Y:S08]  /*82d0*/  MUFU.EX2 R148, R148 ;  /* 0x0000009400947308 */ /* 0x000ef00000000800 */
[----:B------:R-:W4:Y:S01]  /*82e0*/  MUFU.EX2 R150, R150 ;  /* 0x0000009600967308 */ /* 0x000f220000000800 */
[----:B-1----:R-:W-:-:S07]  /*82f0*/  FFMA.FTZ R3, R46, R3, R5 ;  /* 0x000000032e037223 */ /* 0x002fce0000010005 */
[----:B------:R-:W1:Y:S01]  /*8300*/  MUFU.EX2 R11, R11 ;  /* 0x0000000b000b7308 */ /* 0x000e620000000800 */
[C---:B---3--:R-:W-:Y:S01]  /*8310*/  FADD.FTZ R3, R148.reuse, R3 ;  /* 0x0000000394037221 */ /* 0x048fe20000010000 */
[----:B------:R-:W-:Y:S02]  /*8320*/  F2FP.F16.F32.PACK_AB R148, R148, R5 ;  /* 0x000000059494723e */ /* 0x000fe400000000ff */
[----:B--2---:R-:W-:Y:S01]  /*8330*/  FMNMX.FTZ R32, R7, R24, !PT ;  /* 0x0000001807207209 */ /* 0x004fe20007810000 */
[----:B------:R-:W-:-:S03]  /*8340*/  FFMA.FTZ R24, R151, R28, -R52 ;  /* 0x0000001c97187223 */ /* 0x000fc60000010834 */
[----:B------:R-:W-:Y:S01]  /*8350*/  MUFU.EX2 R144, R144 ;  /* 0x0000009000907308 */ /* 0x000fe20000000800 */
[----:B------:R-:W2:Y:S01]  /*8360*/  SHFL.BFLY PT, R7, R32, 0x1, 0x1f ;  /* 0x0c201f0020077f89 */ /* 0x000ea200000e0000 */
[----:B----4-:R-:W-:-:S06]  /*8370*/  FADD.FTZ R54, R150, R3 ;  /* 0x0000000396367221 */ /* 0x010fcc0000010000 */
[----:B------:R-:W-:Y:S01]  /*8380*/  MUFU.EX2 R15, R15 ;  /* 0x0000000f000f7308 */ /* 0x000fe20000000800 */
[----:B-1----:R-:W-:-:S07]  /*8390*/  F2FP.F16.F32.PACK_AB R150, R11, R150 ;  /* 0x000000960b96723e */ /* 0x002fce00000000ff */
[----:B------:R-:W-:Y:S08]  /*83a0*/  MUFU.EX2 R146, R146 ;  /* 0x0000009200927308 */ /* 0x000ff00000000800 */
[----:B------:R-:W-:Y:S01]  /*83b0*/  MUFU.EX2 R21, R21 ;  /* 0x0000001500157308 */ /* 0x000fe20000000800 */
[----:B--2---:R-:W-:-:S05]  /*83c0*/  FMNMX.FTZ R7, R32, R7, !PT ;  /* 0x0000000720077209 */ /* 0x004fca0007810000 */
[CC--:B------:R-:W-:Y:S01]  /*83d0*/  FMUL.FTZ R36, R7.reuse, R28.reuse ;  /* 0x0000001c07247220 */ /* 0x0c0fe20000410000 */
[----:B------:R-:W-:Y:S01]  /*83e0*/  FADD.FTZ R81, -R7, R4 ;  /* 0x0000000407517221 */ /* 0x000fe20000010100 */
[----:B------:R-:W-:Y:S02]  /*83f0*/  MUFU.EX2 R140, R140 ;  /* 0x0000008c008c7308 */ /* 0x000fe40000000800 */
[-CC-:B------:R-:W-:Y:S01]  /*8400*/  FFMA.FTZ R4, R9, R28.reuse, -R36.reuse ;  /* 0x0000001c09047223 */ /* 0x180fe20000010824 */
[-CC-:B------:R-:W-:Y:S01]  /*8410*/  FFMA.FTZ R9, R19, R28.reuse, -R36.reuse ;  /* 0x0000001c13097223 */ /* 0x180fe20000010824 */
[-CC-:B------:R-:W-:Y:S01]  /*8420*/  FFMA.FTZ R19, R33, R28.reuse, -R36.reuse ;  /* 0x0000001c21137223 */ /* 0x180fe20000010824 */
[----:B------:R-:W-:Y:S02]  /*8430*/  IMAD.U32 R33, RZ, RZ, UR36 ;  /* 0x00000024ff217e24 */ /* 0x000fe4000f8e00ff */
[-C--:B------:R-:W-:Y:S01]  /*8440*/  FMUL.FTZ R81, R81, R28.reuse ;  /* 0x0000001c51517220 */ /* 0x080fe20000410000 */
[-CC-:B------:R-:W-:Y:S01]  /*8450*/  FFMA.FTZ R149, R8, R28.reuse, -R36.reuse ;  /* 0x0000001c08957223 */ /* 0x180fe20000010824 */
[-CC-:B------:R-:W-:Y:S01]  /*8460*/  FFMA.FTZ R8, R13, R28.reuse, -R36.reuse ;  /* 0x0000001c0d087223 */ /* 0x180fe20000010824 */
[----:B------:R-:W-:Y:S01]  /*8470*/  FFMA.FTZ R13, R25, R28, -R36 ;  /* 0x0000001c190d7223 */ /* 0x000fe20000010824 */
[----:B------:R-:W-:-:S02]  /*8480*/  WARPGROUP.DEPBAR.LE gsb0, 0x0 ;  /* 0x00008000000079c5 */ /* 0x000fc40000010000 */
[----:B------:R-:W-:Y:S01]  /*8490*/  WARPGROUP.ARRIVE ;  /* 0x00000000000079c5 */ /* 0x000fe20000000000 */
[----:B------:R-:W-:Y:S01]  /*84a0*/  @!P1 LEA R33, R33, UR40, 0x3 ;  /* 0x0000002821219c11 */ /* 0x000fe2000f8e18ff */
[----:B------:R-:W-:Y:S01]  /*84b0*/  MUFU.EX2 R81, R81 ;  /* 0x0000005100517308 */ /* 0x000fe20000000800 */
[----:B------:R-:W-:Y:S02]  /*84c0*/  VIADD R25, R16, 0x9 ;  /* 0x0000000910197836 */ /* 0x000fe40000000000 */
[-CC-:B------:R-:W-:Y:S01]  /*84d0*/  FFMA.FTZ R151, R12, R28.reuse, -R36.reuse ;  /* 0x0000001c0c977223 */ /* 0x180fe20000010824 */
[-CC-:B------:R-:W-:Y:S01]  /*84e0*/  FFMA.FTZ R12, R20, R28.reuse, -R36.reuse ;  /* 0x0000001c140c7223 */ /* 0x180fe20000010824 */
[----:B------:R-:W-:Y:S01]  /*84f0*/  HGMMA.64x64x16.F32 R88, R120, gdesc[UR8].tnspB, R88, gsb0 ;  /* 0x40e0000878587df0 */ /* 0x000fe20008000858 */
[----:B------:R-:W-:Y:S01]  /*8500*/  @!P1 VIADD R33, R33, 0x16840 ;  /* 0x0001684021219836 */ /* 0x000fe20000000000 */
[----:B------:R-:W-:Y:S01]  /*8510*/  SEL R25, R25, 0x9, !P2 ;  /* 0x0000000919197807 */ /* 0x000fe20005000000 */
[-CC-:B------:R-:W-:Y:S01]  /*8520*/  FFMA.FTZ R135, R34, R28.reuse, -R36.reuse ;  /* 0x0000001c22877223 */ /* 0x180fe20000010824 */
[----:B------:R-:W1:Y:S01]  /*8530*/  MUFU.EX2 R4, R4 ;  /* 0x0000000400047308 */ /* 0x000e620000000800 */
[-CC-:B------:R-:W-:Y:S01]  /*8540*/  FFMA.FTZ R20, R26, R28.reuse, -R36.reuse ;  /* 0x0000001c1a147223 */ /* 0x180fe20000010824 */
[----:B------:R-:W-:Y:S01]  /*8550*/  @!P1 PRMT R33, RZ, 0x654, R33 ;  /* 0x00000654ff219816 */ /* 0x000fe20000000021 */
        /* <DEDUP_REMOVED lines=12> */
[----:B------:R-:W-:Y:S01]  /*8620*/  FFMA.FTZ R71, R71, R28, -R36 ;  /* 0x0000001c47477223 */ /* 0x000fe20000010824 */
[----:B------:R-:W3:Y:S01]  /*8630*/  MUFU.EX2 R151, R151 ;  /* 0x0000009700977308 */ /* 0x000ee20000000800 */
[----:B-1----:R-:W-:Y:S01]  /*8640*/  FFMA.FTZ R0, R81, R0, R4 ;  /* 0x0000000051007223 */ /* 0x002fe20000010004 */
[-CC-:B------:R-:W-:Y:S01]  /*8650*/  FFMA.FTZ R75, R75, R28.reuse, -R36.reuse ;  /* 0x0000001c4b4b7223 */ /* 0x180fe20000010824 */
[-CC-:B------:R-:W-:Y:S01]  /*8660*/  FFMA.FTZ R48, R48, R28.reuse, -R36.reuse ;  /* 0x0000001c30307223 */ /* 0x180fe20000010824 */
[-CC-:B------:R-:W-:Y:S01]  /*8670*/  FFMA.FTZ R79, R79, R28.reuse, -R36.reuse ;  /* 0x0000001c4f4f7223 */ /* 0x180fe20000010824 */
[-CC-:B------:R-:W-:Y:S01]  /*8680*/  FFMA.FTZ R50, R50, R28.reuse, -R36.reuse ;  /* 0x0000001c32327223 */ /* 0x180fe20000010824 */
[-C--:B------:R-:W-:Y:S01]  /*8690*/  FFMA.FTZ R83, R83, R28.reuse, -R36 ;  /* 0x0000001c53537223 */ /* 0x080fe20000010824 */
[----:B------:R-:W-:Y:S01]  /*86a0*/  ISETP.LT.AND P2, PT, RZ, UR29, PT ;  /* 0x0000001dff007c0c */ /* 0x000fe2000bf41270 */
[----:B------:R-:W1:Y:S01]  /*86b0*/  MUFU.EX2 R8, R8 ;  /* 0x0000000800087308 */ /* 0x000e620000000800 */
[----:B--2---:R-:W-:Y:S01]  /*86c0*/  FADD.FTZ R34, R149, R0 ;  /* 0x0000000095227221 */ /* 0x004fe20000010000 */
[----:B------:R-:W-:Y:S01]  /*86d0*/  FFMA.FTZ R0, R63, R28, -R36 ;  /* 0x0000001c3f007223 */ /* 0x000fe20000010824 */
[----:B------:R-:W-:Y:S01]  /*86e0*/  F2FP.F16.F32.PACK_AB R149, R149, R4 ;  /* 0x000000049595723e */ /* 0x000fe200000000ff */
[----:B------:R-:W-:-:S04]  /*86f0*/  UMOV UR29, UR6 ;  /* 0x00000006001d7c82 */ /* 0x000fc80008000000 */
[----:B------:R-:W2:Y:S01]  /*8700*/  MUFU.EX2 R9, R9 ;  /* 0x0000000900097308 */ /* 0x000ea20000000800 */
[----:B---3--:R-:W-:-:S07]  /*8710*/  FADD.FTZ R3, R151, R34 ;  /* 0x0000002297037221 */ /* 0x008fce0000010000 */
[----:B------:R-:W3:Y:S01]  /*8720*/  MUFU.EX2 R12, R12 ;  /* 0x0000000c000c7308 */ /* 0x000ee20000000800 */
[C---:B-1----:R-:W-:Y:S01]  /*8730*/  FADD.FTZ R34, R8.reuse, R3 ;  /* 0x0000000308227221 */ /* 0x042fe20000010000 */
[----:B------:R-:W-:-:S06]  /*8740*/  F2FP.F16.F32.PACK_AB R151, R8, R151 ;  /* 0x000000970897723e */ /* 0x000fcc00000000ff */
[----:B------:R-:W-:Y:S01]  /*8750*/  MUFU.EX2 R13, R13 ;  /* 0x0000000d000d7308 */ /* 0x000fe20000000800 */
[----:B--2---:R-:W-:Y:S01]  /*8760*/  FADD.FTZ R3, R9, R34 ;  /* 0x0000002209037221 */ /* 0x004fe20000010000 */
[----:B------:R-:W-:-:S06]  /*8770*/  FFMA.FTZ R34, R67, R28, -R36 ;  /* 0x0000001c43227223 */ /* 0x000fcc0000010824 */
[----:B------:R-:W1:Y:S01]  /*8780*/  MUFU.EX2 R20, R20 ;  /* 0x0000001400147308 */ /* 0x000e620000000800 */
[----:B---3--:R-:W-:-:S07]  /*8790*/  F2FP.F16.F32.PACK_AB R145, R12, R9 ;  /* 0x000000090c91723e */ /* 0x008fce00000000ff */
[----:B------:R-:W2:Y:S08]  /*87a0*/  MUFU.EX2 R19, R19 ;  /* 0x0000001300137308 */ /* 0x000eb00000000800 */
[----:B------:R-:W3:Y:S01]  /*87b0*/  MUFU.EX2 R27, R27 ;  /* 0x0000001b001b7308 */ /* 0x000ee20000000800 */
[----:B-1----:R-:W-:Y:S01]  /*87c0*/  F2FP.F16.F32.PACK_AB R147, R20, R13 ;  /* 0x0000000d1493723e */ /* 0x002fe200000000ff */
[----:B------:R-:W-:-:S02]  /*87d0*/  WARPGROUP.DEPBAR.LE gsb0, 0x0 ;  /* 0x00008000000079c5 */ /* 0x000fc40000010000 */
[----:B------:R1:W-:Y:S06]  /*87e0*/  BAR.ARV R25, 0x100 ;  /* 0x000400190000751d */ /* 0x0003ec0000002000 */
[----:B------:R4:W-:Y:S01]  /*87f0*/  @!P1 SYNCS.ARRIVE.TRANS64.RED.A1T0 RZ, [R33+URZ], RZ ;  /* 0x000000ff21ff99a7 */ /* 0x0009e2000810043f */
[----:B------:R-:W5:Y:S01]  /*8800*/  MUFU.EX2 R26, R26 ;  /* 0x0000001a001a7308 */ /* 0x000f620000000800 */
[-C--:B------:R-:W-:Y:S01]  /*8810*/  FMUL.FTZ R88, R88, R46.reuse ;  /* 0x0000002e58587220 */ /* 0x080fe20000410000 */
[-C--:B------:R-:W-:Y:S01]  /*8820*/  FMUL.FTZ R89, R89, R46.reuse ;  /* 0x0000002e59597220 */ /* 0x080fe20000410000 */
[-C--:B------:R-:W-:Y:S01]  /*8830*/  FMUL.FTZ R92, R92, R46.reuse ;  /* 0x0000002e5c5c7220 */ /* 0x080fe20000410000 */
[-C--:B------:R-:W-:Y:S01]  /*8840*/  FMUL.FTZ R93, R93, R46.reuse ;  /* 0x0000002e5d5d7220 */ /* 0x080fe20000410000 */
[-C--:B------:R-:W-:Y:S01]  /*8850*/  FMUL.FTZ R96, R96, R46.reuse ;  /* 0x0000002e60607220 */ /* 0x080fe20000410000 */
[-C--:B------:R-:W-:Y:S01]  /*8860*/  FMUL.FTZ R97, R97, R46.reuse ;  /* 0x0000002e61617220 */ /* 0x080fe20000410000 */
[----:B----4-:R-:W-:Y:S01]  /*8870*/  IMAD.U32 R33, RZ, RZ, UR21 ;  /* 0x00000015ff217e24 */ /* 0x010fe2000f8e00ff */
[----:B------:R-:W4:Y:S01]  /*8880*/  MUFU.EX2 R142, R142 ;  /* 0x0000008e008e7308 */ /* 0x000f220000000800 */
[----:B------:R-:W-:Y:S01]  /*8890*/  UMOV UR21, UR36 ;  /* 0x0000002400157c82 */ /* 0x000fe20008000000 */
[-C--:B------:R-:W-:Y:S01]  /*88a0*/  FMUL.FTZ R100, R100, R46.reuse ;  /* 0x0000002e64647220 */ /* 0x080fe20000410000 */
[-C--:B------:R-:W-:Y:S01]  /*88b0*/  FMUL.FTZ R101, R101, R46.reuse ;  /* 0x0000002e65657220 */ /* 0x080fe20000410000 */
[----:B------:R-:W-:Y:S01]  /*88c0*/  @!P1 LEA R33, R33, UR40, 0x3 ;  /* 0x0000002821219c11 */ /* 0x000fe2000f8e18ff */
[-C--:B------:R-:W-:Y:S01]  /*88d0*/  FMUL.FTZ R104, R104, R46.reuse ;  /* 0x0000002e68687220 */ /* 0x080fe20000410000 */
[-C--:B------:R-:W-:Y:S01]  /*88e0*/  FMUL.FTZ R105, R105, R46.reuse ;  /* 0x0000002e69697220 */ /* 0x080fe20000410000 */
[----:B------:R-:W-:Y:S01]  /*88f0*/  FMUL.FTZ R108, R108, R46 ;  /* 0x0000002e6c6c7220 */ /* 0x000fe20000410000 */
[----:B------:R-:W4:Y:S01]  /*8900*/  MUFU.EX2 R143, R143 ;  /* 0x0000008f008f7308 */ /* 0x000f220000000800 */
[----:B-1----:R-:W-:-:S02]  /*8910*/  @!P1 VIADD R25, R33, 0x16860 ;  /* 0x0001686021199836 */ /* 0x002fc40000000000 */
[-C--:B------:R-:W-:Y:S01]  /*8920*/  FMUL.FTZ R109, R109, R46.reuse ;  /* 0x0000002e6d6d7220 */ /* 0x080fe20000410000 */
[-C--:B------:R-:W-:Y:S01]  /*8930*/  FMUL.FTZ R112, R112, R46.reuse ;  /* 0x0000002e70707220 */ /* 0x080fe20000410000 */
[-C--:B------:R-:W-:Y:S01]  /*8940*/  FMUL.FTZ R113, R113, R46.reuse ;  /* 0x0000002e71717220 */ /* 0x080fe20000410000 */
[-C--:B------:R-:W-:Y:S01]  /*8950*/  FMUL.FTZ R116, R116, R46.reuse ;  /* 0x0000002e74747220 */ /* 0x080fe20000410000 */
[----:B------:R-:W-:Y:S01]  /*8960*/  @!P1 PRMT R33, RZ, 0x654, R25 ;  /* 0x00000654ff219816 */ /* 0x000fe20000000019 */
[----:B------:R-:W-:Y:S01]  /*8970*/  FADD.FTZ R25, R11, R54 ;  /* 0x000000360b197221 */ /* 0x000fe20000010000 */
[----:B------:R-:W1:Y:S01]  /*8980*/  MUFU.EX2 R37, R37 ;  /* 0x0000002500257308 */ /* 0x000e620000000800 */
[----:B------:R-:W-:Y:S01]  /*8990*/  FMUL.FTZ R117, R117, R46 ;  /* 0x0000002e75757220 */ /* 0x000fe20000410000 */
[----:B------:R1:W-:Y:S01]  /*89a0*/  @!P1 SYNCS.ARRIVE.TRANS64.RED.A1T0 RZ, [R33+URZ], RZ ;  /* 0x000000ff21ff99a7 */ /* 0x0003e2000810043f */
[----:B------:R-:W-:Y:S01]  /*89b0*/  FADD.FTZ R54, R144, R25 ;  /* 0x0000001990367221 */ /* 0x000fe20000010000 */
[----:B------:R-:W-:Y:S01]  /*89c0*/  F2FP.F16.F32.PACK_AB R144, R15, R144 ;  /* 0x000000900f90723e */ /* 0x000fe200000000ff */
[-C--:B------:R-:W-:Y:S01]  /*89d0*/  FMUL.FTZ R90, R90, R81.reuse ;  /* 0x000000515a5a7220 */ /* 0x080fe20000410000 */
[-C--:B------:R-:W-:Y:S01]  /*89e0*/  FMUL.FTZ R91, R91, R81.reuse ;  /* 0x000000515b5b7220 */ /* 0x080fe20000410000 */
[----:B------:R-:W-:Y:S01]  /*89f0*/  FADD.FTZ R25, R15, R54 ;  /* 0x000000360f197221 */ /* 0x000fe20000010000 */
[----:B------:R-:W-:Y:S01]  /*8a00*/  FADD.FTZ R54, R12, R3 ;  /* 0x000000030c367221 */ /* 0x000fe20000010000 */
[----:B------:R-:W1:Y:S01]  /*8a10*/  MUFU.EX2 R38, R38 ;  /* 0x0000002600267308 */ /* 0x000e620000000800 */
[-C--:B------:R-:W-:Y:S01]  /*8a20*/  FMUL.FTZ R94, R94, R81.reuse ;  /* 0x000000515e5e7220 */ /* 0x080fe20000410000 */
[----:B------:R-:W-:Y:S01]  /*8a30*/  FADD.FTZ R56, R146, R25 ;  /* 0x0000001992387221 */ /* 0x000fe20000010000 */
[----:B------:R-:W-:Y:S01]  /*8a40*/  FADD.FTZ R3, R13, R54 ;  /* 0x000000360d037221 */ /* 0x000fe20000010000 */
[----:B------:R-:W-:Y:S01]  /*8a50*/  F2FP.F16.F32.PACK_AB R146, R21, R146 ;  /* 0x000000921592723e */ /* 0x000fe200000000ff */
[-C--:B------:R-:W-:Y:S01]  /*8a60*/  FMUL.FTZ R95, R95, R81.reuse ;  /* 0x000000515f5f7220 */ /* 0x080fe20000410000 */
[----:B------:R-:W-:Y:S01]  /*8a70*/  FADD.FTZ R25, R21, R56 ;  /* 0x0000003815197221 */ /* 0x000fe20000010000 */
[----:B------:R-:W-:Y:S01]  /*8a80*/  FADD.FTZ R44, R20, R3 ;  /* 0x00000003142c7221 */ /* 0x000fe20000010000 */
[----:B------:R-:W1:Y:S01]  /*8a90*/  MUFU.EX2 R136, R136 ;  /* 0x0000008800887308 */ /* 0x000e620000000800 */
[-C--:B------:R-:W-:Y:S01]  /*8aa0*/  FMUL.FTZ R98, R98, R81.reuse ;  /* 0x0000005162627220 */ /* 0x080fe20000410000 */
[----:B------:R-:W-:Y:S01]  /*8ab0*/  FADD.FTZ R54, R140, R25 ;  /* 0x000000198c367221 */ /* 0x000fe20000010000 */
[----:B--2---:R-:W-:Y:S01]  /*8ac0*/  FADD.FTZ R3, R19, R44 ;  /* 0x0000002c13037221 */ /* 0x004fe20000010000 */
[----:B---3--:R-:W-:Y:S01]  /*8ad0*/  F2FP.F16.F32.PACK_AB R140, R27, R140 ;  /* 0x0000008c1b8c723e */ /* 0x008fe200000000ff */
[----:B------:R-:W-:Y:S01]  /*8ae0*/  FMUL.FTZ R99, R99, R81 ;  /* 0x0000005163637220 */ /* 0x000fe20000410000 */
[----:B------:R-:W-:Y:S01]  /*8af0*/  FADD.FTZ R25, R27, R54 ;  /* 0x000000361b197221 */ /* 0x000fe20000010000 */
[----:B-----5:R-:W-:Y:S01]  /*8b00*/  FADD.FTZ R44, R26, R3 ;  /* 0x000000031a2c7221 */ /* 0x020fe20000010000 */
[----:B------:R-:W2:Y:S01]  /*8b10*/  MUFU.EX2 R137, R137 ;  /* 0x0000008900897308 */ /* 0x000ea20000000800 */
[----:B------:R-:W-:Y:S01]  /*8b20*/  FFMA.FTZ R3, R141, R28, -R36 ;  /* 0x0000001c8d037223 */ /* 0x000fe20000010824 */
[----:B----4-:R-:W-:Y:S01]  /*8b30*/  FADD.FTZ R54, R142, R25 ;  /* 0x000000198e367221 */ /* 0x010fe20000010000 */
[----:B------:R-:W-:Y:S01]  /*8b40*/  FADD.FTZ R25, R143, R44 ;  /* 0x0000002c8f197221 */ /* 0x000fe20000010000 */
[----:B------:R-:W-:Y:S01]  /*8b50*/  F2FP.F16.F32.PACK_AB R141, R26, R19 ;  /* 0x000000131a8d723e */ /* 0x000fe200000000ff */
[----:B------:R-:W-:Y:S01]  /*8b60*/  FMUL.FTZ R102, R102, R81 ;  /* 0x0000005166667220 */ /* 0x000fe20000410000 */
[C---:B-1----:R-:W-:Y:S01]  /*8b70*/  FADD.FTZ R33, R37.reuse, R54 ;  /* 0x0000003625217221 */ /* 0x042fe20000010000 */
[----:B------:R-:W-:Y:S01]  /*8b80*/  FADD.FTZ R54, R38, R25 ;  /* 0x0000001926367221 */ /* 0x000fe20000010000 */
[----:B------:R-:W1:Y:S01]  /*8b90*/  MUFU.EX2 R29, R29 ;  /* 0x0000001d001d7308 */ /* 0x000e620000000800 */
[----:B------:R-:W-:Y:S01]  /*8ba0*/  F2FP.F16.F32.PACK_AB R142, R37, R142 ;  /* 0x0000008e258e723e */ /* 0x000fe200000000ff */
[----:B------:R-:W-:Y:S01]  /*8bb0*/  FADD.FTZ R56, R136, R33 ;  /* 0x0000002188387221 */ /* 0x000fe20000010000 */
[----:B------:R-:W-:Y:S01]  /*8bc0*/  F2FP.F16.F32.PACK_AB R143, R38, R143 ;  /* 0x0000008f268f723e */ /* 0x000fe200000000ff */
[-C--:B------:R-:W-:Y:S01]  /*8bd0*/  FMUL.FTZ R103, R103, R81.reuse ;  /* 0x0000005167677220 */ /* 0x080fe20000410000 */
[-C--:B------:R-:W-:Y:S01]  /*8be0*/  FMUL.FTZ R106, R106, R81.reuse ;  /* 0x000000516a6a7220 */ /* 0x080fe20000410000 */
[-C--:B------:R-:W-:Y:S01]  /*8bf0*/  FMUL.FTZ R107, R107, R81.reuse ;  /* 0x000000516b6b7220 */ /* 0x080fe20000410000 */
[-C--:B------:R-:W-:Y:S01]  /*8c00*/  FMUL.FTZ R110, R110, R81.reuse ;  /* 0x000000516e6e7220 */ /* 0x080fe20000410000 */
[----:B------:R-:W3:Y:S01]  /*8c10*/  MUFU.EX2 R40, R40 ;  /* 0x0000002800287308 */ /* 0x000ee20000000800 */
[----:B--2---:R-:W-:Y:S01]  /*8c20*/  FADD.FTZ R5, R137, R54 ;  /* 0x0000003689057221 */ /* 0x004fe20000010000 */
[-C--:B------:R-:W-:Y:S01]  /*8c30*/  FMUL.FTZ R111, R111, R81.reuse ;  /* 0x000000516f6f7220 */ /* 0x080fe20000410000 */
[-C--:B------:R-:W-:Y:S01]  /*8c40*/  FMUL.FTZ R114, R114, R81.reuse ;  /* 0x0000005172727220 */ /* 0x080fe20000410000 */
[-C--:B------:R-:W-:Y:S01]  /*8c50*/  FMUL.FTZ R115, R115, R81.reuse ;  /* 0x0000005173737220 */ /* 0x080fe20000410000 */
[-C--:B------:R-:W-:Y:S01]  /*8c60*/  FMUL.FTZ R118, R118, R81.reuse ;  /* 0x0000005176767220 */ /* 0x080fe20000410000 */
[----:B------:R-:W-:-:S02]  /*8c70*/  FMUL.FTZ R119, R119, R81 ;  /* 0x0000005177777220 */ /* 0x000fc40000410000 */
[----:B------:R2:W-:Y:S01]  /*8c80*/  MUFU.EX2 R32, R42 ;  /* 0x0000002a00207308 */ /* 0x0005e20000000800 */
[C---:B-1----:R-:W-:Y:S01]  /*8c90*/  FADD.FTZ R11, R29.reuse, R56 ;  /* 0x000000381d0b7221 */ /* 0x042fe20000010000 */
[----:B------:R-:W-:-:S06]  /*8ca0*/  F2FP.F16.F32.PACK_AB R136, R29, R136 ;  /* 0x000000881d88723e */ /* 0x000fcc00000000ff */
[----:B------:R-:W1:Y:S01]  /*8cb0*/  MUFU.EX2 R138, R138 ;  /* 0x0000008a008a7308 */ /* 0x000e620000000800 */
[-CC-:B--2---:R-:W-:Y:S01]  /*8cc0*/  FFMA.FTZ R42, R55, R28.reuse, -R36.reuse ;  /* 0x0000001c372a7223 */ /* 0x184fe20000010824 */
[C---:B---3--:R-:W-:Y:S01]  /*8cd0*/  FADD.FTZ R54, R40.reuse, R5 ;  /* 0x0000000528367221 */ /* 0x048fe20000010000 */
[----:B------:R-:W-:Y:S01]  /*8ce0*/  FFMA.FTZ R36, R87, R28, -R36 ;  /* 0x0000001c57247223 */ /* 0x000fe20000010824 */
[----:B------:R-:W-:-:S04]  /*8cf0*/  F2FP.F16.F32.PACK_AB R137, R40, R137 ;  /* 0x000000892889723e */ /* 0x000fc800000000ff */
[----:B------:R-:W2:Y:S08]  /*8d00*/  MUFU.EX2 R139, R139 ;  /* 0x0000008b008b7308 */ /* 0x000eb00000000800 */
        /* <DEDUP_REMOVED lines=71> */
[----:B--2---:R-:W-:Y:S01]  /*9180*/  FADD.FTZ R0, R30, R5 ;  /* 0x000000051e007221 */ /* 0x004fe20000010000 */
[----:B------:R-:W-:-:S06]  /*9190*/  IMAD.MOV.U32 R5, RZ, RZ, R31 ;  /* 0x000000ffff057224 */ /* 0x000fcc00078e001f */
[----:B------:R-:W2:Y:S01]  /*91a0*/  MUFU.EX2 R83, R83 ;  /* 0x0000005300537308 */ /* 0x000ea20000000800 */
[----:B---3--:R-:W-:-:S07]  /*91b0*/  FADD.FTZ R4, R121, R4 ;  /* 0x0000000479047221 */ /* 0x008fce0000010000 */
[----:B------:R3:W4:Y:S01]  /*91c0*/  MUFU.EX2 R123, R3 ;  /* 0x00000003007b7308 */ /* 0x0007220000000800 */
[----:B-1----:R-:W-:-:S07]  /*91d0*/  F2FP.F16.F32.PACK_AB R120, R73, R30 ;  /* 0x0000001e4978723e */ /* 0x002fce00000000ff */
[----:B------:R-:W1:Y:S01]  /*91e0*/  MUFU.EX2 R77, R77 ;  /* 0x0000004d004d7308 */ /* 0x000e620000000800 */
[----:B---3--:R-:W-:Y:S01]  /*91f0*/  FADD.FTZ R3, R73, R0 ;  /* 0x0000000049037221 */ /* 0x008fe20000010000 */
[C---:B--2---:R-:W-:Y:S01]  /*9200*/  FADD.FTZ R4, R83.reuse, R4 ;  /* 0x0000000453047221 */ /* 0x044fe20000010000 */
[----:B------:R-:W-:Y:S02]  /*9210*/  F2FP.F16.F32.PACK_AB R121, R83, R121 ;  /* 0x000000795379723e */ /* 0x000fe400000000ff */
[----:B------:R-:W-:-:S03]  /*9220*/  FADD.FTZ R0, R32, R3 ;  /* 0x0000000320007221 */ /* 0x000fc60000010000 */
[----:B------:R-:W2:Y:S01]  /*9230*/  MUFU.EX2 R36, R36 ;  /* 0x0000002400247308 */ /* 0x000ea20000000800 */
[----:B----4-:R-:W-:Y:S01]  /*9240*/  FADD.FTZ R4, R123, R4 ;  /* 0x000000047b047221 */ /* 0x010fe20000010000 */
[C---:B-1----:R-:W-:Y:S01]  /*9250*/  FADD.FTZ R3, R77.reuse, R0 ;  /* 0x000000004d037221 */ /* 0x042fe20000010000 */
[----:B------:R-:W-:Y:S02]  /*9260*/  F2FP.F16.F32.PACK_AB R122, R77, R32 ;  /* 0x000000204d7a723e */ /* 0x000fe400000000ff */
[C---:B--2---:R-:W-:Y:S01]  /*9270*/  FADD.FTZ R0, R36.reuse, R4 ;  /* 0x0000000424007221 */ /* 0x044fe20000010000 */
[----:B------:R-:W-:Y:S02]  /*9280*/  F2FP.F16.F32.PACK_AB R123, R36, R123 ;  /* 0x0000007b247b723e */ /* 0x000fe400000000ff */
[----:B------:R-:W-:Y:S01]  /*9290*/  MOV R4, R7 ;  /* 0x0000000700047202 */ /* 0x000fe20000000f00 */
[----:B------:R-:W-:Y:S06]  /*92a0*/  @P2 BRA `(.L_x_1586) ;  /* 0xffffffd800e42947 */ /* 0x000fec000383ffff */
.L_x_1577:
[----:B------:R-:W-:Y:S06]  /*92b0*/  BAR.ARV 0x8, 0x1a0 ;  /* 0x0206800000007b1d */ /* 0x000fec0000002000 */
[----:B------:R-:W-:Y:S05]  /*92c0*/  @!P0 BRA `(.L_x_1587) ;  /* 0x0000000000048947 */ /* 0x000fea0003800000 */
[----:B------:R-:W-:Y:S01]  /*92d0*/  BPT.TRAP 0x1 ;  /* 0x000000040000795c */ /* 0x000fe20000300000 */
.L_x_1587:
[----:B------:R-:W-:Y:S01]  /*92e0*/  ULEA UR5, UR36, UR40, 0x3 ;  /* 0x0000002824057291 */ /* 0x000fe2000f8e183f */
[----:B------:R-:W-:-:S05]  /*92f0*/  IMAD.U32 R4, RZ, RZ, UR37 ;  /* 0x00000025ff047e24 */ /* 0x000fca000f8e00ff */
[----:B------:R-:W-:-:S04]  /*9300*/  SHF.L.U32 R4, R4, 0x1f, RZ ;  /* 0x0000001f04047819 */ /* 0x000fc800000006ff */
[----:B------:R1:W2:Y:S01]  /*9310*/  SYNCS.PHASECHK.TRANS64.TRYWAIT P2, [UR5+0x16850], R4 ;  /* 0x01685004ff0075a7 */ /* 0x0002a20008040145 */
[----:B------:R-:W-:Y:S05]  /*9320*/  @!P0 BRA `(.L_x_1588) ;  /* 0x0000000000048947 */ /* 0x000fea0003800000 */
[----:B------:R-:W-:Y:S01]  /*9330*/  BPT.TRAP 0x1 ;  /* 0x000000040000795c */ /* 0x000fe20000300000 */
.L_x_1588:
[----:B--2---:R-:W-:Y:S05]  /*9340*/  @P2 BRA `(.L_x_1589) ;  /* 0x0000000000082947 */ /* 0x004fea0003800000 */
[----:B------:R-:W2:Y:S02]  /*9350*/  SYNCS.PHASECHK.TRANS64.TRYWAIT P0, [UR5+0x16850], R4 ;  /* 0x01685004ff0075a7 */ /* 0x000ea40008000145 */
[----:B--2---:R-:W-:Y:S05]  /*9360*/  @!P0 BRA `(.L_x_1590) ;  /* 0x0000004000488947 */ /* 0x004fea0003800000 */
.L_x_1589:
[----:B------:R-:W-:Y:S01]  /*9370*/  UIADD3 UR40, UR40, 0x400, URZ ;  /* 0x0000040028287890 */ /* 0x000fe2000fffe03f */
[----:B------:R-:W-:Y:S01]  /*9380*/  WARPGROUP.ARRIVE ;  /* 0x00000000000079c5 */ /* 0x000fe20000000000 */
[----:B------:R-:W-:Y:S01]  /*9390*/  UMOV UR7, 0x40000040 ;  /* 0x4000004000077882 */ /* 0x000fe20000000000 */
[----:B-12---:R-:W1:Y:S01]  /*93a0*/  SHFL.BFLY PT, R4, R3, 0x2, 0x1f ;  /* 0x0c401f0003047f89 */ /* 0x006e6200000e0000 */
[----:B------:R-:W-:Y:S01]  /*93b0*/  USHF.R.U32.HI UR40, URZ, 0x4, UR40 ;  /* 0x000000043f287899 */ /* 0x000fe20008011628 */
[----:B------:R-:W-:Y:S01]  /*93c0*/  IMAD.MOV.U32 R14, RZ, RZ, RZ ;  /* 0x000000ffff0e7224 */ /* 0x000fe200078e00ff */
[----:B------:R-:W-:Y:S01]  /*93d0*/  UIADD3 UR39, UR39, 0x1, URZ ;  /* 0x0000000127277890 */ /* 0x000fe2000fffe03f */
[----:B------:R-:W2:Y:S01]  /*93e0*/  SHFL.BFLY PT, R5, R0, 0x2, 0x1f ;  /* 0x0c401f0000057f89 */ /* 0x000ea200000e0000 */
[----:B------:R-:W-:Y:S01]  /*93f0*/  ULOP3.LUT UR4, UR40, 0x3fff, URZ, 0xc0, !UPT ;  /* 0x00003fff28047892 */ /* 0x000fe2000f8ec03f */
[----:B------:R-:W-:-:S03]  /*9400*/  IMAD.MOV.U32 R15, RZ, RZ, -0x800000 ;  /* 0xff800000ff0f7424 */ /* 0x000fc600078e00ff */
        /* <DEDUP_REMOVED lines=9> */
[----:B------:R-:W-:Y:S01]  /*94a0*/  MOV R3, 0xff800000 ;  /* 0xff80000000037802 */ /* 0x000fe20000000f00 */
[----:B--2---:R-:W-:-:S03]  /*94b0*/  FADD.FTZ R6, R5, R0 ;  /* 0x0000000005067221 */ /* 0x004fc60000010000 */
[----:B------:R-:W1:Y:S04]  /*94c0*/  SHFL.BFLY PT, R5, R4, 0x1, 0x1f ;  /* 0x0c201f0004057f89 */ /* 0x000e6800000e0000 */
[----:B------:R-:W2:Y:S01]  /*94d0*/  SHFL.BFLY PT, R9, R6, 0x1, 0x1f ;  /* 0x0c201f0006097f89 */ /* 0x000ea200000e0000 */
[----:B-1----:R-:W-:Y:S01]  /*94e0*/  FADD.FTZ R10, R4, R5 ;  /* 0x00000005040a7221 */ /* 0x002fe20000010000 */
[----:B------:R-:W-:Y:S02]  /*94f0*/  IMAD.MOV.U32 R4, RZ, RZ, RZ ;  /* 0x000000ffff047224 */ /* 0x000fe400078e00ff */
[----:B--2---:R-:W-:Y:S02]  /*9500*/  FADD.FTZ R9, R6, R9 ;  /* 0x0000000906097221 */ /* 0x004fe40000010000 */
[----:B------:R-:W-:Y:S01]  /*9510*/  FSETP.NE.FTZ.AND P0, PT, R10, RZ, PT ;  /* 0x000000ff0a00720b */ /* 0x000fe20003f15000 */
[----:B------:R-:W-:-:S02]  /*9520*/  IMAD.U32 R6, RZ, RZ, UR5 ;  /* 0x00000005ff067e24 */ /* 0x000fc4000f8e00ff */
[----:B------:R-:W-:Y:S02]  /*9530*/  FSETP.NE.FTZ.AND P2, PT, R9, RZ, PT ;  /* 0x000000ff0900720b */ /* 0x000fe40003f55000 */
[----:B------:R-:W-:-:S08]  /*9540*/  @!P1 VIADD R6, R6, 0x16860 ;  /* 0x0001686006069836 */ /* 0x000fd00000000000 */
[----:B------:R-:W1:Y:S01]  /*9550*/  @P0 MUFU.LG2 R5, R10 ;  /* 0x0000000a00050308 */ /* 0x000e620000000c00 */
[C---:B------:R-:W-:Y:S02]  /*9560*/  @P0 FMUL.FTZ R0, R28.reuse, 0.69314718246459960938 ;  /* 0x3f3172181c000820 */ /* 0x040fe40000410000 */
[----:B------:R-:W-:-:S05]  /*9570*/  @P2 FMUL.FTZ R11, R28, 0.69314718246459960938 ;  /* 0x3f3172181c0b2820 */ /* 0x000fca0000410000 */
[----:B------:R-:W2:Y:S08]  /*9580*/  @P2 MUFU.LG2 R8, R9 ;  /* 0x0000000900082308 */ /* 0x000eb00000000c00 */
[----:B------:R-:W3:Y:S01]  /*9590*/  @P0 MUFU.RCP R14, R10 ;  /* 0x0000000a000e0308 */ /* 0x000ee20000001000 */
[----:B-1----:R-:W-:-:S04]  /*95a0*/  @P0 FMUL.FTZ R5, R5, 0.69314718246459960938 ;  /* 0x3f31721805050820 */ /* 0x002fc80000410000 */
[----:B------:R-:W-:Y:S01]  /*95b0*/  @P0 FFMA.FTZ R15, R0, R31, R5 ;  /* 0x0000001f000f0223 */ /* 0x000fe20000010005 */
[----:B------:R-:W-:Y:S02]  /*95c0*/  @!P1 PRMT R0, RZ, 0x654, R6 ;  /* 0x00000654ff009816 */ /* 0x000fe40000000006 */
[----:B------:R1:W4:Y:S01]  /*95d0*/  @P2 MUFU.RCP R4, R9 ;  /* 0x0000000900042308 */ /* 0x0003220000001000 */
[----:B------:R-:W-:Y:S02]  /*95e0*/  WARPGROUP.DEPBAR.LE gsb0, 0x0 ;  /* 0x00008000000079c5 */ /* 0x000fe40000010000 */
[----:B------:R-:W-:Y:S01]  /*95f0*/  WARPGROUP.ARRIVE ;  /* 0x00000000000079c5 */ /* 0x000fe20000000000 */
[----:B--2---:R-:W-:Y:S01]  /*9600*/  @P2 FMUL.FTZ R8, R8, 0.69314718246459960938 ;  /* 0x3f31721808082820 */ /* 0x004fe20000410000 */
[----:B------:R-:W-:-:S03]  /*9610*/  PLOP3.LUT P0, PT, PT, PT, PT, 0x8, 0x0 ;  /* 0x000000000000781c */ /* 0x000fc60003f0e170 */
[----:B------:R-:W-:Y:S01]  /*9620*/  @P2 FFMA.FTZ R3, R11, R7, R8 ;  /* 0x000000070b032223 */ /* 0x000fe20000010008 */
        /* <DEDUP_REMOVED lines=35> */
[-C--:B---3--:R-:W-:Y:S01]  /*9860*/  FMUL.FTZ R42, R88, R14.reuse ;  /* 0x0000000e582a7220 */ /* 0x088fe20000410000 */
        /* <DEDUP_REMOVED lines=14> */
[----:B------:R1:W-:Y:S01]  /*9950*/  @!P1 SYNCS.ARRIVE.TRANS64.RED.A1T0 RZ, [R0+URZ], RZ ;  /* 0x000000ff00ff99a7 */ /* 0x0003e2000810043f */
[----:B------:R-:W-:Y:S01]  /*9960*/  FMUL.FTZ R14, R117, R14 ;  /* 0x0000000e750e7220 */ /* 0x000fe20000410000 */
[-C--:B----4-:R-:W-:Y:S01]  /*9970*/  FMUL.FTZ R11, R90, R4.reuse ;  /* 0x000000045a0b7220 */ /* 0x090fe20000410000 */
        /* <DEDUP_REMOVED lines=14> */
[----:B------:R-:W-:-:S07]  /*9a60*/  FMUL.FTZ R119, R119, R4 ;  /* 0x0000000477777220 */ /* 0x000fce0000410000 */
.L_x_1560:
        /* <DEDUP_REMOVED lines=11> */
[C---:B------:R-:W-:Y:S01]  /*9b20*/  LOP3.LUT R5, R22.reuse, 0x380, RZ, 0xc0, !PT ;  /* 0x0000038016057812 */ /* 0x040fe200078ec0ff */
[----:B------:R-:W-:Y:S01]  /*9b30*/  USHF.R.S32.HI UR5, URZ, 0x1f, UR43 ;  /* 0x0000001f3f057899 */ /* 0x000fe2000801142b */
[----:B------:R-:W-:Y:S02]  /*9b40*/  IADD3 R43, P3, R22, 0x20, RZ ;  /* 0x00000020162b7810 */ /* 0x000fe40007f7e0ff */
[-C--:B------:R-:W-:Y:S01]  /*9b50*/  LEA.HI R4, R45, R44.reuse, RZ, 0x7 ;  /* 0x0000002c2d047211 */ /* 0x080fe200078f38ff */
[----:B------:R-:W-:Y:S01]  /*9b60*/  ULDC.64 UR8, c[0x0][0xb70] ;  /* 0x0002dc0000087ab9 */ /* 0x000fe20000000a00 */
[----:B------:R-:W-:Y:S01]  /*9b70*/  SHF.R.U64 R5, R5, 0x3, RZ ;  /* 0x0000000305057819 */ /* 0x000fe200000012ff */
[----:B------:R-:W-:Y:S01]  /*9b80*/  UIMAD UR5, UR5, UR8, URZ ;  /* 0x00000008050572a4 */ /* 0x000fe2000f8e023f */
[----:B------:R-:W-:Y:S01]  /*9b90*/  LOP3.LUT R12, R43, 0x380, RZ, 0xc0, !PT ;  /* 0x000003802b0c7812 */ /* 0x000fe200078ec0ff */
[----:B------:R-:W-:Y:S01]  /*9ba0*/  UIMAD.WIDE.U32 UR6, UR43, UR8, URZ ;  /* 0x000000082b0672a5 */ /* 0x000fe2000f8e003f */
[----:B------:R-:W-:Y:S01]  /*9bb0*/  LOP3.LUT R49, R4, 0xffffff80, RZ, 0xc0, !PT ;  /* 0xffffff8004317812 */ /* 0x000fe200078ec0ff */
[----:B------:R-:W-:Y:S01]  /*9bc0*/  USHF.R.S32.HI UR8, URZ, 0x1f, UR44 ;  /* 0x0000001f3f087899 */ /* 0x000fe2000801142c */
[----:B------:R-:W-:Y:S01]  /*9bd0*/  LEA.HI R47, R45, R44, RZ, 0x5 ;  /* 0x0000002c2d2f7211 */ /* 0x000fe200078f28ff */
[----:B------:R-:W-:Y:S01]  /*9be0*/  UIMAD UR5, UR43, UR9, UR5 ;  /* 0x000000092b0572a4 */ /* 0x000fe2000f8e0205 */
[----:B------:R-:W-:Y:S01]  /*9bf0*/  LOP3.LUT R4, R5, R22, RZ, 0x3c, !PT ;  /* 0x0000001605047212 */ /* 0x000fe200078e3cff */
[----:B------:R-:W-:Y:S01]  /*9c00*/  IMAD.MOV.U32 R5, RZ, RZ, R23 ;  /* 0x000000ffff057224 */ /* 0x000fe200078e0017 */
[----:B------:R-:W-:Y:S01]  /*9c10*/  IADD3 R45, P2, R22, 0x40, RZ ;  /* 0x00000040162d7810 */ /* 0x000fe20007f5e0ff */
[----:B------:R-:W-:Y:S01]  /*9c20*/  IMAD.IADD R49, R44, 0x1, -R49 ;  /* 0x000000012c317824 */ /* 0x000fe200078e0a31 */
[----:B------:R-:W-:Y:S01]  /*9c30*/  SHF.R.U64 R12, R12, 0x3, RZ ;  /* 0x000000030c0c7819 */ /* 0x000fe200000012ff */
[----:B------:R-:W-:Y:S01]  /*9c40*/  UIADD3 UR5, UR7, UR5, URZ ;  /* 0x0000000507057290 */ /* 0x000fe2000fffe03f */
[----:B------:R-:W-:-:S02]  /*9c50*/  LOP3.LUT R44, R45, 0x380, RZ, 0xc0, !PT ;  /* 0x000003802d2c7812 */ /* 0x000fc400078ec0ff */
[----:B------:R-:W-:Y:S02]  /*9c60*/  LOP3.LUT R12, R12, R43, RZ, 0x3c, !PT ;  /* 0x0000002b0c0c7212 */ /* 0x000fe400078e3cff */
[----:B------:R-:W-:Y:S02]  /*9c70*/  MOV R43, R4 ;  /* 0x00000004002b7202 */ /* 0x000fe40000000f00 */
[----:B------:R-:W-:Y:S02]  /*9c80*/  F2FP.F16.F32.PACK_AB R5, R10, R11 ;  /* 0x0000000b0a05723e */ /* 0x000fe400000000ff */
[----:B------:R-:W-:Y:S02]  /*9c90*/  SHF.R.U64 R10, R44, 0x3, RZ ;  /* 0x000000032c0a7819 */ /* 0x000fe400000012ff */
[----:B------:R-:W-:Y:S02]  /*9ca0*/  IADD3 R48, P1, R22, 0x60, RZ ;  /* 0x0000006016307810 */ /* 0x000fe40007f3e0ff */
[----:B------:R-:W-:-:S02]  /*9cb0*/  LOP3.LUT R10, R10, R45, RZ, 0x3c, !PT ;  /* 0x0000002d0a0a7212 */ /* 0x000fc400078e3cff */
[----:B------:R-:W1:Y:S01]  /*9cc0*/  LDC.64 R44, c[0x0][0xb78] ;  /* 0x0002de00ff2c7b82 */ /* 0x000e620000000a00 */
[----:B------:R-:W-:Y:S02]  /*9cd0*/  LOP3.LUT R46, R48, 0x380, RZ, 0xc0, !PT ;  /* 0x00000380302e7812 */ /* 0x000fe400078ec0ff */
[----:B------:R-:W-:Y:S02]  /*9ce0*/  F2FP.F16.F32.PACK_AB R4, R13, R42 ;  /* 0x0000002a0d04723e */ /* 0x000fe400000000ff */
[----:B------:R-:W-:Y:S01]  /*9cf0*/  F2FP.F16.F32.PACK_AB R6, R6, R9 ;  /* 0x000000090606723e */ /* 0x000fe200000000ff */
[--C-:B------:R-:W-:Y:S01]  /*9d00*/  IMAD.X R9, RZ, RZ, R23.reuse, P1 ;  /* 0x000000ffff097224 */ /* 0x100fe200008e0617 */
[----:B------:R-:W-:Y:S02]  /*9d10*/  F2FP.F16.F32.PACK_AB R7, R7, R8 ;  /* 0x000000080707723e */ /* 0x000fe400000000ff */
[----:B------:R-:W-:Y:S02]  /*9d20*/  SHF.R.U64 R11, R46, 0x3, RZ ;  /* 0x000000032e0b7819 */ /* 0x000fe400000012ff */
[----:B------:R-:W-:Y:S01]  /*9d30*/  IADD3.X R13, RZ, R23, RZ, P3, !PT ;  /* 0x00000017ff0d7210 */ /* 0x000fe20001ffe4ff */
[----:B------:R2:W-:Y:S01]  /*9d40*/  STSM.16.M88.4 [R43], R4 ;  /* 0x000000042b007844 */ /* 0x0005e20000000200 */
[----:B------:R-:W-:Y:S01]  /*9d50*/  LOP3.LUT R8, R11, R48, RZ, 0x3c, !PT ;  /* 0x000000300b087212 */ /* 0x000fe200078e3cff */
[----:B------:R-:W-:Y:S01]  /*9d60*/  IMAD.X R11, RZ, RZ, R23, P2 ;  /* 0x000000ffff0b7224 */ /* 0x000fe200010e0617 */
[----:B------:R-:W-:-:S02]  /*9d70*/  MOV R12, R12 ;  /* 0x0000000c000c7202 */ /* 0x000fc40000000f00 */
[----:B------:R-:W-:Y:S02]  /*9d80*/  F2FP.F16.F32.PACK_AB R32, R32, R33 ;  /* 0x000000212020723e */ /* 0x000fe400000000ff */
[----:B------:R-:W-:Y:S02]  /*9d90*/  MOV R11, R10 ;  /* 0x0000000a000b7202 */ /* 0x000fe40000000f00 */
[----:B------:R-:W-:Y:S02]  /*9da0*/  F2FP.F16.F32.PACK_AB R33, R30, R31 ;  /* 0x0000001f1e21723e */ /* 0x000fe400000000ff */
[----:B------:R-:W-:Y:S02]  /*9db0*/  F2FP.F16.F32.PACK_AB R24, R24, R25 ;  /* 0x000000191818723e */ /* 0x000fe400000000ff */
[----:B------:R-:W-:Y:S01]  /*9dc0*/  MOV R10, R8 ;  /* 0x00000008000a7202 */ /* 0x000fe20000000f00 */
[----:B------:R-:W-:Y:S01]  /*9dd0*/  IMAD.U32 R9, RZ, RZ, UR7 ;  /* 0x00000007ff097e24 */ /* 0x000fe2000f8e00ff */
[----:B------:R-:W-:Y:S01]  /*9de0*/  F2FP.F16.F32.PACK_AB R25, R20, R21 ;  /* 0x000000151419723e */ /* 0x000fe200000000ff */
[----:B------:R-:W-:Y:S01]  /*9df0*/  IMAD.U32 R8, RZ, RZ, UR6 ;  /* 0x00000006ff087e24 */ /* 0x000fe2000f8e00ff */
[----:B--2---:R-:W-:Y:S01]  /*9e00*/  F2FP.F16.F32.PACK_AB R7, R34, R35 ;  /* 0x000000232207723e */ /* 0x004fe200000000ff */
[----:B-1----:R-:W-:Y:S01]  /*9e10*/  IMAD R34, R44, UR8, RZ ;  /* 0x000000082c227c24 */ /* 0x002fe2000f8e02ff */
[----:B------:R-:W-:Y:S01]  /*9e20*/  F2FP.F16.F32.PACK_AB R6, R36, R37 ;  /* 0x000000252406723e */ /* 0x000fe200000000ff */
[----:B------:R-:W-:Y:S01]  /*9e30*/  VIADD R37, R18, UR42 ;  /* 0x0000002a12257c36 */ /* 0x000fe20008000000 */
[----:B------:R-:W-:Y:S01]  /*9e40*/  F2FP.F16.F32.PACK_AB R4, R40, R41 ;  /* 0x000000292804723e */ /* 0x000fe200000000ff */
[----:B------:R-:W-:Y:S01]  /*9e50*/  IMAD R36, R45, UR44, R34 ;  /* 0x0000002c2d247c24 */ /* 0x000fe2000f8e0222 */
[----:B------:R-:W-:Y:S01]  /*9e60*/  F2FP.F16.F32.PACK_AB R5, R38, R39 ;  /* 0x000000272605723e */ /* 0x000fe200000000ff */
[----:B------:R-:W-:Y:S01]  /*9e70*/  VIADD R13, R37, 0x8 ;  /* 0x00000008250d7836 */ /* 0x000fe20000000000 */
[----:B------:R-:W-:Y:S01]  /*9e80*/  F2FP.F16.F32.PACK_AB R34, R28, R29 ;  /* 0x0000001d1c22723e */ /* 0x000fe200000000ff */
[----:B------:R-:W-:Y:S01]  /*9e90*/  ULDC.64 UR6, c[0x0][0xb40] ;  /* 0x0002d00000067ab9 */ /* 0x000fe20000000a00 */
[----:B------:R-:W-:Y:S01]  /*9ea0*/  F2FP.F16.F32.PACK_AB R35, R26, R27 ;  /* 0x0000001b1a23723e */ /* 0x000fe200000000ff */
[----:B------:R1:W-:Y:S01]  /*9eb0*/  STSM.16.M88.4 [R12], R4 ;  /* 0x000000040c007844 */ /* 0x0003e20000000200 */
[----:B------:R-:W-:-:S02]  /*9ec0*/  F2FP.F16.F32.PACK_AB R26, R14, R19 ;  /* 0x000000130e1a723e */ /* 0x000fc400000000ff */
[----:B------:R-:W-:Y:S01]  /*9ed0*/  F2FP.F16.F32.PACK_AB R27, R119, R0 ;  /* 0x00000000771b723e */ /* 0x000fe200000000ff */
[----:B------:R-:W-:Y:S01]  /*9ee0*/  STSM.16.M88.4 [R11], R32 ;  /* 0x000000200b007844 */ /* 0x000fe20000000200 */
[----:B------:R-:W-:Y:S01]  /*9ef0*/  MOV R9, UR5 ;  /* 0x0000000500097c02 */ /* 0x000fe20008000f00 */
[----:B------:R-:W-:Y:S01]  /*9f00*/  ULDC UR5, c[0x0][0xa88] ;  /* 0x0002a20000057ab9 */ /* 0x000fe20000000800 */
[----:B------:R-:W-:Y:S01]  /*9f10*/  SHF.R.S32.HI R47, RZ, 0x5, R47 ;  /* 0x00000005ff2f7819 */ /* 0x000fe2000001142f */
[----:B------:R-:W-:Y:S01]  /*9f20*/  STSM.16.M88.4 [R10], R24 ;  /* 0x000000180a007844 */ /* 0x000fe20000000200 */
[----:B------:R-:W-:Y:S01]  /*9f30*/  LOP3.LUT P0, RZ, R49, 0x3, RZ, 0xc0, !PT ;  /* 0x0000000331ff7812 */ /* 0x000fe2000780c0ff */
[----:B------:R-:W-:Y:S01]  /*9f40*/  IMAD.WIDE.U32 R8, R44, UR44, R8 ;  /* 0x0000002c2c087c25 */ /* 0x000fe2000f8e0008 */
[----:B------:R-:W-:Y:S01]  /*9f50*/  @!PT LDS RZ, [RZ] ;  /* 0x00000000fffff984 */ /* 0x000fe20000000800 */
[----:B------:R-:W-:Y:S01]  /*9f60*/  @!PT LDS RZ, [RZ] ;  /* 0x00000000fffff984 */ /* 0x000fe20000000800 */
[----:B------:R-:W-:Y:S01]  /*9f70*/  @!PT LDS RZ, [RZ] ;  /* 0x00000000fffff984 */ /* 0x000fe20000000800 */
[----:B------:R-:W-:Y:S01]  /*9f80*/  @!PT LDS RZ, [RZ] ;  /* 0x00000000fffff984 */ /* 0x000fe20000000800 */
[----:B------:R2:W-:Y:S06]  /*9f90*/  MEMBAR.ALL.CTA ;  /* 0x0000000000007992 */ /* 0x0005ec0000008000 */
[----:B--2---:R-:W2:Y:S02]  /*9fa0*/  FENCE.VIEW.ASYNC.S ;  /* 0x00000000000073c6 */ /* 0x004ea40000000000 */
[----:B--2---:R-:W-:Y:S06]  /*9fb0*/  BAR.ARV 0x1, 0x1a0 ;  /* 0x0046800000007b1d */ /* 0x004fec0000002000 */
[----:B------:R-:W-:Y:S01]  /*9fc0*/  ISETP.GE.OR P1, PT, R13, UR5, P0 ;  /* 0x000000050d007c0c */ /* 0x000fe20008726670 */
[----:B------:R-:W2:Y:S01]  /*9fd0*/  SHFL.IDX PT, R0, R47, RZ, 0x1f ;  /* 0x00001fff2f007589 */ /* 0x000ea200000e0000 */
[----:B------:R-:W-:-:S02]  /*9fe0*/  SHF.R.S32.HI R13, RZ, 0x1f, R37 ;  /* 0x0000001fff0d7819 */ /* 0x000fc40000011425 */
[C---:B-1----:R-:W-:Y:S02]  /*9ff0*/  IADD3 R5, P2, R37.reuse, R8, RZ ;  /* 0x0000000825057210 */ /* 0x042fe40007f5e0ff */
[----:B------:R-:W-:Y:S02]  /*a000*/  ISETP.GE.OR P0, PT, R37, UR5, P0 ;  /* 0x0000000525007c0c */ /* 0x000fe40008706670 */
[----:B------:R-:W-:Y:S02]  /*a010*/  IADD3.X R8, R13, R9, R36, P2, !PT ;  /* 0x000000090d087210 */ /* 0x000fe400017fe424 */
[----:B------:R-:W-:-:S04]  /*a020*/  LEA R4, P2, R5, UR6, 0x2 ;  /* 0x0000000605047c11 */ /* 0x000fc8000f8410ff */
[----:B------:R-:W-:-:S05]  /*a030*/  LEA.HI.X R5, R5, UR7, R8, 0x2, P2 ;  /* 0x0000000705057c11 */ /* 0x000fca00090f1408 */
[----:B------:R1:W-:Y:S04]  /*a040*/  @!P1 STG.E desc[UR48][R4.64+0x20], R3 ;  /* 0x0000200304009986 */ /* 0x0003e8000c101930 */
[----:B------:R1:W-:Y:S01]  /*a050*/  @!P0 STG.E desc[UR48][R4.64], R15 ;  /* 0x0000000f04008986 */ /* 0x0003e2000c101930 */
[----:B--2---:R-:W-:-:S13]  /*a060*/  ISETP.NE.AND P0, PT, R0, 0xb, PT ;  /* 0x0000000b0000780c */ /* 0x004fda0003f05270 */
[----:B-1----:R-:W-:Y:S05]  /*a070*/  @P0 BRA `(.L_x_1592) ;  /* 0x0000000800280947 */ /* 0x002fea0003800000 */
        /* <DEDUP_REMOVED lines=15> */
.L_x_1594:
[----:B------:R-:W-:Y:S05]  /*a170*/  BSYNC B0 ;  /* 0x0000000000007941 */ /* 0x000fea0003800000 */
.L_x_1593:
[----:B------:R-:W-:Y:S05]  /*a180*/  BRA `(.L_x_1592) ;  /* 0x0000000400e47947 */ /* 0x000fea0003800000 */
.L_x_1591:
        /* <DEDUP_REMOVED lines=31> */
[----:B------:R-:W-:-:S05]  /*a380*/  IMAD.WIDE.U32 R4, R20, UR44, R4 ;  /* 0x0000002c14047c25 */ /* 0x000fca000f8e0004 */
[----:B------:R-:W-:Y:S02]  /*a390*/  IADD3 R3, R5, R3, RZ ;  /* 0x0000000305037210 */ /* 0x000fe40007ffe0ff */
[----:B------:R-:W-:-:S04]  /*a3a0*/  LEA R6, P0, R4, UR8, 0x2 ;  /* 0x0000000804067c11 */ /* 0x000fc8000f8010ff */
[----:B------:R-:W-:Y:S01]  /*a3b0*/  LEA.HI.X R7, R4, UR9, R3, 0x2, P0 ;  /* 0x0000000904077c11 */ /* 0x000fe200080f1403 */
[----:B------:R-:W-:-:S05]  /*a3c0*/  IMAD.MOV.U32 R3, RZ, RZ, -0x800000 ;  /* 0xff800000ff037424 */ /* 0x000fca00078e00ff */
[----:B------:R1:W-:Y:S03]  /*a3d0*/  STG.E desc[UR48][R6.64], R3 ;  /* 0x0000000306007986 */ /* 0x0003e6000c101930 */
.L_x_1596:
[----:B------:R-:W-:Y:S05]  /*a3e0*/  BSYNC B0 ;  /* 0x0000000000007941 */ /* 0x000fea0003800000 */
.L_x_1595:
[----:B------:R-:W-:Y:S01]  /*a3f0*/  ULOP3.LUT UR47, URZ, UR47, URZ, 0x33, !UPT ;  /* 0x0000002f3f2f7292 */ /* 0x000fe2000f8e333f */
[----:B-1----:R-:W-:Y:S01]  /*a400*/  IMAD R3, R13, UR43, R10 ;  /* 0x0000002b0d037c24 */ /* 0x002fe2000f8e020a */
[----:B------:R-:W-:Y:S01]  /*a410*/  SHF.R.S32.HI R4, RZ, 0x3, R19 ;  /* 0x00000003ff047819 */ /* 0x000fe20000011413 */
[----:B------:R-:W-:Y:S01]  /*a420*/  IMAD.WIDE.U32 R6, R12, UR43, R8 ;  /* 0x0000002b0c067c25 */ /* 0x000fe2000f8e0008 */
[----:B---3--:R-:W-:Y:S01]  /*a430*/  ISETP.GE.AND P0, PT, R8, R25, PT ;  /* 0x000000190800720c */ /* 0x008fe20003f06270 */
[----:B------:R-:W-:Y:S01]  /*a440*/  BSSY B0, `(.L_x_1597) ;  /* 0x000001d000007945 */ /* 0x000fe20003800000 */
[----:B------:R-:W-:Y:S01]  /*a450*/  IADD3 R5, R4, 0x90, RZ ;  /* 0x0000009004057810 */ /* 0x000fe20007ffe0ff */
[----:B--2---:R-:W-:Y:S02]  /*a460*/  VIADD R11, R11, UR47 ;  /* 0x0000002f0b0b7c36 */ /* 0x004fe40008000000 */
[----:B------:R-:W-:Y:S02]  /*a470*/  IMAD.IADD R7, R7, 0x1, R3 ;  /* 0x0000000107077824 */ /* 0x000fe400078e0203 */
[----:B------:R-:W-:-:S02]  /*a480*/  IMAD R8, R11, -0xc0, R24 ;  /* 0xffffff400b087824 */ /* 0x000fc400078e0218 */
[C---:B------:R-:W-:Y:S02]  /*a490*/  VIADD R0, R4.reuse, 0x30 ;  /* 0x0000003004007836 */ /* 0x040fe40000000000 */
[----:B------:R-:W-:Y:S01]  /*a4a0*/  VIADD R3, R4, 0x60 ;  /* 0x0000006004037836 */ /* 0x000fe20000000000 */
[-C--:B------:R-:W-:Y:S02]  /*a4b0*/  ISETP.GE.OR P3, PT, R5, R8.reuse, P0 ;  /* 0x000000080500720c */ /* 0x080fe40000766670 */
[-C--:B------:R-:W-:Y:S01]  /*a4c0*/  ISETP.GE.OR P1, PT, R0, R8.reuse, P0 ;  /* 0x000000080000720c */ /* 0x080fe20000726670 */
[----:B----4-:R-:W-:Y:S01]  /*a4d0*/  IMAD R0, R14, UR6, RZ ;  /* 0x000000060e007c24 */ /* 0x010fe2000f8e02ff */
[-C--:B------:R-:W-:Y:S02]  /*a4e0*/  ISETP.GE.OR P2, PT, R3, R8.reuse, P0 ;  /* 0x000000080300720c */ /* 0x080fe40000746670 */
[----:B------:R-:W-:Y:S01]  /*a4f0*/  ISETP.GE.OR P0, PT, R4, R8, P0 ;  /* 0x000000080400720c */ /* 0x000fe20000706670 */
[----:B------:R-:W-:Y:S01]  /*a500*/  IMAD R3, R15, UR44, R0 ;  /* 0x0000002c0f037c24 */ /* 0x000fe2000f8e0200 */
[----:B------:R-:W-:Y:S01]  /*a510*/  SHF.R.S32.HI R5, RZ, 0x1f, R4 ;  /* 0x0000001fff057819 */ /* 0x000fe20000011404 */
[----:B------:R-:W-:-:S04]  /*a520*/  IMAD.WIDE.U32 R8, R14, UR44, R6 ;  /* 0x0000002c0e087c25 */ /* 0x000fc8000f8e0006 */
[----:B------:R-:W-:-:S04]  /*a530*/  IMAD.WIDE R6, R11, 0xc0, R4 ;  /* 0x000000c00b067825 */ /* 0x000fc800078e0204 */
[----:B------:R-:W-:Y:S02]  /*a540*/  IMAD.IADD R11, R9, 0x1, R3 ;  /* 0x00000001090b7824 */ /* 0x000fe400078e0203 */
        /* <DEDUP_REMOVED lines=12> */
.L_x_1598:
[----:B------:R-:W-:Y:S05]  /*a610*/  BSYNC B0 ;  /* 0x0000000000007941 */ /* 0x000fea0003800000 */
.L_x_1597:
        /* <DEDUP_REMOVED lines=15> */
.L_x_1600:
[----:B------:R-:W-:Y:S05]  /*a710*/  BSYNC B0 ;  /* 0x0000000000007941 */ /* 0x000fea0003800000 */
.L_x_1599:
        /* <DEDUP_REMOVED lines=11> */
[----:B-12---:R-:W-:Y:S02]  /*a7d0*/  LEA R12, P0, R4, UR6, 0x1 ;  /* 0x00000006040c7c11 */ /* 0x006fe4000f8008ff */
[----:B------:R-:W-:-:S04]  /*a7e0*/  IADD3 R3, R5, R3, RZ ;  /* 0x0000000305037210 */ /* 0x000fc80007ffe0ff */
[----:B------:R-:W-:-:S05]  /*a7f0*/  LEA.HI.X R13, R4, UR7, R3, 0x1, P0 ;  /* 0x00000007040d7c11 */ /* 0x000fca00080f0c03 */
[----:B------:R3:W-:Y:S02]  /*a800*/  STG.E.128 desc[UR48][R12.64], RZ ;  /* 0x000000ff0c007986 */ /* 0x0007e4000c101d30 */
.L_x_1602:
[----:B------:R-:W-:Y:S05]  /*a810*/  BSYNC B0 ;  /* 0x0000000000007941 */ /* 0x000fea0003800000 */
.L_x_1601:
        /* <DEDUP_REMOVED lines=15> */
.L_x_1603:
[----:B------:R-:W-:Y:S05]  /*a910*/  BSYNC B0 ;  /* 0x0000000000007941 */ /* 0x000fea0003800000 */
.L_x_1592:
[----:B------:R-:W5:Y:S02]  /*a920*/  LDC R0, c[0x0][0xda8] ;  /* 0x00036a00ff007b82 */ /* 0x000f640000000800 */
[----:B-----5:R-:W-:-:S13]  /*a930*/  ISETP.LE.AND P0, PT, R0, UR4, PT ;  /* 0x0000000400007c0c */ /* 0x020fda000bf03270 */
[----:B------:R-:W-:Y:S05]  /*a940*/  @!P0 BRA `(.L_x_1604) ;  /* 0xffffff6400048947 */ /* 0x000fea000383ffff */
[----:B------:R-:W-:Y:S05]  /*a950*/  EXIT ;  /* 0x000000000000794d */ /* 0x000fea0003800000 */
.L_x_1556:
        /* <DEDUP_REMOVED lines=8> */
[----:B------:R-:W-:Y:S01]  /*a9e0*/  IMAD.MOV.U32 R19, RZ, RZ, 0x1 ;  /* 0x00000001ff137424 */ /* 0x000fe200078e00ff */
[----:B------:R-:W-:-:S05]  /*a9f0*/  MOV R18, RZ ;  /* 0x000000ff00127202 */ /* 0x000fca0000000f00 */
[----:B------:R-:W1:Y:S02]  /*aa00*/  LDC R0, c[0x0][0xda8] ;  /* 0x00036a00ff007b82 */ /* 0x000e640000000800 */
[----:B-1----:R-:W-:-:S13]  /*aa10*/  ISETP.LE.AND P0, PT, R0, UR4, PT ;  /* 0x0000000400007c0c */ /* 0x002fda000bf03270 */
[----:B------:R-:W-:Y:S05]  /*aa20*/  @P0 BRA `(.L_x_1605) ;  /* 0x0000002400480947 */ /* 0x000fea0003800000 */
[----:B------:R-:W-:Y:S01]  /*aa30*/  LOP3.LUT R23, R2, 0x1f, RZ, 0xc0, !PT ;  /* 0x0000001f02177812 */ /* 0x000fe200078ec0ff */
[----:B------:R-:W-:Y:S01]  /*aa40*/  IMAD.U32 R22, RZ, RZ, UR4 ;  /* 0x00000004ff167e24 */ /* 0x000fe2000f8e00ff */
[----:B------:R-:W-:Y:S01]  /*aa50*/  ULDC UR46, c[0x0][0xc] ;  /* 0x00000300002e7ab9 */ /* 0x000fe20000000800 */
[----:B------:R-:W-:Y:S01]  /*aa60*/  IMAD.MOV.U32 R18, RZ, RZ, RZ ;  /* 0x000000ffff127224 */ /* 0x000fe200078e00ff */
[----:B------:R-:W-:Y:S01]  /*aa70*/  ULDC.64 UR50, c[0x0][0x198] ;  /* 0x0000660000327ab9 */ /* 0x000fe20000000a00 */
[----:B------:R-:W-:Y:S01]  /*aa80*/  IMAD.MOV.U32 R19, RZ, RZ, 0x1 ;  /* 0x00000001ff137424 */ /* 0x000fe200078e00ff */
[----:B------:R-:W-:-:S06]  /*aa90*/  UMOV UR47, URZ ;  /* 0x0000003f002f7c82 */ /* 0x000fcc0008000000 */
.L_x_1653:
        /* <DEDUP_REMOVED lines=21> */
.L_x_1606:
[----:B------:R-:W-:Y:S01]  /*abf0*/  ULDC UR9, c[0x0][0xdc4] ;  /* 0x0003710000097ab9 */ /* 0x000fe20000000800 */
[----:B------:R-:W-:Y:S01]  /*ac00*/  UMOV UR7, UR8 ;  /* 0x0000000800077c82 */ /* 0x000fe20008000000 */
[----:B------:R-:W-:-:S11]  /*ac10*/  UISETP.NE.AND UP0, UPT, UR9, 0x1, UPT ;  /* 0x000000010900788c */ /* 0x000fd6000bf05270 */
[----:B------:R-:W-:Y:S02]  /*ac20*/  @UP0 ULDC.64 UR10, c[0x0][0xdc8] ;  /* 0x00037200000a0ab9 */ /* 0x000fe40000000a00 */
[----:B------:R-:W-:-:S04]  /*ac30*/  UIMAD.WIDE.U32 UR4, UR8, UR10, URZ ;  /* 0x0000000a080472a5 */ /* 0x000fc8000f8e003f */
[----:B------:R-:W-:-:S04]  /*ac40*/  @UP0 USHF.R.U32.HI UR7, URZ, UR11, UR5 ;  /* 0x0000000b3f070299 */ /* 0x000fc80008011605 */
[----:B------:R-:W-:-:S12]  /*ac50*/  UIMAD UR4, UR7, UR9, URZ ;  /* 0x00000009070472a4 */ /* 0x000fd8000f8e023f */
.L_x_1607:
[----:B------:R-:W-:Y:S01]  /*ac60*/  ULOP3.LUT UR5, URZ, UR7, URZ, 0x33, !UPT ;  /* 0x000000073f057292 */ /* 0x000fe2000f8e333f */
[----:B------:R-:W-:Y:S01]  /*ac70*/  BSSY B6, `(.L_x_1608) ;  /* 0x000021e000067945 */ /* 0x000fe20003800000 */
[----:B------:R-:W-:Y:S01]  /*ac80*/  ULDC.64 UR10, c[0x0][0x3f8] ;  /* 0x0000fe00000a7ab9 */ /* 0x000fe20000000a00 */
[----:B------:R-:W-:Y:S01]  /*ac90*/  ULDC UR7, c[0x0][0xdac] ;  /* 0x00036b0000077ab9 */ /* 0x000fe20000000800 */
[----:B------:R-:W-:Y:S02]  /*aca0*/  UISETP.NE.U32.AND UP0, UPT, UR10, URZ, UPT ;  /* 0x0000003f0a00728c */ /* 0x000fe4000bf05070 */
[----:B------:R-:W-:Y:S02]  /*acb0*/  UIADD3 UR5, UR5, UR7, URZ ;  /* 0x0000000705057290 */ /* 0x000fe4000fffe03f */
[----:B------:R-:W-:Y:S02]  /*acc0*/  UISETP.NE.AND.EX UP0, UPT, UR11, URZ, UPT, UP0 ;  /* 0x0000003f0b00728c */ /* 0x000fe4000bf05300 */
[----:B------:R-:W-:Y:S01]  /*acd0*/  UIMAD UR41, UR5, 0xc0, URZ ;  /* 0x000000c0052978a4 */ /* 0x000fe2000f8e023f */
[----:B------:R-:W-:Y:S01]  /*ace0*/  ULDC UR7, c[0x0][0x404] ;  /* 0x0001010000077ab9 */ /* 0x000fe20000000800 */
[----:B------:R-:W-:Y:S01]  /*acf0*/  ULDC UR10, c[0x0][0x288] ;  /* 0x0000a200000a7ab9 */ /* 0x000fe20000000800 */
[----:B------:R-:W-:-:S02]  /*ad00*/  USEL UR7, UR7, 0x1, UP0 ;  /* 0x0000000107077887 */ /* 0x000fc40008000000 */
[----:B------:R-:W-:Y:S01]  /*ad10*/  UIADD3 UR5, UR41, 0x13f, -UR10 ;  /* 0x0000013f29057890 */ /* 0x000fe2000fffe80a */
[----:B------:R-:W-:Y:S02]  /*ad20*/  ULDC UR9, c[0x0][0xdb8] ;  /* 0x00036e0000097ab9 */ /* 0x000fe40000000800 */
[----:B------:R-:W-:Y:S01]  /*ad30*/  ULDC UR10, c[0x0][0x2e0] ;  /* 0x0000b800000a7ab9 */ /* 0x000fe20000000800 */
[----:B------:R-:W-:Y:S02]  /*ad40*/  UISETP.NE.AND UP1, UPT, UR9, 0x1, UPT ;  /* 0x000000010900788c */ /* 0x000fe4000bf25270 */
[----:B------:R-:W-:Y:S02]  /*ad50*/  UIMAD UR11, UR7, UR10, 0x7f ;  /* 0x0000007f070b74a4 */ /* 0x000fe4000f8e020a */
[----:B------:R-:W-:Y:S02]  /*ad60*/  UIMAD UR5, UR7, UR10, UR5 ;  /* 0x0000000a070572a4 */ /* 0x000fe4000f8e0205 */
[----:B------:R-:W-:-:S02]  /*ad70*/  USHF.R.S32.HI UR10, URZ, 0x1f, UR11 ;  /* 0x0000001f3f0a7899 */ /* 0x000fc4000801140b */
[----:B------:R-:W-:Y:S02]  /*ad80*/  USHF.R.S32.HI UR7, URZ, 0x1f, UR5 ;  /* 0x0000001f3f077899 */ /* 0x000fe40008011405 */
[----:B------:R-:W-:Y:S02]  /*ad90*/  ULEA.HI UR10, UR10, UR11, URZ, 0x7 ;  /* 0x0000000b0a0a7291 */ /* 0x000fe4000f8f383f */
[----:B------:R-:W-:Y:S02]  /*ada0*/  ULEA.HI UR7, UR7, UR5, URZ, 0x7 ;  /* 0x0000000507077291 */ /* 0x000fe4000f8f383f */
[----:B------:R-:W-:Y:S02]  /*adb0*/  USHF.R.S32.HI UR10, URZ, 0x7, UR10 ;  /* 0x000000073f0a7899 */ /* 0x000fe4000801140a */
[----:B------:R-:W-:Y:S02]  /*adc0*/  USHF.R.S32.HI UR7, URZ, 0x7, UR7 ;  /* 0x000000073f077899 */ /* 0x000fe40008011407 */
[----:B------:R-:W-:-:S02]  /*add0*/  UIADD3 UR4, UR8, -UR4, URZ ;  /* 0x8000000408047290 */ /* 0x000fc4000fffe03f */
[----:B------:R-:W-:Y:S01]  /*ade0*/  UISETP.LT.AND UP0, UPT, UR10, UR7, UPT ;  /* 0x000000070a00728c */ /* 0x000fe2000bf01270 */
[----:B------:R-:W-:-:S03]  /*adf0*/  ULDC UR8, c[0x0][0xdc4] ;  /* 0x0003710000087ab9 */ /* 0x000fc60000000800 */
[----:B------:R-:W-:Y:S02]  /*ae00*/  USEL UR45, UR10, UR7, UP0 ;  /* 0x000000070a2d7287 */ /* 0x000fe40008000000 */
[----:B------:R-:W-:-:S03]  /*ae10*/  UIMAD UR6, UR6, UR8, UR4 ;  /* 0x00000008060672a4 */ /* 0x000fc6000f8e0204 */
[----:B------:R-:W-:Y:S01]  /*ae20*/  @UP1 ULDC UR4, c[0x0][0xdbc] ;  /* 0x00036f0000041ab9 */ /* 0x000fe20000000800 */
[----:B------:R-:W-:Y:S01]  /*ae30*/  ISETP.LT.AND P0, PT, RZ, UR45, PT ;  /* 0x0000002dff007c0c */ /* 0x000fe2000bf01270 */
[----:B------:R-:W-:Y:S01]  /*ae40*/  UIMAD.WIDE.U32 UR4, UR6, UR4, URZ ;  /* 0x00000004060472a5 */ /* 0x000fe2000f8e003f */
[----:B------:R-:W-:Y:S01]  /*ae50*/  @UP1 ULDC UR8, c[0x0][0xdc0] ;  /* 0x0003700000081ab9 */ /* 0x000fe20000000800 */
[----:B------:R-:W-:Y:S02]  /*ae60*/  UMOV UR43, UR6 ;  /* 0x00000006002b7c82 */ /* 0x000fe40008000000 */
[----:B------:R-:W-:-:S04]  /*ae70*/  @UP1 USHF.R.U32.HI UR43, URZ, UR8, UR5 ;  /* 0x000000083f2b1299 */ /* 0x000fc80008011605 */
[----:B------:R-:W-:-:S04]  /*ae80*/  UIADD3 UR42, -UR43, URZ, URZ ;  /* 0x0000003f2b2a7290 */ /* 0x000fc8000fffe13f */
[----:B------:R-:W-:Y:S01]  /*ae90*/  UIMAD UR42, UR9, UR42, UR6 ;  /* 0x0000002a092a72a4 */ /* 0x000fe2000f8e0206 */
[----:B------:R-:W-:Y:S11]  /*aea0*/  @P0 BRA `(.L_x_1609) ;  /* 0x0000000000400947 */ /* 0x000ff60003800000 */
        /* <DEDUP_REMOVED lines=16> */
.L_x_1609:
        /* <DEDUP_REMOVED lines=11> */
[----:B------:R-:W-:Y:S01]  /*b060*/  MOV R5, UR5 ;  /* 0x0000000500057c02 */ /* 0x000fe20008000f00 */
[----:B------:R-:W-:Y:S01]  /*b070*/  ULDC.64 UR4, c[0x4][0x8] ;  /* 0x0100020000047ab9 */ /* 0x000fe20000000a00 */
[----:B------:R-:W1:Y:S01]  /*b080*/  LDC.64 R2, c[0x4][R2] ;  /* 0x0100000002027b82 */ /* 0x000e620000000a00 */
        /* <DEDUP_REMOVED lines=8> */
[----:B-1----:R-:W-:Y:S05]  /*b110*/  CALL.ABS.NOINC R2 ;  /* 0x0000000002007343 */ /* 0x002fea0003c00000 */
.L_x_1611:
        /* <DEDUP_REMOVED lines=20> */
.L_x_1613:
[----:B------:R1:W2:Y:S01]  /*b260*/  LDC.64 R2, c[0x4][R24] ;  /* 0x0100000018027b82 */ /* 0x0002a20000000a00 */
[----:B------:R-:W-:Y:S01]  /*b270*/  ULDC.64 UR4, c[0x4][0xa8] ;  /* 0x01002a0000047ab9 */ /* 0x000fe20000000a00 */
[----:B------:R-:W-:Y:S01]  /*b280*/  ULDC.64 UR6, c[0x4][0xb0] ;  /* 0x01002c0000067ab9 */ /* 0x000fe20000000a00 */
[----:B------:R-:W-:Y:S01]  /*b290*/  IMAD.U32 R4, RZ, RZ, UR4 ;  /* 0x00000004ff047e24 */ /* 0x000fe2000f8e00ff */
[----:B------:R-:W-:Y:S01]  /*b2a0*/  MOV R5, UR5 ;  /* 0x0000000500057c02 */ /* 0x000fe20008000f00 */
[----:B------:R-:W-:Y:S01]  /*b2b0*/  ULDC.64 UR4, c[0x4][0x18] ;  /* 0x0100060000047ab9 */ /* 0x000fe20000000a00 */
[----:B------:R-:W-:Y:S01]  /*b2c0*/  IMAD.U32 R6, RZ, RZ, UR6 ;  /* 0x00000006ff067e24 */ /* 0x000fe2000f8e00ff */
[----:B------:R-:W-:Y:S01]  /*b2d0*/  MOV R12, 0x1 ;  /* 0x00000001000c7802 */ /* 0x000fe20000000f00 */
[----:B------:R-:W-:Y:S02]  /*b2e0*/  IMAD.U32 R7, RZ, RZ, UR7 ;  /* 0x00000007ff077e24 */ /* 0x000fe4000f8e00ff */
[----:B------:R-:W-:-:S02]  /*b2f0*/  IMAD.U32 R10, RZ, RZ, UR4 ;  /* 0x00000004ff0a7e24 */ /* 0x000fc4000f8e00ff */
[----:B------:R-:W-:Y:S02]  /*b300*/  IMAD.U32 R11, RZ, RZ, UR5 ;  /* 0x00000005ff0b7e24 */ /* 0x000fe4000f8e00ff */
[----:B------:R-:W-:Y:S02]  /*b310*/  IMAD.MOV.U32 R8, RZ, RZ, 0x70 ;  /* 0x00000070ff087424 */ /* 0x000fe400078e00ff */
[----:B-1----:R-:W-:-:S07]  /*b320*/  IMAD.MOV.U32 R13, RZ, RZ, RZ ;  /* 0x000000ffff0d7224 */ /* 0x002fce00078e00ff */
[----:B------:R-:W-:-:S07]  /*b330*/  LEPC R20, `(.L_x_1612) ;  /* 0x000000001014794e */ /* 0x000fce0000000000 */
[----:B--2---:R-:W-:Y:S05]  /*b340*/  CALL.ABS.NOINC R2 ;  /* 0x0000000002007343 */ /* 0x004fea0003c00000 */
.L_x_1612:
        /* <DEDUP_REMOVED lines=10> */
[----:B------:R-:W-:Y:S01]  /*b3f0*/  IMAD.U32 R7, RZ, RZ, UR45 ;  /* 0x0000002dff077e24 */ /* 0x000fe2000f8e00ff */
[----:B------:R-:W-:Y:S01]  /*b400*/  UMOV UR40, URZ ;  /* 0x0000003f00287c82 */ /* 0x000fe20008000000 */
[----:B------:R-:W-:-:S03]  /*b410*/  UMOV UR6, 0xffffffff ;  /* 0xffffffff00067882 */ /* 0x000fc60000000000 */
[----:B------:R-:W-:-:S07]  /*b420*/  IADD3 R7, R7, -0x1, RZ ;  /* 0xffffffff07077810 */ /* 0x000fce0007ffe0ff */
        /* <DEDUP_REMOVED lines=15> */
.L_x_1665:
[----:B------:R-:W-:Y:S01]  /*b520*/  UMOV UR4, 0xffffffff ;  /* 0xffffffff00047882 */ /* 0x000fe20000000000 */
[----:B------:R-:W-:Y:S02]  /*b530*/  SHF.R.S32.HI R8, RZ, 0x1f, R0 ;  /* 0x0000001fff087819 */ /* 0x000fe40000011400 */
[----:B------:R-:W-:Y:S05]  /*b540*/  BRA.DIV UR4, `(.L_x_1615) ;  /* 0x0000002204087947 */ /* 0x000fea000b800000 */
[----:B------:R-:W-:-:S13]  /*b550*/  ELECT P0, URZ, PT ;  /* 0x00000000003f782f */ /* 0x000fda0003800000 */
.L_x_1668:
        /* <DEDUP_REMOVED lines=23> */
.L_x_1617:
[----:B------:R-:W2:Y:S01]  /*b6d0*/  SYNCS.PHASECHK.TRANS64.TRYWAIT P4, [R13+URZ+0x16840], R12 ;  /* 0x0168400c0d0075a7 */ /* 0x000ea2000808017f */
[----:B------:R-:W-:Y:S01]  /*b6e0*/  ISETP.NE.AND P3, PT, R17, RZ, PT ;  /* 0x000000ff1100720c */ /* 0x000fe20003f65270 */
[----:B--2---:R-:W-:-:S12]  /*b6f0*/  @!P4 BRA `(.L_x_1618) ;  /* 0x0000001c00c0c947 */ /* 0x004fd80003800000 */
.L_x_1669:
[----:B------:R-:W-:Y:S05]  /*b700*/  @P3 BRA `(.L_x_1619) ;  /* 0x0000000000143947 */ /* 0x000fea0003800000 */
[----:B------:R-:W-:Y:S02]  /*b710*/  ISETP.NE.AND P3, PT, R23, RZ, PT ;  /* 0x000000ff1700720c */ /* 0x000fe40003f65270 */
[----:B-1----:R-:W-:-:S04]  /*b720*/  MOV R4, 0x4000 ;  /* 0x0000400000047802 */ /* 0x002fc80000000f00 */
[----:B------:R3:W-:Y:S07]  /*b730*/  SYNCS.ARRIVE.TRANS64 RZ, [R13+URZ+0x16830], R4 ;  /* 0x016830040dff79a7 */ /* 0x0007ee000800003f */
[----:B------:R-:W-:Y:S05]  /*b740*/  @!P3 BRA `(.L_x_1619) ;  /* 0x000000000004b947 */ /* 0x000fea0003800000 */
[----:B------:R-:W-:Y:S01]  /*b750*/  BPT.TRAP 0x1 ;  /* 0x000000040000795c */ /* 0x000fe20000300000 */
.L_x_1619:
        /* <DEDUP_REMOVED lines=16> */
.L_x_1616:
        /* <DEDUP_REMOVED lines=24> */
.L_x_1670:
[----:B------:R-:W-:-:S06]  /*b9e0*/  UISETP.GE.AND UP0, UPT, UR45, 0x2, UPT ;  /* 0x000000022d00788c */ /* 0x000fcc000bf06270 */
[----:B------:R-:W-:-:S13]  /*b9f0*/  PLOP3.LUT P3, PT, PT, PT, UP0, 0x80, 0x0 ;  /* 0x000000000000781c */ /* 0x000fda0003f6f008 */
[----:B------:R-:W-:Y:S05]  /*ba00*/  @!P3 BRA `(.L_x_1621) ;  /* 0x000000100044b947 */ /* 0x000fea0003800000 */
[----:B------:R-:W-:Y:S02]  /*ba10*/  ULOP3.LUT UR4, UR45, 0x1, URZ, 0xc0, !UPT ;  /* 0x000000012d047892 */ /* 0x000fe4000f8ec03f */
[----:B------:R-:W-:Y:S02]  /*ba20*/  UIADD3 UR44, UR45, -0x2, URZ ;  /* 0xfffffffe2d2c7890 */ /* 0x000fe4000fffe03f */
[----:B------:R-:W-:Y:S01]  /*ba30*/  UISETP.NE.U32.AND UP0, UPT, UR4, 0x1, UPT ;  /* 0x000000010400788c */ /* 0x000fe2000bf05070 */
[----:B------:R-:W-:-:S03]  /*ba40*/  ULDC.64 UR36, c[0x0][0x408] ;  /* 0x0001020000247ab9 */ /* 0x000fc60000000a00 */
[----:B------:R-:W-:Y:S02]  /*ba50*/  IMAD.U32 R11, RZ, RZ, UR44 ;  /* 0x0000002cff0b7e24 */ /* 0x000fe4000f8e00ff */
[----:B------:R-:W-:-:S13]  /*ba60*/  PLOP3.LUT P3, PT, PT, PT, UP0, 0x80, 0x0 ;  /* 0x000000000000781c */ /* 0x000fda0003f6f008 */
[----:B------:R-:W-:Y:S05]  /*ba70*/  @!P3 BRA `(.L_x_1622) ;  /* 0x00000004006cb947 */ /* 0x000fea0003800000 */
[----:B------:R-:W-:Y:S01]  /*ba80*/  VIADD R10, R18, 0x1 ;  /* 0x00000001120a7836 */ /* 0x000fe20000000000 */
[----:B------:R-:W-:Y:S04]  /*ba90*/  BSSY B0, `(.L_x_1623) ;  /* 0x0000055000007945 */ /* 0x000fe80003800000 */
[----:B------:R-:W-:-:S04]  /*baa0*/  ISETP.NE.AND P3, PT, R10, 0x2, PT ;  /* 0x000000020a00780c */ /* 0x000fc80003f65270 */
[----:B-1----:R-:W-:Y:S02]  /*bab0*/  SEL R4, RZ, 0x1, P3 ;  /* 0x00000001ff047807 */ /* 0x002fe40001800000 */
[----:B------:R-:W-:Y:S02]  /*bac0*/  SEL R10, R10, RZ, P3 ;  /* 0x000000ff0a0a7207 */ /* 0x000fe40001800000 */
[----:B------:R-:W-:Y:S01]  /*bad0*/  LOP3.LUT R11, R19, R4, RZ, 0x3c, !PT ;  /* 0x00000004130b7212 */ /* 0x000fe200078e3cff */
[----:B------:R-:W-:Y:S06]  /*bae0*/  @!P0 BRA `(.L_x_1624) ;  /* 0x00000004003c8947 */ /* 0x000fec0003800000 */
[----:B------:R-:W-:Y:S01]  /*baf0*/  IMAD.MOV.U32 R4, RZ, RZ, R9 ;  /* 0x000000ffff047224 */ /* 0x000fe200078e0009 */
[----:B------:R-:W-:Y:S01]  /*bb00*/  MOV R5, UR44 ;  /* 0x0000002c00057c02 */ /* 0x000fe20008000f00 */
[----:B------:R-:W-:Y:S06]  /*bb10*/  @!P1 BRA `(.L_x_1625) ;  /* 0x0000000000509947 */ /* 0x000fec0003800000 */
[----:B------:R-:W-:Y:S01]  /*bb20*/  ULDC UR7, c[0x0][0x41c] ;  /* 0x0001070000077ab9 */ /* 0x000fe20000000800 */
[----:B------:R-:W-:Y:S01]  /*bb30*/  UMOV UR6, UR44 ;  /* 0x0000002c00067c82 */ /* 0x000fe20008000000 */
[----:B------:R-:W-:-:S11]  /*bb40*/  UISETP.NE.AND UP0, UPT, UR7, 0x1, UPT ;  /* 0x000000010700788c */ /* 0x000fd6000bf05270 */
[----:B------:R-:W-:Y:S02]  /*bb50*/  @UP0 ULDC.64 UR8, c[0x0][0x420] ;  /* 0x0001080000080ab9 */ /* 0x000fe40000000a00 */
[----:B------:R-:W-:-:S04]  /*bb60*/  UIMAD.WIDE.U32 UR4, UR44, UR8, URZ ;  /* 0x000000082c0472a5 */ /* 0x000fc8000f8e003f */
[----:B------:R-:W-:-:S04]  /*bb70*/  @UP0 USHF.R.U32.HI UR6, URZ, UR9, UR5 ;  /* 0x000000093f060299 */ /* 0x000fc80008011605 */
[----:B------:R-:W-:Y:S02]  /*bb80*/  USHF.R.S32.HI UR4, URZ, 0x1f, UR6 ;  /* 0x0000001f3f047899 */ /* 0x000fe40008011406 */
[----:B------:R-:W-:-:S04]  /*bb90*/  IMAD.U32 R4, RZ, RZ, UR6 ;  /* 0x00000006ff047e24 */ /* 0x000fc8000f8e00ff */
[----:B------:R-:W-:Y:S01]  /*bba0*/  IMAD.U32 R5, RZ, RZ, UR4 ;  /* 0x00000004ff057e24 */ /* 0x000fe2000f8e00ff */
[----:B------:R-:W-:Y:S02]  /*bbb0*/  ULDC.64 UR4, c[0x0][0x408] ;  /* 0x0001020000047ab9 */ /* 0x000fe40000000a00 */
[----:B--2---:R-:W-:Y:S02]  /*bbc0*/  IMAD R13, R8, UR4, RZ ;  /* 0x00000004080d7c24 */ /* 0x004fe4000f8e02ff */
[----:B------:R-:W-:-:S04]  /*bbd0*/  IMAD.WIDE.U32 R4, R0, UR4, R4 ;  /* 0x0000000400047c25 */ /* 0x000fc8000f8e0004 */
[----:B------:R-:W-:Y:S01]  /*bbe0*/  IMAD R13, R0, UR5, R13 ;  /* 0x00000005000d7c24 */ /* 0x000fe2000f8e020d */
[----:B------:R-:W-:-:S03]  /*bbf0*/  LEA R2, P3, R4, R2, 0x2 ;  /* 0x0000000204027211 */ /* 0x000fc600078610ff */
[----:B------:R-:W-:-:S05]  /*bc00*/  IMAD.IADD R5, R13, 0x1, R5 ;  /* 0x000000010d057824 */ /* 0x000fca00078e0205 */
[----:B------:R-:W-:-:S05]  /*bc10*/  LEA.HI.X R3, R4, R3, R5, 0x2, P3 ;  /* 0x0000000304037211 */ /* 0x000fca00018f1405 */
[----:B------:R1:W5:Y:S01]  /*bc20*/  LDG.E R4, desc[UR48][R2.64] ;  /* 0x0000003002047981 */ /* 0x000362000c1e1900 */
[----:B------:R-:W-:-:S04]  /*bc30*/  UIADD3 UR4, -UR6, URZ, URZ ;  /* 0x0000003f06047290 */ /* 0x000fc8000fffe13f */
[----:B------:R-:W-:-:S06]  /*bc40*/  UIMAD UR4, UR7, UR4, UR44 ;  /* 0x00000004070472a4 */ /* 0x000fcc000f8e022c */
[----:B-1----:R-:W-:-:S07]  /*bc50*/  IMAD.U32 R5, RZ, RZ, UR4 ;  /* 0x00000004ff057e24 */ /* 0x002fce000f8e00ff */
.L_x_1625:
[----:B------:R-:W-:Y:S02]  /*bc60*/  LEA R3, R10, UR39, 0x3 ;  /* 0x000000270a037c11 */ /* 0x000fe4000f8e18ff */
[----:B------:R-:W-:Y:S02]  /*bc70*/  SHF.L.U32 R2, R11, 0x1f, RZ ;  /* 0x0000001f0b027819 */ /* 0x000fe400000006ff */
[----:B------:R-:W-:Y:S02]  /*bc80*/  ISETP.NE.AND P3, PT, R17, RZ, PT ;  /* 0x000000ff1100720c */ /* 0x000fe40003f65270 */
[----:B------:R-:W1:Y:S02]  /*bc90*/  SYNCS.PHASECHK.TRANS64.TRYWAIT P4, [R3+URZ+0x16840], R2 ;  /* 0x01684002030075a7 */ /* 0x000e64000808017f */
[----:B-1----:R-:W-:Y:S09]  /*bca0*/  @!P4 BRA `(.L_x_1626) ;  /* 0x000000180080c947 */ /* 0x002ff20003800000 */
.L_x_1671:
[----:B------:R-:W-:Y:S05]  /*bcb0*/  @P3 BRA `(.L_x_1627) ;  /* 0x0000000000143947 */ /* 0x000fea0003800000 */
[----:B------:R-:W-:Y:S01]  /*bcc0*/  ISETP.NE.AND P4, PT, R23, RZ, PT ;  /* 0x000000ff1700720c */ /* 0x000fe20003f85270 */
[----:B-1----:R-:W-:-:S04]  /*bcd0*/  IMAD.MOV.U32 R2, RZ, RZ, 0x4000 ;  /* 0x00004000ff027424 */ /* 0x002fc800078e00ff */
[----:B------:R3:W-:Y:S08]  /*bce0*/  SYNCS.ARRIVE.TRANS64 RZ, [R3+URZ+0x16830], R2 ;  /* 0x0168300203ff79a7 */ /* 0x0007f0000800003f */
[----:B------:R-:W-:Y:S05]  /*bcf0*/  @!P4 BRA `(.L_x_1627) ;  /* 0x000000000004c947 */ /* 0x000fea0003800000 */
[----:B------:R-:W-:Y:S01]  /*bd00*/  BPT.TRAP 0x1 ;  /* 0x000000040000795c */ /* 0x000fe20000300000 */
.L_x_1627:
        /* <DEDUP_REMOVED lines=10> */
[----:B-1-3--:R-:W-:Y:S01]  /*bdb0*/  SHF.L.U32 R3, R19, 0x1f, RZ ;  /* 0x0000001f13037819 */ /* 0x00afe200000006ff */
[----:B------:R-:W-:Y:S01]  /*bdc0*/  UMOV UR10, URZ ;  /* 0x0000003f000a7c82 */ /* 0x000fe20008000000 */
[----:B------:R-:W-:Y:S01]  /*bdd0*/  LEA R2, R18, UR4, 0x3 ;  /* 0x0000000412027c11 */ /* 0x000fe2000f8e18ff */
[----:B------:R-:W-:-:S02]  /*bde0*/  ULEA UR8, UR8, UR39, 0xe ;  /* 0x0000002708087291 */ /* 0x000fc4000f8e703f */
[----:B------:R-:W-:Y:S02]  /*bdf0*/  USHF.L.U32 UR11, UR11, 0x7, URZ ;  /* 0x000000070b0b7899 */ /* 0x000fe4000800063f */
[----:B------:R-:W-:Y:S02]  /*be00*/  UIADD3 UR9, UR9, 0x16830, URZ ;  /* 0x0001683009097890 */ /* 0x000fe4000fffe03f */
[----:B------:R-:W-:-:S09]  /*be10*/  UIADD3 UR8, UR8, 0xe400, URZ ;  /* 0x0000e40008087890 */ /* 0x000fd2000fffe03f */
[----:B------:R1:W-:Y:S01]  /*be20*/  UTMALDG.4D [UR8], [UR6], desc[UR14] ;  /* 0x00000e08060075b4 */ /* 0x0003e20008019000 */
[----:B------:R-:W3:Y:S02]  /*be30*/  SYNCS.PHASECHK.TRANS64.TRYWAIT P4, [R2+URZ+0x60], R3 ;  /* 0x00006003020075a7 */ /* 0x000ee4000808017f */
[----:B-1-3--:R-:W-:Y:S05]  /*be40*/  @!P4 BRA `(.L_x_1628) ;  /* 0x00000018002cc947 */ /* 0x00afea0003800000 */
.L_x_1672:
[----:B------:R-:W-:Y:S05]  /*be50*/  @P3 BRA `(.L_x_1629) ;  /* 0x0000000000183947 */ /* 0x000fea0003800000 */
[----:B------:R-:W-:Y:S02]  /*be60*/  ISETP.NE.AND P3, PT, R23, RZ, PT ;  /* 0x000000ff1700720c */ /* 0x000fe40003f65270 */
[----:B-1----:R-:W-:Y:S02]  /*be70*/  LEA R2, R18, UR39, 0x3 ;  /* 0x0000002712027c11 */ /* 0x002fe4000f8e18ff */
[----:B------:R-:W-:-:S04]  /*be80*/  MOV R3, 0x4000 ;  /* 0x0000400000037802 */ /* 0x000fc80000000f00 */
[----:B------:R3:W-:Y:S05]  /*be90*/  SYNCS.ARRIVE.TRANS64 RZ, [R2+URZ+0x16850], R3 ;  /* 0x0168500302ff79a7 */ /* 0x0007ea000800003f */
[----:B------:R-:W-:Y:S05]  /*bea0*/  @!P3 BRA `(.L_x_1629) ;  /* 0x000000000004b947 */ /* 0x000fea0003800000 */
[----:B------:R-:W-:Y:S01]  /*beb0*/  BPT.TRAP 0x1 ;  /* 0x000000040000795c */ /* 0x000fe20000300000 */
.L_x_1629:
        /* <DEDUP_REMOVED lines=17> */
[----:B----4-:R-:W-:Y:S01]  /*bfd0*/  NOP ;  /* 0x0000000000007918 */ /* 0x010fe20000000000 */
.L_x_1624:
[----:B------:R-:W-:Y:S05]  /*bfe0*/  BSYNC B0 ;  /* 0x0000000000007941 */ /* 0x000fea0003800000 */
.L_x_1623:
[----:B------:R-:W-:Y:S01]  /*bff0*/  UIADD3 UR4, UR45, -0x3, URZ ;  /* 0xfffffffd2d047890 */ /* 0x000fe2000fffe03f */
[----:B------:R-:W-:Y:S02]  /*c000*/  IMAD.MOV.U32 R19, RZ, RZ, R11 ;  /* 0x000000ffff137224 */ /* 0x000fe400078e000b */
[----:B------:R-:W-:-:S03]  /*c010*/  IMAD.MOV.U32 R18, RZ, RZ, R10 ;  /* 0x000000ffff127224 */ /* 0x000fc600078e000a */
[----:B------:R-:W-:-:S07]  /*c020*/  IMAD.U32 R11, RZ, RZ, UR4 ;  /* 0x00000004ff0b7e24 */ /* 0x000fce000f8e00ff */
.L_x_1622:
[----:B------:R-:W-:Y:S01]  /*c030*/  ISETP.NE.AND P3, PT, RZ, UR44, PT ;  /* 0x0000002cff007c0c */ /* 0x000fe2000bf65270 */
[----:B------:R-:W-:-:S12]  /*c040*/  BSSY B0, `(.L_x_1621) ;  /* 0x00000ad000007945 */ /* 0x000fd80003800000 */
[----:B------:R-:W-:Y:S05]  /*c050*/  @!P3 BRA `(.L_x_1630) ;  /* 0x0000000800acb947 */ /* 0x000fea0003800000 */
[----:B-1-3--:R-:W-:-:S07]  /*c060*/  MOV R2, R9 ;  /* 0x0000000900027202 */ /* 0x00afce0000000f00 */
.L_x_1645:
        /* <DEDUP_REMOVED lines=26> */
[----:B------:R-:W-:-:S05]  /*c210*/  IADD3 R4, -R13, RZ, RZ ;  /* 0x000000ff0d047210 */ /* 0x000fca0007ffe1ff */
[----:B------:R-:W-:-:S07]  /*c220*/  IMAD R14, R14, R4, R11 ;  /* 0x000000040e0e7224 */ /* 0x000fce00078e020b */
.L_x_1633:
[----:B------:R-:W-:Y:S02]  /*c230*/  LEA R4, R10, UR39, 0x3 ;  /* 0x000000270a047c11 */ /* 0x000fe4000f8e18ff */
[----:B-1----:R-:W-:Y:S02]  /*c240*/  SHF.L.U32 R3, R12, 0x1f, RZ ;  /* 0x0000001f0c037819 */ /* 0x002fe400000006ff */
[----:B------:R-:W-:Y:S02]  /*c250*/  ISETP.NE.AND P3, PT, R17, RZ, PT ;  /* 0x000000ff1100720c */ /* 0x000fe40003f65270 */
[----:B------:R-:W1:Y:S02]  /*c260*/  SYNCS.PHASECHK.TRANS64.TRYWAIT P4, [R4+URZ+0x16840], R3 ;  /* 0x01684003040075a7 */ /* 0x000e64000808017f */
[----:B-1----:R-:W-:Y:S09]  /*c270*/  @!P4 BRA `(.L_x_1634) ;  /* 0x000000140034c947 */ /* 0x002ff20003800000 */
.L_x_1673:
[----:B------:R-:W-:Y:S05]  /*c280*/  @P3 BRA `(.L_x_1635) ;  /* 0x0000000000143947 */ /* 0x000fea0003800000 */
[----:B------:R-:W-:Y:S01]  /*c290*/  ISETP.NE.AND P4, PT, R23, RZ, PT ;  /* 0x000000ff1700720c */ /* 0x000fe20003f85270 */
[----:B-1----:R-:W-:-:S04]  /*c2a0*/  IMAD.MOV.U32 R3, RZ, RZ, 0x4000 ;  /* 0x00004000ff037424 */ /* 0x002fc800078e00ff */
[----:B------:R2:W-:Y:S08]  /*c2b0*/  SYNCS.ARRIVE.TRANS64 RZ, [R4+URZ+0x16830], R3 ;  /* 0x0168300304ff79a7 */ /* 0x0005f0000800003f */
[----:B------:R-:W-:Y:S05]  /*c2c0*/  @!P4 BRA `(.L_x_1635) ;  /* 0x000000000004c947 */ /* 0x000fea0003800000 */
[----:B------:R-:W-:Y:S01]  /*c2d0*/  BPT.TRAP 0x1 ;  /* 0x000000040000795c */ /* 0x000fe20000300000 */
.L_x_1635:
        /* <DEDUP_REMOVED lines=20> */
.L_x_1674:
[----:B------:R-:W-:Y:S05]  /*c420*/  @P3 BRA `(.L_x_1637) ;  /* 0x0000000000143947 */ /* 0x000fea0003800000 */
[----:B------:R-:W-:Y:S01]  /*c430*/  ISETP.NE.AND P3, PT, R23, RZ, PT ;  /* 0x000000ff1700720c */ /* 0x000fe20003f65270 */
[----:B------:R-:W-:-:S04]  /*c440*/  IMAD.MOV.U32 R3, RZ, RZ, 0x4000 ;  /* 0x00004000ff037424 */ /* 0x000fc800078e00ff */
[----:B------:R2:W-:Y:S08]  /*c450*/  SYNCS.ARRIVE.TRANS64 RZ, [R4+URZ+0x50], R3 ;  /* 0x0000500304ff79a7 */ /* 0x0005f0000800003f */
[----:B------:R-:W-:Y:S05]  /*c460*/  @!P3 BRA `(.L_x_1637) ;  /* 0x000000000004b947 */ /* 0x000fea0003800000 */
[----:B------:R-:W-:Y:S01]  /*c470*/  BPT.TRAP 0x1 ;  /* 0x000000040000795c */ /* 0x000fe20000300000 */
.L_x_1637:
        /* <DEDUP_REMOVED lines=18> */
.L_x_1632:
[----:B------:R-:W-:Y:S05]  /*c5a0*/  BSYNC B1 ;  /* 0x0000000000017941 */ /* 0x000fea0003800000 */
.L_x_1631:
[----:B------:R-:W-:Y:S01]  /*c5b0*/  IADD3 R18, R10, 0x1, RZ ;  /* 0x000000010a127810 */ /* 0x000fe20007ffe0ff */
[----:B------:R-:W-:Y:S03]  /*c5c0*/  BSSY B1, `(.L_x_1638) ;  /* 0x0000051000017945 */ /* 0x000fe60003800000 */
[----:B------:R-:W-:-:S04]  /*c5d0*/  ISETP.NE.AND P3, PT, R18, 0x2, PT ;  /* 0x000000021200780c */ /* 0x000fc80003f65270 */
[----:B-1----:R-:W-:Y:S02]  /*c5e0*/  SEL R19, RZ, 0x1, P3 ;  /* 0x00000001ff137807 */ /* 0x002fe40001800000 */
[----:B------:R-:W-:Y:S02]  /*c5f0*/  SEL R18, R18, RZ, P3 ;  /* 0x000000ff12127207 */ /* 0x000fe40001800000 */
[----:B------:R-:W-:Y:S01]  /*c600*/  LOP3.LUT R19, R12, R19, RZ, 0x3c, !PT ;  /* 0x000000130c137212 */ /* 0x000fe200078e3cff */
[----:B------:R-:W-:Y:S06]  /*c610*/  @!P0 BRA `(.L_x_1639) ;  /* 0x00000004002c8947 */ /* 0x000fec0003800000 */
[----:B------:R-:W-:Y:S01]  /*c620*/  VIADD R14, R11, 0xffffffff ;  /* 0xffffffff0b0e7836 */ /* 0x000fe20000000000 */
[----:B------:R-:W-:Y:S06]  /*c630*/  @!P1 BRA `(.L_x_1640) ;  /* 0x0000000000489947 */ /* 0x000fec0003800000 */
[----:B------:R-:W1:Y:S01]  /*c640*/  LDC R13, c[0x0][0x41c] ;  /* 0x00010700ff0d7b82 */ /* 0x000e620000000800 */
[----:B------:R-:W-:Y:S02]  /*c650*/  IMAD.MOV.U32 R15, RZ, RZ, R14 ;  /* 0x000000ffff0f7224 */ /* 0x000fe400078e000e */
[----:B------:R-:W-:-:S04]  /*c660*/  IMAD R21, R8, UR36, RZ ;  /* 0x0000002408157c24 */ /* 0x000fc8000f8e02ff */
[----:B------:R-:W-:Y:S01]  /*c670*/  IMAD R21, R0, UR37, R21 ;  /* 0x0000002500157c24 */ /* 0x000fe2000f8e0215 */
[----:B-1----:R-:W-:-:S13]  /*c680*/  ISETP.NE.AND P3, PT, R13, 0x1, PT ;  /* 0x000000010d00780c */ /* 0x002fda0003f65270 */
[----:B--2---:R-:W1:Y:S02]  /*c690*/  @P3 LDC.64 R2, c[0x0][0x420] ;  /* 0x00010800ff023b82 */ /* 0x004e640000000a00 */
        /* <DEDUP_REMOVED lines=10> */
[----:B------:R-:W-:-:S05]  /*c740*/  IADD3 R4, -R15, RZ, RZ ;  /* 0x000000ff0f047210 */ /* 0x000fca0007ffe1ff */
[----:B------:R-:W-:-:S07]  /*c750*/  IMAD R14, R13, R4, R14 ;  /* 0x000000040d0e7224 */ /* 0x000fce00078e020e */
.L_x_1640:
[----:B-12---:R-:W-:Y:S02]  /*c760*/  LEA R3, R18, UR39, 0x3 ;  /* 0x0000002712037c11 */ /* 0x006fe4000f8e18ff */
[----:B------:R-:W-:Y:S02]  /*c770*/  SHF.L.U32 R4, R19, 0x1f, RZ ;  /* 0x0000001f13047819 */ /* 0x000fe400000006ff */
[----:B------:R-:W-:Y:S02]  /*c780*/  ISETP.NE.AND P3, PT, R17, RZ, PT ;  /* 0x000000ff1100720c */ /* 0x000fe40003f65270 */
[----:B------:R-:W1:Y:S02]  /*c790*/  SYNCS.PHASECHK.TRANS64.TRYWAIT P4, [R3+URZ+0x16840], R4 ;  /* 0x01684004030075a7 */ /* 0x000e64000808017f */
[----:B-1----:R-:W-:Y:S09]  /*c7a0*/  @!P4 BRA `(.L_x_1641) ;  /* 0x000000100010c947 */ /* 0x002ff20003800000 */
.L_x_1675:
[----:B------:R-:W-:Y:S05]  /*c7b0*/  @P3 BRA `(.L_x_1642) ;  /* 0x0000000000143947 */ /* 0x000fea0003800000 */
[----:B------:R-:W-:Y:S01]  /*c7c0*/  ISETP.NE.AND P4, PT, R23, RZ, PT ;  /* 0x000000ff1700720c */ /* 0x000fe20003f85270 */
[----:B-1----:R-:W-:-:S04]  /*c7d0*/  IMAD.MOV.U32 R4, RZ, RZ, 0x4000 ;  /* 0x00004000ff047424 */ /* 0x002fc800078e00ff */
[----:B------:R2:W-:Y:S08]  /*c7e0*/  SYNCS.ARRIVE.TRANS64 RZ, [R3+URZ+0x16830], R4 ;  /* 0x0168300403ff79a7 */ /* 0x0005f0000800003f */
[----:B------:R-:W-:Y:S05]  /*c7f0*/  @!P4 BRA `(.L_x_1642) ;  /* 0x000000000004c947 */ /* 0x000fea0003800000 */
[----:B------:R-:W-:Y:S01]  /*c800*/  BPT.TRAP 0x1 ;  /* 0x000000040000795c */ /* 0x000fe20000300000 */
.L_x_1642:
        /* <DEDUP_REMOVED lines=20> */
.L_x_1676:
[----:B------:R-:W-:Y:S05]  /*c950*/  @P3 BRA `(.L_x_1644) ;  /* 0x0000000000143947 */ /* 0x000fea0003800000 */
[----:B------:R-:W-:Y:S01]  /*c960*/  ISETP.NE.AND P3, PT, R23, RZ, PT ;  /* 0x000000ff1700720c */ /* 0x000fe20003f65270 */
[----:B------:R-:W-:-:S04]  /*c970*/  IMAD.MOV.U32 R4, RZ, RZ, 0x4000 ;  /* 0x00004000ff047424 */ /* 0x000fc800078e00ff */
[----:B------:R2:W-:Y:S08]  /*c980*/  SYNCS.ARRIVE.TRANS64 RZ, [R3+URZ+0x50], R4 ;  /* 0x0000500403ff79a7 */ /* 0x0005f0000800003f */
[----:B------:R-:W-:Y:S05]  /*c990*/  @!P3 BRA `(.L_x_1644) ;  /* 0x000000000004b947 */ /* 0x000fea0003800000 */
[----:B------:R-:W-:Y:S01]  /*c9a0*/  BPT.TRAP 0x1 ;  /* 0x000000040000795c */ /* 0x000fe20000300000 */
.L_x_1644:
        /* <DEDUP_REMOVED lines=18> */
.L_x_1639:
[----:B------:R-:W-:Y:S05]  /*cad0*/  BSYNC B1 ;  /* 0x0000000000017941 */ /* 0x000fea0003800000 */
.L_x_1638:
[C---:B------:R-:W-:Y:S02]  /*cae0*/  ISETP.GT.AND P3, PT, R11.reuse, 0x1, PT ;  /* 0x000000010b00780c */ /* 0x040fe40003f64270 */
[----:B------:R-:W-:-:S11]  /*caf0*/  IADD3 R11, R11, -0x2, RZ ;  /* 0xfffffffe0b0b7810 */ /* 0x000fd60007ffe0ff */
[----:B------:R-:W-:Y:S05]  /*cb00*/  @P3 BRA `(.L_x_1645) ;  /* 0xfffffff400583947 */ /* 0x000fea000383ffff */
.L_x_1630:
[----:B------:R-:W-:Y:S05]  /*cb10*/  BSYNC B0 ;  /* 0x0000000000007941 */ /* 0x000fea0003800000 */
.L_x_1621:
[----:B------:R-:W-:Y:S04]  /*cb20*/  BSSY B0, `(.L_x_1646) ;  /* 0x000000e000007945 */ /* 0x000fe80003800000 */
[----:B------:R-:W-:Y:S05]  /*cb30*/  @P2 BRA `(.L_x_1647) ;  /* 0x0000000000302947 */ /* 0x000fea0003800000 */
[----:B------:R-:W4:Y:S01]  /*cb40*/  S2R R11, SR_LANEID ;  /* 0x00000000000b7919 */ /* 0x000f220000000000 */
[----:B------:R-:W-:Y:S01]  /*cb50*/  VOTEU.ANY UR4, UPT, PT ;  /* 0x0000000000047886 */ /* 0x000fe200038e0100 */
[----:B-123--:R-:W1:Y:S01]  /*cb60*/  LDC.64 R2, c[0x0][0xdf0] ;  /* 0x00037c00ff027b82 */ /* 0x00ee620000000a00 */
[----:B------:R-:W4:Y:S08]  /*cb70*/  FLO.U32 R0, UR4 ;  /* 0x0000000400007d00 */ /* 0x000f3000080e0000 */
[----:B------:R-:W1:Y:S01]  /*cb80*/  POPC R5, UR4 ;  /* 0x0000000400057d09 */ /* 0x000e620008000000 */
[----:B----4-:R-:W-:-:S13]  /*cb90*/  ISETP.EQ.U32.AND P1, PT, R0, R11, PT ;  /* 0x0000000b0000720c */ /* 0x010fda0003f22070 */
[----:B-1----:R-:W2:Y:S01]  /*cba0*/  @P1 ATOMG.E.ADD.STRONG.GPU PT, R3, desc[UR48][R2.64], R5 ;  /* 0x00000005020319a8 */ /* 0x002ea200081ee1f0 */
[----:B------:R-:W1:Y:S02]  /*cbb0*/  S2R R4, SR_LTMASK ;  /* 0x0000000000047919 */ /* 0x000e640000003900 */
[----:B-1----:R-:W-:-:S04]  /*cbc0*/  LOP3.LUT R4, R4, UR4, RZ, 0xc0, !PT ;  /* 0x0000000404047c12 */ /* 0x002fc8000f8ec0ff */
[----:B------:R-:W1:Y:S01]  /*cbd0*/  POPC R11, R4 ;  /* 0x00000004000b7309 */ /* 0x000e620000000000 */
[----:B--2---:R-:W1:Y:S02]  /*cbe0*/  SHFL.IDX PT, R0, R3, R0, 0x1f ;  /* 0x00001f0003007589 */ /* 0x004e6400000e0000 */
[----:B-1----:R-:W-:-:S07]  /*cbf0*/  IADD3 R22, R0, UR46, R11 ;  /* 0x0000002e00167c10 */ /* 0x002fce000fffe00b */
.L_x_1647:
[----:B------:R-:W-:Y:S05]  /*cc00*/  BSYNC B0 ;  /* 0x0000000000007941 */ /* 0x000fea0003800000 */
.L_x_1646:
[----:B------:R-:W-:Y:S04]  /*cc10*/  BSSY B0, `(.L_x_1648) ;  /* 0x000001d000007945 */ /* 0x000fe80003800000 */
[----:B------:R-:W-:Y:S05]  /*cc20*/  @!P0 BRA `(.L_x_1649) ;  /* 0x00000000006c8947 */ /* 0x000fea0003800000 */
[----:B-123--:R-:W-:Y:S02]  /*cc30*/  LEA R3, R18, UR39, 0x3 ;  /* 0x0000002712037c11 */ /* 0x00efe4000f8e18ff */
[----:B------:R-:W-:Y:S02]  /*cc40*/  SHF.L.U32 R0, R19, 0x1f, RZ ;  /* 0x0000001f13007819 */ /* 0x000fe400000006ff */
[----:B------:R-:W-:Y:S02]  /*cc50*/  ISETP.NE.AND P1, PT, R17, RZ, PT ;  /* 0x000000ff1100720c */ /* 0x000fe40003f25270 */
[----:B------:R-:W1:Y:S02]  /*cc60*/  SYNCS.PHASECHK.TRANS64.TRYWAIT P0, [R3+URZ+0x16860], R0 ;  /* 0x01686000030075a7 */ /* 0x000e64000800017f */
[----:B-1----:R-:W-:Y:S09]  /*cc70*/  @!P0 BRA `(.L_x_1650) ;  /* 0x0000000c00048947 */ /* 0x002ff20003800000 */
.L_x_1677:
[----:B------:R-:W-:Y:S05]  /*cc80*/  @P1 BRA `(.L_x_1651) ;  /* 0x0000000000141947 */ /* 0x000fea0003800000 */
[----:B------:R-:W-:Y:S01]  /*cc90*/  ISETP.NE.AND P0, PT, R23, RZ, PT ;  /* 0x000000ff1700720c */ /* 0x000fe20003f05270 */
[----:B-1----:R-:W-:-:S04]  /*cca0*/  IMAD.MOV.U32 R0, RZ, RZ, 0x4000 ;  /* 0x00004000ff007424 */ /* 0x002fc800078e00ff */
[----:B------:R2:W-:Y:S08]  /*ccb0*/  SYNCS.ARRIVE.TRANS64 RZ, [R3+URZ+0x16850], R0 ;  /* 0x0168500003ff79a7 */ /* 0x0005f0000800003f */
[----:B------:R-:W-:Y:S05]  /*ccc0*/  @!P0 BRA `(.L_x_1651) ;  /* 0x0000000000048947 */ /* 0x000fea0003800000 */
[----:B------:R-:W-:Y:S01]  /*ccd0*/  BPT.TRAP 0x1 ;  /* 0x000000040000795c */ /* 0x000fe20000300000 */
.L_x_1651:
        /* <DEDUP_REMOVED lines=15> */
[----:B----4-:R-:W-:Y:S01]  /*cdd0*/  NOP ;  /* 0x0000000000007918 */ /* 0x010fe20000000000 */
.L_x_1649:
[----:B------:R-:W-:Y:S05]  /*cde0*/  BSYNC B0 ;  /* 0x0000000000007941 */ /* 0x000fea0003800000 */
.L_x_1648:
[----:B------:R-:W-:Y:S02]  /*cdf0*/  VIADD R18, R18, 0x1 ;  /* 0x0000000112127836 */ /* 0x000fe40000000000 */
[----:B--2---:R-:W-:-:S03]  /*ce00*/  IMAD.MOV.U32 R13, RZ, RZ, R22 ;  /* 0x000000ffff0d7224 */ /* 0x004fc600078e0016 */
[----:B------:R-:W-:-:S04]  /*ce10*/  ISETP.NE.AND P0, PT, R18, 0x2, PT ;  /* 0x000000021200780c */ /* 0x000fc80003f05270 */
[----:B-1----:R-:W-:Y:S02]  /*ce20*/  SEL R0, RZ, 0x1, P0 ;  /* 0x00000001ff007807 */ /* 0x002fe40000000000 */
[----:B------:R-:W-:Y:S02]  /*ce30*/  SEL R18, R18, RZ, P0 ;  /* 0x000000ff12127207 */ /* 0x000fe40000000000 */
[----:B------:R-:W-:-:S07]  /*ce40*/  LOP3.LUT R19, R19, R0, RZ, 0x3c, !PT ;  /* 0x0000000013137212 */ /* 0x000fce00078e3cff */
.L_x_1610:
[----:B------:R-:W-:Y:S05]  /*ce50*/  BSYNC B6 ;  /* 0x0000000000067941 */ /* 0x000fea0003800000 */
.L_x_1608:
[----:B------:R-:W-:-:S03]  /*ce60*/  UMOV UR4, 0xffffffff ;  /* 0xffffffff00047882 */ /* 0x000fc60000000000 */
[----:B------:R-:W-:Y:S05]  /*ce70*/  BRA.DIV UR4, `(.L_x_1652) ;  /* 0x0000000a04987947 */ /* 0x000fea000b800000 */
[----:B------:R1:W2:Y:S02]  /*ce80*/  SHFL.IDX PT, R14, R13, RZ, 0x1f ;  /* 0x00001fff0d0e7589 */ /* 0x0002a400000e0000 */
.L_x_1680:
[----:B------:R-:W-:Y:S01]  /*ce90*/  ISETP.NE.AND P0, PT, R23, RZ, PT ;  /* 0x000000ff1700720c */ /* 0x000fe20003f05270 */
[----:B------:R-:W-:Y:S05]  /*cea0*/  WARPSYNC.ALL ;  /* 0x0000000000007948 */ /* 0x000fea0003800000 */
[----:B------:R-:W-:Y:S01]  /*ceb0*/  BAR.SYNC.DEFER_BLOCKING 0x4, 0x1a0 ;  /* 0x0106800000007b1d */ /* 0x000fe20000010000 */
[----:B--2---:R-:W-:-:S05]  /*cec0*/  IMAD.MOV.U32 R22, RZ, RZ, R14 ;  /* 0x000000ffff167224 */ /* 0x004fca00078e000e */
[----:B------:R-:W-:Y:S01]  /*ced0*/  ULDC UR4, c[0x0][0xda8] ;  /* 0x00036a0000047ab9 */ /* 0x000fe20000000800 */
[----:B------:R-:W-:Y:S01]  /*cee0*/  @!P0 MOV R0, 0x400 ;  /* 0x0000040000008802 */ /* 0x000fe20000000f00 */
[----:B---3--:R-:W2:Y:S03]  /*cef0*/  @!P0 S2R R3, SR_CgaCtaId ;  /* 0x0000000000038919 */ /* 0x008ea60000008800 */
[----:B--2---:R-:W-:-:S05]  /*cf00*/  @!P0 LEA R0, R3, R0, 0x18 ;  /* 0x0000000003008211 */ /* 0x004fca00078ec0ff */
[----:B------:R2:W-:Y:S01]  /*cf10*/  @!P0 STS [R0+0x168d0], R13 ;  /* 0x0168d00d00008388 */ /* 0x0005e20000000800 */
[----:B------:R-:W-:Y:S06]  /*cf20*/  BAR.ARV 0x5, 0x1a0 ;  /* 0x0146800000007b1d */ /* 0x000fec0000002000 */
[----:B------:R-:W-:-:S13]  /*cf30*/  ISETP.GE.AND P0, PT, R22, UR4, PT ;  /* 0x0000000416007c0c */ /* 0x000fda000bf06270 */
[----:B--2---:R-:W-:Y:S05]  /*cf40*/  @!P0 BRA `(.L_x_1653) ;  /* 0xffffffd800d48947 */ /* 0x004fea000383ffff */
.L_x_1605:
[----:B------:R-:W2:Y:S01]  /*cf50*/  S2R R3, SR_CgaCtaId ;  /* 0x0000000000037919 */ /* 0x000ea20000008800 */
[----:B------:R-:W-:Y:S01]  /*cf60*/  UIADD3 UR47, UR47, 0x1, URZ ;  /* 0x000000012f2f7890 */ /* 0x000fe2000fffe03f */
[----:B------:R-:W-:-:S03]  /*cf70*/  MOV R0, 0x400 ;  /* 0x0000040000007802 */ /* 0x000fc60000000f00 */
[----:B------:R-:W-:-:S04]  /*cf80*/  ULEA.HI UR4, UR47, UR47, URZ, 0x1 ;  /* 0x0000002f2f047291 */ /* 0x000fc8000f8f083f */
[----:B------:R-:W-:-:S04]  /*cf90*/  ULOP3.LUT UR4, UR4, 0xfffffffe, URZ, 0xc0, !UPT ;  /* 0xfffffffe04047892 */ /* 0x000fc8000f8ec03f */
[----:B------:R-:W-:-:S06]  /*cfa0*/  UIADD3 UR4, UR47, -UR4, URZ ;  /* 0x800000042f047290 */ /* 0x000fcc000fffe03f */
[----:B------:R-:W-:Y:S02]  /*cfb0*/  MOV R2, UR4 ;  /* 0x0000000400027c02 */ /* 0x000fe40008000f00 */
[----:B--2---:R-:W-:Y:S02]  /*cfc0*/  LEA R7, R3, R0, 0x18 ;  /* 0x0000000003077211 */ /* 0x004fe400078ec0ff */
[----:B------:R-:W-:-:S04]  /*cfd0*/  SHF.L.U32 R0, R2, 0x1f, RZ ;  /* 0x0000001f02007819 */ /* 0x000fc800000006ff */
[----:B------:R-:W2:Y:S02]  /*cfe0*/  SYNCS.PHASECHK.TRANS64.TRYWAIT P0, [R7+URZ+0x16820], R0 ;  /* 0x01682000070075a7 */ /* 0x000ea4000800017f */
[----:B--2---:R-:W-:Y:S05]  /*cff0*/  @!P0 BRA `(.L_x_1654) ;  /* 0x00000008005c8947 */ /* 0x004fea0003800000 */
.L_x_1681:
        /* <DEDUP_REMOVED lines=11> */
.L_x_1657:
        /* <DEDUP_REMOVED lines=8> */
[----:B------:R-:W-:Y:S02]  /*d130*/  LOP3.LUT R0, R19, R2, RZ, 0x3c, !PT ;  /* 0x0000000213007212 */ /* 0x000fe400078e3cff */
[----:B------:R-:W-:-:S02]  /*d140*/  LEA R3, R6, R3, 0x3 ;  /* 0x0000000306037211 */ /* 0x000fc400078e18ff */
[----:B------:R-:W-:Y:S01]  /*d150*/  SHF.L.U32 R0, R0, 0x1f, RZ ;  /* 0x0000001f00007819 */ /* 0x000fe200000006ff */
[----:B--2---:R-:W-:Y:S06]  /*d160*/  @!P1 BRA `(.L_x_1658) ;  /* 0x0000000800149947 */ /* 0x004fec0003800000 */
.L_x_1682:
[----:B------:R-:W3:Y:S02]  /*d170*/  SYNCS.PHASECHK.TRANS64.TRYWAIT P1, [R3+URZ], R0 ;  /* 0x00000000030075a7 */ /* 0x000ee4000802017f */
[----:B---3--:R-:W-:Y:S05]  /*d180*/  @!P1 BRA `(.L_x_1659) ;  /* 0x0000000800209947 */ /* 0x008fea0003800000 */
.L_x_1683:
[----:B------:R-:W-:Y:S05]  /*d190*/  @!P0 BRA `(.L_x_1660) ;  /* 0x0000000000048947 */ /* 0x000fea0003800000 */
[----:B------:R-:W-:Y:S01]  /*d1a0*/  BPT.TRAP 0x1 ;  /* 0x000000040000795c */ /* 0x000fe20000300000 */
.L_x_1660:
[----:B---3--:R-:W-:-:S04]  /*d1b0*/  VIADD R3, R7, 0x16860 ;  /* 0x0001686007037836 */ /* 0x008fc80000000000 */
[----:B--2---:R-:W-:-:S04]  /*d1c0*/  IMAD R5, R18, 0x8, R3 ;  /* 0x0000000812057824 */ /* 0x004fc800078e0203 */
[----:B------:R-:W2:Y:S02]  /*d1d0*/  SYNCS.PHASECHK.TRANS64.TRYWAIT P0, [R5+URZ], R4 ;  /* 0x00000004050075a7 */ /* 0x000ea4000800017f */
[----:B--2---:R-:W-:Y:S05]  /*d1e0*/  @!P0 BRA `(.L_x_1661) ;  /* 0x00000008001c8947 */ /* 0x004fea0003800000 */
.L_x_1684:
[----:B------:R-:W-:-:S07]  /*d1f0*/  IMAD R3, R6, 0x8, R3 ;  /* 0x0000000806037824 */ /* 0x000fce00078e0203 */
.L_x_1662:
[----:B---3--:R3:W4:Y:S02]  /*d200*/  SYNCS.PHASECHK.TRANS64.TRYWAIT P0, [R3+URZ], R0 ;  /* 0x00000000030075a7 */ /* 0x008724000800017f */
[----:B----4-:R-:W-:Y:S05]  /*d210*/  @!P0 NANOSLEEP.SYNCS 0x989680 ;  /* 0x009896800000895d */ /* 0x010fea0003900000 */
[----:B------:R-:W4:Y:S02]  /*d220*/  @!P0 SYNCS.PHASECHK.TRANS64 P0, [R3+URZ], R0 ;  /* 0x00000000030085a7 */ /* 0x000f24000800007f */
[----:B----4-:R-:W-:Y:S05]  /*d230*/  @!P0 BRA `(.L_x_1662) ;  /* 0xfffffffc00f08947 */ /* 0x010fea000383ffff */
.L_x_1656:
[----:B------:R-:W-:Y:S05]  /*d240*/  BSYNC B0 ;  /* 0x0000000000007941 */ /* 0x000fea0003800000 */
.L_x_1655:
[----:B------:R-:W-:Y:S05]  /*d250*/  EXIT ;  /* 0x000000000000794d */ /* 0x000fea0003800000 */
.L_x_1562:
[----:B-1----:R-:W-:-:S04]  /*d260*/  IMAD.U32 R3, RZ, RZ, UR40 ;  /* 0x00000028ff037e24 */ /* 0x002fc8000f8e00ff */
[----:B------:R1:W2:Y:S03]  /*d270*/  SYNCS.PHASECHK.TRANS64.TRYWAIT P1, [R3+URZ+0x16800], R0 ;  /* 0x01680000030075a7 */ /* 0x0002a6000802017f */
[----:B--2---:R-:W-:Y:S05]  /*d280*/  @!P1 NANOSLEEP.SYNCS 0x989680 ;  /* 0x009896800000995d */ /* 0x004fea0003900000 */
[----:B------:R-:W2:Y:S02]  /*d290*/  @!P1 SYNCS.PHASECHK.TRANS64 P1, [R3+URZ+0x16800], R0 ;  /* 0x01680000030095a7 */ /* 0x000ea4000802007f */
[----:B--2---:R-:W-:Y:S05]  /*d2a0*/  @!P1 BRA `(.L_x_1562) ;  /* 0xfffffffc00ec9947 */ /* 0x004fea000383ffff */
[----:B------:R-:W-:Y:S05]  /*d2b0*/  BRA `(.L_x_1663) ;  /* 0xffffff4000a07947 */ /* 0x000fea000383ffff */
.L_x_1566:
[----:B--2---:R2:W3:Y:S02]  /*d2c0*/  SYNCS.PHASECHK.TRANS64.TRYWAIT P2, [R0+URZ+0x16830], R3 ;  /* 0x01683003000075a7 */ /* 0x0044e4000804017f */
[----:B---3--:R-:W-:Y:S05]  /*d2d0*/  @!P2 NANOSLEEP.SYNCS 0x989680 ;  /* 0x009896800000a95d */ /* 0x008fea0003900000 */
[----:B------:R-:W3:Y:S02]  /*d2e0*/  @!P2 SYNCS.PHASECHK.TRANS64 P2, [R0+URZ+0x16830], R3 ;  /* 0x016830030000a5a7 */ /* 0x000ee4000804007f */
[----:B---3--:R-:W-:Y:S05]  /*d2f0*/  @!P2 BRA `(.L_x_1566) ;  /* 0xfffffffc00f0a947 */ /* 0x008fea000383ffff */
[----:B------:R-:W-:Y:S05]  /*d300*/  BRA `(.L_x_1565) ;  /* 0xffffff4000c47947 */ /* 0x000fea000383ffff */
.L_x_1571:
[----:B--2---:R-:W-:-:S04]  /*d310*/  MOV R7, UR6 ;  /* 0x0000000600077c02 */ /* 0x004fc80008000f00 */
[----:B------:R2:W3:Y:S03]  /*d320*/  SYNCS.PHASECHK.TRANS64.TRYWAIT P3, [R7+URZ+0x16830], R6 ;  /* 0x01683006070075a7 */ /* 0x0004e6000806017f */
[----:B---3--:R-:W-:Y:S05]  /*d330*/  @!P3 NANOSLEEP.SYNCS 0x989680 ;  /* 0x009896800000b95d */ /* 0x008fea0003900000 */
[----:B------:R-:W3:Y:S02]  /*d340*/  @!P3 SYNCS.PHASECHK.TRANS64 P3, [R7+URZ+0x16830], R6 ;  /* 0x016830060700b5a7 */ /* 0x000ee4000806007f */
[----:B---3--:R-:W-:Y:S05]  /*d350*/  @!P3 BRA `(.L_x_1571) ;  /* 0xfffffffc00ecb947 */ /* 0x008fea000383ffff */
[----:B------:R-:W-:Y:S05]  /*d360*/  BRA `(.L_x_1568) ;  /* 0xffffff6c007c7947 */ /* 0x000fea000383ffff */
.L_x_1575:
[----:B--2---:R-:W-:-:S04]  /*d370*/  IMAD.U32 R7, RZ, RZ, UR6 ;  /* 0x00000006ff077e24 */ /* 0x004fc8000f8e00ff */
[----:B------:R2:W3:Y:S03]  /*d380*/  SYNCS.PHASECHK.TRANS64.TRYWAIT P2, [R7+URZ+0x16850], R6 ;  /* 0x01685006070075a7 */ /* 0x0004e6000804017f */
[----:B---3--:R-:W-:Y:S05]  /*d390*/  @!P2 NANOSLEEP.SYNCS 0x989680 ;  /* 0x009896800000a95d */ /* 0x008fea0003900000 */
[----:B------:R-:W3:Y:S02]  /*d3a0*/  @!P2 SYNCS.PHASECHK.TRANS64 P2, [R7+URZ+0x16850], R6 ;  /* 0x016850060700a5a7 */ /* 0x000ee4000804007f */
[----:B---3--:R-:W-:Y:S05]  /*d3b0*/  @!P2 BRA `(.L_x_1575) ;  /* 0xfffffffc00eca947 */ /* 0x008fea000383ffff */
[----:B------:R-:W-:Y:S05]  /*d3c0*/  BRA `(.L_x_1572) ;  /* 0xffffff6c00ec7947 */ /* 0x000fea000383ffff */
.L_x_1581:
[----:B--2---:R-:W-:-:S04]  /*d3d0*/  IMAD.U32 R7, RZ, RZ, UR6 ;  /* 0x00000006ff077e24 */ /* 0x004fc8000f8e00ff */
[----:B------:R2:W3:Y:S03]  /*d3e0*/  SYNCS.PHASECHK.TRANS64.TRYWAIT P3, [R7+URZ+0x16830], R6 ;  /* 0x01683006070075a7 */ /* 0x0004e6000806017f */
[----:B---3--:R-:W-:Y:S05]  /*d3f0*/  @!P3 NANOSLEEP.SYNCS 0x989680 ;  /* 0x009896800000b95d */ /* 0x008fea0003900000 */
[----:B------:R-:W3:Y:S02]  /*d400*/  @!P3 SYNCS.PHASECHK.TRANS64 P3, [R7+URZ+0x16830], R6 ;  /* 0x016830060700b5a7 */ /* 0x000ee4000806007f */
[----:B---3--:R-:W-:Y:S05]  /*d410*/  @!P3 BRA `(.L_x_1581) ;  /* 0xfffffffc00ecb947 */ /* 0x008fea000383ffff */
[----:B------:R-:W-:Y:S05]  /*d420*/  BRA `(.L_x_1578) ;  /* 0xffffff9800cc7947 */ /* 0x000fea000383ffff */
.L_x_1585:
[----:B--2---:R-:W-:-:S04]  /*d430*/  IMAD.U32 R7, RZ, RZ, UR6 ;  /* 0x00000006ff077e24 */ /* 0x004fc8000f8e00ff */
[----:B------:R2:W3:Y:S03]  /*d440*/  SYNCS.PHASECHK.TRANS64.TRYWAIT P2, [R7+URZ+0x16850], R6 ;  /* 0x01685006070075a7 */ /* 0x0004e6000804017f */
[----:B---3--:R-:W-:Y:S05]  /*d450*/  @!P2 NANOSLEEP.SYNCS 0x989680 ;  /* 0x009896800000a95d */ /* 0x008fea0003900000 */
[----:B------:R-:W3:Y:S02]  /*d460*/  @!P2 SYNCS.PHASECHK.TRANS64 P2, [R7+URZ+0x16850], R6 ;  /* 0x016850060700a5a7 */ /* 0x000ee4000804007f */
[----:B---3--:R-:W-:Y:S05]  /*d470*/  @!P2 BRA `(.L_x_1585) ;  /* 0xfffffffc00eca947 */ /* 0x008fea000383ffff */
[----:B------:R-:W-:Y:S05]  /*d480*/  BRA `(.L_x_1582) ;  /* 0xffffff9c003c7947 */ /* 0x000fea000383ffff */
.L_x_1590:
[----:B--2---:R-:W-:-:S04]  /*d490*/  IMAD.U32 R5, RZ, RZ, UR5 ;  /* 0x00000005ff057e24 */ /* 0x004fc8000f8e00ff */
[----:B------:R2:W3:Y:S03]  /*d4a0*/  SYNCS.PHASECHK.TRANS64.TRYWAIT P0, [R5+URZ+0x16850], R4 ;  /* 0x01685004050075a7 */ /* 0x0004e6000800017f */
[----:B---3--:R-:W-:Y:S05]  /*d4b0*/  @!P0 NANOSLEEP.SYNCS 0x989680 ;  /* 0x009896800000895d */ /* 0x008fea0003900000 */
[----:B------:R-:W3:Y:S02]  /*d4c0*/  @!P0 SYNCS.PHASECHK.TRANS64 P0, [R5+URZ+0x16850], R4 ;  /* 0x01685004050085a7 */ /* 0x000ee4000800007f */
[----:B---3--:R-:W-:Y:S05]  /*d4d0*/  @!P0 BRA `(.L_x_1590) ;  /* 0xfffffffc00ec8947 */ /* 0x008fea000383ffff */
[----:B------:R-:W-:Y:S05]  /*d4e0*/  BRA `(.L_x_1589) ;  /* 0xffffffbc00a07947 */ /* 0x000fea000383ffff */
.L_x_1614:
[----:B------:R-:W-:Y:S01]  /*d4f0*/  MOV R13, R16 ;  /* 0x00000010000d7202 */ /* 0x000fe20000000f00 */
[----:B------:R-:W-:Y:S02]  /*d500*/  IMAD.MOV.U32 R12, RZ, RZ, RZ ;  /* 0x000000ffff0c7224 */ /* 0x000fe400078e00ff */
[----:B------:R-:W-:Y:S02]  /*d510*/  IMAD.MOV.U32 R11, RZ, RZ, 0x1f ;  /* 0x0000001fff0b7424 */ /* 0x000fe400078e00ff */
[----:B------:R-:W-:-:S07]  /*d520*/  IMAD.MOV.U32 R15, RZ, RZ, -0x1 ;  /* 0xffffffffff0f7424 */ /* 0x000fce00078e00ff */
[----:B------:R-:W-:Y:S05]  /*d530*/  WARPSYNC.COLLECTIVE R15, `(.L_x_1664) ;  /* 0x000000000f087348 */ /* 0x000fea0003c00000 */
[----:B------:R1:W2:Y:S02]  /*d540*/  SHFL.IDX P6, R14, R13, R12, R11 ;  /* 0x0000000c0d0e7389 */ /* 0x0002a400000c000b */
[----:B-12---:R-:W-:Y:S01]  /*d550*/  ENDCOLLECTIVE ;  /* 0x000000000000791b */ /* 0x006fe20003800000 */
.L_x_1664:
[----:B------:R-:W-:Y:S05]  /*d560*/  BRA `(.L_x_1665) ;  /* 0xffffffdc00ec7947 */ /* 0x000fea000383ffff */
.L_x_1615:
[----:B------:R-:W-:Y:S01]  /*d570*/  BSSY B0, `(.L_x_1666) ;  /* 0x0000006000007945 */ /* 0x000fe20003800000 */
[----:B------:R-:W-:-:S07]  /*d580*/  IMAD.MOV.U32 R15, RZ, RZ, -0x1 ;  /* 0xffffffffff0f7424 */ /* 0x000fce00078e00ff */
[----:B------:R-:W-:Y:S05]  /*d590*/  WARPSYNC.COLLECTIVE R15, `(.L_x_1667) ;  /* 0x000000000f0c7348 */ /* 0x000fea0003c00000 */
[----:B------:R-:W-:Y:S02]  /*d5a0*/  ELECT P6, UR62, PT ;  /* 0x00000000003e782f */ /* 0x000fe400038c0000 */
[----:B------:R-:W-:Y:S01]  /*d5b0*/  MOV R14, UR62 ;  /* 0x0000003e000e7c02 */ /* 0x000fe20008000f00 */
[----:B------:R-:W-:Y:S10]  /*d5c0*/  ENDCOLLECTIVE ;  /* 0x000000000000791b */ /* 0x000ff40003800000 */
.L_x_1667:
[----:B------:R-:W-:Y:S05]  /*d5d0*/  BSYNC B0 ;  /* 0x0000000000007941 */ /* 0x000fea0003800000 */
.L_x_1666:
[----:B------:R-:W-:Y:S01]  /*d5e0*/  PLOP3.LUT P0, PT, P6, PT, PT, 0x80, 0x0 ;  /* 0x000000000000781c */ /* 0x000fe2000370f070 */
[----:B------:R-:W-:-:S12]  /*d5f0*/  BRA `(.L_x_1668) ;  /* 0xffffffdc00d87947 */ /* 0x000fd8000383ffff */
.L_x_1618:
[----:B--2---:R2:W3:Y:S02]  /*d600*/  SYNCS.PHASECHK.TRANS64.TRYWAIT P4, [R13+URZ+0x16840], R12 ;  /* 0x0168400c0d0075a7 */ /* 0x0044e4000808017f */
[----:B---3--:R-:W-:Y:S05]  /*d610*/  @!P4 NANOSLEEP.SYNCS 0x989680 ;  /* 0x009896800000c95d */ /* 0x008fea0003900000 */
[----:B------:R-:W3:Y:S02]  /*d620*/  @!P4 SYNCS.PHASECHK.TRANS64 P4, [R13+URZ+0x16840], R12 ;  /* 0x0168400c0d00c5a7 */ /* 0x000ee4000808007f */
[----:B---3--:R-:W-:Y:S05]  /*d630*/  @!P4 BRA `(.L_x_1618) ;  /* 0xfffffffc00f0c947 */ /* 0x008fea000383ffff */
[----:B------:R-:W-:Y:S05]  /*d640*/  BRA `(.L_x_1669) ;  /* 0xffffffe0002c7947 */ /* 0x000fea000383ffff */
.L_x_1620:
[----:B-1----:R-:W-:-:S04]  /*d650*/  MOV R5, UR39 ;  /* 0x0000002700057c02 */ /* 0x002fc80008000f00 */
[----:B------:R1:W3:Y:S03]  /*d660*/  SYNCS.PHASECHK.TRANS64.TRYWAIT P3, [R5+URZ+0x16820], R4 ;  /* 0x01682004050075a7 */ /* 0x0002e6000806017f */
[----:B---3--:R-:W-:Y:S05]  /*d670*/  @!P3 NANOSLEEP.SYNCS 0x989680 ;  /* 0x009896800000b95d */ /* 0x008fea0003900000 */
[----:B------:R-:W3:Y:S02]  /*d680*/  @!P3 SYNCS.PHASECHK.TRANS64 P3, [R5+URZ+0x16820], R4 ;  /* 0x016820040500b5a7 */ /* 0x000ee4000806007f */
[----:B---3--:R-:W-:Y:S05]  /*d690*/  @!P3 BRA `(.L_x_1620) ;  /* 0xfffffffc00ecb947 */ /* 0x008fea000383ffff */
[----:B------:R-:W-:Y:S05]  /*d6a0*/  BRA `(.L_x_1670) ;  /* 0xffffffe000cc7947 */ /* 0x000fea000383ffff */
.L_x_1626:
[----:B-1----:R1:W3:Y:S02]  /*d6b0*/  SYNCS.PHASECHK.TRANS64.TRYWAIT P4, [R3+URZ+0x16840], R2 ;  /* 0x01684002030075a7 */ /* 0x0022e4000808017f */
[----:B---3--:R-:W-:Y:S05]  /*d6c0*/  @!P4 NANOSLEEP.SYNCS 0x989680 ;  /* 0x009896800000c95d */ /* 0x008fea0003900000 */
[----:B------:R-:W3:Y:S02]  /*d6d0*/  @!P4 SYNCS.PHASECHK.TRANS64 P4, [R3+URZ+0x16840], R2 ;  /* 0x016840020300c5a7 */ /* 0x000ee4000808007f */
[----:B---3--:R-:W-:Y:S05]  /*d6e0*/  @!P4 BRA `(.L_x_1626) ;  /* 0xfffffffc00f0c947 */ /* 0x008fea000383ffff */
[----:B------:R-:W-:Y:S05]  /*d6f0*/  BRA `(.L_x_1671) ;  /* 0xffffffe4006c7947 */ /* 0x000fea000383ffff */
.L_x_1628:
[----:B-1----:R1:W3:Y:S02]  /*d700*/  SYNCS.PHASECHK.TRANS64.TRYWAIT P4, [R2+URZ+0x60], R3 ;  /* 0x00006003020075a7 */ /* 0x0022e4000808017f */
[----:B---3--:R-:W-:Y:S05]  /*d710*/  @!P4 NANOSLEEP.SYNCS 0x989680 ;  /* 0x009896800000c95d */ /* 0x008fea0003900000 */
[----:B------:R-:W3:Y:S02]  /*d720*/  @!P4 SYNCS.PHASECHK.TRANS64 P4, [R2+URZ+0x60], R3 ;  /* 0x000060030200c5a7 */ /* 0x000ee4000808007f */
[----:B---3--:R-:W-:Y:S05]  /*d730*/  @!P4 BRA `(.L_x_1628) ;  /* 0xfffffffc00f0c947 */ /* 0x008fea000383ffff */
[----:B------:R-:W-:Y:S05]  /*d740*/  BRA `(.L_x_1672) ;  /* 0xffffffe400c07947 */ /* 0x000fea000383ffff */
.L_x_1634:
[----:B-1----:R1:W2:Y:S02]  /*d750*/  SYNCS.PHASECHK.TRANS64.TRYWAIT P4, [R4+URZ+0x16840], R3 ;  /* 0x01684003040075a7 */ /* 0x0022a4000808017f */
[----:B--2---:R-:W-:Y:S05]  /*d760*/  @!P4 NANOSLEEP.SYNCS 0x989680 ;  /* 0x009896800000c95d */ /* 0x004fea0003900000 */
[----:B------:R-:W2:Y:S02]  /*d770*/  @!P4 SYNCS.PHASECHK.TRANS64 P4, [R4+URZ+0x16840], R3 ;  /* 0x016840030400c5a7 */ /* 0x000ea4000808007f */
[----:B--2---:R-:W-:Y:S05]  /*d780*/  @!P4 BRA `(.L_x_1634) ;  /* 0xfffffffc00f0c947 */ /* 0x004fea000383ffff */
[----:B------:R-:W-:Y:S05]  /*d790*/  BRA `(.L_x_1673) ;  /* 0xffffffe800b87947 */ /* 0x000fea000383ffff */
.L_x_1636:
[----:B-1----:R1:W2:Y:S02]  /*d7a0*/  SYNCS.PHASECHK.TRANS64.TRYWAIT P4, [R4+URZ+0x60], R19 ;  /* 0x00006013040075a7 */ /* 0x0022a4000808017f */
[----:B--2---:R-:W-:Y:S05]  /*d7b0*/  @!P4 NANOSLEEP.SYNCS 0x989680 ;  /* 0x009896800000c95d */ /* 0x004fea0003900000 */
[----:B------:R-:W2:Y:S02]  /*d7c0*/  @!P4 SYNCS.PHASECHK.TRANS64 P4, [R4+URZ+0x60], R19 ;  /* 0x000060130400c5a7 */ /* 0x000ea4000808007f */
[----:B--2---:R-:W-:Y:S05]  /*d7d0*/  @!P4 BRA `(.L_x_1636) ;  /* 0xfffffffc00f0c947 */ /* 0x004fea000383ffff */
[----:B------:R-:W-:Y:S05]  /*d7e0*/  BRA `(.L_x_1674) ;  /* 0xffffffec000c7947 */ /* 0x000fea000383ffff */
.L_x_1641:
[----:B-1----:R1:W2:Y:S02]  /*d7f0*/  SYNCS.PHASECHK.TRANS64.TRYWAIT P4, [R3+URZ+0x16840], R4 ;  /* 0x01684004030075a7 */ /* 0x0022a4000808017f */
[----:B--2---:R-:W-:Y:S05]  /*d800*/  @!P4 NANOSLEEP.SYNCS 0x989680 ;  /* 0x009896800000c95d */ /* 0x004fea0003900000 */
[----:B------:R-:W2:Y:S02]  /*d810*/  @!P4 SYNCS.PHASECHK.TRANS64 P4, [R3+URZ+0x16840], R4 ;  /* 0x016840040300c5a7 */ /* 0x000ea4000808007f */
[----:B--2---:R-:W-:Y:S05]  /*d820*/  @!P4 BRA `(.L_x_1641) ;  /* 0xfffffffc00f0c947 */ /* 0x004fea000383ffff */
[----:B------:R-:W-:Y:S05]  /*d830*/  BRA `(.L_x_1675) ;  /* 0xffffffec00dc7947 */ /* 0x000fea000383ffff */
.L_x_1643:
[----:B-1----:R1:W2:Y:S02]  /*d840*/  SYNCS.PHASECHK.TRANS64.TRYWAIT P4, [R3+URZ+0x60], R12 ;  /* 0x0000600c030075a7 */ /* 0x0022a4000808017f */
[----:B--2---:R-:W-:Y:S05]  /*d850*/  @!P4 NANOSLEEP.SYNCS 0x989680 ;  /* 0x009896800000c95d */ /* 0x004fea0003900000 */
[----:B------:R-:W2:Y:S02]  /*d860*/  @!P4 SYNCS.PHASECHK.TRANS64 P4, [R3+URZ+0x60], R12 ;  /* 0x0000600c0300c5a7 */ /* 0x000ea4000808007f */
[----:B--2---:R-:W-:Y:S05]  /*d870*/  @!P4 BRA `(.L_x_1643) ;  /* 0xfffffffc00f0c947 */ /* 0x004fea000383ffff */
[----:B------:R-:W-:Y:S05]  /*d880*/  BRA `(.L_x_1676) ;  /* 0xfffffff000307947 */ /* 0x000fea000383ffff */
.L_x_1650:
[----:B-1----:R1:W2:Y:S02]  /*d890*/  SYNCS.PHASECHK.TRANS64.TRYWAIT P0, [R3+URZ+0x16860], R0 ;  /* 0x01686000030075a7 */ /* 0x0022a4000800017f */
[----:B--2---:R-:W-:Y:S05]  /*d8a0*/  @!P0 NANOSLEEP.SYNCS 0x989680 ;  /* 0x009896800000895d */ /* 0x004fea0003900000 */
[----:B------:R-:W2:Y:S02]  /*d8b0*/  @!P0 SYNCS.PHASECHK.TRANS64 P0, [R3+URZ+0x16860], R0 ;  /* 0x01686000030085a7 */ /* 0x000ea4000800007f */
[----:B--2---:R-:W-:Y:S05]  /*d8c0*/  @!P0 BRA `(.L_x_1650) ;  /* 0xfffffffc00f08947 */ /* 0x004fea000383ffff */
[----:B------:R-:W-:Y:S05]  /*d8d0*/  BRA `(.L_x_1677) ;  /* 0xfffffff000e87947 */ /* 0x000fea000383ffff */
.L_x_1652:
[----:B------:R-:W-:Y:S01]  /*d8e0*/  BSSY B0, `(.L_x_1678) ;  /* 0x0000007000007945 */ /* 0x000fe20003800000 */
[----:B------:R-:W-:Y:S02]  /*d8f0*/  IMAD.MOV.U32 R12, RZ, RZ, RZ ;  /* 0x000000ffff0c7224 */ /* 0x000fe400078e00ff */
[----:B------:R-:W-:Y:S02]  /*d900*/  IMAD.MOV.U32 R11, RZ, RZ, 0x1f ;  /* 0x0000001fff0b7424 */ /* 0x000fe400078e00ff */
[----:B------:R-:W-:-:S07]  /*d910*/  IMAD.MOV.U32 R15, RZ, RZ, -0x1 ;  /* 0xffffffffff0f7424 */ /* 0x000fce00078e00ff */
[----:B---3--:R-:W-:Y:S05]  /*d920*/  WARPSYNC.COLLECTIVE R15, `(.L_x_1679) ;  /* 0x000000000f087348 */ /* 0x008fea0003c00000 */
[----:B------:R1:W2:Y:S02]  /*d930*/  SHFL.IDX P6, R14, R13, R12, R11 ;  /* 0x0000000c0d0e7389 */ /* 0x0002a400000c000b */
[----:B-123--:R-:W-:Y:S01]  /*d940*/  ENDCOLLECTIVE ;  /* 0x000000000000791b */ /* 0x00efe20003800000 */
.L_x_1679:
[----:B------:R-:W-:Y:S05]  /*d950*/  BSYNC B0 ;  /* 0x0000000000007941 */ /* 0x000fea0003800000 */
.L_x_1678:
[----:B------:R-:W-:Y:S05]  /*d960*/  BRA `(.L_x_1680) ;  /* 0xfffffff400487947 */ /* 0x000fea000383ffff */
.L_x_1654:
[----:B--2---:R2:W3:Y:S02]  /*d970*/  SYNCS.PHASECHK.TRANS64.TRYWAIT P0, [R7+URZ+0x16820], R0 ;  /* 0x01682000070075a7 */ /* 0x0044e4000800017f */
[----:B---3--:R-:W-:Y:S05]  /*d980*/  @!P0 NANOSLEEP.SYNCS 0x989680 ;  /* 0x009896800000895d */ /* 0x008fea0003900000 */
[----:B------:R-:W3:Y:S02]  /*d990*/  @!P0 SYNCS.PHASECHK.TRANS64 P0, [R7+URZ+0x16820], R0 ;  /* 0x01682000070085a7 */ /* 0x000ee4000800007f */
[----:B---3--:R-:W-:Y:S05]  /*d9a0*/  @!P0 BRA `(.L_x_1654) ;  /* 0xfffffffc00f08947 */ /* 0x008fea000383ffff */
[----:B------:R-:W-:Y:S05]  /*d9b0*/  BRA `(.L_x_1681) ;  /* 0xfffffff400907947 */ /* 0x000fea000383ffff */
.L_x_1658:
[----:B--2---:R2:W3:Y:S02]  /*d9c0*/  SYNCS.PHASECHK.TRANS64.TRYWAIT P1, [R5+URZ], R4 ;  /* 0x00000004050075a7 */ /* 0x0044e4000802017f */
[----:B---3--:R-:W-:Y:S05]  /*d9d0*/  @!P1 NANOSLEEP.SYNCS 0x989680 ;  /* 0x009896800000995d */ /* 0x008fea0003900000 */
[----:B------:R-:W3:Y:S02]  /*d9e0*/  @!P1 SYNCS.PHASECHK.TRANS64 P1, [R5+URZ], R4 ;  /* 0x00000004050095a7 */ /* 0x000ee4000802007f */
[----:B---3--:R-:W-:Y:S05]  /*d9f0*/  @!P1 BRA `(.L_x_1658) ;  /* 0xfffffffc00f09947 */ /* 0x008fea000383ffff */
[----:B------:R-:W-:Y:S05]  /*da00*/  BRA `(.L_x_1682) ;  /* 0xfffffff400d87947 */ /* 0x000fea000383ffff */
.L_x_1659:
[----:B---3--:R3:W4:Y:S02]  /*da10*/  SYNCS.PHASECHK.TRANS64.TRYWAIT P1, [R3+URZ], R0 ;  /* 0x00000000030075a7 */ /* 0x008724000802017f */
[----:B----4-:R-:W-:Y:S05]  /*da20*/  @!P1 NANOSLEEP.SYNCS 0x989680 ;  /* 0x009896800000995d */ /* 0x010fea0003900000 */
[----:B------:R-:W4:Y:S02]  /*da30*/  @!P1 SYNCS.PHASECHK.TRANS64 P1, [R3+URZ], R0 ;  /* 0x00000000030095a7 */ /* 0x000f24000802007f */
[----:B----4-:R-:W-:Y:S05]  /*da40*/  @!P1 BRA `(.L_x_1659) ;  /* 0xfffffffc00f09947 */ /* 0x010fea000383ffff */
[----:B------:R-:W-:Y:S05]  /*da50*/  BRA `(.L_x_1683) ;  /* 0xfffffff400cc7947 */ /* 0x000fea000383ffff */
.L_x_1661:
[----:B--2---:R2:W3:Y:S02]  /*da60*/  SYNCS.PHASECHK.TRANS64.TRYWAIT P0, [R5+URZ], R4 ;  /* 0x00000004050075a7 */ /* 0x0044e4000800017f */
[----:B---3--:R-:W-:Y:S05]  /*da70*/  @!P0 NANOSLEEP.SYNCS 0x989680 ;  /* 0x009896800000895d */ /* 0x008fea0003900000 */
[----:B------:R-:W3:Y:S02]  /*da80*/  @!P0 SYNCS.PHASECHK.TRANS64 P0, [R5+URZ], R4 ;  /* 0x00000004050085a7 */ /* 0x000ee4000800007f */
[----:B---3--:R-:W-:Y:S05]  /*da90*/  @!P0 BRA `(.L_x_1661) ;  /* 0xfffffffc00f08947 */ /* 0x008fea000383ffff */
[----:B------:R-:W-:Y:S05]  /*daa0*/  BRA `(.L_x_1684) ;  /* 0xfffffff400d07947 */ /* 0x000fea000383ffff */
.L_x_1685:
        /* <DEDUP_REMOVED lines=13> */
.L_x_2281:


//--------------------- .text._ZN7cutlass13device_kernelIN5flash11enable_sm90INS1_16FlashAttnFwdSm90INS1_25CollectiveMainloopFwdSm90ILi2EN4cute5tupleIJNS5_1CILi1EEES8_S8_EEENS6_IJNS7_ILi192EEENS7_ILi128EEENS7_ILi64EEEEEELi64ENS_6half_tEfNS_4arch4Sm90ELb1ELb0ELb1ELb1ELb0ELb0ELb0ELb1ELb1ELb0ELb0ELb0EEENS1_21CollectiveEpilogueFwdINS6_IJSA_SC_SB_EEES9_SE_SG_Li384ELb1ELb0ELb0ELb0EEENS1_36VarlenDynamicPersistentTileSchedulerILi192ELi128ELi384ELi32ELb0ELb0ELb1ELb1ELb1ELb1EEEEEEEEEvNT_6ParamsE --------------------------
	.section	.text._ZN7cutlass13device_kernelIN5flash11enable_sm90INS1_16FlashAttnFwdSm90INS1_25CollectiveMainloopFwdSm90ILi2EN4cute5tupleIJNS5_1CILi1EEES8_S8_EEENS6_IJNS7_ILi192EEENS7_ILi128EEENS7_ILi64EEEEEELi64ENS_6half_tEfNS_4arch4Sm90ELb1ELb0ELb1ELb1ELb0ELb0ELb0ELb1ELb1ELb0ELb0ELb0EEENS1_21CollectiveEpilogueFwdINS6_IJSA_SC_SB_EEES9_SE_SG_Li384ELb1ELb0ELb0ELb0EEENS1_36VarlenDynamicPersistentTileSchedulerILi192ELi128ELi384ELi32ELb0ELb0ELb1ELb1ELb1ELb1EEEEEEEEEvNT_6ParamsE,"ax",@progbits
	.align	128
.text._ZN7cutlass13device_kernelIN5flash11enable_sm90INS1_16FlashAttnFwdSm90INS1_25CollectiveMainloopFwdSm90ILi2EN4cute5tupleIJNS5_1CILi1EEES8_S8_EEENS6_IJNS7_ILi192EEENS7_ILi128EEENS7_ILi64EEEEEELi64ENS_6half_tEfNS_4arch4Sm90ELb1ELb0ELb1ELb1ELb0ELb0ELb0ELb1ELb1ELb0ELb0ELb0EEENS1_21CollectiveEpilogueFwdINS6_IJSA_SC_SB_EEES9_SE_SG_Li384ELb1ELb0ELb0ELb0EEENS1_36VarlenDynamicPersistentTileSchedulerILi192ELi128ELi384ELi32ELb0ELb0ELb1ELb1ELb1ELb1EEEEEEEEEvNT_6ParamsE:
        .type           _ZN7cutlass13device_kernelIN5flash11enable_sm90INS1_16FlashAttnFwdSm90INS1_25CollectiveMainloopFwdSm90ILi2EN4cute5tupleIJNS5_1CILi1EEES8_S8_EEENS6_IJNS7_ILi192EEENS7_ILi128EEENS7_ILi64EEEEEELi64ENS_6half_tEfNS_4arch4Sm90ELb1ELb0ELb1ELb1ELb0ELb0ELb0ELb1ELb1ELb0ELb0ELb0EEENS1_21CollectiveEpilogueFwdINS6_IJSA_SC_SB_EEES9_SE_SG_Li384ELb1ELb0ELb0ELb0EEENS1_36VarlenDynamicPersistentTileSchedulerILi192ELi128ELi384ELi32ELb0ELb0ELb1ELb1ELb1ELb1EEEEEEEEEvNT_6ParamsE,@function
        .size           _ZN7cutlass13device_kernelIN5flash11enable_sm90INS1_16FlashAttnFwdSm90INS1_25CollectiveMainloopFwdSm90ILi2EN4cute5tupleIJNS5_1CILi1EEES8_S8_EEENS6_IJNS7_ILi192EEENS7_ILi128EEENS7_ILi64EEEEEELi64ENS_6half_tEfNS_4arch4Sm90ELb1ELb0ELb1ELb1ELb0ELb0ELb0ELb1ELb1ELb0ELb0ELb0EEENS1_21CollectiveEpilogueFwdINS6_IJSA_SC_SB_EEES9_SE_SG_Li384ELb1ELb0ELb0ELb0EEENS1_36VarlenDynamicPersistentTileSchedulerILi192ELi128ELi384ELi32ELb0ELb0ELb1ELb1ELb1ELb1EEEEEEEEEvNT_6ParamsE,(.L_x_2282 - _ZN7cutlass13device_kernelIN5flash11enable_sm90INS1_16FlashAttnFwdSm90INS1_25CollectiveMainloopFwdSm90ILi2EN4cute5tupleIJNS5_1CILi1EEES8_S8_EEENS6_IJNS7_ILi192EEENS7_ILi128EEENS7_ILi64EEEEEELi64ENS_6half_tEfNS_4arch4Sm90ELb1ELb0ELb1ELb1ELb0ELb0ELb0ELb1ELb1ELb0ELb0ELb0EEENS1_21CollectiveEpilogueFwdINS6_IJSA_SC_SB_EEES9_SE_SG_Li384ELb1ELb0ELb0ELb0EEENS1_36VarlenDynamicPersistentTileSchedulerILi192ELi128ELi384ELi32ELb0ELb0ELb1ELb1ELb1ELb1EEEEEEEEEvNT_6ParamsE)
        .other          _ZN7cutlass13device_kernelIN5flash11enable_sm90INS1_16FlashAttnFwdSm90INS1_25CollectiveMainloopFwdSm90ILi2EN4cute5tupleIJNS5_1CILi1EEES8_S8_EEENS6_IJNS7_ILi192EEENS7_ILi128EEENS7_ILi64EEEEEELi64ENS_6half_tEfNS_4arch4Sm90ELb1ELb0ELb1ELb1ELb0ELb0ELb0ELb1ELb1ELb0ELb0ELb0EEENS1_21CollectiveEpilogueFwdINS6_IJSA_SC_SB_EEES9_SE_SG_Li384ELb1ELb0ELb0ELb0EEENS1_36VarlenDynamicPersistentTileSchedulerILi192ELi128ELi384ELi32ELb0ELb0ELb1ELb1ELb1ELb1EEEEEEEEEvNT_6ParamsE,@"STO_CUDA_ENTRY STV_DEFAULT"
_ZN7cutlass13device_kernelIN5flash11enable_sm90INS1_16FlashAttnFwdSm90INS1_25CollectiveMainloopFwdSm90ILi2EN4cute5tupleIJNS5_1CILi1EEES8_S8_EEENS6_IJNS7_ILi192EEENS7_ILi128EEENS7_ILi64EEEEEELi64ENS_6half_tEfNS_4arch4Sm90ELb1ELb0ELb1ELb1ELb0ELb0ELb0ELb1ELb1ELb0ELb0ELb0EEENS1_21CollectiveEpilogueFwdINS6_IJSA_SC_SB_EEES9_SE_SG_Li384ELb1ELb0ELb0ELb0EEENS1_36VarlenDynamicPersistentTileSchedulerILi192ELi128ELi384ELi32ELb0ELb0ELb1ELb1ELb1ELb1EEEEEEEEEvNT_6ParamsE:
        /* <DEDUP_REMOVED lines=21> */
.L_x_1687:
[----:B------:R-:W-:Y:S05]  /*0150*/  BSYNC B0 ;  /* 0x0000000000007941 */ /* 0x000fea0003800000 */
.L_x_1686:
        /* <DEDUP_REMOVED lines=41> */
.L_x_1688:
        /* <DEDUP_REMOVED lines=22> */
.L_x_1689:
        /* <DEDUP_REMOVED lines=18> */
.L_x_1690:
        /* <DEDUP_REMOVED lines=22> */
.L_x_1691:
        /* <DEDUP_REMOVED lines=22> */
.L_x_1692:
[----:B------:R-:W-:Y:S01]  /*0930*/  PLOP3.LUT P0, PT, PT, PT, UP0, 0x80, 0x0 ;  /* 0x000000000000781c */ /* 0x000fe20003f0f008 */
[----:B------:R-:W-:Y:S01]  /*0940*/  UMOV UR36, 0x1 ;  /* 0x0000000100247882 */ /* 0x000fe20000000000 */
[----:B------:R-:W-:Y:S01]  /*0950*/  NOP ;  /* 0x0000000000007918 */ /* 0x000fe20000000000 */
[----:B------:R-:W-:Y:S01]  /*0960*/  USEL UR36, UR36, 0x2, !UP0 ;  /* 0x0000000224247887 */ /* 0x000fe2000c000000 */
[----:B------:R-:W-:Y:S01]  /*0970*/  ULDC.64 UR38, c[0x0][0x208] ;  /* 0x0000820000267ab9 */ /* 0x000fe20000000a00 */
[----:B012-4-:R-:W-:Y:S08]  /*0980*/  BAR.SYNC.DEFER_BLOCKING 0x0 ;  /* 0x0000000000007b1d */ /* 0x017ff00000010000 */
[----:B------:R-:W-:Y:S05]  /*0990*/  @!P0 BRA `(.L_x_1693) ;  /* 0x000000a800f48947 */ /* 0x000fea0003800000 */
.L_x_1694:
        /* <DEDUP_REMOVED lines=29> */
[----:B------:R-:W-:Y:S01]  /*0b70*/  LEA.HI R2, R0, R155, RZ, 0x4 ;  /* 0x0000009b00027211 */ /* 0x000fe200078f20ff */
[----:B------:R-:W-:Y:S01]  /*0b80*/  IMAD.SHL.U32 R5, R3, 0x20, RZ ;  /* 0x0000002003057824 */ /* 0x000fe200078e00ff */
[----:B------:R-:W-:Y:S01]  /*0b90*/  SHF.R.S32.HI R153, RZ, 0x7, R153 ;  /* 0x00000007ff997819 */ /* 0x000fe20000011499 */
[----:B------:R-:W-:Y:S01]  /*0ba0*/  IMAD.IADD R152, R155, 0x1, -R152 ;  /* 0x000000019b987824 */ /* 0x000fe200078e0a98 */
[----:B------:R-:W-:Y:S02]  /*0bb0*/  SHF.R.S32.HI R3, RZ, 0x4, R2 ;  /* 0x00000004ff037819 */ /* 0x000fe40000011402 */
[----:B------:R-:W-:Y:S02]  /*0bc0*/  LOP3.LUT R4, R2, 0x3fffff0, RZ, 0xc0, !PT ;  /* 0x03fffff002047812 */ /* 0x000fe400078ec0ff */
[----:B------:R-:W-:-:S02]  /*0bd0*/  SHF.R.S32.HI R7, RZ, 0x1f, R152 ;  /* 0x0000001fff077819 */ /* 0x000fc40000011498 */
[----:B------:R-:W-:Y:S01]  /*0be0*/  LEA.HI R2, R2, R3, RZ, 0x1 ;  /* 0x0000000302027211 */ /* 0x000fe200078f08ff */
[----:B------:R-:W-:Y:S01]  /*0bf0*/  IMAD.IADD R4, R155, 0x1, -R4 ;  /* 0x000000019b047824 */ /* 0x000fe200078e0a04 */
[----:B------:R-:W-:Y:S02]  /*0c00*/  LEA.HI R8, R7, R152, RZ, 0x2 ;  /* 0x0000009807087211 */ /* 0x000fe400078f10ff */
[----:B------:R-:W-:Y:S02]  /*0c10*/  LOP3.LUT R5, R5, 0xfffffc00, RZ, 0xc0, !PT ;  /* 0xfffffc0005057812 */ /* 0x000fe400078ec0ff */
[--C-:B------:R-:W-:Y:S02]  /*0c20*/  SHF.R.S32.HI R9, RZ, 0x2, R8.reuse ;  /* 0x00000002ff097819 */ /* 0x100fe40000011408 */
[----:B------:R-:W-:Y:S01]  /*0c30*/  SHF.R.S32.HI R6, RZ, 0x1f, R8 ;  /* 0x0000001fff067819 */ /* 0x000fe20000011408 */
[----:B------:R-:W-:Y:S01]  /*0c40*/  IMAD R5, R4, 0x40, R5 ;  /* 0x0000004004057824 */ /* 0x000fe200078e0205 */
[----:B------:R-:W-:-:S02]  /*0c50*/  LOP3.LUT R2, R2, 0x1ffffffe, RZ, 0xc0, !PT ;  /* 0x1ffffffe02027812 */ /* 0x000fc400078ec0ff */
[----:B------:R-:W-:Y:S01]  /*0c60*/  LEA.HI R10, R6, R9, RZ, 0x3 ;  /* 0x00000009060a7211 */ /* 0x000fe200078f18ff */
[----:B------:R-:W-:Y:S01]  /*0c70*/  IMAD.HI R6, R153, 0x55555556, RZ ;  /* 0x5555555699067827 */ /* 0x000fe200078e02ff */
[----:B------:R-:W-:Y:S02]  /*0c80*/  LEA.HI R7, R7, R152, RZ, 0x5 ;  /* 0x0000009807077211 */ /* 0x000fe400078f28ff */
[----:B------:R-:W-:Y:S01]  /*0c90*/  LOP3.LUT R10, R10, 0xfffffff8, RZ, 0xc0, !PT ;  /* 0xfffffff80a0a7812 */ /* 0x000fe200078ec0ff */
[----:B------:R-:W-:Y:S01]  /*0ca0*/  IMAD.IADD R2, R3, 0x1, -R2 ;  /* 0x0000000103027824 */ /* 0x000fe200078e0a02 */
[----:B------:R-:W-:Y:S02]  /*0cb0*/  LEA.HI R0, R0, R155, RZ, 0x3 ;  /* 0x0000009b00007211 */ /* 0x000fe400078f18ff */
[----:B------:R-:W-:Y:S01]  /*0cc0*/  LEA.HI R6, R6, R6, RZ, 0x1 ;  /* 0x0000000606067211 */ /* 0x000fe200078f08ff */
[----:B------:R-:W-:Y:S01]  /*0cd0*/  IMAD.IADD R10, R9, 0x1, -R10 ;  /* 0x00000001090a7824 */ /* 0x000fe200078e0a0a */
[----:B------:R-:W-:Y:S01]  /*0ce0*/  SHF.R.S32.HI R7, RZ, 0x5, R7 ;  /* 0x00000005ff077819 */ /* 0x000fe20000011407 */
[----:B------:R-:W-:Y:S01]  /*0cf0*/  IMAD R154, R2, 0x8, R5 ;  /* 0x00000008029a7824 */ /* 0x000fe200078e0205 */
[----:B------:R-:W-:Y:S01]  /*0d00*/  LOP3.LUT R2, R0, 0x1ffffff8, RZ, 0xc0, !PT ;  /* 0x1ffffff800027812 */ /* 0x000fe200078ec0ff */
[----:B------:R-:W-:Y:S01]  /*0d10*/  IMAD R6, R6, -0x3, R153 ;  /* 0xfffffffd06067824 */ /* 0x000fe200078e0299 */
[----:B------:R-:W-:-:S02]  /*0d20*/  LEA R7, R7, R10, 0x4 ;  /* 0x0000000a07077211 */ /* 0x000fc400078e20ff */
[----:B------:R-:W-:Y:S01]  /*0d30*/  LOP3.LUT R3, R8, 0x7ffffffc, RZ, 0xc0, !PT ;  /* 0x7ffffffc08037812 */ /* 0x000fe200078ec0ff */
[----:B------:R-:W-:Y:S01]  /*0d40*/  IMAD.IADD R2, R155, 0x1, -R2 ;  /* 0x000000019b027824 */ /* 0x000fe200078e0a02 */
[----:B------:R-:W-:Y:S01]  /*0d50*/  SHF.R.S32.HI R16, RZ, 0x3, R0 ;  /* 0x00000003ff107819 */ /* 0x000fe20000011400 */
[----:B------:R-:W-:Y:S02]  /*0d60*/  IMAD R19, R6, 0x40, R7 ;  /* 0x0000004006137824 */ /* 0x000fe400078e0207 */
[----:B------:R-:W-:Y:S02]  /*0d70*/  IMAD.SHL.U32 R22, R2, 0x8, RZ ;  /* 0x0000000802167824 */ /* 0x000fe400078e00ff */
[----:B------:R-:W-:-:S07]  /*0d80*/  IMAD.IADD R18, R152, 0x1, -R3 ;  /* 0x0000000198127824 */ /* 0x000fce00078e0a03 */
.L_x_1748:
[----:B0-----:R-:W0:Y:S01]  /*0d90*/  LDC.64 R2, c[0x0][0xc60] ;  /* 0x00031800ff027b82 */ /* 0x001e220000000a00 */
        /* <DEDUP_REMOVED lines=13> */
[----:B------:R-:W-:-:S04]  /*0e70*/  @UP0 ULEA UR6, UP2, UR46, UR6, 0x2 ;  /* 0x000000062e060291 */ /* 0x000fc8000f84103f */
[----:B------:R-:W-:Y:S02]  /*0e80*/  @UP0 ULEA.HI.X UR7, UR46, UR7, UR45, 0x2, UP2 ;  /* 0x000000072e070291 */ /* 0x000fe400090f142d */
[----:B------:R-:W-:Y:S01]  /*0e90*/  @UP1 ULEA UR8, UP0, UR46, UR8, 0x2 ;  /* 0x000000082e081291 */ /* 0x000fe2000f80103f */
[----:B------:R-:W-:-:S03]  /*0ea0*/  IMAD.U32 R2, RZ, RZ, UR6 ;  /* 0x00000006ff027e24 */ /* 0x000fc6000f8e00ff */
[----:B------:R-:W-:Y:S01]  /*0eb0*/  @UP1 ULEA.HI.X UR9, UR46, UR9, UR45, 0x2, UP0 ;  /* 0x000000092e091291 */ /* 0x000fe200080f142d */
[----:B------:R-:W-:Y:S01]  /*0ec0*/  IMAD.U32 R3, RZ, RZ, UR7 ;  /* 0x00000007ff037e24 */ /* 0x000fe2000f8e00ff */
[----:B------:R-:W-:Y:S01]  /*0ed0*/  ULDC.64 UR6, c[0x0][0x3f8] ;  /* 0x0000fe0000067ab9 */ /* 0x000fe20000000a00 */
[----:B---345:R-:W-:-:S03]  /*0ee0*/  IMAD.U32 R4, RZ, RZ, UR8 ;  /* 0x00000008ff047e24 */ /* 0x038fc6000f8e00ff */
[----:B------:R-:W-:Y:S01]  /*0ef0*/  MOV R5, UR9 ;  /* 0x0000000900057c02 */ /* 0x000fe20008000f00 */
[----:B------:R-:W2:Y:S01]  /*0f00*/  @P0 LDG.E R2, desc[UR38][R2.64] ;  /* 0x0000002602020981 */ /* 0x000ea2000c1e1900 */
[----:B------:R-:W-:Y:S01]  /*0f10*/  UISETP.NE.U32.AND UP0, UPT, UR6, URZ, UPT ;  /* 0x0000003f0600728c */ /* 0x000fe2000bf05070 */
[----:B------:R-:W-:Y:S02]  /*0f20*/  ULDC.64 UR8, c[0x0][0xa20] ;  /* 0x0002880000087ab9 */ /* 0x000fe40000000a00 */
[----:B------:R-:W3:Y:S01]  /*0f30*/  @P2 LDG.E R4, desc[UR38][R4.64] ;  /* 0x0000002604042981 */ /* 0x000ee2000c1e1900 */
[----:B------:R-:W-:Y:S01]  /*0f40*/  UISETP.NE.AND.EX UP0, UPT, UR7, URZ, UPT, UP0 ;  /* 0x0000003f0700728c */ /* 0x000fe2000bf05300 */
[----:B------:R-:W-:Y:S01]  /*0f50*/  ISETP.NE.U32.AND P1, PT, RZ, UR8, PT ;  /* 0x00000008ff007c0c */ /* 0x000fe2000bf25070 */
[----:B------:R-:W-:Y:S01]  /*0f60*/  ULDC UR6, c[0x0][0x2e0] ;  /* 0x0000b80000067ab9 */ /* 0x000fe20000000800 */
[----:B------:R-:W-:Y:S01]  /*0f70*/  UMOV UR49, URZ ;  /* 0x0000003f00317c82 */ /* 0x000fe20008000000 */
[----:B------:R-:W-:Y:S01]  /*0f80*/  USEL UR4, UR4, 0x1, UP0 ;  /* 0x0000000104047887 */ /* 0x000fe20008000000 */
[----:B------:R-:W-:Y:S01]  /*0f90*/  ISETP.NE.AND.EX P1, PT, RZ, UR9, PT, P1 ;  /* 0x00000009ff007c0c */ /* 0x000fe2000bf25310 */
[----:B------:R-:W-:Y:S01]  /*0fa0*/  ULDC UR50, c[0x0][0x288] ;  /* 0x0000a20000327ab9 */ /* 0x000fe20000000800 */
[----:B------:R-:W-:Y:S01]  /*0fb0*/  UMOV UR44, UR5 ;  /* 0x00000005002c7c82 */ /* 0x000fe20008000000 */
[----:B------:R-:W-:Y:S01]  /*0fc0*/  UIMAD UR6, UR4, UR6, URZ ;  /* 0x00000006040672a4 */ /* 0x000fe2000f8e023f */
[----:B--2---:R-:W-:-:S02]  /*0fd0*/  @P0 R2UR UR49, R2 ;  /* 0x00000000023102ca */ /* 0x004fc400000e0000 */
[----:B---3--:R-:W-:Y:S01]  /*0fe0*/  @P2 R2UR UR50, R4 ;  /* 0x00000000043222ca */ /* 0x008fe200000e0000 */
[----:B-1----:R-:W-:-:S14]  /*0ff0*/  @P2 BRA `(.L_x_1695) ;  /* 0x0000000000342947 */ /* 0x002fdc0003800000 */
        /* <DEDUP_REMOVED lines=13> */
.L_x_1695:
[----:B------:R-:W-:Y:S01]  /*10d0*/  UMOV UR43, UR51 ;  /* 0x00000033002b7c82 */ /* 0x000fe20008000000 */
[----:B------:R-:W-:Y:S05]  /*10e0*/  @!P1 BRA `(.L_x_1696) ;  /* 0x00000000001c9947 */ /* 0x000fea0003800000 */
[----:B------:R-:W-:-:S04]  /*10f0*/  ULEA UR4, UP0, UR46, UR8, 0x2 ;  /* 0x000000082e047291 */ /* 0x000fc8000f80103f */
[----:B------:R-:W-:Y:S02]  /*1100*/  ULEA.HI.X UR5, UR46, UR9, UR45, 0x2, UP0 ;  /* 0x000000092e057291 */ /* 0x000fe400080f142d */
[----:B------:R-:W-:-:S04]  /*1110*/  IMAD.U32 R2, RZ, RZ, UR4 ;  /* 0x00000004ff027e24 */ /* 0x000fc8000f8e00ff */
[----:B------:R-:W-:-:S05]  /*1120*/  IMAD.U32 R3, RZ, RZ, UR5 ;  /* 0x00000005ff037e24 */ /* 0x000fca000f8e00ff */
[----:B------:R-:W2:Y:S02]  /*1130*/  LDG.E R2, desc[UR38][R2.64] ;  /* 0x0000002602027981 */ /* 0x000ea4000c1e1900 */
[----:B--2---:R-:W-:Y:S01]  /*1140*/  R2UR UR6, R2 ;  /* 0x00000000020672ca */ /* 0x004fe200000e0000 */
[----:B------:R-:W-:-:S14]  /*1150*/  BRA `(.L_x_1697) ;  /* 0x0000000000347947 */ /* 0x000fdc0003800000 */
.L_x_1696:
        /* <DEDUP_REMOVED lines=13> */
.L_x_1697:
[----:B------:R-:W-:Y:S01]  /*1230*/  UMOV UR5, 0xc0 ;  /* 0x000000c000057882 */ /* 0x000fe20000000000 */
[----:B------:R-:W-:Y:S01]  /*1240*/  UIADD3 UR49, -UR49, UR6, URZ ;  /* 0x0000000631317290 */ /* 0x000fe2000fffe13f */
[----:B------:R-:W-:Y:S01]  /*1250*/  PLOP3.LUT P0, PT, PT, PT, PT, 0x80, 0x0 ;  /* 0x000000000000781c */ /* 0x000fe20003f0f070 */
[----:B------:R-:W-:Y:S01]  /*1260*/  UIMAD UR5, UR51, UR5, 0x13f ;  /* 0x0000013f330574a4 */ /* 0x000fe2000f8e0205 */
[----:B------:R-:W-:Y:S01]  /*1270*/  IMAD.MOV.U32 R0, RZ, RZ, RZ ;  /* 0x000000ffff007224 */ /* 0x000fe200078e00ff */
[----:B------:R-:W-:Y:S01]  /*1280*/  UIADD3 UR4, UR49, 0x7f, URZ ;  /* 0x0000007f31047890 */ /* 0x000fe2000fffe03f */
[----:B------:R-:W-:Y:S01]  /*1290*/  IMAD.MOV.U32 R2, RZ, RZ, RZ ;  /* 0x000000ffff027224 */ /* 0x000fe200078e00ff */
[----:B------:R-:W-:Y:S01]  /*12a0*/  UIADD3 UR6, UR49, UR5, -UR50 ;  /* 0x0000000531067290 */ /* 0x000fe2000fffe832 */
[----:B------:R-:W-:Y:S01]  /*12b0*/  MOV R119, RZ ;  /* 0x000000ff00777202 */ /* 0x000fe20000000f00 */
        /* <DEDUP_REMOVED lines=18> */
[----:B------:R-:W-:Y:S01]  /*13e0*/  USEL UR52, UR5, UR7, UP0 ;  /* 0x0000000705347287 */ /* 0x000fe20008000000 */
[----:B------:R-:W-:-:S02]  /*13f0*/  CS2R R48, SRZ ;  /* 0x0000000000307805 */ /* 0x000fc4000001ff00 */
[----:B------:R-:W-:Y:S01]  /*1400*/  CS2R R6, SRZ ;  /* 0x0000000000067805 */ /* 0x000fe2000001ff00 */
[----:B------:R-:W-:Y:S01]  /*1410*/  IMAD.MOV.U32 R14, RZ, RZ, RZ ;  /* 0x000000ffff0e7224 */ /* 0x000fe200078e00ff */
[----:B------:R-:W-:Y:S01]  /*1420*/  UISETP.GE.AND UP0, UPT, UR52, 0x1, UPT ;  /* 0x000000013400788c */ /* 0x000fe2000bf06270 */
[----:B------:R-:W-:Y:S02]  /*1430*/  CS2R R50, SRZ ;  /* 0x0000000000327805 */ /* 0x000fe4000001ff00 */
[----:B------:R-:W-:-:S03]  /*1440*/  CS2R R52, SRZ ;  /* 0x0000000000347805 */ /* 0x000fc6000001ff00 */
[----:B------:R-:W-:-:S13]  /*1450*/  PLOP3.LUT P1, PT, PT, PT, UP0, 0x80, 0x0 ;  /* 0x000000000000781c */ /* 0x000fda0003f2f008 */
[----:B------:R-:W-:Y:S05]  /*1460*/  @!P1 BRA `(.L_x_1698) ;  /* 0x0000008400e09947 */ /* 0x000fea0003800000 */
[----:B------:R-:W0:Y:S01]  /*1470*/  SHFL.IDX PT, R0, R153, RZ, 0x1f ;  /* 0x00001fff99007589 */ /* 0x000e2200000e0000 */
[----:B------:R-:W1:Y:S01]  /*1480*/  S2UR UR6, SR_CgaCtaId ;  /* 0x00000000000679c3 */ /* 0x000e620000008800 */
[----:B------:R-:W-:Y:S01]  /*1490*/  UMOV UR41, 0x400 ;  /* 0x0000040000297882 */ /* 0x000fe20000000000 */
[----:B0-----:R-:W-:Y:S01]  /*14a0*/  R2UR UR42, R0 ;  /* 0x00000000002a72ca */ /* 0x001fe200000e0000 */
[----:B-1----:R-:W-:-:S12]  /*14b0*/  ULEA UR41, UR6, UR41, 0x18 ;  /* 0x0000002906297291 */ /* 0x002fd8000f8ec03f */
        /* <DEDUP_REMOVED lines=26> */
.L_x_1699:
        /* <DEDUP_REMOVED lines=9> */
.L_x_1834:
[----:B------:R-:W-:Y:S05]  /*16f0*/  @!P0 BRA `(.L_x_1701) ;  /* 0x0000000000048947 */ /* 0x000fea0003800000 */
[----:B------:R-:W-:Y:S01]  /*1700*/  BPT.TRAP 0x1 ;  /* 0x000000040000795c */ /* 0x000fe20000300000 */
.L_x_1701:
[----:B0-----:R-:W-:Y:S02]  /*1710*/  IMAD.U32 R0, RZ, RZ, UR37 ;  /* 0x00000025ff007e24 */ /* 0x001fe4000f8e00ff */
[----:B------:R-:W-:-:S03]  /*1720*/  IMAD.U32 R3, RZ, RZ, UR40 ;  /* 0x00000028ff037e24 */ /* 0x000fc6000f8e00ff */
[----:B------:R-:W-:Y:S02]  /*1730*/  LEA R0, R0, UR41, 0x3 ;  /* 0x0000002900007c11 */ /* 0x000fe4000f8e18ff */
[----:B------:R-:W-:-:S04]  /*1740*/  SHF.L.U32 R3, R3, 0x1f, RZ ;  /* 0x0000001f03037819 */ /* 0x000fc800000006ff */
[----:B------:R0:W1:Y:S01]  /*1750*/  SYNCS.PHASECHK.TRANS64.TRYWAIT P2, [R0+URZ+0x16830], R3 ;  /* 0x01683003000075a7 */ /* 0x000062000804017f */
[----:B------:R-:W-:Y:S05]  /*1760*/  @!P0 BRA `(.L_x_1702) ;  /* 0x0000000000048947 */ /* 0x000fea0003800000 */
[----:B------:R-:W-:Y:S01]  /*1770*/  BPT.TRAP 0x1 ;  /* 0x000000040000795c */ /* 0x000fe20000300000 */
.L_x_1702:
[----:B------:R-:W2:Y:S01]  /*1780*/  S2R R2, SR_TID.X ;  /* 0x0000000000027919 */ /* 0x000ea20000002100 */
[----:B------:R-:W-:Y:S01]  /*1790*/  IMAD.MOV.U32 R119, RZ, RZ, RZ ;  /* 0x000000ffff777224 */ /* 0x000fe200078e00ff */
[----:B--2---:R-:W-:Y:S01]  /*17a0*/  LOP3.LUT P1, RZ, R2, 0x7f, RZ, 0xc0, !PT ;  /* 0x0000007f02ff7812 */ /* 0x004fe2000782c0ff */
[----:B-1----:R-:W-:-:S12]  /*17b0*/  @P2 BRA `(.L_x_1703) ;  /* 0x0000000000082947 */ /* 0x002fd80003800000 */
[----:B------:R-:W1:Y:S02]  /*17c0*/  SYNCS.PHASECHK.TRANS64.TRYWAIT P2, [R0+URZ+0x16830], R3 ;  /* 0x01683003000075a7 */ /* 0x000e64000804017f */
[----:B-1----:R-:W-:Y:S05]  /*17d0*/  @!P2 BRA `(.L_x_1704) ;  /* 0x000000e00040a947 */ /* 0x002fea0003800000 */
.L_x_1703:
[----:B------:R-:W-:Y:S05]  /*17e0*/  WARPSYNC.ALL ;  /* 0x0000000000007948 */ /* 0x000fea0003800000 */
[----:B------:R-:W-:Y:S01]  /*17f0*/  UIADD3 UR4, UR41, 0xe400, URZ ;  /* 0x0000e40029047890 */ /* 0x000fe2000fffe03f */
[----:B------:R-:W-:Y:S01]  /*1800*/  WARPGROUP.ARRIVE ;  /* 0x00000000000079c5 */ /* 0x000fe20000000000 */
[----:B------:R-:W-:Y:S01]  /*1810*/  ULOP3.LUT UR16, UR53, 0x10000, URZ, 0xfc, !UPT ;  /* 0x0001000035107892 */ /* 0x000fe2000f8efc3f */
[----:B------:R-:W-:Y:S01]  /*1820*/  IMAD.U32 R2, RZ, RZ, UR51 ;  /* 0x00000033ff027e24 */ /* 0x000fe2000f8e00ff */
[----:B------:R-:W-:Y:S01]  /*1830*/  USHF.R.U32.HI UR4, URZ, 0x4, UR4 ;  /* 0x000000043f047899 */ /* 0x000fe20008011604 */
[----:B01----:R-:W-:Y:S01]  /*1840*/  @!P1 VIADD R0, R0, 0x16840 ;  /* 0x0001684000009836 */ /* 0x003fe20000000000 */
[----:B------:R-:W-:Y:S01]  /*1850*/  UMOV UR17, 0x40000040 ;  /* 0x4000004000117882 */ /* 0x000fe20000000000 */
[----:B------:R-:W-:Y:S01]  /*1860*/  UMOV UR19, 0x40000040 ;  /* 0x4000004000137882 */ /* 0x000fe20000000000 */
[----:B------:R-:W-:Y:S01]  /*1870*/  ULOP3.LUT UR4, UR4, 0x3fff, URZ, 0xc0, !UPT ;  /* 0x00003fff04047892 */ /* 0x000fe2000f8ec03f */
[--C-:B------:R-:W-:Y:S01]  /*1880*/  IMAD.MOV.U32 R118, RZ, RZ, R119.reuse ;  /* 0x000000ffff767224 */ /* 0x100fe200078e0077 */
[----:B------:R-:W-:Y:S01]  /*1890*/  UMOV UR5, 0x40000040 ;  /* 0x4000004000057882 */ /* 0x000fe20000000000 */
[----:B------:R-:W-:Y:S01]  /*18a0*/  UMOV UR7, 0x40000040 ;  /* 0x4000004000077882 */ /* 0x000fe20000000000 */
[----:B------:R-:W-:Y:S01]  /*18b0*/  ULOP3.LUT UR20, UR4, 0x10000, URZ, 0xfc, !UPT ;  /* 0x0001000004147892 */ /* 0x000fe2000f8efc3f */
[----:B------:R-:W-:Y:S01]  /*18c0*/  @!P1 PRMT R0, RZ, 0x654, R0 ;  /* 0x00000654ff009816 */ /* 0x000fe20000000000 */
[----:B------:R-:W-:Y:S01]  /*18d0*/  UIADD3 UR4, UR16, 0x2, URZ ;  /* 0x0000000210047890 */ /* 0x000fe2000fffe03f */
[--C-:B------:R-:W-:Y:S01]  /*18e0*/  IMAD.MOV.U32 R117, RZ, RZ, R119.reuse ;  /* 0x000000ffff757224 */ /* 0x100fe200078e0077 */
[----:B------:R-:W-:Y:S01]  /*18f0*/  ULEA UR18, UR37, UR20, 0xa ;  /* 0x0000001425127291 */ /* 0x000fe2000f8e503f */
[--C-:B------:R-:W-:Y:S01]  /*1900*/  IMAD.MOV.U32 R116, RZ, RZ, R119.reuse ;  /* 0x000000ffff747224 */ /* 0x100fe200078e0077 */
[----:B------:R-:W-:Y:S01]  /*1910*/  UIADD3 UR8, UR16, 0x4, URZ ;  /* 0x0000000410087890 */ /* 0x000fe2000fffe03f */
[--C-:B------:R-:W-:Y:S01]  /*1920*/  IMAD.MOV.U32 R115, RZ, RZ, R119.reuse ;  /* 0x000000ffff737224 */ /* 0x100fe200078e0077 */
[----:B------:R-:W-:Y:S01]  /*1930*/  UIADD3 UR6, UR18, 0x2, URZ ;  /* 0x0000000212067890 */ /* 0x000fe2000fffe03f */
[--C-:B------:R-:W-:Y:S01]  /*1940*/  IMAD.MOV.U32 R114, RZ, RZ, R119.reuse ;  /* 0x000000ffff727224 */ /* 0x100fe200078e0077 */
[----:B------:R-:W-:Y:S01]  /*1950*/  UIADD3 UR10, UR18, 0x4, URZ ;  /* 0x00000004120a7890 */ /* 0x000fe2000fffe03f */
[--C-:B------:R-:W-:Y:S01]  /*1960*/  IMAD.MOV.U32 R113, RZ, RZ, R119.reuse ;  /* 0x000000ffff717224 */ /* 0x100fe200078e0077 */
[----:B------:R-:W-:Y:S01]  /*1970*/  UMOV UR9, 0x40000040 ;  /* 0x4000004000097882 */ /* 0x000fe20000000000 */
[----:B------:R-:W-:Y:S01]  /*1980*/  HGMMA.64x128x16.F32 R24, gdesc[UR16], RZ, !UPT, gsb0 ;  /* 0x01e00000101879f0 */ /* 0x000fe2000c0008ff */
[----:B------:R-:W-:Y:S01]  /*1990*/  UMOV UR11, 0x40000040 ;  /* 0x40000040000b7882 */ /* 0x000fe20000000000 */
[----:B------:R-:W-:Y:S01]  /*19a0*/  UIADD3 UR12, UR16, 0x6, URZ ;  /* 0x00000006100c7890 */ /* 0x000fe2000fffe03f */
[--C-:B------:R-:W-:Y:S01]  /*19b0*/  IMAD.MOV.U32 R112, RZ, RZ, R119.reuse ;  /* 0x000000ffff707224 */ /* 0x100fe200078e0077 */
[----:B------:R-:W-:Y:S01]  /*19c0*/  UIADD3 UR14, UR18, 0x6, URZ ;  /* 0x00000006120e7890 */ /* 0x000fe2000fffe03f */
[-C--:B------:R-:W-:Y:S01]  /*19d0*/  MOV R111, R119.reuse ;  /* 0x00000077006f7202 */ /* 0x080fe20000000f00 */
[----:B------:R-:W-:Y:S01]  /*19e0*/  UMOV UR13, 0x40000040 ;  /* 0x40000040000d7882 */ /* 0x000fe20000000000 */
[----:B------:R-:W-:Y:S01]  /*19f0*/  UMOV UR15, 0x40000040 ;  /* 0x40000040000f7882 */ /* 0x000fe20000000000 */
[----:B------:R-:W-:Y:S01]  /*1a00*/  UIADD3 UR25, UR52, -0x2, URZ ;  /* 0xfffffffe34197890 */ /* 0x000fe2000fffe03f */
        /* <DEDUP_REMOVED lines=19> */
[----:B------:R-:W-:Y:S01]  /*1b40*/  IMAD.MOV.U32 R91, RZ, RZ, R119 ;  /* 0x000000ffff5b7224 */ /* 0x000fe200078e0077 */
[----:B------:R-:W-:Y:S02]  /*1b50*/  WARPGROUP.DEPBAR.LE gsb0, 0x0 ;  /* 0x00008000000079c5 */ /* 0x000fe40000010000 */
[----:B------:R-:W-:-:S06]  /*1b60*/  WARPGROUP.ARRIVE ;  /* 0x00000000000079c5 */ /* 0x000fcc0000000000 */
[----:B------:R-:W-:Y:S01]  /*1b70*/  HGMMA.64x128x16.F32 R24, gdesc[UR4], R24, gsb0 ;  /* 0x01e00000041879f0 */ /* 0x000fe20008000818 */
[----:B------:R-:W-:Y:S02]  /*1b80*/  UMOV UR6, 0xffffff80 ;  /* 0xffffff8000067882 */ /* 0x000fe40000000000 */
[----:B------:R-:W-:-:S04]  /*1b90*/  UIMAD UR6, UR52, UR6, 0x80 ;  /* 0x00000080340674a4 */ /* 0x000fc8000f8e0206 */
[----:B------:R-:W-:-:S04]  /*1ba0*/  UIADD3 UR6, UR49, UR6, URZ ;  /* 0x0000000631067290 */ /* 0x000fc8000fffe03f */
[----:B------:R-:W-:Y:S01]  /*1bb0*/  UIADD3 UR7, -UR50, 0x1, UR6 ;  /* 0x0000000132077890 */ /* 0x000fe2000fffe106 */
[----:B------:R-:W-:Y:S02]  /*1bc0*/  WARPGROUP.DEPBAR.LE gsb0, 0x0 ;  /* 0x00008000000079c5 */ /* 0x000fe40000010000 */
[----:B------:R-:W-:-:S06]  /*1bd0*/  WARPGROUP.ARRIVE ;  /* 0x00000000000079c5 */ /* 0x000fcc0000000000 */
[----:B------:R-:W-:Y:S01]  /*1be0*/  HGMMA.64x128x16.F32 R24, gdesc[UR8], R24, gsb0 ;  /* 0x01e00000081879f0 */ /* 0x000fe20008000818 */
[----:B------:R-:W-:Y:S01]  /*1bf0*/  ULDC UR11, c[0x0][0x9d8] ;  /* 0x00027600000b7ab9 */ /* 0x000fe20000000800 */
[----:B------:R-:W-:Y:S01]  /*1c00*/  ULDC UR10, c[0x0][0x988] ;  /* 0x00026200000a7ab9 */ /* 0x000fe20000000800 */
[----:B------:R-:W-:Y:S02]  /*1c10*/  WARPGROUP.DEPBAR.LE gsb0, 0x0 ;  /* 0x00008000000079c5 */ /* 0x000fe40000010000 */
[----:B------:R-:W-:-:S07]  /*1c20*/  WARPGROUP.ARRIVE ;  /* 0x00000000000079c5 */ /* 0x000fce0000000000 */
[----:B------:R-:W-:Y:S03]  /*1c30*/  HGMMA.64x128x16.F32 R24, gdesc[UR12], R24, gsb0 ;  /* 0x01e000000c1879f0 */ /* 0x000fe60008000818 */
[----:B------:R-:W-:Y:S02]  /*1c40*/  WARPGROUP.DEPBAR.LE gsb0, 0x0 ;  /* 0x00008000000079c5 */ /* 0x000fe40000010000 */
[----:B------:R-:W-:Y:S01]  /*1c50*/  FMUL.FTZ R26, R26, UR11 ;  /* 0x0000000b1a1a7c20 */ /* 0x000fe20008410000 */
[----:B------:R-:W-:Y:S01]  /*1c60*/  FMUL.FTZ R27, R27, UR11 ;  /* 0x0000000b1b1b7c20 */ /* 0x000fe20008410000 */
[----:B------:R-:W-:Y:S01]  /*1c70*/  FMUL.FTZ R12, R37, UR11 ;  /* 0x0000000b250c7c20 */ /* 0x000fe20008410000 */
[----:B------:R-:W-:Y:S02]  /*1c80*/  IMAD.U32 R37, RZ, RZ, UR7 ;  /* 0x00000007ff257e24 */ /* 0x000fe4000f8e00ff */
[----:B------:R-:W-:Y:S01]  /*1c90*/  FMUL.FTZ R90, R29, UR11 ;  /* 0x0000000b1d5a7c20 */ /* 0x000fe20008410000 */
[----:B------:R-:W-:Y:S01]  /*1ca0*/  FMUL.FTZ R29, R33, UR11 ;  /* 0x0000000b211d7c20 */ /* 0x000fe20008410000 */
[----:B------:R-:W-:Y:S01]  /*1cb0*/  FMUL.FTZ R30, R30, UR11 ;  /* 0x0000000b1e1e7c20 */ /* 0x000fe20008410000 */
[----:B------:R-:W-:Y:S01]  /*1cc0*/  FMUL.FTZ R14, R49, UR11 ;  /* 0x0000000b310e7c20 */ /* 0x000fe20008410000 */
[----:B------:R-:W-:Y:S01]  /*1cd0*/  FMUL.FTZ R51, R51, UR11 ;  /* 0x0000000b33337c20 */ /* 0x000fe20008410000 */
[----:B------:R-:W-:Y:S01]  /*1ce0*/  MOV R33, UR6 ;  /* 0x0000000600217c02 */ /* 0x000fe20008000f00 */
[----:B------:R-:W0:Y:S01]  /*1cf0*/  MUFU.TANH R26, R26 ;  /* 0x0000001a001a7308 */ /* 0x000e220000002400 */
[----:B------:R-:W-:-:S02]  /*1d00*/  IMAD R49, R2, 0xc0, R19 ;  /* 0x000000c002317824 */ /* 0x000fc400078e0213 */
[----:B------:R-:W-:Y:S01]  /*1d10*/  FMUL.FTZ R31, R31, UR11 ;  /* 0x0000000b1f1f7c20 */ /* 0x000fe20008410000 */
[----:B------:R-:W-:Y:S02]  /*1d20*/  IMAD R8, R18, -0x2, R37 ;  /* 0xfffffffe12087824 */ /* 0x000fe400078e0225 */
[----:B------:R-:W-:Y:S01]  /*1d30*/  FMUL.FTZ R34, R34, UR11 ;  /* 0x0000000b22227c20 */ /* 0x000fe20008410000 */
[----:B------:R-:W-:Y:S01]  /*1d40*/  FMUL.FTZ R35, R35, UR11 ;  /* 0x0000000b23237c20 */ /* 0x000fe20008410000 */
[----:B------:R-:W-:Y:S01]  /*1d50*/  FMUL.FTZ R38, R38, UR11 ;  /* 0x0000000b26267c20 */ /* 0x000fe20008410000 */
[----:B------:R-:W-:Y:S01]  /*1d60*/  FMUL.FTZ R5, R56, UR11 ;  /* 0x0000000b38057c20 */ /* 0x000fe20008410000 */
[----:B------:R-:W1:Y:S01]  /*1d70*/  MUFU.TANH R27, R27 ;  /* 0x0000001b001b7308 */ /* 0x000e620000002400 */
[----:B------:R-:W-:Y:S01]  /*1d80*/  IADD3 R2, R8, 0x8, R49 ;  /* 0x0000000808027810 */ /* 0x000fe20007ffe031 */
[----:B------:R-:W-:Y:S01]  /*1d90*/  FMUL.FTZ R6, R59, UR11 ;  /* 0x0000000b3b067c20 */ /* 0x000fe20008410000 */
[----:B------:R-:W-:Y:S01]  /*1da0*/  FMUL.FTZ R39, R39, UR11 ;  /* 0x0000000b27277c20 */ /* 0x000fe20008410000 */
[----:B------:R-:W-:Y:S01]  /*1db0*/  FMUL.FTZ R7, R57, UR11 ;  /* 0x0000000b39077c20 */ /* 0x000fe20008410000 */
[----:B------:R-:W-:Y:S01]  /*1dc0*/  FMUL.FTZ R55, R55, UR11 ;  /* 0x0000000b37377c20 */ /* 0x000fe20008410000 */
[----:B------:R-:W-:Y:S01]  /*1dd0*/  FMUL.FTZ R88, R24, UR11 ;  /* 0x0000000b18587c20 */ /* 0x000fe20008410000 */
[----:B------:R-:W-:Y:S01]  /*1de0*/  FMUL.FTZ R42, R42, UR11 ;  /* 0x0000000b2a2a7c20 */ /* 0x000fe20008410000 */
[----:B------:R2:W-:Y:S01]  /*1df0*/  MUFU.TANH R3, R51 ;  /* 0x0000003300037308 */ /* 0x0005e20000002400 */
        /* <DEDUP_REMOVED lines=8> */
[----:B--2---:R-:W-:-:S02]  /*1e80*/  IMAD R51, R18, -0x2, R33 ;  /* 0xfffffffe12337824 */ /* 0x004fc400078e0221 */
[----:B------:R-:W-:Y:S01]  /*1e90*/  FMUL.FTZ R50, R50, UR11 ;  /* 0x0000000b32327c20 */ /* 0x000fe20008410000 */
[----:B------:R-:W-:Y:S01]  /*1ea0*/  FMUL.FTZ R20, R44, UR11 ;  /* 0x0000000b2c147c20 */ /* 0x000fe20008410000 */
[----:B------:R-:W-:Y:S01]  /*1eb0*/  FMUL.FTZ R15, R45, UR11 ;  /* 0x0000000b2d0f7c20 */ /* 0x000fe20008410000 */
[----:B------:R-:W-:Y:S01]  /*1ec0*/  FMUL.FTZ R13, R48, UR11 ;  /* 0x0000000b300d7c20 */ /* 0x000fe20008410000 */
[----:B------:R-:W-:Y:S01]  /*1ed0*/  VIMNMX R2, R51, R2, PT ;  /* 0x0000000233027248 */ /* 0x000fe20003fe0100 */
[----:B------:R-:W-:Y:S01]  /*1ee0*/  FMUL.FTZ R58, R58, UR11 ;  /* 0x0000000b3a3a7c20 */ /* 0x000fe20008410000 */
[----:B------:R-:W2:Y:S01]  /*1ef0*/  MUFU.TANH R31, R31 ;  /* 0x0000001f001f7308 */ /* 0x000ea20000002400 */
[----:B------:R-:W-:Y:S01]  /*1f00*/  FMUL.FTZ R21, R40, UR11 ;  /* 0x0000000b28157c20 */ /* 0x000fe20008410000 */
[----:B------:R-:W-:Y:S01]  /*1f10*/  ISETP.GT.AND P2, PT, R2, RZ, PT ;  /* 0x000000ff0200720c */ /* 0x000fe20003f44270 */
[----:B------:R-:W-:Y:S01]  /*1f20*/  FMUL.FTZ R62, R62, UR11 ;  /* 0x0000000b3e3e7c20 */ /* 0x000fe20008410000 */
[C---:B------:R-:W-:Y:S01]  /*1f30*/  ISETP.GT.AND P3, PT, R2.reuse, 0x1, PT ;  /* 0x000000010200780c */ /* 0x040fe20003f64270 */
[----:B------:R-:W-:Y:S01]  /*1f40*/  FMUL.FTZ R63, R63, UR11 ;  /* 0x0000000b3f3f7c20 */ /* 0x000fe20008410000 */
[----:B------:R-:W-:Y:S01]  /*1f50*/  ISETP.GT.AND P4, PT, R2, 0x8, PT ;  /* 0x000000080200780c */ /* 0x000fe20003f84270 */
[----:B------:R-:W-:Y:S01]  /*1f60*/  FMUL.FTZ R66, R66, UR11 ;  /* 0x0000000b42427c20 */ /* 0x000fe20008410000 */
[----:B------:R-:W-:Y:S01]  /*1f70*/  MUFU.TANH R34, R34 ;  /* 0x0000002200227308 */ /* 0x000fe20000002400 */
[----:B0-----:R-:W-:Y:S01]  /*1f80*/  FSEL R56, R26, -INF , P2 ;  /* 0xff8000001a387808 */ /* 0x001fe20001000000 */
[----:B------:R-:W-:Y:S01]  /*1f90*/  FMUL.FTZ R67, R67, UR11 ;  /* 0x0000000b43437c20 */ /* 0x000fe20008410000 */
[----:B-1----:R-:W-:Y:S01]  /*1fa0*/  FSEL R59, R27, -INF , P3 ;  /* 0xff8000001b3b7808 */ /* 0x002fe20001800000 */
[----:B------:R-:W-:Y:S01]  /*1fb0*/  FMUL.FTZ R10, R25, UR11 ;  /* 0x0000000b190a7c20 */ /* 0x000fe20008410000 */
[----:B------:R-:W-:Y:S01]  /*1fc0*/  ISETP.GT.AND P2, PT, R2, 0x9, PT ;  /* 0x000000090200780c */ /* 0x000fe20003f44270 */
[----:B------:R-:W-:Y:S01]  /*1fd0*/  FMUL.FTZ R25, R36, UR11 ;  /* 0x0000000b24197c20 */ /* 0x000fe20008410000 */
[----:B---3--:R-:W-:Y:S01]  /*1fe0*/  FSEL R57, R30, -INF , P4 ;  /* 0xff8000001e397808 */ /* 0x008fe20002000000 */
[----:B------:R-:W0:Y:S01]  /*1ff0*/  MUFU.TANH R35, R35 ;  /* 0x0000002300237308 */ /* 0x000e220000002400 */
[----:B------:R-:W-:Y:S01]  /*2000*/  FMNMX.FTZ R26, R56, R59, !PT ;  /* 0x0000003b381a7209 */ /* 0x000fe20007810000 */
[----:B------:R-:W-:Y:S01]  /*2010*/  FMUL.FTZ R70, R70, UR11 ;  /* 0x0000000b46467c20 */ /* 0x000fe20008410000 */
[----:B------:R-:W-:Y:S01]  /*2020*/  ISETP.GT.AND P3, PT, R2, 0x10, PT ;  /* 0x000000100200780c */ /* 0x000fe20003f64270 */
[----:B------:R-:W-:Y:S01]  /*2030*/  FMUL.FTZ R71, R71, UR11 ;  /* 0x0000000b47477c20 */ /* 0x000fe20008410000 */
[----:B------:R-:W-:Y:S01]  /*2040*/  FMNMX.FTZ R26, R57, R26, !PT ;  /* 0x0000001a391a7209 */ /* 0x000fe20007810000 */
        /* <DEDUP_REMOVED lines=13> */
[----:B------:R3:W-:Y:S01]  /*2120*/  @!P1 SYNCS.ARRIVE.TRANS64.RED.A1T0 RZ, [R0+URZ], RZ ;  /* 0x000000ff00ff99a7 */ /* 0x0007e2000810043f */
[----:B------:R-:W-:-:S04]  /*2130*/  UIADD3 UR6, UR49, -UR50, URZ ;  /* 0x8000003231067290 */ /* 0x000fc8000fffe03f */
[----:B------:R2:W-:Y:S01]  /*2140*/  MUFU.TANH R41, R55 ;  /* 0x0000003700297308 */ /* 0x0005e20000002400 */
[----:B------:R-:W-:-:S04]  /*2150*/  UIMAD UR6, UR51, 0xc0, UR6 ;  /* 0x000000c0330678a4 */ /* 0x000fc8000f8e0206 */
[----:B------:R-:W-:-:S03]  /*2160*/  USHF.R.S32.HI UR7, URZ, 0x1f, UR6 ;  /* 0x0000001f3f077899 */ /* 0x000fc60008011406 */
[----:B------:R-:W4:Y:S01]  /*2170*/  MUFU.TANH R42, R42 ;  /* 0x0000002a002a7308 */ /* 0x000f220000002400 */
[----:B--2---:R-:W-:Y:S01]  /*2180*/  FSEL R55, R31, -INF , P2 ;  /* 0xff8000001f377808 */ /* 0x004fe20001000000 */
[----:B------:R-:W-:Y:S01]  /*2190*/  ULEA.HI UR7, UR7, UR6, URZ, 0x7 ;  /* 0x0000000607077291 */ /* 0x000fe2000f8f383f */
[C---:B------:R-:W-:Y:S02]  /*21a0*/  ISETP.GT.AND P2, PT, R2.reuse, 0x11, PT ;  /* 0x000000110200780c */ /* 0x040fe40003f44270 */
[----:B------:R-:W-:Y:S01]  /*21b0*/  FMNMX.FTZ R27, R55, R26, !PT ;  /* 0x0000001a371b7209 */ /* 0x000fe20007810000 */
[----:B------:R-:W-:Y:S01]  /*21c0*/  USHF.R.S32.HI UR7, URZ, 0x7, UR7 ;  /* 0x000000073f077899 */ /* 0x000fe20008011407 */
[----:B0-----:R-:W-:Y:S01]  /*21d0*/  FSEL R53, R35, -INF , P2 ;  /* 0xff80000023357808 */ /* 0x001fe20001000000 */
[----:B------:R0:W-:Y:S01]  /*21e0*/  MUFU.TANH R4, R54 ;  /* 0x0000003600047308 */ /* 0x0001e20000002400 */
[----:B------:R-:W-:Y:S01]  /*21f0*/  ISETP.GT.AND P2, PT, R2, 0x19, PT ;  /* 0x000000190200780c */ /* 0x000fe20003f44270 */
[----:B------:R-:W-:-:S04]  /*2200*/  UISETP.LT.AND UP0, UPT, URZ, UR7, UPT ;  /* 0x000000073f00728c */ /* 0x000fc8000bf01270 */
[----:B------:R-:W-:Y:S02]  /*2210*/  USEL UR23, URZ, UR7, !UP0 ;  /* 0x000000073f177287 */ /* 0x000fe4000c000000 */
[----:B------:R-:W-:Y:S01]  /*2220*/  MUFU.TANH R43, R43 ;  /* 0x0000002b002b7308 */ /* 0x000fe20000002400 */
[----:B0-----:R-:W-:Y:S01]  /*2230*/  FSEL R54, R34, -INF , P3 ;  /* 0xff80000022367808 */ /* 0x001fe20001800000 */
[----:B------:R-:W-:Y:S01]  /*2240*/  UISETP.GE.AND UP0, UPT, UR25, UR23, UPT ;  /* 0x000000171900728c */ /* 0x000fe2000bf06270 */
[----:B------:R-:W-:Y:S02]  /*2250*/  ISETP.GT.AND P3, PT, R2, 0x18, PT ;  /* 0x000000180200780c */ /* 0x000fe40003f64270 */
[----:B------:R-:W-:Y:S02]  /*2260*/  FMNMX.FTZ R26, R54, R27, !PT ;  /* 0x0000001b361a7209 */ /* 0x000fe40007810000 */
[----:B-1----:R-:W-:Y:S01]  /*2270*/  FSEL R52, R38, -INF , P3 ;  /* 0xff80000026347808 */ /* 0x002fe20001800000 */
[----:B------:R-:W0:Y:S01]  /*2280*/  MUFU.TANH R46, R46 ;  /* 0x0000002e002e7308 */ /* 0x000e220000002400 */
[----:B------:R-:W-:-:S02]  /*2290*/  FMNMX.FTZ R27, R53, R26, !PT ;  /* 0x0000001a351b7209 */ /* 0x000fc40007810000 */
[----:B------:R-:W-:Y:S02]  /*22a0*/  ISETP.GT.AND P3, PT, R2, 0x20, PT ;  /* 0x000000200200780c */ /* 0x000fe40003f64270 */
[----:B------:R-:W-:Y:S02]  /*22b0*/  FMNMX.FTZ R27, R52, R27, !PT ;  /* 0x0000001b341b7209 */ /* 0x000fe40007810000 */
[----:B----4-:R-:W-:Y:S01]  /*22c0*/  FSEL R48, R42, -INF , P3 ;  /* 0xff8000002a307808 */ /* 0x010fe20001800000 */
[----:B------:R-:W1:Y:S01]  /*22d0*/  MUFU.TANH R45, R47 ;  /* 0x0000002f002d7308 */ /* 0x000e620000002400 */
[----:B------:R-:W-:-:S07]  /*22e0*/  ISETP.GT.AND P3, PT, R2, 0x28, PT ;  /* 0x000000280200780c */ /* 0x000fce0003f64270 */
[----:B------:R2:W4:Y:S01]  /*22f0*/  MUFU.TANH R44, R50 ;  /* 0x00000032002c7308 */ /* 0x0005220000002400 */
[----:B0-----:R-:W-:Y:S02]  /*2300*/  FSEL R46, R46, -INF , P3 ;  /* 0xff8000002e2e7808 */ /* 0x001fe40001800000 */
[----:B------:R-:W-:-:S05]  /*2310*/  ISETP.GT.AND P3, PT, R2, 0x30, PT ;  /* 0x000000300200780c */ /* 0x000fca0003f64270 */
[----:B------:R0:W5:Y:S01]  /*2320*/  MUFU.TANH R40, R58 ;  /* 0x0000003a00287308 */ /* 0x0001620000002400 */
[----:B--2---:R-:W-:Y:S02]  /*2330*/  FSEL R50, R39, -INF , P2 ;  /* 0xff80000027327808 */ /* 0x004fe40001000000 */
[----:B------:R-:W-:Y:S02]  /*2340*/  ISETP.GT.AND P2, PT, R2, 0x21, PT ;  /* 0x000000210200780c */ /* 0x000fe40003f44270 */
[----:B------:R-:W-:Y:S02]  /*2350*/  FMNMX.FTZ R27, R50, R27, !PT ;  /* 0x0000001b321b7209 */ /* 0x000fe40007810000 */
[----:B------:R-:W-:Y:S01]  /*2360*/  FSEL R47, R43, -INF , P2 ;  /* 0xff8000002b2f7808 */ /* 0x000fe20001000000 */
[----:B------:R-:W2:Y:S01]  /*2370*/  MUFU.TANH R6, R6 ;  /* 0x0000000600067308 */ /* 0x000ea20000002400 */
[----:B------:R-:W-:Y:S01]  /*2380*/  FMNMX.FTZ R26, R48, R27, !PT ;  /* 0x0000001b301a7209 */ /* 0x000fe20007810000 */
[----:B0-----:R-:W-:Y:S01]  /*2390*/  FMUL.FTZ R58, R60, UR11 ;  /* 0x0000000b3c3a7c20 */ /* 0x001fe20008410000 */
[----:B------:R-:W-:Y:S01]  /*23a0*/  ISETP.GT.AND P2, PT, R2, 0x29, PT ;  /* 0x000000290200780c */ /* 0x000fe20003f44270 */
[----:B------:R-:W-:Y:S01]  /*23b0*/  FMUL.FTZ R60, R76, UR11 ;  /* 0x0000000b4c3c7c20 */ /* 0x000fe20008410000 */
[----:B------:R-:W-:-:S02]  /*23c0*/  FMNMX.FTZ R27, R47, R26, !PT ;  /* 0x0000001a2f1b7209 */ /* 0x000fc40007810000 */
[----:B-1----:R-:W-:Y:S01]  /*23d0*/  FSEL R45, R45, -INF , P2 ;  /* 0xff8000002d2d7808 */ /* 0x002fe20001000000 */
[----:B------:R0:W1:Y:S01]  /*23e0*/  MUFU.TANH R37, R62 ;  /* 0x0000003e00257308 */ /* 0x0000620000002400 */
[----:B------:R-:W-:Y:S02]  /*23f0*/  FMNMX.FTZ R26, R46, R27, !PT ;  /* 0x0000001b2e1a7209 */ /* 0x000fe40007810000 */
[----:B------:R-:W-:Y:S02]  /*2400*/  ISETP.GT.AND P2, PT, R2, 0x31, PT ;  /* 0x000000310200780c */ /* 0x000fe40003f44270 */
[----:B----4-:R-:W-:Y:S02]  /*2410*/  FSEL R44, R44, -INF , P3 ;  /* 0xff8000002c2c7808 */ /* 0x010fe40001800000 */
[----:B------:R-:W-:Y:S01]  /*2420*/  FMNMX.FTZ R27, R45, R26, !PT ;  /* 0x0000001a2d1b7209 */ /* 0x000fe20007810000 */
[----:B------:R-:W4:Y:S01]  /*2430*/  MUFU.TANH R63, R63 ;  /* 0x0000003f003f7308 */ /* 0x000f220000002400 */
[----:B------:R-:W-:Y:S01]  /*2440*/  ISETP.GT.AND P3, PT, R2, 0x38, PT ;  /* 0x000000380200780c */ /* 0x000fe20003f64270 */
[----:B0-----:R-:W-:Y:S01]  /*2450*/  FMUL.FTZ R62, R80, UR11 ;  /* 0x0000000b503e7c20 */ /* 0x001fe20008410000 */
[----:B------:R-:W-:-:S02]  /*2460*/  FSEL R43, R3, -INF , P2 ;  /* 0xff800000032b7808 */ /* 0x000fc40001000000 */
[----:B------:R-:W-:Y:S02]  /*2470*/  FMNMX.FTZ R26, R44, R27, !PT ;  /* 0x0000001b2c1a7209 */ /* 0x000fe40007810000 */
[----:B------:R-:W-:Y:S01]  /*2480*/  ISETP.GT.AND P2, PT, R2, 0x39, PT ;  /* 0x000000390200780c */ /* 0x000fe20003f44270 */
[----:B------:R-:W0:Y:S01]  /*2490*/  MUFU.TANH R66, R66 ;  /* 0x0000004200427308 */ /* 0x000e220000002400 */
[----:B------:R-:W-:Y:S02]  /*24a0*/  FSEL R42, R4, -INF , P3 ;  /* 0xff800000042a7808 */ /* 0x000fe40001800000 */
[----:B------:R-:W-:Y:S02]  /*24b0*/  FMNMX.FTZ R3, R43, R26, !PT ;  /* 0x0000001a2b037209 */ /* 0x000fe40007810000 */
[----:B------:R-:W-:Y:S02]  /*24c0*/  ISETP.GT.AND P3, PT, R2, 0x40, PT ;  /* 0x000000400200780c */ /* 0x000fe40003f64270 */
[----:B------:R-:W-:Y:S01]  /*24d0*/  FSEL R41, R41, -INF , P2 ;  /* 0xff80000029297808 */ /* 0x000fe20001000000 */
[----:B------:R3:W0:Y:S01]  /*24e0*/  MUFU.TANH R35, R67 ;  /* 0x0000004300237308 */ /* 0x0006220000002400 */
[----:B------:R-:W-:-:S02]  /*24f0*/  FMNMX.FTZ R4, R42, R3, !PT ;  /* 0x000000032a047209 */ /* 0x000fc40007810000 */
[----:B------:R-:W-:Y:S02]  /*2500*/  ISETP.GT.AND P2, PT, R2, 0x41, PT ;  /* 0x000000410200780c */ /* 0x000fe40003f44270 */
[----:B-----5:R-:W-:Y:S02]  /*2510*/  FSEL R40, R40, -INF , P3 ;  /* 0xff80000028287808 */ /* 0x020fe40001800000 */
[----:B------:R-:W-:Y:S01]  /*2520*/  FMNMX.FTZ R3, R41, R4, !PT ;  /* 0x0000000429037209 */ /* 0x000fe20007810000 */
[----:B------:R5:W0:Y:S01]  /*2530*/  MUFU.TANH R34, R70 ;  /* 0x0000004600227308 */ /* 0x000a220000002400 */
[----:B------:R-:W-:Y:S01]  /*2540*/  ISETP.GT.AND P3, PT, R2, 0x48, PT ;  /* 0x000000480200780c */ /* 0x000fe20003f64270 */
[----:B---3--:R-:W-:Y:S01]  /*2550*/  FMUL.FTZ R67, R61, UR11 ;  /* 0x0000000b3d437c20 */ /* 0x008fe20008410000 */
[----:B--2---:R-:W-:Y:S02]  /*2560*/  FSEL R36, R6, -INF , P2 ;  /* 0xff80000006247808 */ /* 0x004fe40001000000 */
[----:B------:R-:W-:-:S02]  /*2570*/  FMNMX.FTZ R3, R40, R3, !PT ;  /* 0x0000000328037209 */ /* 0x000fc40007810000 */
[----:B------:R-:W-:Y:S01]  /*2580*/  ISETP.GT.AND P2, PT, R2, 0x49, PT ;  /* 0x000000490200780c */ /* 0x000fe20003f44270 */
[----:B------:R2:W3:Y:S01]  /*2590*/  MUFU.TANH R33, R71 ;  /* 0x0000004700217308 */ /* 0x0004e20000002400 */
[----:B-1----:R-:W-:Y:S01]  /*25a0*/  FSEL R37, R37, -INF , P3 ;  /* 0xff80000025257808 */ /* 0x002fe20001800000 */
[----:B-----5:R-:W-:Y:S01]  /*25b0*/  FMUL.FTZ R70, R68, UR11 ;  /* 0x0000000b44467c20 */ /* 0x020fe20008410000 */
[----:B------:R-:W-:Y:S01]  /*25c0*/  FMNMX.FTZ R4, R36, R3, !PT ;  /* 0x0000000324047209 */ /* 0x000fe20007810000 */
[----:B------:R-:W-:Y:S01]  /*25d0*/  FMUL.FTZ R68, R72, UR11 ;  /* 0x0000000b48447c20 */ /* 0x000fe20008410000 */
[----:B------:R-:W-:Y:S01]  /*25e0*/  ISETP.GT.AND P3, PT, R2, 0x50, PT ;  /* 0x000000500200780c */ /* 0x000fe20003f64270 */
[----:B------:R-:W-:Y:S01]  /*25f0*/  FMUL.FTZ R72, R73, UR11 ;  /* 0x0000000b49487c20 */ /* 0x000fe20008410000 */
[----:B----4-:R-:W-:Y:S01]  /*2600*/  FSEL R38, R63, -INF , P2 ;  /* 0xff8000003f267808 */ /* 0x010fe20001000000 */
[----:B------:R1:W4:Y:S01]  /*2610*/  MUFU.TANH R32, R74 ;  /* 0x0000004a00207308 */ /* 0x0003220000002400 */
[----:B------:R-:W-:Y:S01]  /*2620*/  FMNMX.FTZ R3, R37, R4, !PT ;  /* 0x0000000425037209 */ /* 0x000fe20007810000 */
[----:B--2---:R-:W-:Y:S01]  /*2630*/  FMUL.FTZ R71, R64, UR11 ;  /* 0x0000000b40477c20 */ /* 0x004fe20008410000 */
[----:B------:R-:W-:Y:S01]  /*2640*/  ISETP.GT.AND P2, PT, R2, 0x51, PT ;  /* 0x000000510200780c */ /* 0x000fe20003f44270 */
[----:B------:R-:W-:Y:S01]  /*2650*/  FMUL.FTZ R64, R81, UR11 ;  /* 0x0000000b51407c20 */ /* 0x000fe20008410000 */
[----:B0-----:R-:W-:-:S02]  /*2660*/  FSEL R39, R66, -INF , P3 ;  /* 0xff80000042277808 */ /* 0x001fc40001800000 */
[----:B------:R-:W-:Y:S01]  /*2670*/  FMNMX.FTZ R4, R38, R3, !PT ;  /* 0x0000000326047209 */ /* 0x000fe20007810000 */
[----:B------:R-:W0:Y:S01]  /*2680*/  MUFU.TANH R30, R75 ;  /* 0x0000004b001e7308 */ /* 0x000e220000002400 */
[----:B------:R-:W-:Y:S01]  /*2690*/  ISETP.GT.AND P3, PT, R2, 0x58, PT ;  /* 0x000000580200780c */ /* 0x000fe20003f64270 */
[----:B-1----:R-:W-:Y:S01]  /*26a0*/  FMUL.FTZ R74, R65, UR11 ;  /* 0x0000000b414a7c20 */ /* 0x002fe20008410000 */
[----:B------:R-:W-:Y:S01]  /*26b0*/  FSEL R35, R35, -INF , P2 ;  /* 0xff80000023237808 */ /* 0x000fe20001000000 */
[----:B------:R-:W-:Y:S01]  /*26c0*/  FMUL.FTZ R65, R84, UR11 ;  /* 0x0000000b54417c20 */ /* 0x000fe20008410000 */
[----:B------:R-:W-:Y:S02]  /*26d0*/  FMNMX.FTZ R4, R39, R4, !PT ;  /* 0x0000000427047209 */ /* 0x000fe40007810000 */
[----:B------:R-:W-:Y:S01]  /*26e0*/  ISETP.GT.AND P2, PT, R2, 0x59, PT ;  /* 0x000000590200780c */ /* 0x000fe20003f44270 */
[----:B------:R-:W1:Y:S01]  /*26f0*/  MUFU.TANH R31, R78 ;  /* 0x0000004e001f7308 */ /* 0x000e620000002400 */
[----:B------:R-:W-:-:S02]  /*2700*/  FSEL R34, R34, -INF , P3 ;  /* 0xff80000022227808 */ /* 0x000fc40001800000 */
[----:B------:R-:W-:Y:S02]  /*2710*/  FMNMX.FTZ R3, R35, R4, !PT ;  /* 0x0000000423037209 */ /* 0x000fe40007810000 */
[----:B------:R-:W-:Y:S02]  /*2720*/  ISETP.GT.AND P3, PT, R2, 0x60, PT ;  /* 0x000000600200780c */ /* 0x000fe40003f64270 */
[----:B---3--:R-:W-:Y:S01]  /*2730*/  FSEL R33, R33, -INF , P2 ;  /* 0xff80000021217808 */ /* 0x008fe20001000000 */
[----:B------:R-:W2:Y:S01]  /*2740*/  MUFU.TANH R26, R79 ;  /* 0x0000004f001a7308 */ /* 0x000ea20000002400 */
[----:B------:R-:W-:Y:S02]  /*2750*/  FMNMX.FTZ R6, R34, R3, !PT ;  /* 0x0000000322067209 */ /* 0x000fe40007810000 */
[----:B------:R-:W-:Y:S02]  /*2760*/  ISETP.GT.AND P2, PT, R2, 0x61, PT ;  /* 0x000000610200780c */ /* 0x000fe40003f44270 */
[----:B----4-:R-:W-:-:S02]  /*2770*/  FSEL R32, R32, -INF , P3 ;  /* 0xff80000020207808 */ /* 0x010fc40001800000 */
[----:B------:R-:W-:Y:S01]  /*2780*/  FMNMX.FTZ R63, R33, R6, !PT ;  /* 0x00000006213f7209 */ /* 0x000fe20007810000 */
[----:B------:R-:W3:Y:S01]  /*2790*/  MUFU.TANH R27, R82 ;  /* 0x00000052001b7308 */ /* 0x000ee20000002400 */
[----:B------:R-:W-:Y:S02]  /*27a0*/  ISETP.GT.AND P3, PT, R2, 0x68, PT ;  /* 0x000000680200780c */ /* 0x000fe40003f64270 */
[----:B0-----:R-:W-:Y:S02]  /*27b0*/  FSEL R30, R30, -INF , P2 ;  /* 0xff8000001e1e7808 */ /* 0x001fe40001000000 */
[----:B------:R-:W-:Y:S02]  /*27c0*/  FMNMX.FTZ R63, R32, R63, !PT ;  /* 0x0000003f203f7209 */ /* 0x000fe40007810000 */
[----:B------:R-:W-:Y:S01]  /*27d0*/  ISETP.GT.AND P2, PT, R2, 0x69, PT ;  /* 0x000000690200780c */ /* 0x000fe20003f44270 */
[----:B------:R-:W0:Y:S01]  /*27e0*/  MUFU.TANH R4, R83 ;  /* 0x0000005300047308 */ /* 0x000e220000002400 */
[----:B-1----:R-:W-:-:S02]  /*27f0*/  FSEL R31, R31, -INF , P3 ;  /* 0xff8000001f1f7808 */ /* 0x002fc40001800000 */
[----:B------:R-:W-:Y:S02]  /*2800*/  FMNMX.FTZ R6, R30, R63, !PT ;  /* 0x0000003f1e067209 */ /* 0x000fe40007810000 */
[----:B------:R-:W-:Y:S02]  /*2810*/  ISETP.GT.AND P3, PT, R2, 0x70, PT ;  /* 0x000000700200780c */ /* 0x000fe40003f64270 */
[----:B--2---:R-:W-:Y:S01]  /*2820*/  FSEL R26, R26, -INF , P2 ;  /* 0xff8000001a1a7808 */ /* 0x004fe20001000000 */
[----:B------:R-:W1:Y:S01]  /*2830*/  MUFU.TANH R3, R86 ;  /* 0x0000005600037308 */ /* 0x000e620000002400 */
[----:B------:R-:W-:Y:S02]  /*2840*/  FMNMX.FTZ R63, R31, R6, !PT ;  /* 0x000000061f3f7209 */ /* 0x000fe40007810000 */
[----:B------:R-:W-:Y:S02]  /*2850*/  ISETP.GT.AND P2, PT, R2, 0x71, PT ;  /* 0x000000710200780c */ /* 0x000fe40003f44270 */
[----:B---3--:R-:W-:-:S02]  /*2860*/  FSEL R27, R27, -INF , P3 ;  /* 0xff8000001b1b7808 */ /* 0x008fc40001800000 */
[----:B------:R-:W-:Y:S01]  /*2870*/  FMNMX.FTZ R6, R26, R63, !PT ;  /* 0x0000003f1a067209 */ /* 0x000fe20007810000 */
[----:B------:R-:W2:Y:S01]  /*2880*/  MUFU.TANH R87, R87 ;  /* 0x0000005700577308 */ /* 0x000ea20000002400 */
[----:B------:R-:W-:Y:S02]  /*2890*/  ISETP.GT.AND P3, PT, R2, 0x78, PT ;  /* 0x000000780200780c */ /* 0x000fe40003f64270 */
[----:B0-----:R-:W-:Y:S02]  /*28a0*/  FSEL R4, R4, -INF , P2 ;  /* 0xff80000004047808 */ /* 0x001fe40001000000 */
[----:B------:R-:W-:Y:S02]  /*28b0*/  FMNMX.FTZ R63, R27, R6, !PT ;  /* 0x000000061b3f7209 */ /* 0x000fe40007810000 */
[----:B------:R-:W-:Y:S01]  /*28c0*/  ISETP.GT.AND P2, PT, R2, 0x79, PT ;  /* 0x000000790200780c */ /* 0x000fe20003f44270 */
[----:B------:R-:W0:Y:S01]  /*28d0*/  MUFU.TANH R88, R88 ;  /* 0x0000005800587308 */ /* 0x000e220000002400 */
[----:B-1----:R-:W-:-:S02]  /*28e0*/  FSEL R3, R3, -INF , P3 ;  /* 0xff80000003037808 */ /* 0x002fc40001800000 */
[----:B------:R-:W-:Y:S01]  /*28f0*/  FMNMX.FTZ R6, R4, R63, !PT ;  /* 0x0000003f04067209 */ /* 0x000fe20007810000 */
[----:B------:R-:W-:-:S03]  /*2900*/  FMUL.FTZ R63, R77, UR11 ;  /* 0x0000000b4d3f7c20 */ /* 0x000fc60008410000 */
[----:B------:R-:W-:Y:S01]  /*2910*/  FMNMX.FTZ R61, R3, R6, !PT ;  /* 0x00000006033d7209 */ /* 0x000fe20007810000 */
[----:B------:R-:W1:Y:S01]  /*2920*/  MUFU.TANH R10, R10 ;  /* 0x0000000a000a7308 */ /* 0x000e620000002400 */
[----:B--2---:R-:W-:-:S04]  /*2930*/  FSEL R2, R87, -INF , P2 ;  /* 0xff80000057027808 */ /* 0x004fc80001000000 */
[----:B------:R-:W-:-:S03]  /*2940*/  FMNMX.FTZ R61, R2, R61, !PT ;  /* 0x0000003d023d7209 */ /* 0x000fc60007810000 */
[----:B------:R-:W2:Y:S02]  /*2950*/  MUFU.TANH R89, R89 ;  /* 0x0000005900597308 */ /* 0x000ea40000002400 */
[----:B------:R-:W3:Y:S06]  /*2960*/  SHFL.BFLY PT, R6, R61, 0x2, 0x1f ;  /* 0x0c401f003d067f89 */ /* 0x000eec00000e0000 */
[----:B------:R-:W4:Y:S08]  /*2970*/  MUFU.TANH R90, R90 ;  /* 0x0000005a005a7308 */ /* 0x000f300000002400 */
[----:B------:R-:W5:Y:S08]  /*2980*/  MUFU.TANH R28, R28 ;  /* 0x0000001c001c7308 */ /* 0x000f700000002400 */
[----:B------:R-:W5:Y:S01]  /*2990*/  MUFU.TANH R29, R29 ;  /* 0x0000001d001d7308 */ /* 0x000f620000002400 */
[----:B---3--:R-:W-:-:S05]  /*29a0*/  FMNMX.FTZ R66, R61, R6, !PT ;  /* 0x000000063d427209 */ /* 0x008fca0007810000 */
[----:B------:R-:W3:Y:S02]  /*29b0*/  SHFL.BFLY PT, R61, R66, 0x1, 0x1f ;  /* 0x0c201f00423d7f89 */ /* 0x000ee400000e0000 */
[----:B------:R-:W5:Y:S08]  /*29c0*/  MUFU.TANH R25, R25 ;  /* 0x0000001900197308 */ /* 0x000f700000002400 */
[----:B------:R-:W5:Y:S08]  /*29d0*/  MUFU.TANH R12, R12 ;  /* 0x0000000c000c7308 */ /* 0x000f700000002400 */
[----:B------:R-:W5:Y:S01]  /*29e0*/  MUFU.TANH R21, R21 ;  /* 0x0000001500157308 */ /* 0x000f620000002400 */
[----:B---3--:R-:W-:-:S07]  /*29f0*/  FMNMX.FTZ R6, R66, R61, !PT ;  /* 0x0000003d42067209 */ /* 0x008fce0007810000 */
[----:B------:R-:W3:Y:S01]  /*2a00*/  MUFU.TANH R24, R24 ;  /* 0x0000001800187308 */ /* 0x000ee20000002400 */
[----:B------:R-:W-:Y:S01]  /*2a10*/  FMUL.FTZ R66, R85, UR11 ;  /* 0x0000000b55427c20 */ /* 0x000fe20008410000 */
[C---:B------:R-:W-:Y:S01]  /*2a20*/  FSETP.NEU.FTZ.AND P2, PT, R6.reuse, -INF , PT ;  /* 0xff8000000600780b */ /* 0x040fe20003f5d000 */
[----:B------:R-:W-:-:S05]  /*2a30*/  FMUL.FTZ R61, R6, UR10 ;  /* 0x0000000a063d7c20 */ /* 0x000fca0008410000 */
[----:B------:R-:W3:Y:S01]  /*2a40*/  MUFU.TANH R20, R20 ;  /* 0x0000001400147308 */ /* 0x000ee20000002400 */
[----:B------:R-:W-:-:S05]  /*2a50*/  FSEL R61, R61, RZ, P2 ;  /* 0x000000ff3d3d7208 */ /* 0x000fca0001000000 */
[----:B------:R-:W-:Y:S01]  /*2a60*/  FFMA.FTZ R149, R56, UR10, -R61 ;  /* 0x0000000a38957c23 */ /* 0x000fe2000801083d */
[----:B------:R-:W-:Y:S01]  /*2a70*/  VIADDMNMX R56, R49, R8, R51, PT ;  /* 0x0000000831387246 */ /* 0x000fe20003800133 */
[--C-:B------:R-:W-:Y:S01]  /*2a80*/  FFMA.FTZ R145, R54, UR10, -R61.reuse ;  /* 0x0000000a36917c23 */ /* 0x100fe2000801083d */
[----:B------:R-:W3:Y:S01]  /*2a90*/  MUFU.TANH R15, R15 ;  /* 0x0000000f000f7308 */ /* 0x000ee20000002400 */
[--C-:B------:R-:W-:Y:S01]  /*2aa0*/  FFMA.FTZ R147, R52, UR10, -R61.reuse ;  /* 0x0000000a34937c23 */ /* 0x100fe2000801083d */
[----:B------:R-:W-:Y:S01]  /*2ab0*/  ISETP.GT.AND P2, PT, R56, RZ, PT ;  /* 0x000000ff3800720c */ /* 0x000fe20003f44270 */
[--C-:B------:R-:W-:Y:S01]  /*2ac0*/  FFMA.FTZ R141, R48, UR10, -R61.reuse ;  /* 0x0000000a308d7c23 */ /* 0x100fe2000801083d */
[----:B------:R-:W-:Y:S01]  /*2ad0*/  ISETP.GT.AND P3, PT, R56, 0x1, PT ;  /* 0x000000013800780c */ /* 0x000fe20003f64270 */
[--C-:B------:R-:W-:Y:S01]  /*2ae0*/  FFMA.FTZ R143, R46, UR10, -R61.reuse ;  /* 0x0000000a2e8f7c23 */ /* 0x100fe2000801083d */
[----:B------:R-:W-:Y:S01]  /*2af0*/  ISETP.GT.AND P4, PT, R56, 0x8, PT ;  /* 0x000000083800780c */ /* 0x000fe20003f84270 */
[--C-:B------:R-:W-:Y:S01]  /*2b00*/  FFMA.FTZ R46, R45, UR10, -R61.reuse ;  /* 0x0000000a2d2e7c23 */ /* 0x100fe2000801083d */
[----:B0-----:R-:W-:Y:S01]  /*2b10*/  FSEL R88, R88, -INF , P2 ;  /* 0xff80000058587808 */ /* 0x001fe20001000000 */
[----:B------:R-:W0:Y:S01]  /*2b20*/  MUFU.TANH R13, R13 ;  /* 0x0000000d000d7308 */ /* 0x000e220000002400 */
[----:B-1----:R-:W-:Y:S01]  /*2b30*/  FSEL R49, R10, -INF , P3 ;  /* 0xff8000000a317808 */ /* 0x002fe20001800000 */
[--C-:B------:R-:W-:Y:S01]  /*2b40*/  FFMA.FTZ R10, R55, UR10, -R61.reuse ;  /* 0x0000000a370a7c23 */ /* 0x100fe2000801083d */
[----:B------:R-:W-:Y:S01]  /*2b50*/  ISETP.GT.AND P2, PT, R56, 0x9, PT ;  /* 0x000000093800780c */ /* 0x000fe20003f44270 */
[--C-:B------:R-:W-:Y:S01]  /*2b60*/  FFMA.FTZ R55, R53, UR10, -R61.reuse ;  /* 0x0000000a35377c23 */ /* 0x100fe2000801083d */
[----:B--2---:R-:W-:Y:S01]  /*2b70*/  FSEL R89, R89, -INF , P4 ;  /* 0xff80000059597808 */ /* 0x004fe20002000000 */
[--C-:B------:R-:W-:Y:S01]  /*2b80*/  FFMA.FTZ R137, R44, UR10, -R61.reuse ;  /* 0x0000000a2c897c23 */ /* 0x100fe2000801083d */
[----:B------:R-:W-:Y:S01]  /*2b90*/  FMNMX.FTZ R76, R88, R49, !PT ;  /* 0x00000031584c7209 */ /* 0x000fe20007810000 */
[----:B------:R-:W1:Y:S01]  /*2ba0*/  MUFU.TANH R14, R14 ;  /* 0x0000000e000e7308 */ /* 0x000e620000002400 */
[----:B------:R-:W-:Y:S01]  /*2bb0*/  ISETP.GT.AND P3, PT, R56, 0x10, PT ;  /* 0x000000103800780c */ /* 0x000fe20003f64270 */
[--C-:B------:R-:W-:Y:S01]  /*2bc0*/  FFMA.FTZ R44, R43, UR10, -R61.reuse ;  /* 0x0000000a2b2c7c23 */ /* 0x100fe2000801083d */
[----:B----4-:R-:W-:Y:S01]  /*2bd0*/  FSEL R90, R90, -INF , P2 ;  /* 0xff8000005a5a7808 */ /* 0x010fe20001000000 */
[--C-:B------:R-:W-:Y:S01]  /*2be0*/  FFMA.FTZ R139, R42, UR10, -R61.reuse ;  /* 0x0000000a2a8b7c23 */ /* 0x100fe2000801083d */
[----:B------:R-:W-:Y:S01]  /*2bf0*/  FMNMX.FTZ R51, R89, R76, !PT ;  /* 0x0000004c59337209 */ /* 0x000fe20007810000 */
[--C-:B------:R-:W-:Y:S01]  /*2c00*/  FFMA.FTZ R42, R41, UR10, -R61.reuse ;  /* 0x0000000a292a7c23 */ /* 0x100fe2000801083d */
[----:B------:R-:W-:Y:S01]  /*2c10*/  ISETP.GT.AND P2, PT, R56, 0x11, PT ;  /* 0x000000113800780c */ /* 0x000fe20003f44270 */
[----:B------:R-:W2:Y:S01]  /*2c20*/  MUFU.TANH R11, R11 ;  /* 0x0000000b000b7308 */ /* 0x000ea20000002400 */
[----:B-----5:R-:W-:Y:S01]  /*2c30*/  FSEL R28, R28, -INF , P3 ;  /* 0xff8000001c1c7808 */ /* 0x020fe20001800000 */
[--C-:B------:R-:W-:Y:S01]  /*2c40*/  FFMA.FTZ R133, R40, UR10, -R61.reuse ;  /* 0x0000000a28857c23 */ /* 0x100fe2000801083d */
[----:B------:R-:W-:Y:S01]  /*2c50*/  FMNMX.FTZ R51, R90, R51, !PT ;  /* 0x000000335a337209 */ /* 0x000fe20007810000 */
[--C-:B------:R-:W-:Y:S01]  /*2c60*/  FFMA.FTZ R131, R34, UR10, -R61.reuse ;  /* 0x0000000a22837c23 */ /* 0x100fe2000801083d */
[----:B------:R-:W-:Y:S01]  /*2c70*/  ISETP.GT.AND P3, PT, R56, 0x18, PT ;  /* 0x000000183800780c */ /* 0x000fe20003f64270 */
[--C-:B------:R-:W-:Y:S01]  /*2c80*/  FFMA.FTZ R34, R33, UR10, -R61.reuse ;  /* 0x0000000a21227c23 */ /* 0x100fe2000801083d */
[----:B------:R-:W-:Y:S01]  /*2c90*/  FSEL R29, R29, -INF , P2 ;  /* 0xff8000001d1d7808 */ /* 0x000fe20001000000 */
[----:B------:R-:W4:Y:S01]  /*2ca0*/  MUFU.TANH R9, R9 ;  /* 0x0000000900097308 */ /* 0x000f220000002400 */
[----:B------:R-:W-:Y:S01]  /*2cb0*/  FMNMX.FTZ R54, R28, R51, !PT ;  /* 0x000000331c367209 */ /* 0x000fe20007810000 */
[--C-:B------:R-:W-:Y:S01]  /*2cc0*/  FFMA.FTZ R59, R59, UR10, -R61.reuse ;  /* 0x0000000a3b3b7c23 */ /* 0x100fe2000801083d */
[C---:B------:R-:W-:Y:S01]  /*2cd0*/  ISETP.GT.AND P2, PT, R56.reuse, 0x19, PT ;  /* 0x000000193800780c */ /* 0x040fe20003f44270 */
[--C-:B------:R-:W-:Y:S01]  /*2ce0*/  FFMA.FTZ R151, R57, UR10, -R61.reuse ;  /* 0x0000000a39977c23 */ /* 0x100fe2000801083d */
[----:B------:R-:W-:Y:S01]  /*2cf0*/  FSEL R25, R25, -INF , P3 ;  /* 0xff80000019197808 */ /* 0x000fe20001800000 */
[--C-:B------:R-:W-:Y:S01]  /*2d00*/  FFMA.FTZ R121, R27, UR10, -R61.reuse ;  /* 0x0000000a1b797c23 */ /* 0x100fe2000801083d */
[----:B------:R-:W-:Y:S01]  /*2d10*/  FMNMX.FTZ R54, R29, R54, !PT ;  /* 0x000000361d367209 */ /* 0x000fe20007810000 */
[----:B------:R-:W5:Y:S01]  /*2d20*/  MUFU.TANH R5, R5 ;  /* 0x0000000500057308 */ /* 0x000f620000002400 */
[----:B------:R-:W-:Y:S01]  /*2d30*/  ISETP.GT.AND P3, PT, R56, 0x20, PT ;  /* 0x000000203800780c */ /* 0x000fe20003f64270 */
[--C-:B------:R-:W-:Y:S01]  /*2d40*/  FFMA.FTZ R125, R32, UR10, -R61.reuse ;  /* 0x0000000a207d7c23 */ /* 0x100fe2000801083d */
[----:B------:R-:W-:Y:S01]  /*2d50*/  FSEL R51, R12, -INF , P2 ;  /* 0xff8000000c337808 */ /* 0x000fe20001000000 */
[--C-:B------:R-:W-:Y:S01]  /*2d60*/  FFMA.FTZ R123, R3, UR10, -R61.reuse ;  /* 0x0000000a037b7c23 */ /* 0x100fe2000801083d */
[----:B------:R-:W-:Y:S01]  /*2d70*/  FMNMX.FTZ R54, R25, R54, !PT ;  /* 0x0000003619367209 */ /* 0x000fe20007810000 */
[--C-:B------:R-:W-:Y:S01]  /*2d80*/  FFMA.FTZ R127, R31, UR10, -R61.reuse ;  /* 0x0000000a1f7f7c23 */ /* 0x100fe2000801083d */
[----:B------:R-:W-:Y:S01]  /*2d90*/  ISETP.GT.AND P2, PT, R56, 0x21, PT ;  /* 0x000000213800780c */ /* 0x000fe20003f44270 */
[----:B------:R-:W5:Y:S01]  /*2da0*/  MUFU.TANH R7, R7 ;  /* 0x0000000700077308 */ /* 0x000f620000002400 */
[----:B------:R-:W-:Y:S01]  /*2db0*/  FSEL R21, R21, -INF , P3 ;  /* 0xff80000015157808 */ /* 0x000fe20001800000 */
[--C-:B------:R-:W-:Y:S01]  /*2dc0*/  FFMA.FTZ R36, R36, UR10, -R61.reuse ;  /* 0x0000000a24247c23 */ /* 0x100fe2000801083d */
[----:B------:R-:W-:Y:S01]  /*2dd0*/  FMNMX.FTZ R54, R51, R54, !PT ;  /* 0x0000003633367209 */ /* 0x000fe20007810000 */
[--C-:B------:R-:W-:Y:S01]  /*2de0*/  FFMA.FTZ R135, R37, UR10, -R61.reuse ;  /* 0x0000000a25877c23 */ /* 0x100fe2000801083d */
[----:B------:R-:W-:Y:S01]  /*2df0*/  ISETP.GT.AND P3, PT, R56, 0x28, PT ;  /* 0x000000283800780c */ /* 0x000fe20003f64270 */
[--C-:B------:R-:W-:Y:S01]  /*2e00*/  FFMA.FTZ R38, R38, UR10, -R61.reuse ;  /* 0x0000000a26267c23 */ /* 0x100fe2000801083d */
[----:B---3--:R-:W-:Y:S01]  /*2e10*/  FSEL R24, R24, -INF , P2 ;  /* 0xff80000018187808 */ /* 0x008fe20001000000 */
[----:B------:R-:W3:Y:S01]  /*2e20*/  MUFU.TANH R58, R58 ;  /* 0x0000003a003a7308 */ /* 0x000ee20000002400 */
[----:B------:R-:W-:Y:S01]  /*2e30*/  FMNMX.FTZ R53, R21, R54, !PT ;  /* 0x0000003615357209 */ /* 0x000fe20007810000 */
[--C-:B------:R-:W-:Y:S01]  /*2e40*/  FFMA.FTZ R129, R39, UR10, -R61.reuse ;  /* 0x0000000a27817c23 */ /* 0x100fe2000801083d */
[----:B------:R-:W-:Y:S01]  /*2e50*/  ISETP.GT.AND P2, PT, R56, 0x29, PT ;  /* 0x000000293800780c */ /* 0x000fe20003f44270 */
[--C-:B------:R-:W-:Y:S01]  /*2e60*/  FFMA.FTZ R30, R30, UR10, -R61.reuse ;  /* 0x0000000a1e1e7c23 */ /* 0x100fe2000801083d */
[----:B------:R-:W-:Y:S01]  /*2e70*/  FSEL R52, R20, -INF , P3 ;  /* 0xff80000014347808 */ /* 0x000fe20001800000 */
[--C-:B------:R-:W-:Y:S01]  /*2e80*/  FFMA.FTZ R20, R50, UR10, -R61.reuse ;  /* 0x0000000a32147c23 */ /* 0x100fe2000801083d */
[----:B------:R-:W-:Y:S01]  /*2e90*/  FMNMX.FTZ R53, R24, R53, !PT ;  /* 0x0000003518357209 */ /* 0x000fe20007810000 */
[----:B------:R-:W3:Y:S01]  /*2ea0*/  MUFU.TANH R67, R67 ;  /* 0x0000004300437308 */ /* 0x000ee20000002400 */
[----:B------:R-:W-:Y:S01]  /*2eb0*/  ISETP.GT.AND P3, PT, R56, 0x30, PT ;  /* 0x000000303800780c */ /* 0x000fe20003f64270 */
[--C-:B------:R-:W-:Y:S01]  /*2ec0*/  FFMA.FTZ R26, R26, UR10, -R61.reuse ;  /* 0x0000000a1a1a7c23 */ /* 0x100fe2000801083d */
[----:B------:R-:W-:Y:S01]  /*2ed0*/  FSEL R15, R15, -INF , P2 ;  /* 0xff8000000f0f7808 */ /* 0x000fe20001000000 */
[--C-:B------:R-:W-:Y:S01]  /*2ee0*/  FFMA.FTZ R4, R4, UR10, -R61.reuse ;  /* 0x0000000a04047c23 */ /* 0x100fe2000801083d */
[----:B------:R-:W-:Y:S01]  /*2ef0*/  FMNMX.FTZ R50, R52, R53, !PT ;  /* 0x0000003534327209 */ /* 0x000fe20007810000 */
[----:B------:R-:W-:Y:S01]  /*2f00*/  FFMA.FTZ R2, R2, UR10, -R61 ;  /* 0x0000000a02027c23 */ /* 0x000fe2000801083d */
[----:B------:R-:W-:Y:S01]  /*2f10*/  ISETP.GT.AND P2, PT, R56, 0x31, PT ;  /* 0x000000313800780c */ /* 0x000fe20003f44270 */
[----:B------:R-:W3:Y:S01]  /*2f20*/  MUFU.TANH R71, R71 ;  /* 0x0000004700477308 */ /* 0x000ee20000002400 */
[----:B0-----:R-:W-:-:S02]  /*2f30*/  FSEL R13, R13, -INF , P3 ;  /* 0xff8000000d0d7808 */ /* 0x001fc40001800000 */
[----:B------:R-:W-:Y:S02]  /*2f40*/  FMNMX.FTZ R50, R15, R50, !PT ;  /* 0x000000320f327209 */ /* 0x000fe40007810000 */
[----:B------:R-:W-:Y:S02]  /*2f50*/  ISETP.GT.AND P3, PT, R56, 0x38, PT ;  /* 0x000000383800780c */ /* 0x000fe40003f64270 */
[----:B-1----:R-:W-:Y:S01]  /*2f60*/  FSEL R48, R14, -INF , P2 ;  /* 0xff8000000e307808 */ /* 0x002fe20001000000 */
[----:B------:R-:W0:Y:S01]  /*2f70*/  MUFU.TANH R74, R74 ;  /* 0x0000004a004a7308 */ /* 0x000e220000002400 */
[----:B------:R-:W-:Y:S01]  /*2f80*/  FMNMX.FTZ R53, R13, R50, !PT ;  /* 0x000000320d357209 */ /* 0x000fe20007810000 */
[----:B------:R-:W-:Y:S01]  /*2f90*/  FFMA.FTZ R14, R47, UR10, -R61 ;  /* 0x0000000a2f0e7c23 */ /* 0x000fe2000801083d */
[----:B------:R-:W-:Y:S02]  /*2fa0*/  ISETP.GT.AND P2, PT, R56, 0x39, PT ;  /* 0x000000393800780c */ /* 0x000fe40003f44270 */
[----:B--2---:R-:W-:-:S02]  /*2fb0*/  FSEL R11, R11, -INF , P3 ;  /* 0xff8000000b0b7808 */ /* 0x004fc40001800000 */
[----:B------:R-:W-:Y:S01]  /*2fc0*/  FMNMX.FTZ R50, R48, R53, !PT ;  /* 0x0000003530327209 */ /* 0x000fe20007810000 */
[----:B------:R-:W1:Y:S01]  /*2fd0*/  MUFU.TANH R70, R70 ;  /* 0x0000004600467308 */ /* 0x000e620000002400 */
[C---:B------:R-:W-:Y:S02]  /*2fe0*/  ISETP.GT.AND P3, PT, R56.reuse, 0x40, PT ;  /* 0x000000403800780c */ /* 0x040fe40003f64270 */
[----:B----4-:R-:W-:Y:S02]  /*2ff0*/  FSEL R9, R9, -INF , P2 ;  /* 0xff80000009097808 */ /* 0x010fe40001000000 */
[----:B------:R-:W-:Y:S02]  /*3000*/  FMNMX.FTZ R50, R11, R50, !PT ;  /* 0x000000320b327209 */ /* 0x000fe40007810000 */
[----:B------:R-:W-:Y:S01]  /*3010*/  ISETP.GT.AND P2, PT, R56, 0x41, PT ;  /* 0x000000413800780c */ /* 0x000fe20003f44270 */
[----:B------:R-:W2:Y:S01]  /*3020*/  MUFU.TANH R69, R69 ;  /* 0x0000004500457308 */ /* 0x000ea20000002400 */
[----:B-----5:R-:W-:-:S02]  /*3030*/  FSEL R5, R5, -INF , P3 ;  /* 0xff80000005057808 */ /* 0x020fc40001800000 */
[----:B------:R-:W-:Y:S02]  /*3040*/  FMNMX.FTZ R50, R9, R50, !PT ;  /* 0x0000003209327209 */ /* 0x000fe40007810000 */
[C---:B------:R-:W-:Y:S02]  /*3050*/  ISETP.GT.AND P3, PT, R56.reuse, 0x48, PT ;  /* 0x000000483800780c */ /* 0x040fe40003f64270 */
[----:B------:R-:W-:Y:S01]  /*3060*/  FSEL R7, R7, -INF , P2 ;  /* 0xff80000007077808 */ /* 0x000fe20001000000 */
[----:B------:R-:W4:Y:S01]  /*3070*/  MUFU.TANH R68, R68 ;  /* 0x0000004400447308 */ /* 0x000f220000002400 */
[----:B------:R-:W-:Y:S02]  /*3080*/  FMNMX.FTZ R50, R5, R50, !PT ;  /* 0x0000003205327209 */ /* 0x000fe40007810000 */
[----:B------:R-:W-:Y:S02]  /*3090*/  ISETP.GT.AND P2, PT, R56, 0x49, PT ;  /* 0x000000493800780c */ /* 0x000fe40003f44270 */
[----:B---3--:R-:W-:-:S02]  /*30a0*/  FSEL R58, R58, -INF , P3 ;  /* 0xff8000003a3a7808 */ /* 0x008fc40001800000 */
[----:B------:R-:W-:Y:S01]  /*30b0*/  FMNMX.FTZ R45, R7, R50, !PT ;  /* 0x00000032072d7209 */ /* 0x000fe20007810000 */
[----:B------:R-:W3:Y:S01]  /*30c0*/  MUFU.TANH R72, R72 ;  /* 0x0000004800487308 */ /* 0x000ee20000002400 */
[----:B------:R-:W-:Y:S02]  /*30d0*/  ISETP.GT.AND P3, PT, R56, 0x50, PT ;  /* 0x000000503800780c */ /* 0x000fe40003f64270 */
[----:B------:R-:W-:Y:S02]  /*30e0*/  FSEL R67, R67, -INF , P2 ;  /* 0xff80000043437808 */ /* 0x000fe40001000000 */
[----:B------:R-:W-:Y:S02]  /*30f0*/  FMNMX.FTZ R50, R58, R45, !PT ;  /* 0x0000002d3a327209 */ /* 0x000fe40007810000 */
[----:B------:R-:W-:Y:S01]  /*3100*/  ISETP.GT.AND P2, PT, R56, 0x51, PT ;  /* 0x000000513800780c */ /* 0x000fe20003f44270 */
[----:B------:R-:W5:Y:S01]  /*3110*/  MUFU.TANH R60, R60 ;  /* 0x0000003c003c7308 */ /* 0x000f620000002400 */
[----:B------:R-:W-:-:S02]  /*3120*/  FSEL R71, R71, -INF , P3 ;  /* 0xff80000047477808 */ /* 0x000fc40001800000 */
[----:B------:R-:W-:Y:S02]  /*3130*/  FMNMX.FTZ R50, R67, R50, !PT ;  /* 0x0000003243327209 */ /* 0x000fe40007810000 */
[----:B------:R-:W-:Y:S02]  /*3140*/  ISETP.GT.AND P3, PT, R56, 0x58, PT ;  /* 0x000000583800780c */ /* 0x000fe40003f64270 */
[----:B0-----:R-:W-:Y:S01]  /*3150*/  FSEL R74, R74, -INF , P2 ;  /* 0xff8000004a4a7808 */ /* 0x001fe20001000000 */
[----:B------:R-:W0:Y:S01]  /*3160*/  MUFU.TANH R63, R63 ;  /* 0x0000003f003f7308 */ /* 0x000e220000002400 */
[----:B------:R-:W-:Y:S02]  /*3170*/  FMNMX.FTZ R45, R71, R50, !PT ;  /* 0x00000032472d7209 */ /* 0x000fe40007810000 */
[----:B------:R-:W-:Y:S02]  /*3180*/  ISETP.GT.AND P2, PT, R56, 0x59, PT ;  /* 0x000000593800780c */ /* 0x000fe40003f44270 */
[----:B-1----:R-:W-:-:S02]  /*3190*/  FSEL R70, R70, -INF , P3 ;  /* 0xff80000046467808 */ /* 0x002fc40001800000 */
[----:B------:R-:W-:Y:S01]  /*31a0*/  FMNMX.FTZ R45, R74, R45, !PT ;  /* 0x0000002d4a2d7209 */ /* 0x000fe20007810000 */
[----:B------:R-:W1:Y:S01]  /*31b0*/  MUFU.TANH R62, R62 ;  /* 0x0000003e003e7308 */ /* 0x000e620000002400 */
[----:B------:R-:W-:Y:S02]  /*31c0*/  ISETP.GT.AND P3, PT, R56, 0x60, PT ;  /* 0x000000603800780c */ /* 0x000fe40003f64270 */
[----:B--2---:R-:W-:Y:S02]  /*31d0*/  FSEL R69, R69, -INF , P2 ;  /* 0xff80000045457808 */ /* 0x004fe40001000000 */
[----:B------:R-:W-:Y:S02]  /*31e0*/  FMNMX.FTZ R50, R70, R45, !PT ;  /* 0x0000002d46327209 */ /* 0x000fe40007810000 */
[----:B------:R-:W-:Y:S01]  /*31f0*/  ISETP.GT.AND P2, PT, R56, 0x61, PT ;  /* 0x000000613800780c */ /* 0x000fe20003f44270 */
[----:B------:R-:W2:Y:S01]  /*3200*/  MUFU.TANH R64, R64 ;  /* 0x0000004000407308 */ /* 0x000ea20000002400 */
[----:B----4-:R-:W-:-:S02]  /*3210*/  FSEL R68, R68, -INF , P3 ;  /* 0xff80000044447808 */ /* 0x010fc40001800000 */
[----:B------:R-:W-:Y:S02]  /*3220*/  FMNMX.FTZ R43, R69, R50, !PT ;  /* 0x00000032452b7209 */ /* 0x000fe40007810000 */
[----:B------:R-:W-:Y:S02]  /*3230*/  ISETP.GT.AND P3, PT, R56, 0x68, PT ;  /* 0x000000683800780c */ /* 0x000fe40003f64270 */
[----:B---3--:R-:W-:Y:S01]  /*3240*/  FSEL R72, R72, -INF , P2 ;  /* 0xff80000048487808 */ /* 0x008fe20001000000 */
[----:B------:R-:W3:Y:S01]  /*3250*/  MUFU.TANH R65, R65 ;  /* 0x0000004100417308 */ /* 0x000ee20000002400 */
[----:B------:R-:W-:Y:S02]  /*3260*/  FMNMX.FTZ R43, R68, R43, !PT ;  /* 0x0000002b442b7209 */ /* 0x000fe40007810000 */
[----:B------:R-:W-:Y:S02]  /*3270*/  ISETP.GT.AND P2, PT, R56, 0x69, PT ;  /* 0x000000693800780c */ /* 0x000fe40003f44270 */
[----:B-----5:R-:W-:-:S02]  /*3280*/  FSEL R60, R60, -INF , P3 ;  /* 0xff8000003c3c7808 */ /* 0x020fc40001800000 */
[----:B------:R-:W-:Y:S01]  /*3290*/  FMNMX.FTZ R43, R72, R43, !PT ;  /* 0x0000002b482b7209 */ /* 0x000fe20007810000 */
[----:B------:R-:W4:Y:S01]  /*32a0*/  MUFU.TANH R66, R66 ;  /* 0x0000004200427308 */ /* 0x000f220000002400 */
[----:B------:R-:W-:Y:S02]  /*32b0*/  ISETP.GT.AND P3, PT, R56, 0x70, PT ;  /* 0x000000703800780c */ /* 0x000fe40003f64270 */
[----:B0-----:R-:W-:Y:S02]  /*32c0*/  FSEL R63, R63, -INF , P2 ;  /* 0xff8000003f3f7808 */ /* 0x001fe40001000000 */
[----:B------:R-:W-:Y:S02]  /*32d0*/  FMNMX.FTZ R50, R60, R43, !PT ;  /* 0x0000002b3c327209 */ /* 0x000fe40007810000 */
[----:B------:R-:W-:Y:S01]  /*32e0*/  ISETP.GT.AND P2, PT, R56, 0x71, PT ;  /* 0x000000713800780c */ /* 0x000fe20003f44270 */
[----:B------:R-:W-:Y:S01]  /*32f0*/  MUFU.EX2 R149, R149 ;  /* 0x0000009500957308 */ /* 0x000fe20000000800 */
[----:B-1----:R-:W-:-:S02]  /*3300*/  FSEL R62, R62, -INF , P3 ;  /* 0xff8000003e3e7808 */ /* 0x002fc40001800000 */
[----:B------:R-:W-:Y:S02]  /*3310*/  FMNMX.FTZ R41, R63, R50, !PT ;  /* 0x000000323f297209 */ /* 0x000fe40007810000 */
[----:B------:R-:W-:Y:S02]  /*3320*/  ISETP.GT.AND P3, PT, R56, 0x78, PT ;  /* 0x000000783800780c */ /* 0x000fe40003f64270 */
[----:B--2---:R-:W-:Y:S01]  /*3330*/  FSEL R64, R64, -INF , P2 ;  /* 0xff80000040407808 */ /* 0x004fe20001000000 */
[----:B------:R-:W0:Y:S01]  /*3340*/  MUFU.EX2 R8, R59 ;  /* 0x0000003b00087308 */ /* 0x000e220000000800 */
[----:B------:R-:W-:Y:S02]  /*3350*/  FMNMX.FTZ R41, R62, R41, !PT ;  /* 0x000000293e297209 */ /* 0x000fe40007810000 */
[----:B------:R-:W-:Y:S02]  /*3360*/  ISETP.GT.AND P2, PT, R56, 0x79, PT ;  /* 0x000000793800780c */ /* 0x000fe40003f44270 */
[----:B---3--:R-:W-:-:S02]  /*3370*/  FSEL R65, R65, -INF , P3 ;  /* 0xff80000041417808 */ /* 0x008fc40001800000 */
[----:B------:R-:W-:Y:S01]  /*3380*/  FMNMX.FTZ R40, R64, R41, !PT ;  /* 0x0000002940287209 */ /* 0x000fe20007810000 */
[----:B------:R-:W1:Y:S01]  /*3390*/  MUFU.EX2 R151, R151 ;  /* 0x0000009700977308 */ /* 0x000e620000000800 */
[----:B----4-:R-:W-:Y:S02]  /*33a0*/  FSEL R66, R66, -INF , P2 ;  /* 0xff80000042427808 */ /* 0x010fe40001000000 */
[----:B------:R-:W-:Y:S01]  /*33b0*/  FMNMX.FTZ R41, R65, R40, !PT ;  /* 0x0000002841297209 */ /* 0x000fe20007810000 */
[----:B------:R-:W-:-:S03]  /*33c0*/  FFMA.FTZ R40, R35, UR10, -R61 ;  /* 0x0000000a23287c23 */ /* 0x000fc6000801083d */
[----:B------:R-:W-:Y:S01]  /*33d0*/  FMNMX.FTZ R41, R66, R41, !PT ;  /* 0x0000002942297209 */ /* 0x000fe20007810000 */
[----:B------:R-:W2:Y:S04]  /*33e0*/  MUFU.EX2 R10, R10 ;  /* 0x0000000a000a7308 */ /* 0x000ea80000000800 */
[----:B------:R-:W3:Y:S04]  /*33f0*/  SHFL.BFLY PT, R50, R41, 0x2, 0x1f ;  /* 0x0c401f0029327f89 */ /* 0x000ee800000e0000 */
[----:B------:R-:W4:Y:S08]  /*3400*/  MUFU.EX2 R145, R145 ;  /* 0x0000009100917308 */ /* 0x000f300000000800 */
[----:B------:R-:W5:Y:S08]  /*3410*/  MUFU.EX2 R12, R55 ;  /* 0x00000037000c7308 */ /* 0x000f700000000800 */
[----:B------:R-:W5:Y:S01]  /*3420*/  MUFU.EX2 R147, R147 ;  /* 0x0000009300937308 */ /* 0x000f620000000800 */
[----:B---3--:R-:W-:-:S07]  /*3430*/  FMNMX.FTZ R50, R41, R50, !PT ;  /* 0x0000003229327209 */ /* 0x008fce0007810000 */
[----:B------:R-:W3:Y:S01]  /*3440*/  MUFU.EX2 R20, R20 ;  /* 0x0000001400147308 */ /* 0x000ee20000000800 */
[----:B------:R-:W0:Y:S07]  /*3450*/  SHFL.BFLY PT, R33, R50, 0x1, 0x1f ;  /* 0x0c201f0032217f89 */ /* 0x000e2e00000e0000 */
        /* <DEDUP_REMOVED lines=9> */
[--C-:B------:R-:W-:Y:S01]  /*34f0*/  FFMA.FTZ R148, R88, UR10, -R32.reuse ;  /* 0x0000000a58947c23 */ /* 0x100fe20008010820 */
[--C-:B------:R-:W-:Y:S01]  /*3500*/  FFMA.FTZ R3, R49, UR10, -R32.reuse ;  /* 0x0000000a31037c23 */ /* 0x100fe20008010820 */
[--C-:B------:R-:W-:Y:S01]  /*3510*/  FFMA.FTZ R140, R21, UR10, -R32.reuse ;  /* 0x0000000a158c7c23 */ /* 0x100fe20008010820 */
[----:B------:R-:W-:Y:S01]  /*3520*/  FFMA.FTZ R21, R24, UR10, -R32 ;  /* 0x0000000a18157c23 */ /* 0x000fe20008010820 */
[----:B------:R-:W-:Y:S01]  /*3530*/  FADD.FTZ R24, R149, R8 ;  /* 0x0000000895187221 */ /* 0x000fe20000010000 */
[--C-:B------:R-:W-:Y:S01]  /*3540*/  FFMA.FTZ R150, R89, UR10, -R32.reuse ;  /* 0x0000000a59967c23 */ /* 0x100fe20008010820 */
[----:B------:R-:W-:Y:S01]  /*3550*/  FFMA.FTZ R132, R5, UR10, -R32 ;  /* 0x0000000a05847c23 */ /* 0x000fe20008010820 */
[----:B------:R-:W-:Y:S01]  /*3560*/  MUFU.EX2 R148, R148 ;  /* 0x0000009400947308 */ /* 0x000fe20000000800 */
[----:B-1----:R-:W-:Y:S01]  /*3570*/  FADD.FTZ R5, R151, R24 ;  /* 0x0000001897057221 */ /* 0x002fe20000010000 */
[--C-:B------:R-:W-:Y:S01]  /*3580*/  FFMA.FTZ R31, R90, UR10, -R32.reuse ;  /* 0x0000000a5a1f7c23 */ /* 0x100fe20008010820 */
[--C-:B------:R-:W-:Y:S01]  /*3590*/  FFMA.FTZ R144, R28, UR10, -R32.reuse ;  /* 0x0000000a1c907c23 */ /* 0x100fe20008010820 */
[--C-:B------:R-:W-:Y:S01]  /*35a0*/  FFMA.FTZ R29, R29, UR10, -R32.reuse ;  /* 0x0000000a1d1d7c23 */ /* 0x100fe20008010820 */
[----:B--2---:R-:W-:Y:S01]  /*35b0*/  FADD.FTZ R24, R10, R5 ;  /* 0x000000050a187221 */ /* 0x004fe20000010000 */
[--C-:B------:R-:W-:Y:S01]  /*35c0*/  FFMA.FTZ R5, R7, UR10, -R32.reuse ;  /* 0x0000000a07057c23 */ /* 0x100fe20008010820 */
[----:B------:R-:W-:Y:S01]  /*35d0*/  FFMA.FTZ R146, R25, UR10, -R32 ;  /* 0x0000000a19927c23 */ /* 0x000fe20008010820 */
[----:B------:R-:W0:Y:S01]  /*35e0*/  MUFU.EX2 R3, R3 ;  /* 0x0000000300037308 */ /* 0x000e220000000800 */
        /* <DEDUP_REMOVED lines=12> */
[----:B---3--:R-:W-:Y:S01]  /*36b0*/  FADD.FTZ R28, R20, R7 ;  /* 0x00000007141c7221 */ /* 0x008fe20000010000 */
[--C-:B------:R-:W-:Y:S01]  /*36c0*/  FFMA.FTZ R7, R67, UR10, -R32.reuse ;  /* 0x0000000a43077c23 */ /* 0x100fe20008010820 */
[----:B------:R-:W-:Y:S01]  /*36d0*/  FFMA.FTZ R128, R71, UR10, -R32 ;  /* 0x0000000a47807c23 */ /* 0x000fe20008010820 */
[----:B------:R-:W2:Y:S01]  /*36e0*/  MUFU.EX2 R31, R31 ;  /* 0x0000001f001f7308 */ /* 0x000ea20000000800 */
[----:B0-----:R-:W-:Y:S01]  /*36f0*/  FADD.FTZ R11, R148, R3 ;  /* 0x00000003940b7221 */ /* 0x001fe20000010000 */
[----:B------:R-:W-:Y:S01]  /*3700*/  FADD.FTZ R33, R141, R28 ;  /* 0x0000001c8d217221 */ /* 0x000fe20000010000 */
[--C-:B------:R-:W-:Y:S01]  /*3710*/  FFMA.FTZ R130, R70, UR10, -R32.reuse ;  /* 0x0000000a46827c23 */ /* 0x100fe20008010820 */
[--C-:B------:R-:W-:Y:S01]  /*3720*/  FFMA.FTZ R69, R69, UR10, -R32.reuse ;  /* 0x0000000a45457c23 */ /* 0x100fe20008010820 */
[----:B------:R-:W-:Y:S01]  /*3730*/  F2FP.F16.F32.PACK_AB R149, R8, R149 ;  /* 0x000000950895723e */ /* 0x000fe200000000ff */
[----:B------:R-:W-:Y:S01]  /*3740*/  FADD.FTZ R28, R14, R33 ;  /* 0x000000210e1c7221 */ /* 0x000fe20000010000 */
[--C-:B------:R-:W-:Y:S01]  /*3750*/  FFMA.FTZ R68, R68, UR10, -R32.reuse ;  /* 0x0000000a44447c23 */ /* 0x100fe20008010820 */
[----:B------:R-:W0:Y:S01]  /*3760*/  MUFU.EX2 R144, R144 ;  /* 0x0000009000907308 */ /* 0x000e220000000800 */
[----:B-1----:R-:W-:Y:S01]  /*3770*/  FADD.FTZ R24, R150, R11 ;  /* 0x0000000b96187221 */ /* 0x002fe20000010000 */
[--C-:B------:R-:W-:Y:S01]  /*3780*/  FFMA.FTZ R72, R72, UR10, -R32.reuse ;  /* 0x0000000a48487c23 */ /* 0x100fe20008010820 */
[--C-:B------:R-:W-:Y:S01]  /*3790*/  FFMA.FTZ R60, R60, UR10, -R32.reuse ;  /* 0x0000000a3c3c7c23 */ /* 0x100fe20008010820 */
[--C-:B------:R-:W-:Y:S01]  /*37a0*/  FFMA.FTZ R63, R63, UR10, -R32.reuse ;  /* 0x0000000a3f3f7c23 */ /* 0x100fe20008010820 */
[--C-:B------:R-:W-:Y:S01]  /*37b0*/  FFMA.FTZ R62, R62, UR10, -R32.reuse ;  /* 0x0000000a3e3e7c23 */ /* 0x100fe20008010820 */
[--C-:B------:R-:W-:Y:S01]  /*37c0*/  FFMA.FTZ R64, R64, UR10, -R32.reuse ;  /* 0x0000000a40407c23 */ /* 0x100fe20008010820 */
[----:B------:R-:W-:Y:S01]  /*37d0*/  FFMA.FTZ R65, R65, UR10, -R32 ;  /* 0x0000000a41417c23 */ /* 0x000fe20008010820 */
[----:B------:R-:W1:Y:S01]  /*37e0*/  MUFU.EX2 R29, R29 ;  /* 0x0000001d001d7308 */ /* 0x000e620000000800 */
[----:B--2---:R-:W-:Y:S01]  /*37f0*/  FADD.FTZ R11, R31, R24 ;  /* 0x000000181f0b7221 */ /* 0x004fe20000010000 */
[----:B------:R-:W-:Y:S01]  /*3800*/  F2FP.F16.F32.PACK_AB R148, R3, R148 ;  /* 0x000000940394723e */ /* 0x000fe200000000ff */
[--C-:B------:R-:W-:Y:S01]  /*3810*/  IMAD.MOV.U32 R90, RZ, RZ, R119.reuse ;  /* 0x000000ffff5a7224 */ /* 0x100fe200078e0077 */
[----:B------:R-:W-:Y:S01]  /*3820*/  F2FP.F16.F32.PACK_AB R151, R10, R151 ;  /* 0x000000970a97723e */ /* 0x000fe200000000ff */
[--C-:B------:R-:W-:Y:S01]  /*3830*/  IMAD.MOV.U32 R89, RZ, RZ, R119.reuse ;  /* 0x000000ffff597224 */ /* 0x100fe200078e0077 */
[----:B------:R-:W-:Y:S01]  /*3840*/  F2FP.F16.F32.PACK_AB R145, R12, R145 ;  /* 0x000000910c91723e */ /* 0x000fe200000000ff */
[----:B------:R-:W-:Y:S01]  /*3850*/  IMAD.MOV.U32 R88, RZ, RZ, R119 ;  /* 0x000000ffff587224 */ /* 0x000fe200078e0077 */
        /* <DEDUP_REMOVED lines=9> */
[----:B------:R-:W-:Y:S01]  /*38f0*/  FFMA.FTZ R32, R66, UR10, -R32 ;  /* 0x0000000a42207c23 */ /* 0x000fe20008010820 */
[----:B------:R-:W-:Y:S02]  /*3900*/  F2FP.F16.F32.PACK_AB R143, R46, R143 ;  /* 0x0000008f2e8f723e */ /* 0x000fe400000000ff */
[----:B------:R-:W-:Y:S02]  /*3910*/  F2FP.F16.F32.PACK_AB R150, R31, R150 ;  /* 0x000000961f96723e */ /* 0x000fe400000000ff */
[----:B------:R-:W-:Y:S01]  /*3920*/  F2FP.F16.F32.PACK_AB R144, R29, R144 ;  /* 0x000000901d90723e */ /* 0x000fe200000000ff */
        /* <DEDUP_REMOVED lines=109> */
[----:B------:R-:W-:-:S03]  /*4000*/  F2FP.F16.F32.PACK_AB R120, R35, R62 ;  /* 0x0000003e2378723e */ /* 0x000fc600000000ff */
[----:B-1----:R-:W-:-:S04]  /*4010*/  FADD.FTZ R3, R65, R2 ;  /* 0x0000000241037221 */ /* 0x002fc80000010000 */
[C---:B--2---:R-:W-:Y:S01]  /*4020*/  FADD.FTZ R2, R32.reuse, R3 ;  /* 0x0000000320027221 */ /* 0x044fe20000010000 */
[----:B------:R-:W-:Y:S01]  /*4030*/  F2FP.F16.F32.PACK_AB R122, R32, R65 ;  /* 0x00000041207a723e */ /* 0x000fe200000000ff */
[----:B------:R-:W-:Y:S06]  /*4040*/  @!P2 BRA `(.L_x_1705) ;  /* 0x0000002c00b0a947 */ /* 0x000fec0003800000 */
        /* <DEDUP_REMOVED lines=18> */
[----:B------:R-:W-:Y:S01]  /*4170*/  UMOV UR26, UR40 ;  /* 0x00000028001a7c82 */ /* 0x000fe20008000000 */
[----:B------:R-:W-:Y:S01]  /*4180*/  UMOV UR24, UR37 ;  /* 0x0000002500187c82 */ /* 0x000fe20008000000 */
[----:B------:R-:W-:Y:S01]  /*4190*/  ULDC UR22, c[0x0][0x9d8] ;  /* 0x0002760000167ab9 */ /* 0x000fe20000000800 */
[----:B------:R-:W-:-:S05]  /*41a0*/  ULDC UR21, c[0x0][0x988] ;  /* 0x0002620000157ab9 */ /* 0x000fca0000000800 */
.L_x_1714:
        /* <DEDUP_REMOVED lines=9> */
.L_x_1707:
[----:B------:R-:W-:Y:S01]  /*4240*/  ULEA UR6, UR37, UR41, 0x3 ;  /* 0x0000002925067291 */ /* 0x000fe2000f8e183f */
[----:B------:R-:W-:-:S05]  /*4250*/  IMAD.U32 R5, RZ, RZ, UR40 ;  /* 0x00000028ff057e24 */ /* 0x000fca000f8e00ff */
[----:B------:R-:W-:-:S04]  /*4260*/  SHF.L.U32 R5, R5, 0x1f, RZ ;  /* 0x0000001f05057819 */ /* 0x000fc800000006ff */
[----:B------:R0:W1:Y:S01]  /*4270*/  SYNCS.PHASECHK.TRANS64.TRYWAIT P2, [UR6+0x16830], R5 ;  /* 0x01683005ff0075a7 */ /* 0x0000620008040146 */
[----:B------:R-:W-:Y:S05]  /*4280*/  @!P0 BRA `(.L_x_1708) ;  /* 0x0000000000048947 */ /* 0x000fea0003800000 */
[----:B------:R-:W-:Y:S01]  /*4290*/  BPT.TRAP 0x1 ;  /* 0x000000040000795c */ /* 0x000fe20000300000 */
.L_x_1708:
[----:B-1----:R-:W-:Y:S05]  /*42a0*/  @P2 BRA `(.L_x_1706) ;  /* 0x0000000000082947 */ /* 0x002fea0003800000 */
[----:B------:R-:W1:Y:S02]  /*42b0*/  SYNCS.PHASECHK.TRANS64.TRYWAIT P2, [UR6+0x16830], R5 ;  /* 0x01683005ff0075a7 */ /* 0x000e640008040146 */
[----:B-1----:R-:W-:Y:S05]  /*42c0*/  @!P2 BRA `(.L_x_1709) ;  /* 0x000000b40098a947 */ /* 0x002fea0003800000 */
.L_x_1706:
[----:B01----:R-:W-:Y:S01]  /*42d0*/  IADD3 R5, R23, 0x8, RZ ;  /* 0x0000000817057810 */ /* 0x003fe20007ffe0ff */
        /* <DEDUP_REMOVED lines=24> */
.L_x_1711:
[----:B------:R-:W-:Y:S01]  /*4460*/  ULEA UR6, UR24, UR41, 0x3 ;  /* 0x0000002918067291 */ /* 0x000fe2000f8e183f */
[----:B------:R-:W-:-:S05]  /*4470*/  IMAD.U32 R5, RZ, RZ, UR26 ;  /* 0x0000001aff057e24 */ /* 0x000fca000f8e00ff */
[----:B------:R-:W-:-:S04]  /*4480*/  SHF.L.U32 R5, R5, 0x1f, RZ ;  /* 0x0000001f05057819 */ /* 0x000fc800000006ff */
[----:B------:R0:W1:Y:S01]  /*4490*/  SYNCS.PHASECHK.TRANS64.TRYWAIT P2, [UR6+0x16850], R5 ;  /* 0x01685005ff0075a7 */ /* 0x0000620008040146 */
[----:B------:R-:W-:Y:S05]  /*44a0*/  @!P0 BRA `(.L_x_1712) ;  /* 0x0000000000048947 */ /* 0x000fea0003800000 */
[----:B------:R-:W-:Y:S01]  /*44b0*/  BPT.TRAP 0x1 ;  /* 0x000000040000795c */ /* 0x000fe20000300000 */
.L_x_1712:
[----:B-1----:R-:W-:Y:S05]  /*44c0*/  @P2 BRA `(.L_x_1710) ;  /* 0x0000000000082947 */ /* 0x002fea0003800000 */
[----:B------:R-:W1:Y:S02]  /*44d0*/  SYNCS.PHASECHK.TRANS64.TRYWAIT P2, [UR6+0x16850], R5 ;  /* 0x01685005ff0075a7 */ /* 0x000e640008040146 */
[----:B-1----:R-:W-:Y:S05]  /*44e0*/  @!P2 BRA `(.L_x_1713) ;  /* 0x000000b40028a947 */ /* 0x002fea0003800000 */
.L_x_1710:
[----:B------:R-:W-:Y:S01]  /*44f0*/  UIADD3 UR6, UR41, 0x400, URZ ;  /* 0x0000040029067890 */ /* 0x000fe2000fffe03f */
[----:B------:R-:W-:Y:S01]  /*4500*/  WARPGROUP.ARRIVE ;  /* 0x00000000000079c5 */ /* 0x000fe20000000000 */
[----:B------:R-:W-:Y:S01]  /*4510*/  UMOV UR7, 0x40000040 ;  /* 0x4000004000077882 */ /* 0x000fe20000000000 */
[----:B01----:R-:W-:Y:S01]  /*4520*/  FMUL.FTZ R5, R24, UR22 ;  /* 0x0000001618057c20 */ /* 0x003fe20008410000 */
[----:B------:R-:W-:Y:S01]  /*4530*/  USHF.R.U32.HI UR6, URZ, 0x4, UR6 ;  /* 0x000000043f067899 */ /* 0x000fe20008011606 */
[----:B------:R-:W-:Y:S01]  /*4540*/  FMUL.FTZ R6, R25, UR22 ;  /* 0x0000001619067c20 */ /* 0x000fe20008410000 */
[----:B------:R-:W-:Y:S01]  /*4550*/  FMUL.FTZ R10, R29, UR22 ;  /* 0x000000161d0a7c20 */ /* 0x000fe20008410000 */
[----:B------:R-:W-:Y:S01]  /*4560*/  FMUL.FTZ R29, R41, UR22 ;  /* 0x00000016291d7c20 */ /* 0x000fe20008410000 */
[----:B------:R-:W-:Y:S01]  /*4570*/  ULOP3.LUT UR6, UR6, 0x3fff, URZ, 0xc0, !UPT ;  /* 0x00003fff06067892 */ /* 0x000fe2000f8ec03f */
[----:B------:R-:W0:Y:S01]  /*4580*/  MUFU.TANH R5, R5 ;  /* 0x0000000500057308 */ /* 0x000e220000002400 */
[----:B------:R-:W-:-:S02]  /*4590*/  IMAD.MOV.U32 R41, RZ, RZ, -0x2 ;  /* 0xfffffffeff297424 */ /* 0x000fc400078e00ff */
        /* <DEDUP_REMOVED lines=53> */
[----:B------:R-:W-:Y:S01]  /*48f0*/  UMOV UR10, UR21 ;  /* 0x00000015000a7c82 */ /* 0x000fe20008000000 */
[----:B------:R-:W5:Y:S01]  /*4900*/  MUFU.TANH R24, R24 ;  /* 0x0000001800187308 */ /* 0x000f620000002400 */
[----:B------:R-:W-:Y:S01]  /*4910*/  FMUL.FTZ R65, R66, UR22 ;  /* 0x0000001642417c20 */ /* 0x000fe20008410000 */
[----:B------:R-:W-:Y:S01]  /*4920*/  FMUL.FTZ R66, R67, UR22 ;  /* 0x0000001643427c20 */ /* 0x000fe20008410000 */
[----:B------:R-:W-:Y:S01]  /*4930*/  FMUL.FTZ R67, R70, UR22 ;  /* 0x0000001646437c20 */ /* 0x000fe20008410000 */
[----:B------:R-:W-:Y:S01]  /*4940*/  FMUL.FTZ R70, R75, UR22 ;  /* 0x000000164b467c20 */ /* 0x000fe20008410000 */
[----:B------:R-:W-:Y:S01]  /*4950*/  FMUL.FTZ R75, R86, UR22 ;  /* 0x00000016564b7c20 */ /* 0x000fe20008410000 */
[----:B------:R-:W-:-:S02]  /*4960*/  UISETP.GT.AND UP0, UPT, UR25, UR23, UPT ;  /* 0x000000171900728c */ /* 0x000fc4000bf04270 */
[----:B------:R-:W5:Y:S01]  /*4970*/  MUFU.TANH R27, R27 ;  /* 0x0000001b001b7308 */ /* 0x000f620000002400 */
[----:B------:R-:W-:-:S07]  /*4980*/  UMOV UR26, UR40 ;  /* 0x00000028001a7c82 */ /* 0x000fce0008000000 */
        /* <DEDUP_REMOVED lines=8> */
[----:B------:R-:W-:Y:S01]  /*4a10*/  UMOV UR7, 0x40000040 ;  /* 0x4000004000077882 */ /* 0x000fe20000000000 */
[----:B------:R-:W-:Y:S02]  /*4a20*/  UIMAD UR6, UR25, UR6, 0x1 ;  /* 0x00000001190674a4 */ /* 0x000fe4000f8e0206 */
[----:B------:R-:W-:Y:S02]  /*4a30*/  UIADD3 UR25, UR25, -0x1, URZ ;  /* 0xffffffff19197890 */ /* 0x000fe4000fffe03f */
[----:B------:R-:W5:Y:S01]  /*4a40*/  MUFU.TANH R43, R43 ;  /* 0x0000002b002b7308 */ /* 0x000f620000002400 */
[----:B------:R-:W-:-:S04]  /*4a50*/  UIMAD UR6, UR51, 0xc0, UR6 ;  /* 0x000000c0330678a4 */ /* 0x000fc8000f8e0206 */
[----:B------:R-:W-:-:S03]  /*4a60*/  UIADD3 UR6, -UR50, UR6, UR49 ;  /* 0x0000000632067290 */ /* 0x000fc6000fffe131 */
[----:B------:R-:W5:Y:S03]  /*4a70*/  MUFU.TANH R46, R46 ;  /* 0x0000002e002e7308 */ /* 0x000f660000002400 */
[----:B------:R-:W-:Y:S01]  /*4a80*/  IMAD R42, R18, R41, UR6 ;  /* 0x00000006122a7e24 */ /* 0x000fe2000f8e0229 */
[----:B------:R-:W-:Y:S01]  /*4a90*/  UIADD3 UR6, UR11, 0x100, URZ ;  /* 0x000001000b067890 */ /* 0x000fe2000fffe03f */
[----:B------:R-:W-:Y:S02]  /*4aa0*/  FMUL.FTZ R41, R59, UR22 ;  /* 0x000000163b297c20 */ /* 0x000fe40008410000 */
[----:B------:R-:W-:Y:S01]  /*4ab0*/  IMAD.IADD R42, R19, 0x1, R42 ;  /* 0x00000001132a7824 */ /* 0x000fe200078e022a */
[----:B------:R-:W5:Y:S04]  /*4ac0*/  MUFU.TANH R45, R45 ;  /* 0x0000002d002d7308 */ /* 0x000f680000002400 */
[----:B------:R-:W-:-:S02]  /*4ad0*/  ISETP.GT.AND P2, PT, R42, RZ, PT ;  /* 0x000000ff2a00720c */ /* 0x000fc40003f44270 */
[C---:B------:R-:W-:Y:S02]  /*4ae0*/  ISETP.GT.AND P3, PT, R42.reuse, 0x1, PT ;  /* 0x000000012a00780c */ /* 0x040fe40003f64270 */
[----:B0-----:R-:W-:Y:S01]  /*4af0*/  FSEL R44, R5, -INF , P2 ;  /* 0xff800000052c7808 */ /* 0x001fe20001000000 */
[----:B------:R-:W0:Y:S01]  /*4b00*/  MUFU.TANH R47, R47 ;  /* 0x0000002f002f7308 */ /* 0x000e220000002400 */
[----:B------:R-:W-:Y:S02]  /*4b10*/  ISETP.GT.AND P2, PT, R42, 0x8, PT ;  /* 0x000000082a00780c */ /* 0x000fe40003f44270 */
[----:B-1----:R-:W-:Y:S02]  /*4b20*/  FSEL R6, R6, -INF , P3 ;  /* 0xff80000006067808 */ /* 0x002fe40001800000 */
[----:B------:R-:W-:Y:S02]  /*4b30*/  FMNMX.FTZ R5, R44, R3, !PT ;  /* 0x000000032c057209 */ /* 0x000fe40007810000 */
[----:B------:R-:W-:Y:S01]  /*4b40*/  ISETP.GT.AND P3, PT, R42, 0x9, PT ;  /* 0x000000092a00780c */ /* 0x000fe20003f64270 */
[----:B------:R-:W1:Y:S01]  /*4b50*/  MUFU.TANH R48, R48 ;  /* 0x0000003000307308 */ /* 0x000e620000002400 */
[----:B--2---:R-:W-:-:S02]  /*4b60*/  FSEL R9, R9, -INF , P2 ;  /* 0xff80000009097808 */ /* 0x004fc40001000000 */
[----:B------:R-:W-:Y:S02]  /*4b70*/  FMNMX.FTZ R52, R6, R5, !PT ;  /* 0x0000000506347209 */ /* 0x000fe40007810000 */
[----:B------:R-:W-:Y:S02]  /*4b80*/  ISETP.GT.AND P2, PT, R42, 0x10, PT ;  /* 0x000000102a00780c */ /* 0x000fe40003f44270 */
[----:B---3--:R-:W-:Y:S01]  /*4b90*/  FSEL R10, R10, -INF , P3 ;  /* 0xff8000000a0a7808 */ /* 0x008fe20001800000 */
[----:B------:R-:W2:Y:S01]  /*4ba0*/  MUFU.TANH R49, R49 ;  /* 0x0000003100317308 */ /* 0x000ea20000002400 */
[----:B------:R-:W-:Y:S01]  /*4bb0*/  FMNMX.FTZ R5, R9, R52, !PT ;  /* 0x0000003409057209 */ /* 0x000fe20007810000 */
[----:B------:R-:W-:Y:S01]  /*4bc0*/  FMUL.FTZ R52, R64, UR22 ;  /* 0x0000001640347c20 */ /* 0x000fe20008410000 */
[----:B------:R-:W-:Y:S02]  /*4bd0*/  ISETP.GT.AND P3, PT, R42, 0x11, PT ;  /* 0x000000112a00780c */ /* 0x000fe40003f64270 */
[----:B----4-:R-:W-:-:S02]  /*4be0*/  FSEL R13, R13, -INF , P2 ;  /* 0xff8000000d0d7808 */ /* 0x010fc40001000000 */
[----:B------:R-:W-:Y:S01]  /*4bf0*/  FMNMX.FTZ R54, R10, R5, !PT ;  /* 0x000000050a367209 */ /* 0x000fe20007810000 */
[----:B------:R-:W3:Y:S01]  /*4c00*/  MUFU.TANH R50, R50 ;  /* 0x0000003200327308 */ /* 0x000ee20000002400 */
[----:B------:R-:W-:Y:S02]  /*4c10*/  ISETP.GT.AND P2, PT, R42, 0x18, PT ;  /* 0x000000182a00780c */ /* 0x000fe40003f44270 */
[----:B-----5:R-:W-:Y:S02]  /*4c20*/  FSEL R14, R14, -INF , P3 ;  /* 0xff8000000e0e7808 */ /* 0x020fe40001800000 */
[----:B------:R-:W-:Y:S02]  /*4c30*/  FMNMX.FTZ R5, R13, R54, !PT ;  /* 0x000000360d057209 */ /* 0x000fe40007810000 */
[----:B------:R-:W-:Y:S01]  /*4c40*/  ISETP.GT.AND P3, PT, R42, 0x19, PT ;  /* 0x000000192a00780c */ /* 0x000fe20003f64270 */
[----:B------:R-:W4:Y:S01]  /*4c50*/  MUFU.TANH R52, R52 ;  /* 0x0000003400347308 */ /* 0x000f220000002400 */
[----:B------:R-:W-:-:S02]  /*4c60*/  FSEL R21, R21, -INF , P2 ;  /* 0xff80000015157808 */ /* 0x000fc40001000000 */
[----:B------:R-:W-:Y:S02]  /*4c70*/  FMNMX.FTZ R54, R14, R5, !PT ;  /* 0x000000050e367209 */ /* 0x000fe40007810000 */
[----:B------:R-:W-:Y:S02]  /*4c80*/  ISETP.GT.AND P2, PT, R42, 0x20, PT ;  /* 0x000000202a00780c */ /* 0x000fe40003f44270 */
[----:B------:R-:W-:Y:S01]  /*4c90*/  FSEL R24, R24, -INF , P3 ;  /* 0xff80000018187808 */ /* 0x000fe20001800000 */
[----:B------:R-:W5:Y:S01]  /*4ca0*/  MUFU.TANH R51, R51 ;  /* 0x0000003300337308 */ /* 0x000f620000002400 */
[----:B------:R-:W-:Y:S02]  /*4cb0*/  FMNMX.FTZ R55, R21, R54, !PT ;  /* 0x0000003615377209 */ /* 0x000fe40007810000 */
[----:B------:R-:W-:Y:S02]  /*4cc0*/  ISETP.GT.AND P3, PT, R42, 0x21, PT ;  /* 0x000000212a00780c */ /* 0x000fe40003f64270 */
[----:B------:R-:W-:Y:S01]  /*4cd0*/  FSEL R5, R27, -INF , P2 ;  /* 0xff8000001b057808 */ /* 0x000fe20001000000 */
[----:B------:R-:W-:-:S02]  /*4ce0*/  WARPGROUP.DEPBAR.LE gsb0, 0x0 ;  /* 0x00008000000079c5 */ /* 0x000fc40000010000 */
[----:B------:R-:W-:Y:S01]  /*4cf0*/  WARPGROUP.ARRIVE ;  /* 0x00000000000079c5 */ /* 0x000fe20000000000 */
[----:B------:R-:W-:Y:S01]  /*4d00*/  FMNMX.FTZ R54, R24, R55, !PT ;  /* 0x0000003718367209 */ /* 0x000fe20007810000 */
[----:B------:R-:W5:Y:S01]  /*4d10*/  MUFU.TANH R53, R53 ;  /* 0x0000003500357308 */ /* 0x000f620000002400 */
[----:B------:R-:W-:Y:S01]  /*4d20*/  ISETP.GT.AND P2, PT, R42, 0x28, PT ;  /* 0x000000282a00780c */ /* 0x000fe20003f44270 */
[----:B------:R-:W-:Y:S01]  /*4d30*/  FMUL.FTZ R55, R72, UR22 ;  /* 0x0000001648377c20 */ /* 0x000fe20008410000 */
[----:B------:R-:W-:Y:S01]  /*4d40*/  FSEL R29, R29, -INF , P3 ;  /* 0xff8000001d1d7808 */ /* 0x000fe20001800000 */
[----:B------:R-:W-:Y:S01]  /*4d50*/  HGMMA.64x64x16.F32 R88, R140, gdesc[UR4].tnspB, R88, gsb0 ;  /* 0x40e000048c587df0 */ /* 0x000fe20008000858 */
[----:B------:R-:W-:Y:S01]  /*4d60*/  FMNMX.FTZ R56, R5, R54, !PT ;  /* 0x0000003605387209 */ /* 0x000fe20007810000 */
[----:B------:R-:W-:Y:S01]  /*4d70*/  FMUL.FTZ R54, R69, UR22 ;  /* 0x0000001645367c20 */ /* 0x000fe20008410000 */
[C---:B------:R-:W-:Y:S01]  /*4d80*/  ISETP.GT.AND P3, PT, R42.reuse, 0x29, PT ;  /* 0x000000292a00780c */ /* 0x040fe20003f64270 */
[----:B------:R-:W-:Y:S01]  /*4d90*/  MUFU.TANH R55, R55 ;  /* 0x0000003700377308 */ /* 0x000fe20000002400 */
[----:B------:R-:W-:Y:S01]  /*4da0*/  FSEL R31, R31, -INF , P2 ;  /* 0xff8000001f1f7808 */ /* 0x000fe20001000000 */
[----:B------:R-:W-:Y:S01]  /*4db0*/  UIADD3 UR6, UR11, 0x180, URZ ;  /* 0x000001800b067890 */ /* 0x000fe2000fffe03f */
[----:B------:R-:W-:Y:S01]  /*4dc0*/  FMNMX.FTZ R56, R29, R56, !PT ;  /* 0x000000381d387209 */ /* 0x000fe20007810000 */
[----:B------:R-:W-:Y:S01]  /*4dd0*/  UMOV UR7, 0x40000040 ;  /* 0x4000004000077882 */ /* 0x000fe20000000000 */
[----:B------:R-:W-:Y:S01]  /*4de0*/  ISETP.GT.AND P2, PT, R42, 0x30, PT ;  /* 0x000000302a00780c */ /* 0x000fe20003f44270 */
[----:B------:R-:W-:Y:S01]  /*4df0*/  FMUL.FTZ R69, R74, UR22 ;  /* 0x000000164a457c20 */ /* 0x000fe20008410000 */
[----:B------:R-:W-:Y:S01]  /*4e00*/  FSEL R32, R32, -INF , P3 ;  /* 0xff80000020207808 */ /* 0x000fe20001800000 */
[----:B------:R-:W5:Y:S01]  /*4e10*/  MUFU.TANH R54, R54 ;  /* 0x0000003600367308 */ /* 0x000f620000002400 */
[----:B------:R-:W-:Y:S01]  /*4e20*/  FMNMX.FTZ R27, R31, R56, !PT ;  /* 0x000000381f1b7209 */ /* 0x000fe20007810000 */
[----:B------:R-:W-:Y:S01]  /*4e30*/  FMUL.FTZ R74, R83, UR22 ;  /* 0x00000016534a7c20 */ /* 0x000fe20008410000 */
[----:B------:R-:W-:-:S02]  /*4e40*/  ISETP.GT.AND P3, PT, R42, 0x31, PT ;  /* 0x000000312a00780c */ /* 0x000fc40003f64270 */
[----:B------:R-:W-:Y:S02]  /*4e50*/  FSEL R35, R35, -INF , P2 ;  /* 0xff80000023237808 */ /* 0x000fe40001000000 */
[----:B------:R-:W-:Y:S01]  /*4e60*/  FMNMX.FTZ R56, R32, R27, !PT ;  /* 0x0000001b20387209 */ /* 0x000fe20007810000 */
[----:B------:R-:W-:Y:S01]  /*4e70*/  MUFU.TANH R57, R57 ;  /* 0x0000003900397308 */ /* 0x000fe20000002400 */
[C---:B------:R-:W-:Y:S02]  /*4e80*/  ISETP.GT.AND P2, PT, R42.reuse, 0x38, PT ;  /* 0x000000382a00780c */ /* 0x040fe40003f44270 */
[----:B------:R-:W-:Y:S02]  /*4e90*/  FSEL R43, R43, -INF , P3 ;  /* 0xff8000002b2b7808 */ /* 0x000fe40001800000 */
        /* <DEDUP_REMOVED lines=9> */
[----:B------:R-:W5:Y:S01]  /*4f30*/  MUFU.TANH R56, R56 ;  /* 0x0000003800387308 */ /* 0x000f620000002400 */
[----:B------:R-:W-:Y:S02]  /*4f40*/  FMNMX.FTZ R58, R46, R27, !PT ;  /* 0x0000001b2e3a7209 */ /* 0x000fe40007810000 */
[C---:B------:R-:W-:Y:S02]  /*4f50*/  ISETP.GT.AND P3, PT, R42.reuse, 0x41, PT ;  /* 0x000000412a00780c */ /* 0x040fe40003f64270 */
[----:B0-----:R-:W-:Y:S02]  /*4f60*/  FSEL R47, R47, -INF , P2 ;  /* 0xff8000002f2f7808 */ /* 0x001fe40001000000 */
[----:B------:R-:W-:Y:S01]  /*4f70*/  FMNMX.FTZ R58, R45, R58, !PT ;  /* 0x0000003a2d3a7209 */ /* 0x000fe20007810000 */
[----:B------:R-:W-:Y:S01]  /*4f80*/  MUFU.TANH R59, R81 ;  /* 0x00000051003b7308 */ /* 0x000fe20000002400 */
[----:B------:R-:W-:-:S02]  /*4f90*/  ISETP.GT.AND P2, PT, R42, 0x48, PT ;  /* 0x000000482a00780c */ /* 0x000fc40003f44270 */
[----:B-1----:R-:W-:Y:S02]  /*4fa0*/  FSEL R48, R48, -INF , P3 ;  /* 0xff80000030307808 */ /* 0x002fe40001800000 */
[----:B------:R-:W-:Y:S02]  /*4fb0*/  FMNMX.FTZ R27, R47, R58, !PT ;  /* 0x0000003a2f1b7209 */ /* 0x000fe40007810000 */
[----:B------:R-:W-:Y:S01]  /*4fc0*/  ISETP.GT.AND P3, PT, R42, 0x49, PT ;  /* 0x000000492a00780c */ /* 0x000fe20003f64270 */
[----:B------:R0:W1:Y:S01]  /*4fd0*/  MUFU.TANH R58, R77 ;  /* 0x0000004d003a7308 */ /* 0x0000620000002400 */
[----:B--2---:R-:W-:Y:S02]  /*4fe0*/  FSEL R49, R49, -INF , P2 ;  /* 0xff80000031317808 */ /* 0x004fe40001000000 */
[----:B------:R-:W-:Y:S02]  /*4ff0*/  FMNMX.FTZ R60, R48, R27, !PT ;  /* 0x0000001b303c7209 */ /* 0x000fe40007810000 */
[----:B------:R-:W-:-:S02]  /*5000*/  ISETP.GT.AND P2, PT, R42, 0x50, PT ;  /* 0x000000502a00780c */ /* 0x000fc40003f44270 */
[----:B---3--:R-:W-:Y:S01]  /*5010*/  FSEL R50, R50, -INF , P3 ;  /* 0xff80000032327808 */ /* 0x008fe20001800000 */
[----:B------:R-:W2:Y:S01]  /*5020*/  MUFU.TANH R84, R84 ;  /* 0x0000005400547308 */ /* 0x000ea20000002400 */
[----:B------:R-:W-:Y:S01]  /*5030*/  FMNMX.FTZ R27, R49, R60, !PT ;  /* 0x0000003c311b7209 */ /* 0x000fe20007810000 */
[----:B0-----:R-:W-:Y:S01]  /*5040*/  FMUL.FTZ R77, R87, UR22 ;  /* 0x00000016574d7c20 */ /* 0x001fe20008410000 */
[----:B------:R-:W-:Y:S02]  /*5050*/  ISETP.GT.AND P3, PT, R42, 0x51, PT ;  /* 0x000000512a00780c */ /* 0x000fe40003f64270 */
[----:B----4-:R-:W-:Y:S02]  /*5060*/  FSEL R52, R52, -INF , P2 ;  /* 0xff80000034347808 */ /* 0x010fe40001000000 */
[----:B------:R-:W-:Y:S01]  /*5070*/  FMNMX.FTZ R27, R50, R27, !PT ;  /* 0x0000001b321b7209 */ /* 0x000fe20007810000 */
[----:B------:R-:W-:Y:S01]  /*5080*/  MUFU.TANH R7, R7 ;  /* 0x0000000700077308 */ /* 0x000fe20000002400 */
[----:B------:R-:W-:-:S02]  /*5090*/  ISETP.GT.AND P2, PT, R42, 0x58, PT ;  /* 0x000000582a00780c */ /* 0x000fc40003f44270 */
[----:B-----5:R-:W-:Y:S02]  /*50a0*/  FSEL R51, R51, -INF , P3 ;  /* 0xff80000033337808 */ /* 0x020fe40001800000 */
[----:B------:R-:W-:Y:S02]  /*50b0*/  FMNMX.FTZ R60, R52, R27, !PT ;  /* 0x0000001b343c7209 */ /* 0x000fe40007810000 */
[----:B------:R-:W-:Y:S01]  /*50c0*/  ISETP.GT.AND P3, PT, R42, 0x59, PT ;  /* 0x000000592a00780c */ /* 0x000fe20003f64270 */
[----:B------:R-:W-:Y:S01]  /*50d0*/  MUFU.TANH R8, R8 ;  /* 0x0000000800087308 */ /* 0x000fe20000002400 */
[----:B------:R-:W-:Y:S01]  /*50e0*/  FSEL R53, R53, -INF , P2 ;  /* 0xff80000035357808 */ /* 0x000fe20001000000 */
[----:B------:R-:W-:Y:S02]  /*50f0*/  WARPGROUP.DEPBAR.LE gsb0, 0x0 ;  /* 0x00008000000079c5 */ /* 0x000fe40000010000 */
[----:B------:R-:W-:Y:S01]  /*5100*/  WARPGROUP.ARRIVE ;  /* 0x00000000000079c5 */ /* 0x000fe20000000000 */
[----:B------:R-:W-:-:S02]  /*5110*/  FMNMX.FTZ R60, R51, R60, !PT ;  /* 0x0000003c333c7209 */ /* 0x000fc40007810000 */
[----:B------:R-:W-:Y:S01]  /*5120*/  ISETP.GT.AND P2, PT, R42, 0x60, PT ;  /* 0x000000602a00780c */ /* 0x000fe20003f44270 */
[----:B------:R-:W-:Y:S01]  /*5130*/  MUFU.TANH R11, R11 ;  /* 0x0000000b000b7308 */ /* 0x000fe20000002400 */
[----:B------:R-:W-:Y:S01]  /*5140*/  FSEL R54, R54, -INF , P3 ;  /* 0xff80000036367808 */ /* 0x000fe20001800000 */
[----:B------:R-:W-:Y:S01]  /*5150*/  HGMMA.64x64x16.F32 R88, R136, gdesc[UR4].tnspB, R88, gsb0 ;  /* 0x40e0000488587df0 */ /* 0x000fe20008000858 */
[----:B------:R-:W-:Y:S01]  /*5160*/  FMNMX.FTZ R27, R53, R60, !PT ;  /* 0x0000003c351b7209 */ /* 0x000fe20007810000 */
[----:B------:R-:W-:Y:S01]  /*5170*/  UIADD3 UR6, UR11, 0x200, URZ ;  /* 0x000002000b067890 */ /* 0x000fe2000fffe03f */
[----:B------:R-:W-:Y:S01]  /*5180*/  ISETP.GT.AND P3, PT, R42, 0x61, PT ;  /* 0x000000612a00780c */ /* 0x000fe20003f64270 */
[----:B------:R-:W-:Y:S01]  /*5190*/  UMOV UR7, 0x40000040 ;  /* 0x4000004000077882 */ /* 0x000fe20000000000 */
[----:B------:R-:W-:Y:S01]  /*51a0*/  FSEL R55, R55, -INF , P2 ;  /* 0xff80000037377808 */ /* 0x000fe20001000000 */
[----:B------:R-:W-:Y:S01]  /*51b0*/  MUFU.TANH R12, R12 ;  /* 0x0000000c000c7308 */ /* 0x000fe20000002400 */
[----:B------:R-:W-:-:S02]  /*51c0*/  FMNMX.FTZ R60, R54, R27, !PT ;  /* 0x0000001b363c7209 */ /* 0x000fc40007810000 */
[----:B------:R-:W-:Y:S02]  /*51d0*/  ISETP.GT.AND P2, PT, R42, 0x68, PT ;  /* 0x000000682a00780c */ /* 0x000fe40003f44270 */
[----:B------:R-:W-:Y:S02]  /*51e0*/  FSEL R56, R56, -INF , P3 ;  /* 0xff80000038387808 */ /* 0x000fe40001800000 */
[----:B------:R-:W-:Y:S01]  /*51f0*/  FMNMX.FTZ R27, R55, R60, !PT ;  /* 0x0000003c371b7209 */ /* 0x000fe20007810000 */
[----:B------:R-:W-:Y:S01]  /*5200*/  MUFU.TANH R15, R15 ;  /* 0x0000000f000f7308 */ /* 0x000fe20000002400 */
[----:B------:R-:W-:Y:S02]  /*5210*/  ISETP.GT.AND P3, PT, R42, 0x69, PT ;  /* 0x000000692a00780c */ /* 0x000fe40003f64270 */
[----:B------:R-:W-:Y:S02]  /*5220*/  FSEL R57, R57, -INF , P2 ;  /* 0xff80000039397808 */ /* 0x000fe40001000000 */
[----:B------:R-:W-:-:S02]  /*5230*/  FMNMX.FTZ R64, R56, R27, !PT ;  /* 0x0000001b38407209 */ /* 0x000fc40007810000 */
[----:B------:R-:W-:Y:S01]  /*5240*/  ISETP.GT.AND P2, PT, R42, 0x70, PT ;  /* 0x000000702a00780c */ /* 0x000fe20003f44270 */
[----:B------:R0:W3:Y:S01]  /*5250*/  MUFU.TANH R60, R85 ;  /* 0x00000055003c7308 */ /* 0x0000e20000002400 */
[----:B-1----:R-:W-:Y:S02]  /*5260*/  FSEL R58, R58, -INF , P3 ;  /* 0xff8000003a3a7808 */ /* 0x002fe40001800000 */
[----:B------:R-:W-:Y:S01]  /*5270*/  FMNMX.FTZ R27, R57, R64, !PT ;  /* 0x00000040391b7209 */ /* 0x000fe20007810000 */
[----:B------:R-:W-:Y:S01]  /*5280*/  FMUL.FTZ R64, R63, UR22 ;  /* 0x000000163f407c20 */ /* 0x000fe20008410000 */
[----:B------:R-:W-:Y:S02]  /*5290*/  ISETP.GT.AND P3, PT, R42, 0x71, PT ;  /* 0x000000712a00780c */ /* 0x000fe40003f64270 */
[----:B------:R-:W-:Y:S01]  /*52a0*/  FSEL R62, R80, -INF , P2 ;  /* 0xff800000503e7808 */ /* 0x000fe20001000000 */
[----:B------:R-:W1:Y:S01]  /*52b0*/  MUFU.TANH R20, R20 ;  /* 0x0000001400147308 */ /* 0x000e620000002400 */
[----:B------:R-:W-:Y:S01]  /*52c0*/  FMNMX.FTZ R27, R58, R27, !PT ;  /* 0x0000001b3a1b7209 */ /* 0x000fe20007810000 */
[----:B0-----:R-:W0:Y:S01]  /*52d0*/  S2R R85, SR_TID.X ;  /* 0x0000000000557919 */ /* 0x001e220000002100 */
[----:B------:R-:W-:-:S02]  /*52e0*/  ISETP.GT.AND P2, PT, R42, 0x78, PT ;  /* 0x000000782a00780c */ /* 0x000fc40003f44270 */
[----:B------:R-:W-:Y:S02]  /*52f0*/  FSEL R59, R59, -INF , P3 ;  /* 0xff8000003b3b7808 */ /* 0x000fe40001800000 */
[----:B------:R-:W-:Y:S01]  /*5300*/  FMNMX.FTZ R68, R62, R27, !PT ;  /* 0x0000001b3e447209 */ /* 0x000fe20007810000 */
[----:B------:R-:W4:Y:S01]  /*5310*/  MUFU.TANH R25, R25 ;  /* 0x0000001900197308 */ /* 0x000f220000002400 */
[C---:B------:R-:W-:Y:S01]  /*5320*/  ISETP.GT.AND P3, PT, R42.reuse, 0x79, PT ;  /* 0x000000792a00780c */ /* 0x040fe20003f64270 */
[----:B------:R-:W-:Y:S01]  /*5330*/  VIADD R42, R42, 0x8 ;  /* 0x000000082a2a7836 */ /* 0x000fe20000000000 */
[----:B--2---:R-:W-:Y:S02]  /*5340*/  FSEL R63, R84, -INF , P2 ;  /* 0xff800000543f7808 */ /* 0x004fe40001000000 */
[----:B------:R-:W-:Y:S02]  /*5350*/  FMNMX.FTZ R68, R59, R68, !PT ;  /* 0x000000443b447209 */ /* 0x000fe40007810000 */
[----:B---3--:R-:W-:Y:S01]  /*5360*/  FSEL R60, R60, -INF , P3 ;  /* 0xff8000003c3c7808 */ /* 0x008fe20001800000 */
[----:B------:R-:W2:Y:S01]  /*5370*/  MUFU.TANH R26, R26 ;  /* 0x0000001a001a7308 */ /* 0x000ea20000002400 */
[----:B------:R-:W-:Y:S01]  /*5380*/  FMNMX.FTZ R27, R63, R68, !PT ;  /* 0x000000443f1b7209 */ /* 0x000fe20007810000 */
[----:B------:R-:W-:Y:S01]  /*5390*/  FMUL.FTZ R68, R71, UR22 ;  /* 0x0000001647447c20 */ /* 0x000fe20008410000 */
[----:B------:R-:W-:Y:S01]  /*53a0*/  ISETP.GT.AND P3, PT, R42, RZ, PT ;  /* 0x000000ff2a00720c */ /* 0x000fe20003f64270 */
[----:B------:R-:W-:Y:S01]  /*53b0*/  FMUL.FTZ R71, R78, UR22 ;  /* 0x000000164e477c20 */ /* 0x000fe20008410000 */
[----:B------:R-:W-:-:S02]  /*53c0*/  FMNMX.FTZ R27, R60, R27, !PT ;  /* 0x0000001b3c1b7209 */ /* 0x000fc40007810000 */
[C---:B------:R-:W-:Y:S01]  /*53d0*/  ISETP.GT.AND P4, PT, R42.reuse, 0x1, PT ;  /* 0x000000012a00780c */ /* 0x040fe20003f84270 */
[----:B------:R-:W3:Y:S01]  /*53e0*/  MUFU.TANH R28, R28 ;  /* 0x0000001c001c7308 */ /* 0x000ee20000002400 */
[----:B------:R-:W-:Y:S01]  /*53f0*/  FSEL R7, R7, -INF , P3 ;  /* 0xff80000007077808 */ /* 0x000fe20001800000 */
[----:B------:R-:W5:Y:S01]  /*5400*/  SHFL.BFLY PT, R72, R27, 0x2, 0x1f ;  /* 0x0c401f001b487f89 */ /* 0x000f6200000e0000 */
[----:B------:R-:W-:Y:S02]  /*5410*/  ISETP.GT.AND P3, PT, R42, 0x8, PT ;  /* 0x000000082a00780c */ /* 0x000fe40003f64270 */
[----:B------:R-:W-:Y:S02]  /*5420*/  FSEL R8, R8, -INF , P4 ;  /* 0xff80000008087808 */ /* 0x000fe40002000000 */
[----:B------:R-:W-:Y:S01]  /*5430*/  ISETP.GT.AND P4, PT, R42, 0x9, PT ;  /* 0x000000092a00780c */ /* 0x000fe20003f84270 */
[----:B------:R-:W0:Y:S01]  /*5440*/  MUFU.TANH R30, R30 ;  /* 0x0000001e001e7308 */ /* 0x000e220000002400 */
[----:B------:R-:W-:-:S02]  /*5450*/  FSEL R11, R11, -INF , P3 ;  /* 0xff8000000b0b7808 */ /* 0x000fc40001800000 */
[----:B------:R-:W-:Y:S02]  /*5460*/  ISETP.GT.AND P3, PT, R42, 0x10, PT ;  /* 0x000000102a00780c */ /* 0x000fe40003f64270 */
[----:B------:R-:W-:Y:S02]  /*5470*/  FSEL R12, R12, -INF , P4 ;  /* 0xff8000000c0c7808 */ /* 0x000fe40002000000 */
[C---:B------:R-:W-:Y:S01]  /*5480*/  ISETP.GT.AND P4, PT, R42.reuse, 0x11, PT ;  /* 0x000000112a00780c */ /* 0x040fe20003f84270 */
[----:B------:R-:W0:Y:S01]  /*5490*/  MUFU.TANH R33, R33 ;  /* 0x0000002100217308 */ /* 0x000e220000002400 */
[----:B------:R-:W-:Y:S02]  /*54a0*/  FSEL R15, R15, -INF , P3 ;  /* 0xff8000000f0f7808 */ /* 0x000fe40001800000 */
[----:B------:R-:W-:Y:S02]  /*54b0*/  ISETP.GT.AND P3, PT, R42, 0x18, PT ;  /* 0x000000182a00780c */ /* 0x000fe40003f64270 */
[----:B-1----:R-:W-:-:S02]  /*54c0*/  FSEL R20, R20, -INF , P4 ;  /* 0xff80000014147808 */ /* 0x002fc40002000000 */
[C---:B------:R-:W-:Y:S01]  /*54d0*/  ISETP.GT.AND P4, PT, R42.reuse, 0x19, PT ;  /* 0x000000192a00780c */ /* 0x040fe20003f84270 */
[----:B------:R-:W-:Y:S02]  /*54e0*/  WARPGROUP.DEPBAR.LE gsb0, 0x0 ;  /* 0x00008000000079c5 */ /* 0x000fe40000010000 */
[----:B-----5:R-:W-:Y:S01]  /*54f0*/  FMNMX.FTZ R76, R27, R72, !PT ;  /* 0x000000481b4c7209 */ /* 0x020fe20007810000 */
[----:B------:R-:W-:Y:S01]  /*5500*/  WARPGROUP.ARRIVE ;  /* 0x00000000000079c5 */ /* 0x000fe20000000000 */
[----:B----4-:R-:W-:Y:S01]  /*5510*/  FSEL R25, R25, -INF , P3 ;  /* 0xff80000019197808 */ /* 0x010fe20001800000 */
[----:B------:R-:W1:Y:S01]  /*5520*/  MUFU.TANH R34, R34 ;  /* 0x0000002200227308 */ /* 0x000e620000002400 */
[----:B------:R-:W-:Y:S01]  /*5530*/  ISETP.GT.AND P3, PT, R42, 0x20, PT ;  /* 0x000000202a00780c */ /* 0x000fe20003f64270 */
[----:B------:R-:W4:Y:S01]  /*5540*/  SHFL.BFLY PT, R27, R76, 0x1, 0x1f ;  /* 0x0c201f004c1b7f89 */ /* 0x000f2200000e0000 */
[----:B--2---:R-:W-:Y:S01]  /*5550*/  FSEL R26, R26, -INF , P4 ;  /* 0xff8000001a1a7808 */ /* 0x004fe20002000000 */
[----:B------:R-:W-:Y:S01]  /*5560*/  HGMMA.64x64x16.F32 R88, R132, gdesc[UR4].tnspB, R88, gsb0 ;  /* 0x40e0000484587df0 */ /* 0x000fe20008000858 */
[----:B------:R-:W-:Y:S01]  /*5570*/  UIADD3 UR6, UR11, 0x280, URZ ;  /* 0x000002800b067890 */ /* 0x000fe2000fffe03f */
[----:B------:R-:W-:Y:S01]  /*5580*/  ISETP.GT.AND P4, PT, R42, 0x21, PT ;  /* 0x000000212a00780c */ /* 0x000fe20003f84270 */
[----:B------:R-:W-:Y:S01]  /*5590*/  UMOV UR7, 0x40000040 ;  /* 0x4000004000077882 */ /* 0x000fe20000000000 */
[----:B------:R-:W2:Y:S01]  /*55a0*/  MUFU.TANH R36, R36 ;  /* 0x0000002400247308 */ /* 0x000ea20000002400 */
[----:B---3--:R-:W-:Y:S01]  /*55b0*/  FSEL R28, R28, -INF , P3 ;  /* 0xff8000001c1c7808 */ /* 0x008fe20001800000 */
[----:B------:R-:W-:Y:S01]  /*55c0*/  FMUL.FTZ R72, R79, UR22 ;  /* 0x000000164f487c20 */ /* 0x000fe20008410000 */
[----:B------:R-:W-:-:S02]  /*55d0*/  ISETP.GT.AND P3, PT, R42, 0x28, PT ;  /* 0x000000282a00780c */ /* 0x000fc40003f64270 */
[----:B0-----:R-:W-:Y:S02]  /*55e0*/  FSEL R30, R30, -INF , P4 ;  /* 0xff8000001e1e7808 */ /* 0x001fe40002000000 */
[C---:B------:R-:W-:Y:S01]  /*55f0*/  ISETP.GT.AND P4, PT, R42.reuse, 0x29, PT ;  /* 0x000000292a00780c */ /* 0x040fe20003f84270 */
[----:B------:R-:W0:Y:S01]  /*5600*/  MUFU.TANH R37, R37 ;  /* 0x0000002500257308 */ /* 0x000e220000002400 */
[----:B------:R-:W-:Y:S02]  /*5610*/  FSEL R33, R33, -INF , P3 ;  /* 0xff80000021217808 */ /* 0x000fe40001800000 */
[----:B------:R-:W-:Y:S02]  /*5620*/  ISETP.GT.AND P3, PT, R42, 0x30, PT ;  /* 0x000000302a00780c */ /* 0x000fe40003f64270 */
[----:B-1----:R-:W-:Y:S02]  /*5630*/  FSEL R34, R34, -INF , P4 ;  /* 0xff80000022227808 */ /* 0x002fe40002000000 */
[----:B------:R-:W-:Y:S01]  /*5640*/  ISETP.GT.AND P4, PT, R42, 0x31, PT ;  /* 0x000000312a00780c */ /* 0x000fe20003f84270 */
[----:B------:R-:W1:Y:S01]  /*5650*/  MUFU.TANH R38, R38 ;  /* 0x0000002600267308 */ /* 0x000e620000002400 */
[----:B--2---:R-:W-:-:S02]  /*5660*/  FSEL R36, R36, -INF , P3 ;  /* 0xff80000024247808 */ /* 0x004fc40001800000 */
[----:B----4-:R-:W-:Y:S02]  /*5670*/  FMNMX.FTZ R27, R76, R27, !PT ;  /* 0x0000001b4c1b7209 */ /* 0x010fe40007810000 */
[C---:B------:R-:W-:Y:S02]  /*5680*/  ISETP.GT.AND P3, PT, R42.reuse, 0x38, PT ;  /* 0x000000382a00780c */ /* 0x040fe40003f64270 */
[C---:B------:R-:W-:Y:S01]  /*5690*/  FSETP.NEU.FTZ.AND P2, PT, R27.reuse, -INF , PT ;  /* 0xff8000001b00780b */ /* 0x040fe20003f5d000 */
[----:B------:R-:W-:Y:S01]  /*56a0*/  FMUL.FTZ R76, R27, UR10 ;  /* 0x0000000a1b4c7c20 */ /* 0x000fe20008410000 */
[----:B------:R-:W2:Y:S01]  /*56b0*/  MUFU.TANH R39, R39 ;  /* 0x0000002700277308 */ /* 0x000ea20000002400 */
[----:B0-----:R-:W-:Y:S02]  /*56c0*/  FSEL R37, R37, -INF , P4 ;  /* 0xff80000025257808 */ /* 0x001fe40002000000 */
[----:B------:R-:W-:Y:S02]  /*56d0*/  ISETP.GT.AND P4, PT, R42, 0x39, PT ;  /* 0x000000392a00780c */ /* 0x000fe40003f84270 */
[----:B------:R-:W-:-:S03]  /*56e0*/  FSEL R76, R76, RZ, P2 ;  /* 0x000000ff4c4c7208 */ /* 0x000fc60001000000 */
[----:B------:R-:W0:Y:S01]  /*56f0*/  MUFU.TANH R40, R40 ;  /* 0x0000002800287308 */ /* 0x000e220000002400 */
[----:B-1----:R-:W-:Y:S01]  /*5700*/  FSEL R38, R38, -INF , P3 ;  /* 0xff80000026267808 */ /* 0x002fe20001800000 */
[--C-:B------:R-:W-:Y:S01]  /*5710*/  FFMA.FTZ R144, R13, UR10, -R76.reuse ;  /* 0x0000000a0d907c23 */ /* 0x100fe2000801084c */
[----:B------:R-:W-:Y:S01]  /*5720*/  FMNMX.FTZ R13, R7, R4, !PT ;  /* 0x00000004070d7209 */ /* 0x000fe20007810000 */
[--C-:B------:R-:W-:Y:S01]  /*5730*/  FFMA.FTZ R148, R6, UR10, -R76.reuse ;  /* 0x0000000a06947c23 */ /* 0x100fe2000801084c */
[--C-:B------:R-:W-:Y:S01]  /*5740*/  FFMA.FTZ R146, R21, UR10, -R76.reuse ;  /* 0x0000000a15927c23 */ /* 0x100fe2000801084c */
[--C-:B------:R-:W-:Y:S01]  /*5750*/  FFMA.FTZ R140, R5, UR10, -R76.reuse ;  /* 0x0000000a058c7c23 */ /* 0x100fe2000801084c */
[----:B------:R-:W-:Y:S01]  /*5760*/  FMNMX.FTZ R6, R8, R13, !PT ;  /* 0x0000000d08067209 */ /* 0x000fe20007810000 */
[--C-:B------:R-:W-:Y:S01]  /*5770*/  FFMA.FTZ R5, R29, UR10, -R76.reuse ;  /* 0x0000000a1d057c23 */ /* 0x100fe2000801084c */
[----:B------:R-:W1:Y:S01]  /*5780*/  MUFU.TANH R41, R41 ;  /* 0x0000002900297308 */ /* 0x000e620000002400 */
[----:B------:R-:W-:Y:S01]  /*5790*/  ISETP.GT.AND P3, PT, R42, 0x40, PT ;  /* 0x000000402a00780c */ /* 0x000fe20003f64270 */
[--C-:B------:R-:W-:Y:S01]  /*57a0*/  FFMA.FTZ R142, R31, UR10, -R76.reuse ;  /* 0x0000000a1f8e7c23 */ /* 0x100fe2000801084c */
[----:B------:R-:W-:Y:S01]  /*57b0*/  FMNMX.FTZ R81, R11, R6, !PT ;  /* 0x000000060b517209 */ /* 0x000fe20007810000 */
[--C-:B------:R-:W-:Y:S01]  /*57c0*/  FFMA.FTZ R136, R35, UR10, -R76.reuse ;  /* 0x0000000a23887c23 */ /* 0x100fe2000801084c */
[----:B--2---:R-:W-:Y:S01]  /*57d0*/  FSEL R39, R39, -INF , P4 ;  /* 0xff80000027277808 */ /* 0x004fe20002000000 */
[--C-:B------:R-:W-:Y:S01]  /*57e0*/  FFMA.FTZ R138, R46, UR10, -R76.reuse ;  /* 0x0000000a2e8a7c23 */ /* 0x100fe2000801084c */
[----:B------:R-:W-:Y:S01]  /*57f0*/  FMNMX.FTZ R6, R12, R81, !PT ;  /* 0x000000510c067209 */ /* 0x000fe20007810000 */
[----:B------:R-:W2:Y:S01]  /*5800*/  MUFU.TANH R61, R61 ;  /* 0x0000003d003d7308 */ /* 0x000ea20000002400 */
[----:B------:R-:W-:Y:S01]  /*5810*/  ISETP.GT.AND P4, PT, R42, 0x41, PT ;  /* 0x000000412a00780c */ /* 0x000fe20003f84270 */
[--C-:B------:R-:W-:Y:S01]  /*5820*/  FFMA.FTZ R79, R44, UR10, -R76.reuse ;  /* 0x0000000a2c4f7c23 */ /* 0x100fe2000801084c */
[----:B------:R-:W-:Y:S01]  /*5830*/  FMNMX.FTZ R21, R15, R6, !PT ;  /* 0x000000060f157209 */ /* 0x000fe20007810000 */
[--C-:B------:R-:W-:Y:S01]  /*5840*/  FFMA.FTZ R150, R9, UR10, -R76.reuse ;  /* 0x0000000a09967c23 */ /* 0x100fe2000801084c */
[----:B0-----:R-:W-:Y:S01]  /*5850*/  FSEL R40, R40, -INF , P3 ;  /* 0xff80000028287808 */ /* 0x001fe20001800000 */
[--C-:B------:R-:W-:Y:S01]  /*5860*/  FFMA.FTZ R9, R10, UR10, -R76.reuse ;  /* 0x0000000a0a097c23 */ /* 0x100fe2000801084c */
[----:B------:R-:W-:Y:S01]  /*5870*/  FMNMX.FTZ R6, R20, R21, !PT ;  /* 0x0000001514067209 */ /* 0x000fe20007810000 */
[----:B------:R-:W0:Y:S01]  /*5880*/  MUFU.TANH R64, R64 ;  /* 0x0000004000407308 */ /* 0x000e220000002400 */
[----:B------:R-:W-:Y:S01]  /*5890*/  ISETP.GT.AND P3, PT, R42, 0x48, PT ;  /* 0x000000482a00780c */ /* 0x000fe20003f64270 */
[--C-:B------:R-:W-:Y:S01]  /*58a0*/  FFMA.FTZ R13, R14, UR10, -R76.reuse ;  /* 0x0000000a0e0d7c23 */ /* 0x100fe2000801084c */
[----:B------:R-:W-:Y:S01]  /*58b0*/  FMNMX.FTZ R81, R25, R6, !PT ;  /* 0x0000000619517209 */ /* 0x000fe20007810000 */
[--C-:B------:R-:W-:Y:S01]  /*58c0*/  FFMA.FTZ R21, R24, UR10, -R76.reuse ;  /* 0x0000000a18157c23 */ /* 0x100fe2000801084c */
[----:B-1----:R-:W-:Y:S01]  /*58d0*/  FSEL R41, R41, -INF , P4 ;  /* 0xff80000029297808 */ /* 0x002fe20002000000 */
[--C-:B------:R-:W-:Y:S01]  /*58e0*/  FFMA.FTZ R32, R32, UR10, -R76.reuse ;  /* 0x0000000a20207c23 */ /* 0x100fe2000801084c */
[----:B------:R-:W-:Y:S01]  /*58f0*/  FMNMX.FTZ R81, R26, R81, !PT ;  /* 0x000000511a517209 */ /* 0x000fe20007810000 */
[----:B------:R-:W1:Y:S01]  /*5900*/  MUFU.TANH R65, R65 ;  /* 0x0000004100417308 */ /* 0x000e620000002400 */
[----:B------:R-:W-:Y:S01]  /*5910*/  ISETP.GT.AND P4, PT, R42, 0x49, PT ;  /* 0x000000492a00780c */ /* 0x000fe20003f84270 */
[--C-:B------:R-:W-:Y:S01]  /*5920*/  FFMA.FTZ R10, R52, UR10, -R76.reuse ;  /* 0x0000000a340a7c23 */ /* 0x100fe2000801084c */
[----:B------:R-:W-:Y:S01]  /*5930*/  FMNMX.FTZ R81, R28, R81, !PT ;  /* 0x000000511c517209 */ /* 0x000fe20007810000 */
[--C-:B------:R-:W-:Y:S01]  /*5940*/  FFMA.FTZ R14, R53, UR10, -R76.reuse ;  /* 0x0000000a350e7c23 */ /* 0x100fe2000801084c */
[----:B--2---:R-:W-:Y:S01]  /*5950*/  FSEL R61, R61, -INF , P3 ;  /* 0xff8000003d3d7808 */ /* 0x004fe20001800000 */
[----:B------:R-:W-:Y:S01]  /*5960*/  FFMA.FTZ R24, R55, UR10, -R76 ;  /* 0x0000000a37187c23 */ /* 0x000fe2000801084c */
[----:B------:R-:W-:Y:S01]  /*5970*/  FMNMX.FTZ R6, R30, R81, !PT ;  /* 0x000000511e067209 */ /* 0x000fe20007810000 */
[----:B------:R-:W-:-:S02]  /*5980*/  WARPGROUP.DEPBAR.LE gsb0, 0x0 ;  /* 0x00008000000079c5 */ /* 0x000fc40000010000 */
[----:B------:R-:W-:Y:S01]  /*5990*/  WARPGROUP.ARRIVE ;  /* 0x00000000000079c5 */ /* 0x000fe20000000000 */
[----:B------:R-:W-:Y:S01]  /*59a0*/  FMNMX.FTZ R29, R33, R6, !PT ;  /* 0x00000006211d7209 */ /* 0x000fe20007810000 */
[----:B------:R-:W2:Y:S01]  /*59b0*/  MUFU.TANH R66, R66 ;  /* 0x0000004200427308 */ /* 0x000ea20000002400 */
[----:B------:R-:W-:Y:S01]  /*59c0*/  ISETP.GT.AND P3, PT, R42, 0x50, PT ;  /* 0x000000502a00780c */ /* 0x000fe20003f64270 */
[--C-:B------:R-:W-:Y:S01]  /*59d0*/  FFMA.FTZ R132, R47, UR10, -R76.reuse ;  /* 0x0000000a2f847c23 */ /* 0x100fe2000801084c */
[----:B------:R-:W-:Y:S01]  /*59e0*/  FMNMX.FTZ R29, R34, R29, !PT ;  /* 0x0000001d221d7209 */ /* 0x000fe20007810000 */
[----:B------:R-:W-:Y:S01]  /*59f0*/  HGMMA.64x64x16.F32 R88, R128, gdesc[UR4].tnspB, R88, gsb0 ;  /* 0x40e0000480587df0 */ /* 0x000fe20008000858 */
[----:B0-----:R-:W-:Y:S01]  /*5a00*/  FSEL R64, R64, -INF , P4 ;  /* 0xff80000040407808 */ /* 0x001fe20002000000 */
[----:B------:R-:W-:Y:S01]  /*5a10*/  UIADD3 UR6, UR11, 0x300, URZ ;  /* 0x000003000b067890 */ /* 0x000fe2000fffe03f */
[----:B------:R-:W-:Y:S01]  /*5a20*/  FMNMX.FTZ R6, R36, R29, !PT ;  /* 0x0000001d24067209 */ /* 0x000fe20007810000 */
[----:B------:R-:W0:Y:S01]  /*5a30*/  MUFU.TANH R67, R67 ;  /* 0x0000004300437308 */ /* 0x000e220000002400 */
[----:B------:R-:W-:Y:S01]  /*5a40*/  ISETP.GT.AND P4, PT, R42, 0x51, PT ;  /* 0x000000512a00780c */ /* 0x000fe20003f84270 */
[----:B------:R-:W-:Y:S01]  /*5a50*/  UMOV UR7, 0x40000040 ;  /* 0x4000004000077882 */ /* 0x000fe20000000000 */
        /* <DEDUP_REMOVED lines=14> */
[C---:B------:R-:W-:Y:S01]  /*5b40*/  ISETP.GT.AND P4, PT, R42.reuse, 0x59, PT ;  /* 0x000000592a00780c */ /* 0x040fe20003f84270 */
        /* <DEDUP_REMOVED lines=8> */
[----:B------:R-:W-:Y:S01]  /*5bd0*/  FFMA.FTZ R60, R60, UR10, -R76 ;  /* 0x0000000a3c3c7c23 */ /* 0x000fe2000801084c */
[----:B------:R-:W-:-:S02]  /*5be0*/  FMNMX.FTZ R6, R64, R35, !PT ;  /* 0x0000002340067209 */ /* 0x000fc40007810000 */
[----:B-1----:R-:W-:Y:S02]  /*5bf0*/  FSEL R68, R68, -INF , P4 ;  /* 0xff80000044447808 */ /* 0x002fe40002000000 */
[----:B------:R-:W-:Y:S01]  /*5c00*/  FMNMX.FTZ R35, R65, R6, !PT ;  /* 0x0000000641237209 */ /* 0x000fe20007810000 */
[----:B------:R-:W1:Y:S01]  /*5c10*/  MUFU.TANH R71, R71 ;  /* 0x0000004700477308 */ /* 0x000e620000002400 */
[----:B------:R-:W-:Y:S02]  /*5c20*/  ISETP.GT.AND P4, PT, R42, 0x61, PT ;  /* 0x000000612a00780c */ /* 0x000fe40003f84270 */
[----:B------:R-:W-:Y:S01]  /*5c30*/  FMNMX.FTZ R6, R66, R35, !PT ;  /* 0x0000002342067209 */ /* 0x000fe20007810000 */
[----:B------:R-:W-:Y:S01]  /*5c40*/  FFMA.FTZ R35, R45, UR10, -R76 ;  /* 0x0000000a2d237c23 */ /* 0x000fe2000801084c */
[----:B--2---:R-:W-:Y:S02]  /*5c50*/  FSEL R69, R69, -INF , P3 ;  /* 0xff80000045457808 */ /* 0x004fe40001800000 */
[----:B------:R-:W-:Y:S01]  /*5c60*/  FMNMX.FTZ R43, R67, R6, !PT ;  /* 0x00000006432b7209 */ /* 0x000fe20007810000 */
[----:B------:R-:W2:Y:S01]  /*5c70*/  MUFU.TANH R72, R72 ;  /* 0x0000004800487308 */ /* 0x000ea20000002400 */
[----:B------:R-:W-:-:S02]  /*5c80*/  ISETP.GT.AND P3, PT, R42, 0x68, PT ;  /* 0x000000682a00780c */ /* 0x000fc40003f64270 */
[----:B------:R-:W-:Y:S02]  /*5c90*/  FMNMX.FTZ R6, R68, R43, !PT ;  /* 0x0000002b44067209 */ /* 0x000fe40007810000 */
[----:B0-----:R-:W-:Y:S02]  /*5ca0*/  FSEL R70, R70, -INF , P4 ;  /* 0xff80000046467808 */ /* 0x001fe40002000000 */
[----:B------:R-:W-:Y:S01]  /*5cb0*/  FMNMX.FTZ R43, R69, R6, !PT ;  /* 0x00000006452b7209 */ /* 0x000fe20007810000 */
[----:B------:R-:W0:Y:S01]  /*5cc0*/  MUFU.TANH R73, R73 ;  /* 0x0000004900497308 */ /* 0x000e220000002400 */
[----:B------:R-:W-:Y:S02]  /*5cd0*/  ISETP.GT.AND P4, PT, R42, 0x69, PT ;  /* 0x000000692a00780c */ /* 0x000fe40003f84270 */
[----:B-1----:R-:W-:Y:S02]  /*5ce0*/  FSEL R71, R71, -INF , P3 ;  /* 0xff80000047477808 */ /* 0x002fe40001800000 */
[----:B------:R-:W-:Y:S01]  /*5cf0*/  FMNMX.FTZ R6, R70, R43, !PT ;  /* 0x0000002b46067209 */ /* 0x000fe20007810000 */
[----:B------:R-:W-:Y:S01]  /*5d00*/  FFMA.FTZ R43, R48, UR10, -R76 ;  /* 0x0000000a302b7c23 */ /* 0x000fe2000801084c */
[----:B------:R-:W-:Y:S01]  /*5d10*/  ISETP.GT.AND P3, PT, R42, 0x70, PT ;  /* 0x000000702a00780c */ /* 0x000fe20003f64270 */
[----:B------:R-:W1:Y:S01]  /*5d20*/  MUFU.TANH R74, R74 ;  /* 0x0000004a004a7308 */ /* 0x000e620000002400 */
[----:B--2---:R-:W-:-:S02]  /*5d30*/  FSEL R72, R72, -INF , P4 ;  /* 0xff80000048487808 */ /* 0x004fc40002000000 */
[----:B------:R-:W-:Y:S02]  /*5d40*/  FMNMX.FTZ R45, R71, R6, !PT ;  /* 0x00000006472d7209 */ /* 0x000fe40007810000 */
[----:B------:R-:W-:Y:S02]  /*5d50*/  ISETP.GT.AND P4, PT, R42, 0x71, PT ;  /* 0x000000712a00780c */ /* 0x000fe40003f84270 */
[----:B------:R-:W-:Y:S01]  /*5d60*/  FMNMX.FTZ R6, R72, R45, !PT ;  /* 0x0000002d48067209 */ /* 0x000fe20007810000 */
[----:B------:R-:W2:Y:S01]  /*5d70*/  MUFU.TANH R75, R75 ;  /* 0x0000004b004b7308 */ /* 0x000ea20000002400 */
[----:B0-----:R-:W-:Y:S02]  /*5d80*/  FSEL R73, R73, -INF , P3 ;  /* 0xff80000049497808 */ /* 0x001fe40001800000 */
[----:B------:R-:W-:Y:S02]  /*5d90*/  ISETP.GT.AND P3, PT, R42, 0x78, PT ;  /* 0x000000782a00780c */ /* 0x000fe40003f64270 */
[----:B------:R-:W-:-:S02]  /*5da0*/  FMNMX.FTZ R45, R73, R6, !PT ;  /* 0x00000006492d7209 */ /* 0x000fc40007810000 */
[----:B------:R-:W-:Y:S01]  /*5db0*/  FSEL R46, R27, RZ, P2 ;  /* 0x000000ff1b2e7208 */ /* 0x000fe20001000000 */
[----:B------:R-:W0:Y:S01]  /*5dc0*/  MUFU.TANH R77, R77 ;  /* 0x0000004d004d7308 */ /* 0x000e220000002400 */
[----:B-1----:R-:W-:Y:S01]  /*5dd0*/  FSEL R74, R74, -INF , P4 ;  /* 0xff8000004a4a7808 */ /* 0x002fe20002000000 */
[----:B------:R-:W-:Y:S02]  /*5de0*/  WARPGROUP.DEPBAR.LE gsb0, 0x0 ;  /* 0x00008000000079c5 */ /* 0x000fe40000010000 */
[----:B------:R-:W-:Y:S01]  /*5df0*/  WARPGROUP.ARRIVE ;  /* 0x00000000000079c5 */ /* 0x000fe20000000000 */
[----:B------:R-:W-:Y:S01]  /*5e00*/  ISETP.GT.AND P4, PT, R42, 0x79, PT ;  /* 0x000000792a00780c */ /* 0x000fe20003f84270 */
[----:B------:R-:W-:Y:S01]  /*5e10*/  FADD.FTZ R46, -R46, R3 ;  /* 0x000000032e2e7221 */ /* 0x000fe20000010100 */
[----:B------:R-:W-:Y:S01]  /*5e20*/  FMNMX.FTZ R6, R74, R45, !PT ;  /* 0x0000002d4a067209 */ /* 0x000fe20007810000 */
[----:B------:R-:W-:Y:S01]  /*5e30*/  MUFU.EX2 R79, R79 ;  /* 0x0000004f004f7308 */ /* 0x000fe20000000800 */
[----:B--2---:R-:W-:Y:S01]  /*5e40*/  FSEL R75, R75, -INF , P3 ;  /* 0xff8000004b4b7808 */ /* 0x004fe20001800000 */
[----:B------:R-:W-:Y:S01]  /*5e50*/  HGMMA.64x64x16.F32 R88, R124, gdesc[UR4].tnspB, R88, gsb0 ;  /* 0x40e000047c587df0 */ /* 0x000fe20008000858 */
[----:B------:R-:W-:Y:S01]  /*5e60*/  UIADD3 UR6, UR11, 0x380, URZ ;  /* 0x000003800b067890 */ /* 0x000fe2000fffe03f */
[----:B------:R-:W-:Y:S01]  /*5e70*/  FMUL.FTZ R46, R46, UR10 ;  /* 0x0000000a2e2e7c20 */ /* 0x000fe20008410000 */
[----:B------:R-:W-:Y:S01]  /*5e80*/  FMNMX.FTZ R6, R75, R6, !PT ;  /* 0x000000064b067209 */ /* 0x000fe20007810000 */
[----:B------:R-:W-:Y:S01]  /*5e90*/  UMOV UR7, 0x40000040 ;  /* 0x4000004000077882 */ /* 0x000fe20000000000 */
[--C-:B------:R-:W-:Y:S01]  /*5ea0*/  FFMA.FTZ R45, R50, UR10, -R76.reuse ;  /* 0x0000000a322d7c23 */ /* 0x100fe2000801084c */
[----:B------:R-:W-:Y:S01]  /*5eb0*/  MUFU.EX2 R148, R148 ;  /* 0x0000009400947308 */ /* 0x000fe20000000800 */
[----:B0-----:R-:W-:Y:S01]  /*5ec0*/  FSEL R77, R77, -INF , P4 ;  /* 0xff8000004d4d7808 */ /* 0x001fe20002000000 */
[----:B------:R-:W-:-:S03]  /*5ed0*/  FFMA.FTZ R42, R62, UR10, -R76 ;  /* 0x0000000a3e2a7c23 */ /* 0x000fc6000801084c */
[----:B------:R-:W-:-:S03]  /*5ee0*/  FMNMX.FTZ R6, R77, R6, !PT ;  /* 0x000000064d067209 */ /* 0x000fc60007810000 */
[----:B------:R-:W0:Y:S02]  /*5ef0*/  MUFU.EX2 R46, R46 ;  /* 0x0000002e002e7308 */ /* 0x000e240000000800 */
[----:B------:R-:W1:Y:S06]  /*5f00*/  SHFL.BFLY PT, R81, R6, 0x2, 0x1f ;  /* 0x0c401f0006517f89 */ /* 0x000e6c00000e0000 */
[----:B------:R-:W2:Y:S08]  /*5f10*/  MUFU.EX2 R150, R150 ;  /* 0x0000009600967308 */ /* 0x000eb00000000800 */
[----:B------:R-:W3:Y:S08]  /*5f20*/  MUFU.EX2 R9, R9 ;  /* 0x0000000900097308 */ /* 0x000ef00000000800 */
[----:B------:R-:W4:Y:S01]  /*5f30*/  MUFU.EX2 R144, R144 ;  /* 0x0000009000907308 */ /* 0x000f220000000800 */
[----:B-1----:R-:W-:-:S05]  /*5f40*/  FMNMX.FTZ R81, R6, R81, !PT ;  /* 0x0000005106517209 */ /* 0x002fca0007810000 */
[----:B------:R-:W1:Y:S02]  /*5f50*/  SHFL.BFLY PT, R6, R81, 0x1, 0x1f ;  /* 0x0c201f0051067f89 */ /* 0x000e6400000e0000 */
[----:B------:R-:W5:Y:S08]  /*5f60*/  MUFU.EX2 R13, R13 ;  /* 0x0000000d000d7308 */ /* 0x000f700000000800 */
[----:B------:R-:W5:Y:S08]  /*5f70*/  MUFU.EX2 R146, R146 ;  /* 0x0000009200927308 */ /* 0x000f700000000800 */
[----:B------:R-:W5:Y:S01]  /*5f80*/  MUFU.EX2 R21, R21 ;  /* 0x0000001500157308 */ /* 0x000f620000000800 */
[----:B-1----:R-:W-:-:S07]  /*5f90*/  FMNMX.FTZ R6, R81, R6, !PT ;  /* 0x0000000651067209 */ /* 0x002fce0007810000 */
[----:B------:R-:W1:Y:S01]  /*5fa0*/  MUFU.EX2 R140, R140 ;  /* 0x0000008c008c7308 */ /* 0x000e620000000800 */
[C---:B------:R-:W-:Y:S01]  /*5fb0*/  FSETP.NEU.FTZ.AND P2, PT, R6.reuse, -INF , PT ;  /* 0xff8000000600780b */ /* 0x040fe20003f5d000 */
[----:B------:R-:W-:Y:S01]  /*5fc0*/  FMUL.FTZ R48, R6, UR10 ;  /* 0x0000000a06307c20 */ /* 0x000fe20008410000 */
[----:B------:R-:W-:Y:S02]  /*5fd0*/  WARPGROUP.DEPBAR.LE gsb0, 0x0 ;  /* 0x00008000000079c5 */ /* 0x000fe40000010000 */
[----:B------:R-:W-:Y:S02]  /*5fe0*/  WARPGROUP.ARRIVE ;  /* 0x00000000000079c5 */ /* 0x000fe40000000000 */
[----:B------:R-:W-:Y:S01]  /*5ff0*/  FSEL R48, R48, RZ, P2 ;  /* 0x000000ff30307208 */ /* 0x000fe20001000000 */
[----:B------:R-:W1:Y:S03]  /*6000*/  MUFU.EX2 R5, R5 ;  /* 0x0000000500057308 */ /* 0x000e660000000800 */
[----:B------:R-:W-:Y:S01]  /*6010*/  HGMMA.64x64x16.F32 R88, R120, gdesc[UR4].tnspB, R88, gsb0 ;  /* 0x40e0000478587df0 */ /* 0x000fe20008000858 */
[--C-:B------:R-:W-:Y:S01]  /*6020*/  FFMA.FTZ R149, R7, UR10, -R48.reuse ;  /* 0x0000000a07957c23 */ /* 0x100fe20008010830 */
[----:B0-----:R-:W-:Y:S01]  /*6030*/  FFMA.FTZ R7, R46, R2, R79 ;  /* 0x000000022e077223 */ /* 0x001fe2000001004f */
[----:B------:R-:W-:-:S02]  /*6040*/  FFMA.FTZ R151, R11, UR10, -R48 ;  /* 0x0000000a0b977c23 */ /* 0x000fc40008010830 */
[----:B------:R-:W0:Y:S01]  /*6050*/  MUFU.EX2 R142, R142 ;  /* 0x0000008e008e7308 */ /* 0x000e220000000800 */
[--C-:B------:R-:W-:Y:S01]  /*6060*/  FFMA.FTZ R145, R15, UR10, -R48.reuse ;  /* 0x0000000a0f917c23 */ /* 0x100fe20008010830 */
[----:B------:R-:W-:Y:S01]  /*6070*/  FADD.FTZ R7, R148, R7 ;  /* 0x0000000794077221 */ /* 0x000fe20000010000 */
[----:B------:R-:W-:Y:S02]  /*6080*/  IMAD.U32 R15, RZ, RZ, UR37 ;  /* 0x00000025ff0f7e24 */ /* 0x000fe4000f8e00ff */
[--C-:B------:R-:W-:Y:S01]  /*6090*/  FFMA.FTZ R8, R8, UR10, -R48.reuse ;  /* 0x0000000a08087c23 */ /* 0x100fe20008010830 */
[----:B------:R-:W-:Y:S01]  /*60a0*/  FFMA.FTZ R12, R12, UR10, -R48 ;  /* 0x0000000a0c0c7c23 */ /* 0x000fe20008010830 */
[----:B--2---:R-:W-:Y:S01]  /*60b0*/  FADD.FTZ R2, R150, R7 ;  /* 0x0000000796027221 */ /* 0x004fe20000010000 */
[----:B------:R-:W-:Y:S01]  /*60c0*/  FSEL R7, R6, RZ, P2 ;  /* 0x000000ff06077208 */ /* 0x000fe20001000000 */
[----:B------:R2:W0:Y:S01]  /*60d0*/  MUFU.EX2 R29, R32 ;  /* 0x00000020001d7308 */ /* 0x0004220000000800 */
[----:B------:R-:W-:Y:S01]  /*60e0*/  @!P1 LEA R15, R15, UR41, 0x3 ;  /* 0x000000290f0f9c11 */ /* 0x000fe2000f8e18ff */
[----:B---3--:R-:W-:Y:S01]  /*60f0*/  FADD.FTZ R11, R9, R2 ;  /* 0x00000002090b7221 */ /* 0x008fe20000010000 */
[----:B------:R-:W-:Y:S01]  /*6100*/  ISETP.GE.U32.AND P2, PT, R85, 0x180, PT ;  /* 0x000001805500780c */ /* 0x000fe20003f46070 */
[----:B------:R-:W-:Y:S01]  /*6110*/  FADD.FTZ R7, -R7, R4 ;  /* 0x0000000407077221 */ /* 0x000fe20000010100 */
[--C-:B------:R-:W-:Y:S01]  /*6120*/  FFMA.FTZ R20, R20, UR10, -R48.reuse ;  /* 0x0000000a14147c23 */ /* 0x100fe20008010830 */
[----:B----4-:R-:W-:Y:S01]  /*6130*/  FADD.FTZ R2, R144, R11 ;  /* 0x0000000b90027221 */ /* 0x010fe20000010000 */
[--C-:B------:R-:W-:Y:S01]  /*6140*/  FFMA.FTZ R147, R25, UR10, -R48.reuse ;  /* 0x0000000a19937c23 */ /* 0x100fe20008010830 */
[----:B------:R-:W-:Y:S01]  /*6150*/  MUFU.EX2 R149, R149 ;  /* 0x0000009500957308 */ /* 0x000fe20000000800 */
[----:B------:R-:W-:Y:S01]  /*6160*/  FFMA.FTZ R26, R26, UR10, -R48 ;  /* 0x0000000a1a1a7c23 */ /* 0x000fe20008010830 */
[----:B-----5:R-:W-:Y:S01]  /*6170*/  FADD.FTZ R11, R13, R2 ;  /* 0x000000020d0b7221 */ /* 0x020fe20000010000 */
[----:B------:R-:W-:-:S02]  /*6180*/  VIADD R2, R23, 0x9 ;  /* 0x0000000917027836 */ /* 0x000fc40000000000 */
[--C-:B------:R-:W-:Y:S01]  /*6190*/  FFMA.FTZ R141, R28, UR10, -R48.reuse ;  /* 0x0000000a1c8d7c23 */ /* 0x100fe20008010830 */
[--C-:B------:R-:W-:Y:S01]  /*61a0*/  FFMA.FTZ R28, R30, UR10, -R48.reuse ;  /* 0x0000000a1e1c7c23 */ /* 0x100fe20008010830 */
[----:B------:R-:W-:Y:S01]  /*61b0*/  FADD.FTZ R4, R146, R11 ;  /* 0x0000000b92047221 */ /* 0x000fe20000010000 */
[----:B------:R-:W-:Y:S01]  /*61c0*/  FFMA.FTZ R143, R33, UR10, -R48 ;  /* 0x0000000a218f7c23 */ /* 0x000fe20008010830 */
[----:B------:R-:W3:Y:S01]  /*61d0*/  MUFU.EX2 R136, R136 ;  /* 0x0000008800887308 */ /* 0x000ee20000000800 */
[----:B------:R-:W-:Y:S01]  /*61e0*/  SEL R2, R2, 0x9, !P2 ;  /* 0x0000000902027807 */ /* 0x000fe20005000000 */
[----:B------:R-:W-:Y:S01]  /*61f0*/  FADD.FTZ R11, R21, R4 ;  /* 0x00000004150b7221 */ /* 0x000fe20000010000 */
[----:B------:R-:W-:Y:S01]  /*6200*/  FMUL.FTZ R4, R7, UR10 ;  /* 0x0000000a07047c20 */ /* 0x000fe20008410000 */
[----:B------:R-:W-:Y:S02]  /*6210*/  @!P1 VIADD R7, R15, 0x16840 ;  /* 0x000168400f079836 */ /* 0x000fe40000000000 */
[--C-:B------:R-:W-:Y:S01]  /*6220*/  FFMA.FTZ R30, R34, UR10, -R48.reuse ;  /* 0x0000000a221e7c23 */ /* 0x100fe20008010830 */
[----:B-1----:R-:W-:Y:S01]  /*6230*/  FADD.FTZ R50, R140, R11 ;  /* 0x0000000b8c327221 */ /* 0x002fe20000010000 */
[----:B------:R-:W-:Y:S01]  /*6240*/  FFMA.FTZ R137, R36, UR10, -R48 ;  /* 0x0000000a24897c23 */ /* 0x000fe20008010830 */
[----:B------:R-:W-:Y:S01]  /*6250*/  MUFU.EX2 R8, R8 ;  /* 0x0000000800087308 */ /* 0x000fe20000000800 */
[----:B------:R-:W-:Y:S01]  /*6260*/  @!P1 PRMT R7, RZ, 0x654, R7 ;  /* 0x00000654ff079816 */ /* 0x000fe20000000007 */
[----:B------:R-:W-:Y:S01]  /*6270*/  FADD.FTZ R11, R5, R50 ;  /* 0x00000032050b7221 */ /* 0x000fe20000010000 */
[--C-:B------:R-:W-:Y:S01]  /*6280*/  FFMA.FTZ R34, R37, UR10, -R48.reuse ;  /* 0x0000000a25227c23 */ /* 0x100fe20008010830 */
[----:B------:R-:W-:Y:S01]  /*6290*/  FFMA.FTZ R139, R38, UR10, -R48 ;  /* 0x0000000a268b7c23 */ /* 0x000fe20008010830 */
[----:B--2---:R-:W-:Y:S01]  /*62a0*/  FFMA.FTZ R32, R57, UR10, -R76 ;  /* 0x0000000a39207c23 */ /* 0x004fe2000801084c */
[----:B0-----:R-:W-:Y:S01]  /*62b0*/  FADD.FTZ R50, R142, R11 ;  /* 0x0000000b8e327221 */ /* 0x001fe20000010000 */
[--C-:B------:R-:W-:Y:S01]  /*62c0*/  FFMA.FTZ R36, R39, UR10, -R48.reuse ;  /* 0x0000000a27247c23 */ /* 0x100fe20008010830 */
[----:B------:R-:W-:Y:S01]  /*62d0*/  MUFU.EX2 R4, R4 ;  /* 0x0000000400047308 */ /* 0x000fe20000000800 */
[----:B------:R-:W-:Y:S01]  /*62e0*/  FFMA.FTZ R133, R40, UR10, -R48 ;  /* 0x0000000a28857c23 */ /* 0x000fe20008010830 */
[----:B------:R-:W-:Y:S01]  /*62f0*/  FADD.FTZ R11, R29, R50 ;  /* 0x000000321d0b7221 */ /* 0x000fe20000010000 */
[--C-:B------:R-:W-:Y:S01]  /*6300*/  FFMA.FTZ R38, R41, UR10, -R48.reuse ;  /* 0x0000000a29267c23 */ /* 0x100fe20008010830 */
[----:B------:R-:W-:Y:S01]  /*6310*/  F2FP.F16.F32.PACK_AB R150, R9, R150 ;  /* 0x000000960996723e */ /* 0x000fe200000000ff */
[--C-:B------:R-:W-:Y:S01]  /*6320*/  FFMA.FTZ R135, R61, UR10, -R48.reuse ;  /* 0x0000000a3d877c23 */ /* 0x100fe20008010830 */
[----:B---3--:R-:W-:Y:S01]  /*6330*/  FADD.FTZ R50, R136, R11 ;  /* 0x0000000b88327221 */ /* 0x008fe20000010000 */
[--C-:B------:R-:W-:Y:S01]  /*6340*/  FFMA.FTZ R40, R64, UR10, -R48.reuse ;  /* 0x0000000a40287c23 */ /* 0x100fe20008010830 */
[----:B------:R-:W0:Y:S01]  /*6350*/  MUFU.EX2 R31, R31 ;  /* 0x0000001f001f7308 */ /* 0x000e220000000800 */
[----:B------:R-:W-:Y:S01]  /*6360*/  F2FP.F16.F32.PACK_AB R140, R5, R140 ;  /* 0x0000008c058c723e */ /* 0x000fe200000000ff */
[--C-:B------:R-:W-:Y:S01]  /*6370*/  FFMA.FTZ R129, R65, UR10, -R48.reuse ;  /* 0x0000000a41817c23 */ /* 0x100fe20008010830 */
[--C-:B------:R-:W-:Y:S01]  /*6380*/  FFMA.FTZ R131, R67, UR10, -R48.reuse ;  /* 0x0000000a43837c23 */ /* 0x100fe20008010830 */
[--C-:B------:R-:W-:Y:S01]  /*6390*/  FFMA.FTZ R125, R69, UR10, -R48.reuse ;  /* 0x0000000a457d7c23 */ /* 0x100fe20008010830 */
[--C-:B------:R-:W-:Y:S01]  /*63a0*/  FFMA.FTZ R70, R70, UR10, -R48.reuse ;  /* 0x0000000a46467c23 */ /* 0x100fe20008010830 */
[--C-:B------:R-:W-:Y:S01]  /*63b0*/  FFMA.FTZ R127, R71, UR10, -R48.reuse ;  /* 0x0000000a477f7c23 */ /* 0x100fe20008010830 */
[--C-:B------:R-:W-:Y:S01]  /*63c0*/  FFMA.FTZ R72, R72, UR10, -R48.reuse ;  /* 0x0000000a48487c23 */ /* 0x100fe20008010830 */
[----:B------:R-:W-:Y:S01]  /*63d0*/  MUFU.EX2 R151, R151 ;  /* 0x0000009700977308 */ /* 0x000fe20000000800 */
[--C-:B------:R-:W-:Y:S01]  /*63e0*/  FFMA.FTZ R73, R73, UR10, -R48.reuse ;  /* 0x0000000a49497c23 */ /* 0x100fe20008010830 */
[--C-:B------:R-:W-:Y:S01]  /*63f0*/  FFMA.FTZ R74, R74, UR10, -R48.reuse ;  /* 0x0000000a4a4a7c23 */ /* 0x100fe20008010830 */
[--C-:B------:R-:W-:Y:S01]  /*6400*/  FFMA.FTZ R75, R75, UR10, -R48.reuse ;  /* 0x0000000a4b4b7c23 */ /* 0x100fe20008010830 */
[----:B------:R-:W-:Y:S01]  /*6410*/  FFMA.FTZ R77, R77, UR10, -R48 ;  /* 0x0000000a4d4d7c23 */ /* 0x000fe20008010830 */
[----:B------:R-:W-:Y:S01]  /*6420*/  MOV R15, UR24 ;  /* 0x00000018000f7c02 */ /* 0x000fe20008000f00 */
[----:B------:R-:W-:Y:S01]  /*6430*/  UMOV UR24, UR37 ;  /* 0x0000002500187c82 */ /* 0x000fe20008000000 */
[----:B------:R-:W-:Y:S01]  /*6440*/  PLOP3.LUT P2, PT, PT, PT, UP0, 0x80, 0x0 ;  /* 0x000000000000781c */ /* 0x000fe20003f4f008 */
[----:B------:R-:W1:Y:S01]  /*6450*/  MUFU.EX2 R138, R138 ;  /* 0x0000008a008a7308 */ /* 0x000e620000000800 */
[----:B0-----:R-:W-:Y:S01]  /*6460*/  FADD.FTZ R11, R31, R50 ;  /* 0x000000321f0b7221 */ /* 0x001fe20000010000 */
[----:B------:R-:W-:-:S02]  /*6470*/  @!P1 LEA R15, R15, UR41, 0x3 ;  /* 0x000000290f0f9c11 */ /* 0x000fc4000f8e18ff */
[----:B------:R-:W-:Y:S02]  /*6480*/  F2FP.F16.F32.PACK_AB R148, R148, R79 ;  /* 0x0000004f9494723e */ /* 0x000fe400000000ff */
[----:B------:R-:W-:Y:S01]  /*6490*/  F2FP.F16.F32.PACK_AB R144, R13, R144 ;  /* 0x000000900d90723e */ /* 0x000fe200000000ff */
[----:B------:R-:W-:Y:S01]  /*64a0*/  @!P1 VIADD R15, R15, 0x16860 ;  /* 0x000168600f0f9836 */ /* 0x000fe20000000000 */
[----:B------:R-:W-:Y:S01]  /*64b0*/  MUFU.EX2 R12, R12 ;  /* 0x0000000c000c7308 */ /* 0x000fe20000000800 */
[----:B------:R-:W-:Y:S01]  /*64c0*/  F2FP.F16.F32.PACK_AB R146, R21, R146 ;  /* 0x000000921592723e */ /* 0x000fe200000000ff */
[----:B------:R-:W-:Y:S02]  /*64d0*/  WARPGROUP.DEPBAR.LE gsb0, 0x0 ;  /* 0x00008000000079c5 */ /* 0x000fe40000010000 */
[----:B------:R0:W-:Y:S06]  /*64e0*/  BAR.ARV R2, 0x100 ;  /* 0x000400020000751d */ /* 0x0001ec0000002000 */
[----:B------:R-:W2:Y:S01]  /*64f0*/  MUFU.EX2 R35, R35 ;  /* 0x0000002300237308 */ /* 0x000ea20000000800 */
[----:B------:R3:W-:Y:S01]  /*6500*/  @!P1 SYNCS.ARRIVE.TRANS64.RED.A1T0 RZ, [R7+URZ], RZ ;  /* 0x000000ff07ff99a7 */ /* 0x0007e2000810043f */
[----:B-1----:R-:W-:Y:S01]  /*6510*/  FADD.FTZ R50, R138, R11 ;  /* 0x0000000b8a327221 */ /* 0x002fe20000010000 */
[----:B------:R-:W-:Y:S01]  /*6520*/  @!P1 PRMT R15, RZ, 0x654, R15 ;  /* 0x00000654ff0f9816 */ /* 0x000fe2000000000f */
[-C--:B------:R-:W-:Y:S01]  /*6530*/  FMUL.FTZ R90, R90, R4.reuse ;  /* 0x000000045a5a7220 */ /* 0x080fe20000410000 */
[-C--:B------:R-:W-:Y:S01]  /*6540*/  FMUL.FTZ R91, R91, R4.reuse ;  /* 0x000000045b5b7220 */ /* 0x080fe20000410000 */
[-C--:B------:R-:W-:Y:S01]  /*6550*/  FMUL.FTZ R94, R94, R4.reuse ;  /* 0x000000045e5e7220 */ /* 0x080fe20000410000 */
[----:B------:R-:W-:Y:S01]  /*6560*/  FMUL.FTZ R95, R95, R4 ;  /* 0x000000045f5f7220 */ /* 0x000fe20000410000 */
[----:B------:R-:W1:Y:S01]  /*6570*/  MUFU.EX2 R145, R145 ;  /* 0x0000009100917308 */ /* 0x000e620000000800 */
[----:B---3--:R-:W-:Y:S01]  /*6580*/  FFMA.FTZ R7, R4, R0, R149 ;  /* 0x0000000004077223 */ /* 0x008fe20000010095 */
[----:B------:R-:W-:Y:S01]  /*6590*/  FFMA.FTZ R0, R66, UR10, -R48 ;  /* 0x0000000a42007c23 */ /* 0x000fe20008010830 */
[----:B------:R3:W-:Y:S01]  /*65a0*/  @!P1 SYNCS.ARRIVE.TRANS64.RED.A1T0 RZ, [R15+URZ], RZ ;  /* 0x000000ff0fff99a7 */ /* 0x0007e2000810043f */
[-C--:B------:R-:W-:Y:S01]  /*65b0*/  FMUL.FTZ R98, R98, R4.reuse ;  /* 0x0000000462627220 */ /* 0x080fe20000410000 */
[----:B0-----:R-:W-:Y:S01]  /*65c0*/  FADD.FTZ R2, R8, R7 ;  /* 0x0000000708027221 */ /* 0x001fe20000010000 */
[-C--:B------:R-:W-:Y:S01]  /*65d0*/  FMUL.FTZ R99, R99, R4.reuse ;  /* 0x0000000463637220 */ /* 0x080fe20000410000 */
[-C--:B------:R-:W-:Y:S01]  /*65e0*/  FMUL.FTZ R102, R102, R4.reuse ;  /* 0x0000000466667220 */ /* 0x080fe20000410000 */
[----:B------:R-:W0:Y:S01]  /*65f0*/  MUFU.EX2 R132, R132 ;  /* 0x0000008400847308 */ /* 0x000e220000000800 */
[----:B------:R-:W-:Y:S01]  /*6600*/  FADD.FTZ R7, R151, R2 ;  /* 0x0000000297077221 */ /* 0x000fe20000010000 */
[----:B--2---:R-:W-:Y:S01]  /*6610*/  FADD.FTZ R11, R35, R50 ;  /* 0x00000032230b7221 */ /* 0x004fe20000010000 */
[----:B------:R-:W-:Y:S01]  /*6620*/  FFMA.FTZ R50, R68, UR10, -R48 ;  /* 0x0000000a44327c23 */ /* 0x000fe20008010830 */
[-C--:B------:R-:W-:Y:S01]  /*6630*/  FMUL.FTZ R103, R103, R4.reuse ;  /* 0x0000000467677220 */ /* 0x080fe20000410000 */
[----:B------:R-:W-:Y:S01]  /*6640*/  FADD.FTZ R2, R12, R7 ;  /* 0x000000070c027221 */ /* 0x000fe20000010000 */
[-C--:B------:R-:W-:Y:S01]  /*6650*/  FMUL.FTZ R106, R106, R4.reuse ;  /* 0x000000046a6a7220 */ /* 0x080fe20000410000 */
[-C--:B------:R-:W-:Y:S01]  /*6660*/  FMUL.FTZ R107, R107, R4.reuse ;  /* 0x000000046b6b7220 */ /* 0x080fe20000410000 */
[----:B------:R-:W2:Y:S01]  /*6670*/  MUFU.EX2 R20, R20 ;  /* 0x0000001400147308 */ /* 0x000ea20000000800 */
[----:B-1----:R-:W-:Y:S01]  /*6680*/  FADD.FTZ R7, R145, R2 ;  /* 0x0000000291077221 */ /* 0x002fe20000010000 */
[-C--:B------:R-:W-:Y:S01]  /*6690*/  FMUL.FTZ R110, R110, R4.reuse ;  /* 0x000000046e6e7220 */ /* 0x080fe20000410000 */
[-C--:B------:R-:W-:Y:S01]  /*66a0*/  FMUL.FTZ R111, R111, R4.reuse ;  /* 0x000000046f6f7220 */ /* 0x080fe20000410000 */
[-C--:B------:R-:W-:Y:S01]  /*66b0*/  FMUL.FTZ R114, R114, R4.reuse ;  /* 0x0000000472727220 */ /* 0x080fe20000410000 */
[-C--:B------:R-:W-:Y:S01]  /*66c0*/  FMUL.FTZ R115, R115, R4.reuse ;  /* 0x0000000473737220 */ /* 0x080fe20000410000 */
[-C--:B------:R-:W-:Y:S01]  /*66d0*/  FMUL.FTZ R118, R118, R4.reuse ;  /* 0x0000000476767220 */ /* 0x080fe20000410000 */
[----:B------:R-:W-:Y:S01]  /*66e0*/  FMUL.FTZ R119, R119, R4 ;  /* 0x0000000477777220 */ /* 0x000fe20000410000 */
[----:B------:R-:W1:Y:S01]  /*66f0*/  MUFU.EX2 R43, R43 ;  /* 0x0000002b002b7308 */ /* 0x000e620000000800 */
[----:B0-----:R-:W-:Y:S01]  /*6700*/  FADD.FTZ R52, R132, R11 ;  /* 0x0000000b84347221 */ /* 0x001fe20000010000 */
[----:B------:R-:W-:Y:S01]  /*6710*/  F2FP.F16.F32.PACK_AB R142, R29, R142 ;  /* 0x0000008e1d8e723e */ /* 0x000fe200000000ff */
[----:B------:R-:W-:Y:S01]  /*6720*/  FMUL.FTZ R88, R88, R46 ;  /* 0x0000002e58587220 */ /* 0x000fe20000410000 */
[----:B------:R-:W-:Y:S01]  /*6730*/  F2FP.F16.F32.PACK_AB R136, R31, R136 ;  /* 0x000000881f88723e */ /* 0x000fe200000000ff */
[----:B------:R-:W-:Y:S01]  /*6740*/  FMUL.FTZ R89, R89, R46 ;  /* 0x0000002e59597220 */ /* 0x000fe20000410000 */
[----:B------:R-:W-:Y:S01]  /*6750*/  F2FP.F16.F32.PACK_AB R138, R35, R138 ;  /* 0x0000008a238a723e */ /* 0x000fe200000000ff */
[-C--:B------:R-:W-:Y:S01]  /*6760*/  FMUL.FTZ R92, R92, R46.reuse ;  /* 0x0000002e5c5c7220 */ /* 0x080fe20000410000 */
[----:B------:R-:W0:Y:S01]  /*6770*/  MUFU.EX2 R147, R147 ;  /* 0x0000009300937308 */ /* 0x000e220000000800 */
        /* <DEDUP_REMOVED lines=8> */
[C---:B-1----:R-:W-:Y:S01]  /*6800*/  FADD.FTZ R11, R43.reuse, R52 ;  /* 0x000000342b0b7221 */ /* 0x042fe20000010000 */
[----:B------:R-:W-:Y:S01]  /*6810*/  F2FP.F16.F32.PACK_AB R132, R43, R132 ;  /* 0x000000842b84723e */ /* 0x000fe200000000ff */
[-C--:B------:R-:W-:Y:S01]  /*6820*/  FMUL.FTZ R105, R105, R46.reuse ;  /* 0x0000002e69697220 */ /* 0x080fe20000410000 */
[-C--:B------:R-:W-:Y:S01]  /*6830*/  FMUL.FTZ R108, R108, R46.reuse ;  /* 0x0000002e6c6c7220 */ /* 0x080fe20000410000 */
[-C--:B------:R-:W-:Y:S01]  /*6840*/  FMUL.FTZ R109, R109, R46.reuse ;  /* 0x0000002e6d6d7220 */ /* 0x080fe20000410000 */
[-C--:B------:R-:W-:Y:S01]  /*6850*/  FMUL.FTZ R112, R112, R46.reuse ;  /* 0x0000002e70707220 */ /* 0x080fe20000410000 */
[-C--:B------:R-:W-:Y:S01]  /*6860*/  FMUL.FTZ R113, R113, R46.reuse ;  /* 0x0000002e71717220 */ /* 0x080fe20000410000 */
[----:B------:R-:W1:Y:S01]  /*6870*/  MUFU.EX2 R26, R26 ;  /* 0x0000001a001a7308 */ /* 0x000e620000000800 */
[----:B0-----:R-:W-:Y:S01]  /*6880*/  FADD.FTZ R7, R147, R2 ;  /* 0x0000000293077221 */ /* 0x001fe20000010000 */
[-C--:B------:R-:W-:Y:S01]  /*6890*/  FMUL.FTZ R116, R116, R46.reuse ;  /* 0x0000002e74747220 */ /* 0x080fe20000410000 */
[----:B------:R-:W-:Y:S01]  /*68a0*/  FMUL.FTZ R117, R117, R46 ;  /* 0x0000002e75757220 */ /* 0x000fe20000410000 */
[----:B------:R-:W-:Y:S01]  /*68b0*/  F2FP.F16.F32.PACK_AB R149, R8, R149 ;  /* 0x000000950895723e */ /* 0x000fe200000000ff */
[----:B------:R-:W-:Y:S01]  /*68c0*/  IMAD.MOV.U32 R4, RZ, RZ, R6 ;  /* 0x000000ffff047224 */ /* 0x000fe200078e0006 */
[----:B------:R-:W-:-:S02]  /*68d0*/  F2FP.F16.F32.PACK_AB R151, R12, R151 ;  /* 0x000000970c97723e */ /* 0x000fc400000000ff */
[----:B------:R-:W0:Y:S01]  /*68e0*/  MUFU.EX2 R45, R45 ;  /* 0x0000002d002d7308 */ /* 0x000e220000000800 */
[----:B--2---:R-:W-:Y:S01]  /*68f0*/  FADD.FTZ R52, R134, R11 ;  /* 0x0000000b86347221 */ /* 0x004fe20000010000 */
[----:B------:R-:W-:-:S06]  /*6900*/  F2FP.F16.F32.PACK_AB R145, R20, R145 ;  /* 0x000000911491723e */ /* 0x000fcc00000000ff */
[----:B------:R-:W2:Y:S01]  /*6910*/  MUFU.EX2 R141, R141 ;  /* 0x0000008d008d7308 */ /* 0x000ea20000000800 */
[C---:B-1----:R-:W-:Y:S01]  /*6920*/  FADD.FTZ R2, R26.reuse, R7 ;  /* 0x000000071a027221 */ /* 0x042fe20000010000 */
[----:B------:R-:W-:-:S06]  /*6930*/  F2FP.F16.F32.PACK_AB R147, R26, R147 ;  /* 0x000000931a93723e */ /* 0x000fcc00000000ff */
[----:B------:R-:W1:Y:S01]  /*6940*/  MUFU.EX2 R10, R10 ;  /* 0x0000000a000a7308 */ /* 0x000e620000000800 */
[C---:B0-----:R-:W-:Y:S01]  /*6950*/  FADD.FTZ R11, R45.reuse, R52 ;  /* 0x000000342d0b7221 */ /* 0x041fe20000010000 */
[----:B------:R-:W-:-:S06]  /*6960*/  F2FP.F16.F32.PACK_AB R134, R45, R134 ;  /* 0x000000862d86723e */ /* 0x000fcc00000000ff */
[----:B------:R-:W0:Y:S01]  /*6970*/  MUFU.EX2 R28, R28 ;  /* 0x0000001c001c7308 */ /* 0x000e220000000800 */
[----:B--2---:R-:W-:-:S07]  /*6980*/  FADD.FTZ R7, R141, R2 ;  /* 0x000000028d077221 */ /* 0x004fce0000010000 */
[----:B------:R-:W2:Y:S01]  /*6990*/  MUFU.EX2 R47, R47 ;  /* 0x0000002f002f7308 */ /* 0x000ea20000000800 */
[----:B-1----:R-:W-:-:S07]  /*69a0*/  FADD.FTZ R52, R10, R11 ;  /* 0x0000000b0a347221 */ /* 0x002fce0000010000 */
[----:B------:R-:W1:Y:S01]  /*69b0*/  MUFU.EX2 R143, R143 ;  /* 0x0000008f008f7308 */ /* 0x000e620000000800 */
[C---:B0-----:R-:W-:Y:S01]  /*69c0*/  FADD.FTZ R2, R28.reuse, R7 ;  /* 0x000000071c027221 */ /* 0x041fe20000010000 */
[----:B------:R-:W-:-:S06]  /*69d0*/  F2FP.F16.F32.PACK_AB R141, R28, R141 ;  /* 0x0000008d1c8d723e */ /* 0x000fcc00000000ff */
[----:B------:R-:W0:Y:S01]  /*69e0*/  MUFU.EX2 R14, R14 ;  /* 0x0000000e000e7308 */ /* 0x000e220000000800 */
[C---:B--2---:R-:W-:Y:S01]  /*69f0*/  FADD.FTZ R11, R47.reuse, R52 ;  /* 0x000000342f0b7221 */ /* 0x044fe20000010000 */
[----:B------:R-:W-:-:S06]  /*6a00*/  F2FP.F16.F32.PACK_AB R128, R47, R10 ;  /* 0x0000000a2f80723e */ /* 0x000fcc00000000ff */
[----:B------:R-:W2:Y:S01]  /*6a10*/  MUFU.EX2 R30, R30 ;  /* 0x0000001e001e7308 */ /* 0x000ea20000000800 */
[----:B-1----:R-:W-:-:S07]  /*6a20*/  FADD.FTZ R7, R143, R2 ;  /* 0x000000028f077221 */ /* 0x002fce0000010000 */
[----:B------:R-:W1:Y:S01]  /*6a30*/  MUFU.EX2 R49, R49 ;  /* 0x0000003100317308 */ /* 0x000e620000000800 */
[----:B0-----:R-:W-:-:S07]  /*6a40*/  FADD.FTZ R52, R14, R11 ;  /* 0x0000000b0e347221 */ /* 0x001fce0000010000 */
[----:B------:R-:W0:Y:S01]  /*6a50*/  MUFU.EX2 R137, R137 ;  /* 0x0000008900897308 */ /* 0x000e220000000800 */
[C---:B--2---:R-:W-:Y:S01]  /*6a60*/  FADD.FTZ R2, R30.reuse, R7 ;  /* 0x000000071e027221 */ /* 0x044fe20000010000 */
[----:B------:R-:W-:-:S06]  /*6a70*/  F2FP.F16.F32.PACK_AB R143, R30, R143 ;  /* 0x0000008f1e8f723e */ /* 0x000fcc00000000ff */
[----:B------:R-:W2:Y:S01]  /*6a80*/  MUFU.EX2 R24, R24 ;  /* 0x0000001800187308 */ /* 0x000ea20000000800 */
[C---:B-1----:R-:W-:Y:S01]  /*6a90*/  FADD.FTZ R9, R49.reuse, R52 ;  /* 0x0000003431097221 */ /* 0x042fe20000010000 */
[----:B------:R-:W-:-:S06]  /*6aa0*/  F2FP.F16.F32.PACK_AB R130, R49, R14 ;  /* 0x0000000e3182723e */ /* 0x000fcc00000000ff */
[----:B------:R-:W1:Y:S01]  /*6ab0*/  MUFU.EX2 R34, R34 ;  /* 0x0000002200227308 */ /* 0x000e620000000800 */
[----:B0-----:R-:W-:-:S07]  /*6ac0*/  FADD.FTZ R7, R137, R2 ;  /* 0x0000000289077221 */ /* 0x001fce0000010000 */
[----:B------:R-:W0:Y:S01]  /*6ad0*/  MUFU.EX2 R51, R51 ;  /* 0x0000003300337308 */ /* 0x000e220000000800 */
[----:B--2---:R-:W-:-:S07]  /*6ae0*/  FADD.FTZ R52, R24, R9 ;  /* 0x0000000918347221 */ /* 0x004fce0000010000 */
        /* <DEDUP_REMOVED lines=39> */
[C---:B-1----:R-:W-:Y:S01]  /*6d60*/  FADD.FTZ R10, R0.reuse, R3 ;  /* 0x00000003000a7221 */ /* 0x042fe20000010000 */
[----:B------:R-:W-:-:S06]  /*6d70*/  F2FP.F16.F32.PACK_AB R129, R0, R129 ;  /* 0x000000810081723e */ /* 0x000fcc00000000ff */
        /* <DEDUP_REMOVED lines=10> */
[----:B------:R-:W-:-:S05]  /*6e20*/  IMAD.MOV.U32 R3, RZ, RZ, R27 ;  /* 0x000000ffff037224 */ /* 0x000fca00078e001b */
        /* <DEDUP_REMOVED lines=9> */
[----:B------:R-:W-:-:S03]  /*6ec0*/  F2FP.F16.F32.PACK_AB R121, R74, R73 ;  /* 0x000000494a79723e */ /* 0x000fc600000000ff */
[----:B-1----:R-:W-:-:S04]  /*6ed0*/  FADD.FTZ R10, R75, R10 ;  /* 0x0000000a4b0a7221 */ /* 0x002fc80000010000 */
[C---:B0-----:R-:W-:Y:S01]  /*6ee0*/  FADD.FTZ R0, R77.reuse, R10 ;  /* 0x0000000a4d007221 */ /* 0x041fe20000010000 */
[----:B------:R-:W-:Y:S01]  /*6ef0*/  F2FP.F16.F32.PACK_AB R123, R77, R75 ;  /* 0x0000004b4d7b723e */ /* 0x000fe200000000ff */
[----:B---3--:R-:W-:Y:S06]  /*6f00*/  @P2 BRA `(.L_x_1714) ;  /* 0xffffffd000a82947 */ /* 0x008fec000383ffff */
.L_x_1705:
[----:B------:R-:W-:-:S13]  /*6f10*/  ISETP.LE.AND P2, PT, RZ, UR25, PT ;  /* 0x00000019ff007c0c */ /* 0x000fda000bf43270 */
[----:B------:R-:W-:Y:S05]  /*6f20*/  @!P2 BRA `(.L_x_1715) ;  /* 0x000000240038a947 */ /* 0x000fea0003800000 */
[----:B------:R-:W-:Y:S01]  /*6f30*/  IMAD.MOV.U32 R3, RZ, RZ, R6 ;  /* 0x000000ffff037224 */ /* 0x000fe200078e0006 */
[----:B------:R-:W-:Y:S01]  /*6f40*/  UMOV UR24, UR40 ;  /* 0x0000002800187c82 */ /* 0x000fe20008000000 */
[----:B------:R-:W-:Y:S01]  /*6f50*/  IMAD.MOV.U32 R4, RZ, RZ, R27 ;  /* 0x000000ffff047224 */ /* 0x000fe200078e001b */
[----:B------:R-:W-:Y:S01]  /*6f60*/  UMOV UR21, UR37 ;  /* 0x0000002500157c82 */ /* 0x000fe20008000000 */
[----:B------:R-:W-:Y:S01]  /*6f70*/  ULDC UR22, c[0x0][0x9d8] ;  /* 0x0002760000167ab9 */ /* 0x000fe20000000800 */
[----:B------:R-:W-:-:S05]  /*6f80*/  ULDC UR23, c[0x0][0x988] ;  /* 0x0002620000177ab9 */ /* 0x000fca0000000800 */
.L_x_1724:
        /* <DEDUP_REMOVED lines=9> */
.L_x_1717:
[----:B------:R-:W-:Y:S01]  /*7020*/  ULEA UR6, UR37, UR41, 0x3 ;  /* 0x0000002925067291 */ /* 0x000fe2000f8e183f */
[----:B------:R-:W-:-:S05]  /*7030*/  IMAD.U32 R5, RZ, RZ, UR40 ;  /* 0x00000028ff057e24 */ /* 0x000fca000f8e00ff */
[----:B------:R-:W-:-:S04]  /*7040*/  SHF.L.U32 R5, R5, 0x1f, RZ ;  /* 0x0000001f05057819 */ /* 0x000fc800000006ff */
[----:B------:R0:W1:Y:S01]  /*7050*/  SYNCS.PHASECHK.TRANS64.TRYWAIT P2, [UR6+0x16830], R5 ;  /* 0x01683005ff0075a7 */ /* 0x0000620008040146 */
[----:B------:R-:W-:Y:S05]  /*7060*/  @!P0 BRA `(.L_x_1718) ;  /* 0x0000000000048947 */ /* 0x000fea0003800000 */
[----:B------:R-:W-:Y:S01]  /*7070*/  BPT.TRAP 0x1 ;  /* 0x000000040000795c */ /* 0x000fe20000300000 */
.L_x_1718:
[----:B-1----:R-:W-:Y:S05]  /*7080*/  @P2 BRA `(.L_x_1716) ;  /* 0x0000000000082947 */ /* 0x002fea0003800000 */
[----:B------:R-:W1:Y:S02]  /*7090*/  SYNCS.PHASECHK.TRANS64.TRYWAIT P2, [UR6+0x16830], R5 ;  /* 0x01683005ff0075a7 */ /* 0x000e640008040146 */
[----:B-1----:R-:W-:Y:S05]  /*70a0*/  @!P2 BRA `(.L_x_1719) ;  /* 0x000000880050a947 */ /* 0x002fea0003800000 */
.L_x_1716:
[----:B01----:R-:W-:Y:S01]  /*70b0*/  VIADD R5, R23, 0x8 ;  /* 0x0000000817057836 */ /* 0x003fe20000000000 */
        /* <DEDUP_REMOVED lines=24> */
.L_x_1721:
[----:B------:R-:W-:Y:S01]  /*7240*/  ULEA UR6, UR21, UR41, 0x3 ;  /* 0x0000002915067291 */ /* 0x000fe2000f8e183f */
[----:B------:R-:W-:-:S04]  /*7250*/  MOV R5, UR24 ;  /* 0x0000001800057c02 */ /* 0x000fc80008000f00 */
[----:B------:R-:W-:-:S04]  /*7260*/  SHF.L.U32 R5, R5, 0x1f, RZ ;  /* 0x0000001f05057819 */ /* 0x000fc800000006ff */
[----:B------:R0:W1:Y:S01]  /*7270*/  SYNCS.PHASECHK.TRANS64.TRYWAIT P2, [UR6+0x16850], R5 ;  /* 0x01685005ff0075a7 */ /* 0x0000620008040146 */
[----:B------:R-:W-:Y:S05]  /*7280*/  @!P0 BRA `(.L_x_1722) ;  /* 0x0000000000048947 */ /* 0x000fea0003800000 */
[----:B------:R-:W-:Y:S01]  /*7290*/  BPT.TRAP 0x1 ;  /* 0x000000040000795c */ /* 0x000fe20000300000 */
.L_x_1722:
[----:B-1----:R-:W-:Y:S05]  /*72a0*/  @P2 BRA `(.L_x_1720) ;  /* 0x0000000000082947 */ /* 0x002fea0003800000 */
[----:B------:R-:W1:Y:S02]  /*72b0*/  SYNCS.PHASECHK.TRANS64.TRYWAIT P2, [UR6+0x16850], R5 ;  /* 0x01685005ff0075a7 */ /* 0x000e640008040146 */
[----:B-1----:R-:W-:Y:S05]  /*72c0*/  @!P2 BRA `(.L_x_1723) ;  /* 0x0000008400e0a947 */ /* 0x002fea0003800000 */
.L_x_1720:
        /* <DEDUP_REMOVED lines=76> */
[----:B------:R-:W-:Y:S01]  /*7790*/  UMOV UR10, UR23 ;  /* 0x00000017000a7c82 */ /* 0x000fe20008000000 */
[----:B------:R-:W-:Y:S01]  /*77a0*/  FMUL.FTZ R63, R63, UR22 ;  /* 0x000000163f3f7c20 */ /* 0x000fe20008410000 */
[----:B------:R-:W-:Y:S01]  /*77b0*/  FMUL.FTZ R68, R74, UR22 ;  /* 0x000000164a447c20 */ /* 0x000fe20008410000 */
[----:B------:R-:W-:Y:S01]  /*77c0*/  FMUL.FTZ R74, R83, UR22 ;  /* 0x00000016534a7c20 */ /* 0x000fe20008410000 */
[----:B------:R-:W-:Y:S01]  /*77d0*/  FMUL.FTZ R76, R87, UR22 ;  /* 0x00000016574c7c20 */ /* 0x000fe20008410000 */
[----:B------:R-:W0:Y:S01]  /*77e0*/  MUFU.TANH R29, R29 ;  /* 0x0000001d001d7308 */ /* 0x000e220000002400 */
[----:B-1----:R-:W-:Y:S01]  /*77f0*/  FMNMX.FTZ R27, R24, R27, !PT ;  /* 0x0000001b181b7209 */ /* 0x002fe20007810000 */
[----:B------:R-:W1:Y:S01]  /*7800*/  S2R R80, SR_TID.X ;  /* 0x0000000000507919 */ /* 0x000e620000002100 */
[----:B------:R-:W-:-:S05]  /*7810*/  UMOV UR24, UR40 ;  /* 0x0000002800187c82 */ /* 0x000fca0008000000 */
        /* <DEDUP_REMOVED lines=10> */
[----:B------:R-:W-:-:S04]  /*78c0*/  UMOV UR7, 0x40000040 ;  /* 0x4000004000077882 */ /* 0x000fc80000000000 */
[----:B------:R-:W3:Y:S01]  /*78d0*/  MUFU.TANH R37, R37 ;  /* 0x0000002500257308 */ /* 0x000ee20000002400 */
[----:B--2---:R-:W-:Y:S01]  /*78e0*/  FMNMX.FTZ R27, R33, R56, !PT ;  /* 0x00000038211b7209 */ /* 0x004fe20007810000 */
[----:B------:R-:W-:Y:S01]  /*78f0*/  FMUL.FTZ R56, R73, UR22 ;  /* 0x0000001649387c20 */ /* 0x000fe20008410000 */
[----:B------:R-:W-:Y:S01]  /*7900*/  FMUL.FTZ R73, R82, UR22 ;  /* 0x0000001652497c20 */ /* 0x000fe20008410000 */
[----:B-1----:R-:W-:-:S04]  /*7910*/  ISETP.GE.U32.AND P2, PT, R80, 0x180, PT ;  /* 0x000001805000780c */ /* 0x002fc80003f46070 */
[----:B------:R-:W1:Y:S01]  /*7920*/  MUFU.TANH R40, R40 ;  /* 0x0000002800287308 */ /* 0x000e620000002400 */
[----:B0-----:R-:W-:-:S07]  /*7930*/  FMNMX.FTZ R58, R36, R27, !PT ;  /* 0x0000001b243a7209 */ /* 0x001fce0007810000 */
[----:B------:R-:W0:Y:S01]  /*7940*/  MUFU.TANH R41, R41 ;  /* 0x0000002900297308 */ /* 0x000e220000002400 */
[----:B---3--:R-:W-:-:S07]  /*7950*/  FMNMX.FTZ R27, R37, R58, !PT ;  /* 0x0000003a251b7209 */ /* 0x008fce0007810000 */
        /* <DEDUP_REMOVED lines=13> */
[----:B------:R-:W-:Y:S02]  /*7a30*/  WARPGROUP.DEPBAR.LE gsb0, 0x0 ;  /* 0x00008000000079c5 */ /* 0x000fe40000010000 */
[----:B------:R-:W-:-:S04]  /*7a40*/  WARPGROUP.ARRIVE ;  /* 0x00000000000079c5 */ /* 0x000fc80000000000 */
[----:B------:R-:W2:Y:S01]  /*7a50*/  MUFU.TANH R53, R53 ;  /* 0x0000003500357308 */ /* 0x000ea20000002400 */
[----:B-1----:R-:W-:Y:S01]  /*7a60*/  FMNMX.FTZ R27, R51, R60, !PT ;  /* 0x0000003c331b7209 */ /* 0x002fe20007810000 */
[----:B------:R-:W-:Y:S01]  /*7a70*/  FMUL.FTZ R60, R81, UR22 ;  /* 0x00000016513c7c20 */ /* 0x000fe20008410000 */
[----:B------:R-:W-:Y:S01]  /*7a80*/  HGMMA.64x64x16.F32 R88, R140, gdesc[UR4].tnspB, R88, gsb0 ;  /* 0x40e000048c587df0 */ /* 0x000fe20008000858 */
[----:B------:R-:W-:Y:S01]  /*7a90*/  UIADD3 UR6, UR11, 0x180, URZ ;  /* 0x000001800b067890 */ /* 0x000fe2000fffe03f */
[----:B0-----:R-:W-:Y:S01]  /*7aa0*/  FMNMX.FTZ R62, R52, R27, !PT ;  /* 0x0000001b343e7209 */ /* 0x001fe20007810000 */
[----:B------:R-:W-:Y:S02]  /*7ab0*/  UMOV UR7, 0x40000040 ;  /* 0x4000004000077882 */ /* 0x000fe40000000000 */
[----:B------:R-:W0:Y:S08]  /*7ac0*/  MUFU.TANH R54, R54 ;  /* 0x0000003600367308 */ /* 0x000e300000002400 */
[----:B------:R-:W1:Y:S01]  /*7ad0*/  MUFU.TANH R55, R55 ;  /* 0x0000003700377308 */ /* 0x000e620000002400 */
[----:B--2---:R-:W-:-:S07]  /*7ae0*/  FMNMX.FTZ R27, R53, R62, !PT ;  /* 0x0000003e351b7209 */ /* 0x004fce0007810000 */
        /* <DEDUP_REMOVED lines=19> */
[----:B------:R-:W-:Y:S01]  /*7c20*/  WARPGROUP.ARRIVE ;  /* 0x00000000000079c5 */ /* 0x000fe20000000000 */
[----:B------:R-:W-:Y:S01]  /*7c30*/  FMUL.FTZ R66, R70, UR22 ;  /* 0x0000001646427c20 */ /* 0x000fe20008410000 */
[----:B------:R-:W-:Y:S01]  /*7c40*/  FMUL.FTZ R70, R75, UR22 ;  /* 0x000000164b467c20 */ /* 0x000fe20008410000 */
[----:B------:R-:W-:Y:S01]  /*7c50*/  FMUL.FTZ R75, R86, UR22 ;  /* 0x00000016564b7c20 */ /* 0x000fe20008410000 */
        /* <DEDUP_REMOVED lines=17> */
[C---:B------:R-:W-:Y:S01]  /*7d70*/  FADD.FTZ R4, -R27.reuse, R4 ;  /* 0x000000041b047221 */ /* 0x040fe20000010100 */
[----:B------:R-:W-:Y:S01]  /*7d80*/  FMUL.FTZ R77, R27, UR10 ;  /* 0x0000000a1b4d7c20 */ /* 0x000fe20008410000 */
[----:B------:R-:W0:Y:S02]  /*7d90*/  MUFU.TANH R31, R31 ;  /* 0x0000001f001f7308 */ /* 0x000e240000002400 */
[----:B------:R-:W-:Y:S01]  /*7da0*/  FMUL.FTZ R69, R4, UR10 ;  /* 0x0000000a04457c20 */ /* 0x000fe20008410000 */
        /* <DEDUP_REMOVED lines=38> */
[----:B0-----:R-:W-:Y:S01]  /*8010*/  FMNMX.FTZ R21, R31, R4, !PT ;  /* 0x000000041f157209 */ /* 0x001fe20007810000 */
[----:B------:R-:W0:Y:S01]  /*8020*/  MUFU.TANH R42, R42 ;  /* 0x0000002a002a7308 */ /* 0x000e220000002400 */
[--C-:B------:R-:W-:Y:S01]  /*8030*/  FFMA.FTZ R57, R60, UR10, -R77.reuse ;  /* 0x0000000a3c397c23 */ /* 0x100fe2000801084d */
[--C-:B------:R-:W-:Y:S01]  /*8040*/  FFMA.FTZ R32, R61, UR10, -R77.reuse ;  /* 0x0000000a3d207c23 */ /* 0x100fe2000801084d */
[----:B-1----:R-:W-:Y:S01]  /*8050*/  FMNMX.FTZ R4, R34, R21, !PT ;  /* 0x0000001522047209 */ /* 0x002fe20007810000 */
[----:B------:R-:W-:-:S03]  /*8060*/  FFMA.FTZ R62, R62, UR10, -R77 ;  /* 0x0000000a3e3e7c23 */ /* 0x000fc6000801084d */
[----:B---3--:R-:W-:Y:S01]  /*8070*/  FMNMX.FTZ R29, R35, R4, !PT ;  /* 0x00000004231d7209 */ /* 0x008fe20007810000 */
[----:B------:R-:W1:Y:S03]  /*8080*/  MUFU.TANH R43, R43 ;  /* 0x0000002b002b7308 */ /* 0x000e660000002400 */
[----:B--2---:R-:W-:-:S04]  /*8090*/  FMNMX.FTZ R4, R38, R29, !PT ;  /* 0x0000001d26047209 */ /* 0x004fc80007810000 */
[----:B----4-:R-:W-:Y:S01]  /*80a0*/  FMNMX.FTZ R29, R39, R4, !PT ;  /* 0x00000004271d7209 */ /* 0x010fe20007810000 */
[----:B------:R-:W2:Y:S03]  /*80b0*/  MUFU.TANH R45, R45 ;  /* 0x0000002d002d7308 */ /* 0x000ea60000002400 */
[----:B0-----:R-:W-:-:S05]  /*80c0*/  FMNMX.FTZ R4, R42, R29, !PT ;  /* 0x0000001d2a047209 */ /* 0x001fca0007810000 */
        /* <DEDUP_REMOVED lines=9> */
[----:B------:R-:W-:Y:S02]  /*8160*/  WARPGROUP.DEPBAR.LE gsb0, 0x0 ;  /* 0x00008000000079c5 */ /* 0x000fe40000010000 */
[----:B------:R-:W-:Y:S01]  /*8170*/  WARPGROUP.ARRIVE ;  /* 0x00000000000079c5 */ /* 0x000fe20000000000 */
[--C-:B------:R-:W-:Y:S01]  /*8180*/  FFMA.FTZ R132, R44, UR10, -R77.reuse ;  /* 0x0000000a2c847c23 */ /* 0x100fe2000801084d */
[----:B------:R-:W-:-:S03]  /*8190*/  FFMA.FTZ R134, R48, UR10, -R77 ;  /* 0x0000000a30867c23 */ /* 0x000fc6000801084d */
[----:B------:R-:W3:Y:S01]  /*81a0*/  MUFU.TANH R66, R66 ;  /* 0x0000004200427308 */ /* 0x000ee20000002400 */
[----:B------:R-:W-:Y:S01]  /*81b0*/  HGMMA.64x64x16.F32 R88, R128, gdesc[UR4].tnspB, R88, gsb0 ;  /* 0x40e0000480587df0 */ /* 0x000fe20008000858 */
[----:B------:R-:W-:Y:S01]  /*81c0*/  UIADD3 UR6, UR11, 0x300, URZ ;  /* 0x000003000b067890 */ /* 0x000fe2000fffe03f */
[----:B------:R-:W-:-:S05]  /*81d0*/  UMOV UR7, 0x40000040 ;  /* 0x4000004000077882 */ /* 0x000fca0000000000 */
[----:B------:R4:W-:Y:S08]  /*81e0*/  MUFU.EX2 R21, R6 ;  /* 0x0000000600157308 */ /* 0x0009f00000000800 */
[----:B------:R-:W5:Y:S01]  /*81f0*/  MUFU.TANH R67, R67 ;  /* 0x0000004300437308 */ /* 0x000f620000002400 */
[----:B----4-:R-:W-:Y:S01]  /*8200*/  FFMA.FTZ R6, R37, UR10, -R77 ;  /* 0x0000000a25067c23 */ /* 0x010fe2000801084d */
[----:B--2---:R-:W-:-:S04]  /*8210*/  FMNMX.FTZ R37, R63, R4, !PT ;  /* 0x000000043f257209 */ /* 0x004fc80007810000 */
[----:B0-----:R-:W-:Y:S02]  /*8220*/  FMNMX.FTZ R4, R64, R37, !PT ;  /* 0x0000002540047209 */ /* 0x001fe40007810000 */
[----:B------:R-:W0:Y:S02]  /*8230*/  MUFU.TANH R68, R68 ;  /* 0x0000004400447308 */ /* 0x000e240000002400 */
[----:B-1----:R-:W-:-:S04]  /*8240*/  FMNMX.FTZ R37, R65, R4, !PT ;  /* 0x0000000441257209 */ /* 0x002fc80007810000 */
[----:B---3--:R-:W-:Y:S02]  /*8250*/  FMNMX.FTZ R4, R66, R37, !PT ;  /* 0x0000002542047209 */ /* 0x008fe40007810000 */
[----:B------:R-:W1:Y:S02]  /*8260*/  MUFU.TANH R70, R70 ;  /* 0x0000004600467308 */ /* 0x000e640000002400 */
[----:B-----5:R-:W-:-:S06]  /*8270*/  FMNMX.FTZ R41, R67, R4, !PT ;  /* 0x0000000443297209 */ /* 0x020fcc0007810000 */
        /* <DEDUP_REMOVED lines=14> */
[----:B------:R-:W-:Y:S01]  /*8360*/  FFMA.FTZ R41, R49, UR10, -R77 ;  /* 0x0000000a31297c23 */ /* 0x000fe2000801084d */
[----:B------:R-:W-:Y:S01]  /*8370*/  HGMMA.64x64x16.F32 R88, R124, gdesc[UR4].tnspB, R88, gsb0 ;  /* 0x40e000047c587df0 */ /* 0x000fe20008000858 */
[----:B------:R-:W-:Y:S01]  /*8380*/  UIADD3 UR6, UR11, 0x380, URZ ;  /* 0x000003800b067890 */ /* 0x000fe2000fffe03f */
[----:B0-----:R-:W-:-:S03]  /*8390*/  FMNMX.FTZ R49, R75, R4, !PT ;  /* 0x000000044b317209 */ /* 0x001fc60007810000 */
[----:B------:R1:W-:Y:S01]  /*83a0*/  MUFU.EX2 R29, R6 ;  /* 0x00000006001d7308 */ /* 0x0003e20000000800 */
[----:B------:R-:W-:Y:S01]  /*83b0*/  UMOV UR7, 0x40000040 ;  /* 0x4000004000077882 */ /* 0x000fe20000000000 */
[--C-:B------:R-:W-:Y:S01]  /*83c0*/  FFMA.FTZ R4, R51, UR10, -R77.reuse ;  /* 0x0000000a33047c23 */ /* 0x100fe2000801084d */
[----:B------:R-:W-:-:S05]  /*83d0*/  FFMA.FTZ R51, R54, UR10, -R77 ;  /* 0x0000000a36337c23 */ /* 0x000fca000801084d */
[----:B------:R-:W-:Y:S01]  /*83e0*/  MUFU.EX2 R69, R69 ;  /* 0x0000004500457308 */ /* 0x000fe20000000800 */
[----:B-1----:R-:W-:Y:S01]  /*83f0*/  FMNMX.FTZ R6, R76, R49, !PT ;  /* 0x000000314c067209 */ /* 0x002fe20007810000 */
[----:B------:R-:W-:-:S04]  /*8400*/  FFMA.FTZ R49, R52, UR10, -R77 ;  /* 0x0000000a34317c23 */ /* 0x000fc8000801084d */
[----:B------:R-:W0:Y:S02]  /*8410*/  SHFL.BFLY PT, R83, R6, 0x2, 0x1f ;  /* 0x0c401f0006537f89 */ /* 0x000e2400000e0000 */
[----:B------:R-:W1:Y:S08]  /*8420*/  MUFU.EX2 R148, R148 ;  /* 0x0000009400947308 */ /* 0x000e700000000800 */
[----:B------:R-:W2:Y:S08]  /*8430*/  MUFU.EX2 R5, R5 ;  /* 0x0000000500057308 */ /* 0x000eb00000000800 */
[----:B------:R-:W3:Y:S01]  /*8440*/  MUFU.EX2 R150, R150 ;  /* 0x0000009600967308 */ /* 0x000ee20000000800 */
[----:B-1----:R-:W-:Y:S01]  /*8450*/  FFMA.FTZ R2, R69, R2, R148 ;  /* 0x0000000245027223 */ /* 0x002fe20000010094 */
[----:B0-----:R-:W-:-:S06]  /*8460*/  FMNMX.FTZ R83, R6, R83, !PT ;  /* 0x0000005306537209 */ /* 0x001fcc0007810000 */
[----:B------:R-:W-:Y:S01]  /*8470*/  MUFU.EX2 R79, R79 ;  /* 0x0000004f004f7308 */ /* 0x000fe20000000800 */
[----:B--2---:R-:W-:Y:S01]  /*8480*/  F2FP.F16.F32.PACK_AB R148, R5, R148 ;  /* 0x000000940594723e */ /* 0x004fe200000000ff */
[----:B------:R-:W0:Y:S06]  /*8490*/  SHFL.BFLY PT, R6, R83, 0x1, 0x1f ;  /* 0x0c201f0053067f89 */ /* 0x000e2c00000e0000 */
[----:B------:R-:W-:Y:S08]  /*84a0*/  MUFU.EX2 R144, R144 ;  /* 0x0000009000907308 */ /* 0x000ff00000000800 */
[----:B------:R-:W-:Y:S08]  /*84b0*/  MUFU.EX2 R9, R9 ;  /* 0x0000000900097308 */ /* 0x000ff00000000800 */
[----:B------:R-:W-:Y:S01]  /*84c0*/  MUFU.EX2 R146, R146 ;  /* 0x0000009200927308 */ /* 0x000fe20000000800 */
[----:B0-----:R-:W-:-:S05]  /*84d0*/  FMNMX.FTZ R6, R83, R6, !PT ;  /* 0x0000000653067209 */ /* 0x001fca0007810000 */
[----:B------:R-:W-:Y:S02]  /*84e0*/  FADD.FTZ R36, -R6, R3 ;  /* 0x0000000306247221 */ /* 0x000fe40000010100 */
[----:B------:R-:W-:Y:S01]  /*84f0*/  MUFU.EX2 R13, R13 ;  /* 0x0000000d000d7308 */ /* 0x000fe20000000800 */
[----:B------:R-:W-:Y:S02]  /*8500*/  WARPGROUP.DEPBAR.LE gsb0, 0x0 ;  /* 0x00008000000079c5 */ /* 0x000fe40000010000 */
[----:B------:R-:W-:Y:S01]  /*8510*/  WARPGROUP.ARRIVE ;  /* 0x00000000000079c5 */ /* 0x000fe20000000000 */
[----:B------:R-:W-:Y:S01]  /*8520*/  FMUL.FTZ R59, R36, UR10 ;  /* 0x0000000a243b7c20 */ /* 0x000fe20008410000 */
[----:B------:R-:W-:-:S03]  /*8530*/  FMUL.FTZ R36, R6, UR10 ;  /* 0x0000000a06247c20 */ /* 0x000fc60008410000 */
[----:B------:R-:W-:Y:S01]  /*8540*/  MUFU.EX2 R140, R140 ;  /* 0x0000008c008c7308 */ /* 0x000fe20000000800 */
[----:B------:R-:W-:Y:S01]  /*8550*/  HGMMA.64x64x16.F32 R88, R120, gdesc[UR4].tnspB, R88, gsb0 ;  /* 0x40e0000478587df0 */ /* 0x000fe20008000858 */
[--C-:B------:R-:W-:Y:S01]  /*8560*/  FFMA.FTZ R151, R11, UR10, -R36.reuse ;  /* 0x0000000a0b977c23 */ /* 0x100fe20008010824 */
[----:B------:R-:W-:Y:S02]  /*8570*/  IMAD.U32 R11, RZ, RZ, UR37 ;  /* 0x00000025ff0b7e24 */ /* 0x000fe4000f8e00ff */
[--C-:B------:R-:W-:Y:S01]  /*8580*/  FFMA.FTZ R8, R8, UR10, -R36.reuse ;  /* 0x0000000a08087c23 */ /* 0x100fe20008010824 */
[--C-:B------:R-:W-:Y:S01]  /*8590*/  FFMA.FTZ R149, R7, UR10, -R36.reuse ;  /* 0x0000000a07957c23 */ /* 0x100fe20008010824 */
[----:B------:R-:W-:Y:S01]  /*85a0*/  VIADD R7, R23, 0x9 ;  /* 0x0000000917077836 */ /* 0x000fe20000000000 */
[----:B------:R-:W-:Y:S01]  /*85b0*/  MUFU.EX2 R59, R59 ;  /* 0x0000003b003b7308 */ /* 0x000fe20000000800 */
[----:B------:R-:W-:Y:S01]  /*85c0*/  @!P1 LEA R11, R11, UR41, 0x3 ;  /* 0x000000290b0b9c11 */ /* 0x000fe2000f8e18ff */
[--C-:B------:R-:W-:Y:S01]  /*85d0*/  FFMA.FTZ R145, R15, UR10, -R36.reuse ;  /* 0x0000000a0f917c23 */ /* 0x100fe20008010824 */
[--C-:B------:R-:W-:Y:S01]  /*85e0*/  FFMA.FTZ R12, R12, UR10, -R36.reuse ;  /* 0x0000000a0c0c7c23 */ /* 0x100fe20008010824 */
[--C-:B------:R-:W-:Y:S01]  /*85f0*/  FFMA.FTZ R20, R20, UR10, -R36.reuse ;  /* 0x0000000a14147c23 */ /* 0x100fe20008010824 */
[----:B------:R-:W-:Y:S01]  /*8600*/  FFMA.FTZ R147, R25, UR10, -R36 ;  /* 0x0000000a19937c23 */ /* 0x000fe20008010824 */
[----:B------:R-:W-:Y:S01]  /*8610*/  @!P1 VIADD R15, R11, 0x16840 ;  /* 0x000168400b0f9836 */ /* 0x000fe20000000000 */
[----:B------:R-:W-:Y:S01]  /*8620*/  SEL R11, R7, 0x9, !P2 ;  /* 0x00000009070b7807 */ /* 0x000fe20005000000 */
[----:B------:R-:W0:Y:S01]  /*8630*/  MUFU.EX2 R8, R8 ;  /* 0x0000000800087308 */ /* 0x000e220000000800 */
[----:B------:R-:W-:Y:S01]  /*8640*/  FADD.FTZ R7, R5, R2 ;  /* 0x0000000205077221 */ /* 0x000fe20000010000 */
[--C-:B------:R-:W-:Y:S01]  /*8650*/  FFMA.FTZ R26, R26, UR10, -R36.reuse ;  /* 0x0000000a1a1a7c23 */ /* 0x100fe20008010824 */
[----:B------:R-:W-:Y:S01]  /*8660*/  @!P1 PRMT R15, RZ, 0x654, R15 ;  /* 0x00000654ff0f9816 */ /* 0x000fe2000000000f */
[--C-:B------:R-:W-:Y:S01]  /*8670*/  FFMA.FTZ R141, R30, UR10, -R36.reuse ;  /* 0x0000000a1e8d7c23 */ /* 0x100fe20008010824 */
[----:B---3--:R-:W-:Y:S01]  /*8680*/  FADD.FTZ R44, R150, R7 ;  /* 0x00000007962c7221 */ /* 0x008fe20000010000 */
        /* <DEDUP_REMOVED lines=9> */
[----:B------:R-:W-:Y:S01]  /*8720*/  FFMA.FTZ R42, R47, UR10, -R36 ;  /* 0x0000000a2f2a7c23 */ /* 0x000fe20008010824 */
[----:B------:R-:W2:Y:S01]  /*8730*/  MUFU.EX2 R151, R151 ;  /* 0x0000009700977308 */ /* 0x000ea20000000800 */
[----:B0-----:R-:W-:Y:S01]  /*8740*/  FFMA.FTZ R0, R59, R0, R8 ;  /* 0x000000003b007223 */ /* 0x001fe20000010008 */
[--C-:B------:R-:W-:Y:S01]  /*8750*/  FFMA.FTZ R135, R50, UR10, -R36.reuse ;  /* 0x0000000a32877c23 */ /* 0x100fe20008010824 */
[--C-:B------:R-:W-:Y:S01]  /*8760*/  FFMA.FTZ R129, R64, UR10, -R36.reuse ;  /* 0x0000000a40817c23 */ /* 0x100fe20008010824 */
[--C-:B------:R-:W-:Y:S01]  /*8770*/  FFMA.FTZ R131, R66, UR10, -R36.reuse ;  /* 0x0000000a42837c23 */ /* 0x100fe20008010824 */
[--C-:B------:R-:W-:Y:S01]  /*8780*/  FFMA.FTZ R125, R68, UR10, -R36.reuse ;  /* 0x0000000a447d7c23 */ /* 0x100fe20008010824 */
[--C-:B------:R-:W-:Y:S01]  /*8790*/  FFMA.FTZ R70, R70, UR10, -R36.reuse ;  /* 0x0000000a46467c23 */ /* 0x100fe20008010824 */
[----:B------:R-:W-:Y:S01]  /*87a0*/  FFMA.FTZ R71, R71, UR10, -R36 ;  /* 0x0000000a47477c23 */ /* 0x000fe20008010824 */
[----:B------:R-:W0:Y:S01]  /*87b0*/  MUFU.EX2 R12, R12 ;  /* 0x0000000c000c7308 */ /* 0x000e220000000800 */
[----:B-1----:R-:W-:Y:S01]  /*87c0*/  FADD.FTZ R2, R149, R0 ;  /* 0x0000000095027221 */ /* 0x002fe20000010000 */
[--C-:B------:R-:W-:Y:S01]  /*87d0*/  FFMA.FTZ R0, R63, UR10, -R36.reuse ;  /* 0x0000000a3f007c23 */ /* 0x100fe20008010824 */
[----:B------:R-:W-:Y:S01]  /*87e0*/  F2FP.F16.F32.PACK_AB R149, R149, R8 ;  /* 0x000000089595723e */ /* 0x000fe200000000ff */
[--C-:B------:R-:W-:Y:S01]  /*87f0*/  FFMA.FTZ R72, R72, UR10, -R36.reuse ;  /* 0x0000000a48487c23 */ /* 0x100fe20008010824 */
[--C-:B------:R-:W-:Y:S01]  /*8800*/  FFMA.FTZ R73, R73, UR10, -R36.reuse ;  /* 0x0000000a49497c23 */ /* 0x100fe20008010824 */
[--C-:B------:R-:W-:Y:S01]  /*8810*/  FFMA.FTZ R74, R74, UR10, -R36.reuse ;  /* 0x0000000a4a4a7c23 */ /* 0x100fe20008010824 */
[----:B------:R-:W-:Y:S01]  /*8820*/  FFMA.FTZ R75, R75, UR10, -R36 ;  /* 0x0000000a4b4b7c23 */ /* 0x000fe20008010824 */
[----:B------:R-:W1:Y:S01]  /*8830*/  MUFU.EX2 R145, R145 ;  /* 0x0000009100917308 */ /* 0x000e620000000800 */
[----:B--2---:R-:W-:Y:S01]  /*8840*/  FADD.FTZ R7, R151, R2 ;  /* 0x0000000297077221 */ /* 0x004fe20000010000 */
[----:B------:R-:W-:Y:S01]  /*8850*/  ISETP.LT.AND P2, PT, RZ, UR25, PT ;  /* 0x00000019ff007c0c */ /* 0x000fe2000bf41270 */
[----:B------:R-:W-:Y:S01]  /*8860*/  UIADD3 UR6, UR25, -0x1, URZ ;  /* 0xffffffff19067890 */ /* 0x000fe2000fffe03f */
[----:B------:R-:W-:-:S04]  /*8870*/  F2FP.F16.F32.PACK_AB R150, R79, R150 ;  /* 0x000000964f96723e */ /* 0x000fc800000000ff */
[----:B------:R-:W2:Y:S01]  /*8880*/  MUFU.EX2 R20, R20 ;  /* 0x0000001400147308 */ /* 0x000ea20000000800 */
[C---:B0-----:R-:W-:Y:S01]  /*8890*/  FADD.FTZ R2, R12.reuse, R7 ;  /* 0x000000070c027221 */ /* 0x041fe20000010000 */
[----:B------:R-:W-:Y:S01]  /*88a0*/  F2FP.F16.F32.PACK_AB R151, R12, R151 ;  /* 0x000000970c97723e */ /* 0x000fe200000000ff */
[----:B------:R-:W-:-:S05]  /*88b0*/  UMOV UR25, UR6 ;  /* 0x0000000600197c82 */ /* 0x000fca0008000000 */
[----:B------:R-:W0:Y:S01]  /*88c0*/  MUFU.EX2 R147, R147 ;  /* 0x0000009300937308 */ /* 0x000e220000000800 */
[----:B-1----:R-:W-:Y:S01]  /*88d0*/  FADD.FTZ R7, R145, R2 ;  /* 0x0000000291077221 */ /* 0x002fe20000010000 */
[----:B------:R-:W-:-:S06]  /*88e0*/  FFMA.FTZ R2, R65, UR10, -R36 ;  /* 0x0000000a41027c23 */ /* 0x000fcc0008010824 */
[----:B------:R-:W1:Y:S01]  /*88f0*/  MUFU.EX2 R26, R26 ;  /* 0x0000001a001a7308 */ /* 0x000e620000000800 */
[C---:B--2---:R-:W-:Y:S01]  /*8900*/  FADD.FTZ R46, R20.reuse, R7 ;  /* 0x00000007142e7221 */ /* 0x044fe20000010000 */
[----:B------:R-:W-:Y:S01]  /*8910*/  F2FP.F16.F32.PACK_AB R145, R20, R145 ;  /* 0x000000911491723e */ /* 0x000fe200000000ff */
[----:B------:R-:W-:Y:S02]  /*8920*/  WARPGROUP.DEPBAR.LE gsb0, 0x0 ;  /* 0x00008000000079c5 */ /* 0x000fe40000010000 */
[----:B------:R2:W-:Y:S06]  /*8930*/  BAR.ARV R11, 0x100 ;  /* 0x0004000b0000751d */ /* 0x0005ec0000002000 */
[----:B------:R3:W-:Y:S01]  /*8940*/  @!P1 SYNCS.ARRIVE.TRANS64.RED.A1T0 RZ, [R15+URZ], RZ ;  /* 0x000000ff0fff99a7 */ /* 0x0007e2000810043f */
[----:B------:R-:W4:Y:S01]  /*8950*/  MUFU.EX2 R141, R141 ;  /* 0x0000008d008d7308 */ /* 0x000f220000000800 */
[----:B0-----:R-:W-:Y:S01]  /*8960*/  FADD.FTZ R7, R147, R46 ;  /* 0x0000002e93077221 */ /* 0x001fe20000010000 */
[----:B-1----:R-:W-:Y:S01]  /*8970*/  F2FP.F16.F32.PACK_AB R147, R26, R147 ;  /* 0x000000931a93723e */ /* 0x002fe200000000ff */
[-C--:B------:R-:W-:Y:S01]  /*8980*/  FMUL.FTZ R88, R88, R69.reuse ;  /* 0x0000004558587220 */ /* 0x080fe20000410000 */
[-C--:B------:R-:W-:Y:S01]  /*8990*/  FMUL.FTZ R89, R89, R69.reuse ;  /* 0x0000004559597220 */ /* 0x080fe20000410000 */
[----:B------:R-:W-:Y:S01]  /*89a0*/  FADD.FTZ R46, R26, R7 ;  /* 0x000000071a2e7221 */ /* 0x000fe20000010000 */
[-C--:B------:R-:W-:Y:S01]  /*89b0*/  FMUL.FTZ R92, R92, R69.reuse ;  /* 0x000000455c5c7220 */ /* 0x080fe20000410000 */
[----:B---3--:R-:W-:Y:S01]  /*89c0*/  IMAD.U32 R15, RZ, RZ, UR21 ;  /* 0x00000015ff0f7e24 */ /* 0x008fe2000f8e00ff */
[----:B------:R-:W0:Y:S01]  /*89d0*/  MUFU.EX2 R30, R30 ;  /* 0x0000001e001e7308 */ /* 0x000e220000000800 */
        /* <DEDUP_REMOVED lines=8> */
[----:B--2---:R-:W-:-:S02]  /*8a60*/  @!P1 VIADD R11, R15, 0x16860 ;  /* 0x000168600f0b9836 */ /* 0x004fc40000000000 */
[----:B----4-:R-:W-:Y:S01]  /*8a70*/  FADD.FTZ R7, R141, R46 ;  /* 0x0000002e8d077221 */ /* 0x010fe20000010000 */
[-C--:B------:R-:W-:Y:S01]  /*8a80*/  FMUL.FTZ R104, R104, R69.reuse ;  /* 0x0000004568687220 */ /* 0x080fe20000410000 */
[-C--:B------:R-:W-:Y:S01]  /*8a90*/  FMUL.FTZ R105, R105, R69.reuse ;  /* 0x0000004569697220 */ /* 0x080fe20000410000 */
[----:B------:R-:W-:Y:S01]  /*8aa0*/  FMUL.FTZ R108, R108, R69 ;  /* 0x000000456c6c7220 */ /* 0x000fe20000410000 */
[----:B------:R-:W-:Y:S01]  /*8ab0*/  @!P1 PRMT R15, RZ, 0x654, R11 ;  /* 0x00000654ff0f9816 */ /* 0x000fe2000000000b */
[----:B------:R-:W-:Y:S01]  /*8ac0*/  FADD.FTZ R11, R79, R44 ;  /* 0x0000002c4f0b7221 */ /* 0x000fe20000010000 */
[----:B------:R-:W1:Y:S01]  /*8ad0*/  MUFU.EX2 R143, R143 ;  /* 0x0000008f008f7308 */ /* 0x000e620000000800 */
[C---:B0-----:R-:W-:Y:S01]  /*8ae0*/  FADD.FTZ R46, R30.reuse, R7 ;  /* 0x000000071e2e7221 */ /* 0x041fe20000010000 */
[----:B------:R-:W-:Y:S01]  /*8af0*/  F2FP.F16.F32.PACK_AB R141, R30, R141 ;  /* 0x0000008d1e8d723e */ /* 0x000fe200000000ff */
[----:B------:R-:W-:Y:S01]  /*8b00*/  FADD.FTZ R44, R144, R11 ;  /* 0x0000000b902c7221 */ /* 0x000fe20000010000 */
[----:B------:R0:W-:Y:S01]  /*8b10*/  @!P1 SYNCS.ARRIVE.TRANS64.RED.A1T0 RZ, [R15+URZ], RZ ;  /* 0x000000ff0fff99a7 */ /* 0x0001e2000810043f */
[----:B------:R-:W-:Y:S01]  /*8b20*/  F2FP.F16.F32.PACK_AB R144, R9, R144 ;  /* 0x000000900990723e */ /* 0x000fe200000000ff */
[-C--:B------:R-:W-:Y:S01]  /*8b30*/  FMUL.FTZ R109, R109, R69.reuse ;  /* 0x000000456d6d7220 */ /* 0x080fe20000410000 */
[----:B------:R-:W-:Y:S01]  /*8b40*/  FADD.FTZ R11, R9, R44 ;  /* 0x0000002c090b7221 */ /* 0x000fe20000010000 */
[----:B------:R-:W2:Y:S01]  /*8b50*/  MUFU.EX2 R33, R33 ;  /* 0x0000002100217308 */ /* 0x000ea20000000800 */
[--C-:B------:R-:W-:Y:S01]  /*8b60*/  FFMA.FTZ R44, R67, UR10, -R36.reuse ;  /* 0x0000000a432c7c23 */ /* 0x100fe20008010824 */
[----:B------:R-:W-:Y:S01]  /*8b70*/  FFMA.FTZ R36, R76, UR10, -R36 ;  /* 0x0000000a4c247c23 */ /* 0x000fe20008010824 */
[----:B------:R-:W-:Y:S01]  /*8b80*/  FADD.FTZ R48, R146, R11 ;  /* 0x0000000b92307221 */ /* 0x000fe20000010000 */
[----:B------:R-:W-:Y:S01]  /*8b90*/  F2FP.F16.F32.PACK_AB R146, R13, R146 ;  /* 0x000000920d92723e */ /* 0x000fe200000000ff */
[-C--:B------:R-:W-:Y:S01]  /*8ba0*/  FMUL.FTZ R112, R112, R69.reuse ;  /* 0x0000004570707220 */ /* 0x080fe20000410000 */
[-C--:B------:R-:W-:Y:S01]  /*8bb0*/  FMUL.FTZ R113, R113, R69.reuse ;  /* 0x0000004571717220 */ /* 0x080fe20000410000 */
[----:B------:R-:W-:Y:S01]  /*8bc0*/  FADD.FTZ R11, R13, R48 ;  /* 0x000000300d0b7221 */ /* 0x000fe20000010000 */
[----:B------:R-:W3:Y:S01]  /*8bd0*/  MUFU.EX2 R34, R34 ;  /* 0x0000002200227308 */ /* 0x000ee20000000800 */
[----:B-1----:R-:W-:Y:S01]  /*8be0*/  FADD.FTZ R7, R143, R46 ;  /* 0x0000002e8f077221 */ /* 0x002fe20000010000 */
[-C--:B------:R-:W-:Y:S01]  /*8bf0*/  FMUL.FTZ R116, R116, R69.reuse ;  /* 0x0000004574747220 */ /* 0x080fe20000410000 */
[----:B------:R-:W-:Y:S01]  /*8c00*/  FADD.FTZ R48, R140, R11 ;  /* 0x0000000b8c307221 */ /* 0x000fe20000010000 */
[----:B------:R-:W-:Y:S01]  /*8c10*/  F2FP.F16.F32.PACK_AB R140, R21, R140 ;  /* 0x0000008c158c723e */ /* 0x000fe200000000ff */
[----:B------:R-:W-:Y:S01]  /*8c20*/  FMUL.FTZ R117, R117, R69 ;  /* 0x0000004575757220 */ /* 0x000fe20000410000 */
[-C--:B------:R-:W-:Y:S01]  /*8c30*/  FMUL.FTZ R90, R90, R59.reuse ;  /* 0x0000003b5a5a7220 */ /* 0x080fe20000410000 */
[----:B------:R-:W-:Y:S01]  /*8c40*/  FADD.FTZ R11, R21, R48 ;  /* 0x00000030150b7221 */ /* 0x000fe20000010000 */
[----:B------:R-:W1:Y:S01]  /*8c50*/  MUFU.EX2 R136, R136 ;  /* 0x0000008800887308 */ /* 0x000e620000000800 */
        /* <DEDUP_REMOVED lines=16> */
[----:B-1----:R-:W-:Y:S01]  /*8d60*/  FADD.FTZ R48, R136, R11 ;  /* 0x0000000b88307221 */ /* 0x002fe20000010000 */
[----:B------:R-:W-:Y:S01]  /*8d70*/  F2FP.F16.F32.PACK_AB R136, R29, R136 ;  /* 0x000000881d88723e */ /* 0x000fe200000000ff */
[-C--:B------:R-:W-:Y:S01]  /*8d80*/  FMUL.FTZ R110, R110, R59.reuse ;  /* 0x0000003b6e6e7220 */ /* 0x080fe20000410000 */
[-C--:B------:R-:W-:Y:S01]  /*8d90*/  FMUL.FTZ R111, R111, R59.reuse ;  /* 0x0000003b6f6f7220 */ /* 0x080fe20000410000 */
[----:B------:R-:W-:Y:S01]  /*8da0*/  FADD.FTZ R7, R29, R48 ;  /* 0x000000301d077221 */ /* 0x000fe20000010000 */
[-C--:B------:R-:W-:Y:S01]  /*8db0*/  FMUL.FTZ R114, R114, R59.reuse ;  /* 0x0000003b72727220 */ /* 0x080fe20000410000 */
[-C--:B------:R-:W-:Y:S01]  /*8dc0*/  FMUL.FTZ R115, R115, R59.reuse ;  /* 0x0000003b73737220 */ /* 0x080fe20000410000 */
[----:B------:R-:W1:Y:S01]  /*8dd0*/  MUFU.EX2 R138, R138 ;  /* 0x0000008a008a7308 */ /* 0x000e620000000800 */
[----:B--2---:R-:W-:Y:S01]  /*8de0*/  FADD.FTZ R5, R137, R46 ;  /* 0x0000002e89057221 */ /* 0x004fe20000010000 */
[-C--:B------:R-:W-:Y:S01]  /*8df0*/  FMUL.FTZ R118, R118, R59.reuse ;  /* 0x0000003b76767220 */ /* 0x080fe20000410000 */
[----:B------:R-:W-:-:S05]  /*8e00*/  FMUL.FTZ R119, R119, R59 ;  /* 0x0000003b77777220 */ /* 0x000fca0000410000 */
[----:B------:R-:W2:Y:S01]  /*8e10*/  MUFU.EX2 R139, R139 ;  /* 0x0000008b008b7308 */ /* 0x000ea20000000800 */
[C---:B---3--:R-:W-:Y:S01]  /*8e20*/  FADD.FTZ R46, R38.reuse, R5 ;  /* 0x00000005262e7221 */ /* 0x048fe20000010000 */
[----:B------:R-:W-:-:S06]  /*8e30*/  F2FP.F16.F32.PACK_AB R137, R38, R137 ;  /* 0x000000892689723e */ /* 0x000fcc00000000ff */
[----:B------:R3:W4:Y:S01]  /*8e40*/  MUFU.EX2 R37, R10 ;  /* 0x0000000a00257308 */ /* 0x0007220000000800 */
[----:B-1----:R-:W-:-:S07]  /*8e50*/  FADD.FTZ R8, R138, R7 ;  /* 0x000000078a087221 */ /* 0x002fce0000010000 */
[----:B------:R-:W1:Y:S01]  /*8e60*/  MUFU.EX2 R40, R40 ;  /* 0x0000002800287308 */ /* 0x000e620000000800 */
[----:B--2---:R-:W-:Y:S01]  /*8e70*/  FADD.FTZ R5, R139, R46 ;  /* 0x0000002e8b057221 */ /* 0x004fe20000010000 */
[--C-:B---3--:R-:W-:Y:S01]  /*8e80*/  FFMA.FTZ R10, R53, UR10, -R77.reuse ;  /* 0x0000000a350a7c23 */ /* 0x108fe2000801084d */
[----:B------:R-:W-:-:S05]  /*8e90*/  FFMA.FTZ R53, R56, UR10, -R77 ;  /* 0x0000000a38357c23 */ /* 0x000fca000801084d */
[----:B------:R-:W2:Y:S01]  /*8ea0*/  MUFU.EX2 R132, R132 ;  /* 0x0000008400847308 */ /* 0x000ea20000000800 */
[C---:B----4-:R-:W-:Y:S01]  /*8eb0*/  FADD.FTZ R7, R37.reuse, R8 ;  /* 0x0000000825077221 */ /* 0x050fe20000010000 */
        /* <DEDUP_REMOVED lines=30> */
[----:B------:R-:W-:Y:S01]  /*90a0*/  F2FP.F16.F32.PACK_AB R128, R49, R4 ;  /* 0x000000043180723e */ /* 0x000fe200000000ff */
[----:B------:R-:W-:-:S05]  /*90b0*/  IMAD.MOV.U32 R4, RZ, RZ, R27 ;  /* 0x000000ffff047224 */ /* 0x000fca00078e001b */
        /* <DEDUP_REMOVED lines=46> */
[----:B-1----:R-:W-:Y:S01]  /*93a0*/  FADD.FTZ R5, R12, R5 ;  /* 0x000000050c057221 */ /* 0x002fe20000010000 */
[C---:B--2---:R-:W-:Y:S01]  /*93b0*/  FADD.FTZ R2, R3.reuse, R2 ;  /* 0x0000000203027221 */ /* 0x044fe20000010000 */
[----:B------:R-:W-:Y:S01]  /*93c0*/  F2FP.F16.F32.PACK_AB R122, R3, R32 ;  /* 0x00000020037a723e */ /* 0x000fe200000000ff */
[----:B------:R-:W-:Y:S02]  /*93d0*/  IMAD.MOV.U32 R3, RZ, RZ, R6 ;  /* 0x000000ffff037224 */ /* 0x000fe400078e0006 */
[C---:B---3--:R-:W-:Y:S01]  /*93e0*/  FADD.FTZ R0, R36.reuse, R5 ;  /* 0x0000000524007221 */ /* 0x048fe20000010000 */
[----:B------:R-:W-:Y:S01]  /*93f0*/  F2FP.F16.F32.PACK_AB R123, R36, R12 ;  /* 0x0000000c247b723e */ /* 0x000fe200000000ff */
[----:B0-----:R-:W-:Y:S06]  /*9400*/  @P2 BRA `(.L_x_1724) ;  /* 0xffffffd800e02947 */ /* 0x001fec000383ffff */
.L_x_1715:
[----:B------:R-:W-:Y:S06]  /*9410*/  BAR.ARV 0x8, 0x1a0 ;  /* 0x0206800000007b1d */ /* 0x000fec0000002000 */
[----:B------:R-:W-:Y:S05]  /*9420*/  @!P0 BRA `(.L_x_1725) ;  /* 0x0000000000048947 */ /* 0x000fea0003800000 */
[----:B------:R-:W-:Y:S01]  /*9430*/  BPT.TRAP 0x1 ;  /* 0x000000040000795c */ /* 0x000fe20000300000 */
.L_x_1725:
[----:B------:R-:W-:Y:S01]  /*9440*/  ULEA UR5, UR37, UR41, 0x3 ;  /* 0x0000002925057291 */ /* 0x000fe2000f8e183f */
[----:B------:R-:W-:-:S04]  /*9450*/  MOV R3, UR40 ;  /* 0x0000002800037c02 */ /* 0x000fc80008000f00 */
[----:B------:R-:W-:-:S04]  /*9460*/  SHF.L.U32 R3, R3, 0x1f, RZ ;  /* 0x0000001f03037819 */ /* 0x000fc800000006ff */
[----:B------:R0:W1:Y:S01]  /*9470*/  SYNCS.PHASECHK.TRANS64.TRYWAIT P2, [UR5+0x16850], R3 ;  /* 0x01685003ff0075a7 */ /* 0x0000620008040145 */
[----:B------:R-:W-:Y:S05]  /*9480*/  @!P0 BRA `(.L_x_1726) ;  /* 0x0000000000048947 */ /* 0x000fea0003800000 */
[----:B------:R-:W-:Y:S01]  /*9490*/  BPT.TRAP 0x1 ;  /* 0x000000040000795c */ /* 0x000fe20000300000 */
.L_x_1726:
[----:B-1----:R-:W-:Y:S05]  /*94a0*/  @P2 BRA `(.L_x_1727) ;  /* 0x0000000000082947 */ /* 0x002fea0003800000 */
[----:B------:R-:W1:Y:S02]  /*94b0*/  SYNCS.PHASECHK.TRANS64.TRYWAIT P0, [UR5+0x16850], R3 ;  /* 0x01685003ff0075a7 */ /* 0x000e640008000145 */
[----:B-1----:R-:W-:Y:S05]  /*94c0*/  @!P0 BRA `(.L_x_1728) ;  /* 0x0000006400788947 */ /* 0x002fea0003800000 */
.L_x_1727:
[----:B------:R-:W-:Y:S01]  /*94d0*/  UIADD3 UR41, UR41, 0x400, URZ ;  /* 0x0000040029297890 */ /* 0x000fe2000fffe03f */
[----:B------:R-:W-:Y:S01]  /*94e0*/  WARPGROUP.ARRIVE ;  /* 0x00000000000079c5 */ /* 0x000fe20000000000 */
[----:B------:R-:W-:Y:S01]  /*94f0*/  UMOV UR7, 0x40000040 ;  /* 0x4000004000077882 */ /* 0x000fe20000000000 */
[----:B------:R-:W2:Y:S01]  /*9500*/  SHFL.BFLY PT, R5, R0, 0x2, 0x1f ;  /* 0x0c401f0000057f89 */ /* 0x000ea200000e0000 */
[----:B------:R-:W-:Y:S01]  /*9510*/  USHF.R.U32.HI UR41, URZ, 0x4, UR41 ;  /* 0x000000043f297899 */ /* 0x000fe20008011629 */
[----:B------:R-:W-:Y:S01]  /*9520*/  IMAD.U32 R11, RZ, RZ, UR5 ;  /* 0x00000005ff0b7e24 */ /* 0x000fe2000f8e00ff */
[----:B------:R-:W-:Y:S01]  /*9530*/  UIADD3 UR47, UR47, 0x1, URZ ;  /* 0x000000012f2f7890 */ /* 0x000fe2000fffe03f */
[----:B01----:R-:W0:Y:S01]  /*9540*/  SHFL.BFLY PT, R3, R2, 0x2, 0x1f ;  /* 0x0c401f0002037f89 */ /* 0x003e2200000e0000 */
        /* <DEDUP_REMOVED lines=11> */
[----:B--2---:R-:W-:Y:S01]  /*9600*/  FADD.FTZ R5, R5, R0 ;  /* 0x0000000005057221 */ /* 0x004fe20000010000 */
[----:B------:R-:W-:Y:S02]  /*9610*/  IMAD.MOV.U32 R0, RZ, RZ, -0x800000 ;  /* 0xff800000ff007424 */ /* 0x000fe400078e00ff */
[----:B0-----:R-:W-:-:S02]  /*9620*/  FADD.FTZ R3, R3, R2 ;  /* 0x0000000203037221 */ /* 0x001fc40000010000 */
[----:B------:R-:W0:Y:S01]  /*9630*/  SHFL.BFLY PT, R8, R5, 0x1, 0x1f ;  /* 0x0c201f0005087f89 */ /* 0x000e2200000e0000 */
[----:B------:R-:W-:-:S03]  /*9640*/  IMAD.MOV.U32 R2, RZ, RZ, -0x800000 ;  /* 0xff800000ff027424 */ /* 0x000fc600078e00ff */
[----:B------:R-:W1:Y:S01]  /*9650*/  SHFL.BFLY PT, R4, R3, 0x1, 0x1f ;  /* 0x0c201f0003047f89 */ /* 0x000e6200000e0000 */
[----:B0-----:R-:W-:Y:S01]  /*9660*/  FADD.FTZ R10, R5, R8 ;  /* 0x00000008050a7221 */ /* 0x001fe20000010000 */
[----:B-1----:R-:W-:-:S04]  /*9670*/  FADD.FTZ R9, R3, R4 ;  /* 0x0000000403097221 */ /* 0x002fc80000010000 */
[----:B------:R-:W-:Y:S01]  /*9680*/  FSETP.NE.FTZ.AND P2, PT, R10, RZ, PT ;  /* 0x000000ff0a00720b */ /* 0x000fe20003f55000 */
[----:B------:R-:W-:Y:S02]  /*9690*/  IMAD.MOV.U32 R3, RZ, RZ, RZ ;  /* 0x000000ffff037224 */ /* 0x000fe400078e00ff */
[----:B------:R-:W-:Y:S01]  /*96a0*/  IMAD.U32 R4, RZ, RZ, UR10 ;  /* 0x0000000aff047e24 */ /* 0x000fe2000f8e00ff */
[----:B------:R-:W-:-:S09]  /*96b0*/  FSETP.NE.FTZ.AND P0, PT, R9, RZ, PT ;  /* 0x000000ff0900720b */ /* 0x000fd20003f15000 */
[----:B------:R-:W0:Y:S01]  /*96c0*/  @P2 MUFU.LG2 R8, R10 ;  /* 0x0000000a00082308 */ /* 0x000e220000000c00 */
[----:B------:R-:W-:-:S03]  /*96d0*/  @P2 FMUL.FTZ R12, R12, 0.69314718246459960938 ;  /* 0x3f3172180c0c2820 */ /* 0x000fc60000410000 */
[----:B------:R-:W-:-:S04]  /*96e0*/  @P0 FMUL.FTZ R4, R4, 0.69314718246459960938 ;  /* 0x3f31721804040820 */ /* 0x000fc80000410000 */
[----:B------:R-:W1:Y:S08]  /*96f0*/  @P0 MUFU.LG2 R7, R9 ;  /* 0x0000000900070308 */ /* 0x000e700000000c00 */
[----:B------:R-:W2:Y:S01]  /*9700*/  @P0 MUFU.RCP R21, R9 ;  /* 0x0000000900150308 */ /* 0x000ea20000001000 */
[----:B0-----:R-:W-:Y:S01]  /*9710*/  @P2 FMUL.FTZ R5, R8, 0.69314718246459960938 ;  /* 0x3f31721808052820 */ /* 0x001fe20000410000 */
[----:B------:R-:W-:-:S03]  /*9720*/  @!P1 IADD3 R8, R11, 0x16860, RZ ;  /* 0x000168600b089810 */ /* 0x000fc60007ffe0ff */
[----:B------:R-:W-:Y:S01]  /*9730*/  @P2 FFMA.FTZ R0, R12, R6, R5 ;  /* 0x000000060c002223 */ /* 0x000fe20000010005 */
[----:B------:R-:W-:Y:S02]  /*9740*/  @!P1 PRMT R8, RZ, 0x654, R8 ;  /* 0x00000654ff089816 */ /* 0x000fe40000000008 */
[----:B------:R-:W0:Y:S01]  /*9750*/  @P2 MUFU.RCP R3, R10 ;  /* 0x0000000a00032308 */ /* 0x000e220000001000 */
[----:B-1----:R-:W-:Y:S01]  /*9760*/  @P0 FMUL.FTZ R7, R7, 0.69314718246459960938 ;  /* 0x3f31721807070820 */ /* 0x002fe20000410000 */
[----:B------:R-:W-:Y:S02]  /*9770*/  WARPGROUP.DEPBAR.LE gsb0, 0x0 ;  /* 0x00008000000079c5 */ /* 0x000fe40000010000 */
[----:B------:R-:W-:Y:S01]  /*9780*/  WARPGROUP.ARRIVE ;  /* 0x00000000000079c5 */ /* 0x000fe20000000000 */
[----:B------:R-:W-:Y:S01]  /*9790*/  @P0 FFMA.FTZ R2, R4, R27, R7 ;  /* 0x0000001b04020223 */ /* 0x000fe20000010007 */
[----:B------:R-:W-:-:S04]  /*97a0*/  PLOP3.LUT P0, PT, PT, PT, PT, 0x8, 0x0 ;  /* 0x000000000000781c */ /* 0x000fc80003f0e170 */
        /* <DEDUP_REMOVED lines=68> */
.L_x_1698:
        /* <DEDUP_REMOVED lines=10> */
[----:B------:R-:W0:Y:S01]  /*9c90*/  S2R R4, SR_SWINHI ;  /* 0x0000000000047919 */ /* 0x000e220000002f00 */
[----:B------:R-:W-:Y:S01]  /*9ca0*/  F2FP.F16.F32.PACK_AB R7, R7, R14 ;  /* 0x0000000e0707723e */ /* 0x000fe200000000ff */
[----:B------:R-:W-:Y:S01]  /*9cb0*/  ULDC.64 UR8, c[0x0][0xbe0] ;  /* 0x0002f80000087ab9 */ /* 0x000fe20000000a00 */
[----:B------:R-:W-:Y:S01]  /*9cc0*/  F2FP.F16.F32.PACK_AB R6, R6, R49 ;  /* 0x000000310606723e */ /* 0x000fe200000000ff */
[----:B------:R-:W-:Y:S01]  /*9cd0*/  UISETP.NE.U32.AND UP0, UPT, UR8, URZ, UPT ;  /* 0x0000003f0800728c */ /* 0x000fe2000bf05070 */
[----:B------:R-:W-:Y:S01]  /*9ce0*/  F2FP.F16.F32.PACK_AB R40, R39, R40 ;  /* 0x000000282728723e */ /* 0x000fe200000000ff */
[----:B------:R-:W-:Y:S01]  /*9cf0*/  ULDC.64 UR6, c[0x0][0xbd8] ;  /* 0x0002f60000067ab9 */ /* 0x000fe20000000a00 */
[----:B------:R-:W-:Y:S01]  /*9d00*/  F2FP.F16.F32.PACK_AB R32, R27, R32 ;  /* 0x000000201b20723e */ /* 0x000fe200000000ff */
[----:B------:R-:W-:Y:S02]  /*9d10*/  UISETP.NE.AND.EX UP0, UPT, UR9, URZ, UPT, UP0 ;  /* 0x0000003f0900728c */ /* 0x000fe4000bf05300 */
[----:B------:R-:W-:-:S02]  /*9d20*/  UISETP.NE.U32.AND UP1, UPT, UR6, URZ, UPT ;  /* 0x0000003f0600728c */ /* 0x000fc4000bf25070 */
[----:B------:R-:W-:Y:S02]  /*9d30*/  USHF.L.U32 UR10, UR46, 0x2, URZ ;  /* 0x000000022e0a7899 */ /* 0x000fe4000800063f */
[----:B------:R-:W-:Y:S02]  /*9d40*/  UISETP.NE.AND.EX UP1, UPT, UR7, URZ, UPT, UP1 ;  /* 0x0000003f0700728c */ /* 0x000fe4000bf25310 */
[----:B------:R-:W-:Y:S02]  /*9d50*/  USHF.L.U64.HI UR11, UR46, 0x2, UR45 ;  /* 0x000000022e0b7899 */ /* 0x000fe4000801022d */
[----:B------:R-:W-:Y:S02]  /*9d60*/  UIADD3 UR4, UP2, UR10, UR6, URZ ;  /* 0x000000060a047290 */ /* 0x000fe4000ff5e03f */
[----:B------:R-:W-:Y:S02]  /*9d70*/  @UP0 UIADD3 UR6, UP3, UR10, UR8, URZ ;  /* 0x000000080a060290 */ /* 0x000fe4000ff7e03f */
[----:B------:R-:W-:-:S02]  /*9d80*/  UIADD3.X UR8, UR11, UR7, URZ, UP2, !UPT ;  /* 0x000000070b087290 */ /* 0x000fc400097fe43f */
[----:B------:R-:W-:Y:S01]  /*9d90*/  @UP0 UIADD3.X UR7, UR11, UR9, URZ, UP3, !UPT ;  /* 0x000000090b070290 */ /* 0x000fe20009ffe43f */
[----:B------:R-:W-:Y:S02]  /*9da0*/  MOV R12, R3 ;  /* 0x00000003000c7202 */ /* 0x000fe40000000f00 */
[----:B0-----:R-:W-:-:S03]  /*9db0*/  MOV R13, R4 ;  /* 0x00000004000d7202 */ /* 0x001fc60000000f00 */
[----:B------:R-:W-:Y:S01]  /*9dc0*/  IMAD.WIDE R4, R154, 0x2, R12 ;  /* 0x000000029a047825 */ /* 0x000fe200078e020c */
[----:B------:R-:W-:Y:S02]  /*9dd0*/  BAR.SYNC.DEFER_BLOCKING 0x1, 0x180 ;  /* 0x0046000000007b1d */ /* 0x000fe40000010000 */
[C---:B------:R-:W-:Y:S02]  /*9de0*/  IADD3 R11, P1, R4.reuse, 0x40, RZ ;  /* 0x00000040040b7810 */ /* 0x040fe40007f3e0ff */
[C---:B------:R-:W-:Y:S02]  /*9df0*/  IADD3 R15, P0, R4.reuse, 0x60, RZ ;  /* 0x00000060040f7810 */ /* 0x040fe40007f1e0ff */
[C---:B------:R-:W-:Y:S02]  /*9e00*/  IADD3 R29, P2, R4.reuse, 0x20, RZ ;  /* 0x00000020041d7810 */ /* 0x040fe40007f5e0ff */
[----:B------:R-:W-:Y:S02]  /*9e10*/  LOP3.LUT R9, R4, 0x380, RZ, 0xc0, !PT ;  /* 0x0000038004097812 */ /* 0x000fe400078ec0ff */
[----:B------:R-:W-:-:S02]  /*9e20*/  LOP3.LUT R10, R11, 0x380, RZ, 0xc0, !PT ;  /* 0x000003800b0a7812 */ /* 0x000fc400078ec0ff */
[----:B------:R-:W-:Y:S02]  /*9e30*/  LOP3.LUT R8, R15, 0x380, RZ, 0xc0, !PT ;  /* 0x000003800f087812 */ /* 0x000fe400078ec0ff */
[----:B------:R-:W-:Y:S02]  /*9e40*/  LOP3.LUT R28, R29, 0x380, RZ, 0xc0, !PT ;  /* 0x000003801d1c7812 */ /* 0x000fe400078ec0ff */
[----:B------:R-:W-:Y:S02]  /*9e50*/  SHF.R.U64 R9, R9, 0x3, RZ ;  /* 0x0000000309097819 */ /* 0x000fe400000012ff */
[----:B------:R-:W-:Y:S02]  /*9e60*/  SHF.R.U64 R10, R10, 0x3, RZ ;  /* 0x000000030a0a7819 */ /* 0x000fe400000012ff */
[----:B------:R-:W-:Y:S02]  /*9e70*/  SHF.R.U64 R8, R8, 0x3, RZ ;  /* 0x0000000308087819 */ /* 0x000fe400000012ff */
[----:B------:R-:W-:-:S02]  /*9e80*/  SHF.R.U64 R28, R28, 0x3, RZ ;  /* 0x000000031c1c7819 */ /* 0x000fc400000012ff */
[----:B------:R-:W-:Y:S01]  /*9e90*/  LOP3.LUT R4, R9, R4, RZ, 0x3c, !PT ;  /* 0x0000000409047212 */ /* 0x000fe200078e3cff */
[--C-:B------:R-:W-:Y:S01]  /*9ea0*/  IMAD.X R9, RZ, RZ, R5.reuse, P0 ;  /* 0x000000ffff097224 */ /* 0x100fe200000e0605 */
[----:B------:R-:W-:Y:S01]  /*9eb0*/  LOP3.LUT R10, R10, R11, RZ, 0x3c, !PT ;  /* 0x0000000b0a0a7212 */ /* 0x000fe200078e3cff */
[--C-:B------:R-:W-:Y:S01]  /*9ec0*/  IMAD.X R11, RZ, RZ, R5.reuse, P1 ;  /* 0x000000ffff0b7224 */ /* 0x100fe200008e0605 */
[----:B------:R-:W-:Y:S01]  /*9ed0*/  LOP3.LUT R8, R8, R15, RZ, 0x3c, !PT ;  /* 0x0000000f08087212 */ /* 0x000fe200078e3cff */
[----:B------:R-:W-:Y:S01]  /*9ee0*/  IMAD.X R15, RZ, RZ, R5, P2 ;  /* 0x000000ffff0f7224 */ /* 0x000fe200010e0605 */
[----:B------:R-:W-:Y:S02]  /*9ef0*/  LOP3.LUT R14, R28, R29, RZ, 0x3c, !PT ;  /* 0x0000001d1c0e7212 */ /* 0x000fe400078e3cff */
[----:B------:R-:W-:Y:S02]  /*9f00*/  MOV R30, R4 ;  /* 0x00000004001e7202 */ /* 0x000fe40000000f00 */
[----:B------:R-:W-:-:S02]  /*9f10*/  F2FP.F16.F32.PACK_AB R4, R52, R53 ;  /* 0x000000353404723e */ /* 0x000fc400000000ff */
[----:B------:R-:W-:Y:S02]  /*9f20*/  F2FP.F16.F32.PACK_AB R5, R50, R51 ;  /* 0x000000333205723e */ /* 0x000fe400000000ff */
[----:B------:R-:W-:Y:S02]  /*9f30*/  MOV R28, R8 ;  /* 0x00000008001c7202 */ /* 0x000fe40000000f00 */
[----:B------:R-:W-:Y:S01]  /*9f40*/  MOV R29, R10 ;  /* 0x0000000a001d7202 */ /* 0x000fe20000000f00 */
[----:B------:R0:W-:Y:S01]  /*9f50*/  STSM.16.M88.4 [R30], R4 ;  /* 0x000000041e007844 */ /* 0x0001e20000000200 */
[----:B------:R-:W-:Y:S02]  /*9f60*/  MOV R15, R14 ;  /* 0x0000000e000f7202 */ /* 0x000fe40000000f00 */
[----:B------:R-:W-:Y:S02]  /*9f70*/  F2FP.F16.F32.PACK_AB R8, R47, R48 ;  /* 0x000000302f08723e */ /* 0x000fe400000000ff */
[----:B------:R-:W-:-:S02]  /*9f80*/  F2FP.F16.F32.PACK_AB R9, R45, R46 ;  /* 0x0000002e2d09723e */ /* 0x000fc400000000ff */
[----:B------:R-:W-:Y:S02]  /*9f90*/  F2FP.F16.F32.PACK_AB R10, R43, R44 ;  /* 0x0000002c2b0a723e */ /* 0x000fe400000000ff */
[----:B------:R-:W-:Y:S02]  /*9fa0*/  F2FP.F16.F32.PACK_AB R11, R41, R42 ;  /* 0x0000002a290b723e */ /* 0x000fe400000000ff */
[----:B------:R-:W-:Y:S02]  /*9fb0*/  F2FP.F16.F32.PACK_AB R41, R37, R38 ;  /* 0x000000262529723e */ /* 0x000fe400000000ff */
[----:B------:R-:W-:Y:S01]  /*9fc0*/  F2FP.F16.F32.PACK_AB R42, R35, R36 ;  /* 0x00000024232a723e */ /* 0x000fe200000000ff */
[----:B------:R1:W-:Y:S01]  /*9fd0*/  STSM.16.M88.4 [R15], R8 ;  /* 0x000000080f007844 */ /* 0x0003e20000000200 */
[----:B------:R-:W-:Y:S01]  /*9fe0*/  F2FP.F16.F32.PACK_AB R43, R33, R34 ;  /* 0x00000022212b723e */ /* 0x000fe200000000ff */
[----:B0-----:R-:W-:Y:S01]  /*9ff0*/  IMAD.U32 R6, RZ, RZ, UR6 ;  /* 0x00000006ff067e24 */ /* 0x001fe2000f8e00ff */
[----:B------:R-:W-:Y:S01]  /*a000*/  F2FP.F16.F32.PACK_AB R33, R25, R26 ;  /* 0x0000001a1921723e */ /* 0x000fe200000000ff */
[----:B------:R-:W-:Y:S01]  /*a010*/  IMAD.U32 R4, RZ, RZ, UR4 ;  /* 0x00000004ff047e24 */ /* 0x000fe2000f8e00ff */
[----:B------:R-:W-:Y:S01]  /*a020*/  F2FP.F16.F32.PACK_AB R34, R21, R24 ;  /* 0x000000181522723e */ /* 0x000fe200000000ff */
[----:B------:R1:W-:Y:S01]  /*a030*/  STSM.16.M88.4 [R29], R40 ;  /* 0x000000281d007844 */ /* 0x0003e20000000200 */
[----:B------:R-:W-:Y:S01]  /*a040*/  F2FP.F16.F32.PACK_AB R35, R119, R20 ;  /* 0x000000147723723e */ /* 0x000fe200000000ff */
[----:B------:R-:W-:Y:S01]  /*a050*/  IMAD.U32 R5, RZ, RZ, UR8 ;  /* 0x00000008ff057e24 */ /* 0x000fe2000f8e00ff */
[----:B------:R-:W-:Y:S01]  /*a060*/  PLOP3.LUT P0, PT, PT, PT, UP1, 0x80, 0x0 ;  /* 0x000000000000781c */ /* 0x000fe20003f0f018 */
[----:B------:R-:W-:Y:S01]  /*a070*/  IMAD.U32 R7, RZ, RZ, UR7 ;  /* 0x00000007ff077e24 */ /* 0x000fe2000f8e00ff */
[----:B------:R-:W-:Y:S01]  /*a080*/  PLOP3.LUT P1, PT, PT, PT, UP0, 0x80, 0x0 ;  /* 0x000000000000781c */ /* 0x000fe20003f2f008 */
[----:B------:R1:W-:Y:S01]  /*a090*/  STSM.16.M88.4 [R28], R32 ;  /* 0x000000201c007844 */ /* 0x0003e20000000200 */
[----:B------:R-:W-:Y:S09]  /*a0a0*/  BAR.SYNC.DEFER_BLOCKING 0x1, 0x180 ;  /* 0x0046000000007b1d */ /* 0x000ff20000010000 */
[----:B------:R-:W2:Y:S04]  /*a0b0*/  @P0 LDG.E R14, desc[UR38][R4.64] ;  /* 0x00000026040e0981 */ /* 0x000ea8000c1e1900 */
[----:B------:R-:W3:Y:S01]  /*a0c0*/  @P1 LDG.E R6, desc[UR38][R6.64] ;  /* 0x0000002606061981 */ /* 0x000ee2000c1e1900 */
[----:B------:R-:W-:Y:S01]  /*a0d0*/  UMOV UR4, URZ ;  /* 0x0000003f00047c82 */ /* 0x000fe20008000000 */
[----:B------:R-:W-:Y:S01]  /*a0e0*/  ULDC UR10, c[0x0][0xa88] ;  /* 0x0002a200000a7ab9 */ /* 0x000fe20000000800 */
[----:B--2---:R-:W-:-:S02]  /*a0f0*/  @P0 R2UR UR4, R14 ;  /* 0x000000000e0402ca */ /* 0x004fc400000e0000 */
[----:B---3--:R-:W-:Y:S01]  /*a100*/  @P1 R2UR UR10, R6 ;  /* 0x00000000060a12ca */ /* 0x008fe200000e0000 */
[----:B-1----:R-:W-:-:S14]  /*a110*/  @P1 BRA `(.L_x_1731) ;  /* 0x0000000000181947 */ /* 0x002fdc0003800000 */
[----:B------:R-:W-:Y:S05]  /*a120*/  @!P0 BRA `(.L_x_1731) ;  /* 0x0000000000148947 */ /* 0x000fea0003800000 */
[----:B------:R-:W2:Y:S04]  /*a130*/  LDG.E R7, desc[UR38][R4.64] ;  /* 0x0000002604077981 */ /* 0x000ea8000c1e1900 */
[----:B------:R-:W3:Y:S01]  /*a140*/  LDG.E R6, desc[UR38][R4.64+0x4] ;  /* 0x0000042604067981 */ /* 0x000ee2000c1e1900 */
[----:B--2---:R-:W-:Y:S02]  /*a150*/  R2UR UR6, R7 ;  /* 0x00000000070672ca */ /* 0x004fe400000e0000 */
[----:B---3--:R-:W-:-:S13]  /*a160*/  R2UR UR10, R6 ;  /* 0x00000000060a72ca */ /* 0x008fda00000e0000 */
[----:B------:R-:W-:-:S12]  /*a170*/  UIADD3 UR10, -UR6, UR10, URZ ;  /* 0x0000000a060a7290 */ /* 0x000fd8000fffe13f */
.L_x_1731:
[----:B------:R-:W-:Y:S01]  /*a180*/  USHF.R.S32.HI UR14, URZ, 0x1f, UR44 ;  /* 0x0000001f3f0e7899 */ /* 0x000fe2000801142c */
[----:B------:R-:W-:Y:S01]  /*a190*/  MOV R4, UR43 ;  /* 0x0000002b00047c02 */ /* 0x000fe20008000f00 */
[----:B------:R-:W-:Y:S01]  /*a1a0*/  ULDC.64 UR12, c[0x0][0xb70] ;  /* 0x0002dc00000c7ab9 */ /* 0x000fe20000000a00 */
[----:B------:R-:W-:Y:S01]  /*a1b0*/  USHF.R.S32.HI UR9, URZ, 0x1f, UR4 ;  /* 0x0000001f3f097899 */ /* 0x000fe20008011404 */
[----:B------:R-:W-:Y:S01]  /*a1c0*/  IMAD R5, R16, 0x40, R22 ;  /* 0x0000004010057824 */ /* 0x000fe200078e0216 */
[----:B------:R-:W-:Y:S01]  /*a1d0*/  UIMAD UR11, UR14, UR12, URZ ;  /* 0x0000000c0e0b72a4 */ /* 0x000fe2000f8e023f */
[----:B------:R-:W-:Y:S01]  /*a1e0*/  IMAD R7, R4, 0xc0, R19 ;  /* 0x000000c004077824 */ /* 0x000fe200078e0213 */
[----:B------:R-:W-:Y:S01]  /*a1f0*/  UMOV UR8, UR4 ;  /* 0x0000000400087c82 */ /* 0x000fe20008000000 */
[----:B------:R-:W-:Y:S01]  /*a200*/  USEL UR45, UR45, URZ, !UP1 ;  /* 0x0000003f2d2d7287 */ /* 0x000fe2000c800000 */
[----:B------:R-:W-:Y:S01]  /*a210*/  IMAD.WIDE R12, R5, 0x2, R12 ;  /* 0x00000002050c7825 */ /* 0x000fe200078e020c */
[----:B------:R-:W-:Y:S01]  /*a220*/  UIMAD.WIDE.U32 UR6, UR44, UR12, UR8 ;  /* 0x0000000c2c0672a5 */ /* 0x000fe2000f8e0008 */
[----:B------:R-:W-:Y:S01]  /*a230*/  SHF.R.S32.HI R4, RZ, 0x1f, R7 ;  /* 0x0000001fff047819 */ /* 0x000fe20000011407 */
[----:B------:R-:W-:Y:S01]  /*a240*/  UIMAD UR11, UR44, UR13, UR11 ;  /* 0x0000000d2c0b72a4 */ /* 0x000fe2000f8e020b */
[----:B------:R-:W-:Y:S01]  /*a250*/  LOP3.LUT P0, RZ, R152, 0x3, RZ, 0xc0, !PT ;  /* 0x0000000398ff7812 */ /* 0x000fe2000780c0ff */
[----:B------:R-:W-:Y:S01]  /*a260*/  USEL UR46, UR46, URZ, !UP1 ;  /* 0x0000003f2e2e7287 */ /* 0x000fe2000c800000 */
[C---:B------:R-:W-:Y:S01]  /*a270*/  IADD3 R11, P3, R12.reuse, 0x3000, RZ ;  /* 0x000030000c0b7810 */ /* 0x040fe20007f7e0ff */
[----:B------:R-:W-:Y:S01]  /*a280*/  ULDC.64 UR12, c[0x0][0xb78] ;  /* 0x0002de00000c7ab9 */ /* 0x000fe20000000a00 */
[----:B------:R-:W-:Y:S01]  /*a290*/  UIADD3 UR7, UR7, UR11, URZ ;  /* 0x0000000b07077290 */ /* 0x000fe2000fffe03f */
[----:B------:R-:W-:Y:S01]  /*a2a0*/  LOP3.LUT R25, R12, 0x380, RZ, 0xc0, !PT ;  /* 0x000003800c197812 */ /* 0x000fe200078ec0ff */
[----:B------:R-:W-:-:S02]  /*a2b0*/  UIMAD UR8, UR45, UR12, URZ ;  /* 0x0000000c2d0872a4 */ /* 0x000fc4000f8e023f */
[----:B------:R-:W-:Y:S01]  /*a2c0*/  UIMAD.WIDE.U32 UR6, UR46, UR12, UR6 ;  /* 0x0000000c2e0672a5 */ /* 0x000fe2000f8e0006 */
[----:B------:R-:W-:Y:S01]  /*a2d0*/  SHF.R.U64 R25, R25, 0x3, RZ ;  /* 0x0000000319197819 */ /* 0x000fe200000012ff */
[----:B------:R-:W-:-:S03]  /*a2e0*/  UIMAD UR8, UR46, UR13, UR8 ;  /* 0x0000000d2e0872a4 */ /* 0x000fc6000f8e0208 */
[----:B------:R-:W-:Y:S01]  /*a2f0*/  ULDC.64 UR12, c[0x0][0xaa0] ;  /* 0x0002a800000c7ab9 */ /* 0x000fe20000000a00 */
[----:B------:R-:W-:Y:S02]  /*a300*/  IADD3 R6, P1, R7, UR6, RZ ;  /* 0x0000000607067c10 */ /* 0x000fe4000ff3e0ff */
[----:B------:R-:W-:Y:S01]  /*a310*/  IMAD.U32 R9, RZ, RZ, UR8 ;  /* 0x00000008ff097e24 */ /* 0x000fe2000f8e00ff */
[----:B------:R-:W-:Y:S01]  /*a320*/  LOP3.LUT R24, R25, R12, RZ, 0x3c, !PT ;  /* 0x0000000c19187212 */ /* 0x000fe200078e3cff */
[----:B------:R-:W-:-:S03]  /*a330*/  IMAD.MOV.U32 R25, RZ, RZ, R13 ;  /* 0x000000ffff197224 */ /* 0x000fc600078e000d */
[----:B------:R-:W-:Y:S01]  /*a340*/  IADD3.X R5, R4, UR7, R9, P1, !PT ;  /* 0x0000000704057c10 */ /* 0x000fe20008ffe409 */
[----:B------:R-:W-:Y:S01]  /*a350*/  ULDC.64 UR6, c[0x0][0xb40] ;  /* 0x0002d00000067ab9 */ /* 0x000fe20000000a00 */
[C---:B------:R-:W-:Y:S01]  /*a360*/  VIADD R4, R7.reuse, 0x8 ;  /* 0x0000000807047836 */ /* 0x040fe20000000000 */
[C---:B------:R-:W-:Y:S01]  /*a370*/  LEA R28, P2, R6.reuse, UR6, 0x2 ;  /* 0x00000006061c7c11 */ /* 0x040fe2000f8410ff */
[----:B------:R-:W-:Y:S01]  /*a380*/  IMAD.X R9, RZ, RZ, R13, P3 ;  /* 0x000000ffff097224 */ /* 0x000fe200018e060d */
[----:B------:R-:W-:Y:S02]  /*a390*/  ISETP.GE.OR P1, PT, R7, UR10, P0 ;  /* 0x0000000a07007c0c */ /* 0x000fe40008726670 */
[----:B------:R-:W-:Y:S02]  /*a3a0*/  LEA.HI.X R29, R6, UR7, R5, 0x2, P2 ;  /* 0x00000007061d7c11 */ /* 0x000fe400090f1405 */
[C---:B------:R-:W-:Y:S02]  /*a3b0*/  IADD3 R17, P2, R12.reuse, 0x1800, RZ ;  /* 0x000018000c117810 */ /* 0x040fe40007f5e0ff */
[----:B------:R-:W-:-:S02]  /*a3c0*/  IADD3 R7, P4, R12, 0x4800, RZ ;  /* 0x000048000c077810 */ /* 0x000fc40007f9e0ff */
[----:B------:R-:W-:Y:S01]  /*a3d0*/  LOP3.LUT R8, R17, 0x380, RZ, 0xc0, !PT ;  /* 0x0000038011087812 */ /* 0x000fe200078ec0ff */
[----:B------:R-:W-:Y:S01]  /*a3e0*/  UIMAD UR6, UR9, UR12, URZ ;  /* 0x0000000c090672a4 */ /* 0x000fe2000f8e023f */
[----:B------:R-:W-:Y:S01]  /*a3f0*/  ISETP.GE.OR P0, PT, R4, UR10, P0 ;  /* 0x0000000a04007c0c */ /* 0x000fe20008706670 */
[--C-:B------:R-:W-:Y:S01]  /*a400*/  IMAD.X R15, RZ, RZ, R13.reuse, P2 ;  /* 0x000000ffff0f7224 */ /* 0x100fe200010e060d */
[----:B------:R-:W-:Y:S01]  /*a410*/  LOP3.LUT R6, R11, 0x380, RZ, 0xc0, !PT ;  /* 0x000003800b067812 */ /* 0x000fe200078ec0ff */
[----:B------:R-:W-:Y:S01]  /*a420*/  IMAD.X R5, RZ, RZ, R13, P4 ;  /* 0x000000ffff057224 */ /* 0x000fe200020e060d */
[----:B------:R-:W-:Y:S01]  /*a430*/  LOP3.LUT R4, R7, 0x380, RZ, 0xc0, !PT ;  /* 0x0000038007047812 */ /* 0x000fe200078ec0ff */
[----:B------:R-:W-:Y:S01]  /*a440*/  IMAD.MOV.U32 R20, RZ, RZ, R22 ;  /* 0x000000ffff147224 */ /* 0x000fe200078e0016 */
[----:B------:R-:W-:Y:S01]  /*a450*/  SHF.R.U64 R8, R8, 0x3, RZ ;  /* 0x0000000308087819 */ /* 0x000fe200000012ff */
[----:B------:R-:W-:Y:S01]  /*a460*/  @!P1 STG.E desc[UR38][R28.64], R2 ;  /* 0x000000021c009986 */ /* 0x000fe2000c101926 */
[----:B------:R-:W-:Y:S01]  /*a470*/  SHF.R.U64 R6, R6, 0x3, RZ ;  /* 0x0000000306067819 */ /* 0x000fe200000012ff */
[----:B------:R-:W-:Y:S01]  /*a480*/  ULDC.64 UR8, c[0x0][0xae0] ;  /* 0x0002b80000087ab9 */ /* 0x000fe20000000a00 */
[----:B------:R-:W-:-:S02]  /*a490*/  SHF.R.U64 R4, R4, 0x3, RZ ;  /* 0x0000000304047819 */ /* 0x000fc400000012ff */
[----:B------:R-:W-:Y:S02]  /*a4a0*/  LOP3.LUT R14, R8, R17, RZ, 0x3c, !PT ;  /* 0x00000011080e7212 */ /* 0x000fe400078e3cff */
[----:B------:R-:W-:Y:S01]  /*a4b0*/  SHF.R.S32.HI R21, RZ, 0x1f, R22 ;  /* 0x0000001fff157819 */ /* 0x000fe20000011416 */
[----:B------:R-:W-:Y:S01]  /*a4c0*/  UIMAD UR6, UR4, UR13, UR6 ;  /* 0x0000000d040672a4 */ /* 0x000fe2000f8e0206 */
[----:B------:R-:W-:Y:S01]  /*a4d0*/  MOV R17, UR12 ;  /* 0x0000000c00117c02 */ /* 0x000fe20008000f00 */
[----:B------:R0:W-:Y:S01]  /*a4e0*/  @!P0 STG.E desc[UR38][R28.64+0x20], R0 ;  /* 0x000020001c008986 */ /* 0x0001e2000c101926 */
[----:B------:R-:W-:Y:S02]  /*a4f0*/  LOP3.LUT R8, R6, R11, RZ, 0x3c, !PT ;  /* 0x0000000b06087212 */ /* 0x000fe400078e3cff */
[----:B------:R-:W-:Y:S01]  /*a500*/  LOP3.LUT R4, R4, R7, RZ, 0x3c, !PT ;  /* 0x0000000704047212 */ /* 0x000fe200078e3cff */
[----:B------:R-:W-:Y:S01]  /*a510*/  IMAD.WIDE.U32 R20, R17, UR4, R20 ;  /* 0x0000000411147c25 */ /* 0x000fe2000f8e0014 */
[----:B------:R-:W5:Y:S04]  /*a520*/  LD.E.128 R24, desc[UR38][R24.64] ;  /* 0x0000002618187980 */ /* 0x000f68000c101d00 */
[----:B------:R-:W5:Y:S01]  /*a530*/  LD.E.128 R12, desc[UR38][R14.64] ;  /* 0x000000260e0c7980 */ /* 0x000f62000c101d00 */
[----:B------:R-:W-:-:S03]  /*a540*/  VIADD R21, R21, UR6 ;  /* 0x0000000615157c36 */ /* 0x000fc60008000000 */
[----:B------:R-:W5:Y:S01]  /*a550*/  LD.E.128 R8, desc[UR38][R8.64] ;  /* 0x0000002608087980 */ /* 0x000f62000c101d00 */
[----:B------:R-:W-:-:S03]  /*a560*/  IMAD.U32 R17, RZ, RZ, UR8 ;  /* 0x00000008ff117e24 */ /* 0x000fc6000f8e00ff */
[----:B------:R-:W5:Y:S01]  /*a570*/  LD.E.128 R4, desc[UR38][R4.64] ;  /* 0x0000002604047980 */ /* 0x000f62000c101d00 */
[----:B------:R-:W-:Y:S01]  /*a580*/  UIMAD UR4, UR14, UR8, URZ ;  /* 0x000000080e0472a4 */ /* 0x000fe2000f8e023f */
[----:B------:R-:W-:Y:S01]  /*a590*/  IMAD.WIDE.U32 R20, R17, UR44, R20 ;  /* 0x0000002c11147c25 */ /* 0x000fe2000f8e0014 */
[----:B------:R-:W-:Y:S01]  /*a5a0*/  ULDC UR6, c[0x0][0xa8c] ;  /* 0x0002a30000067ab9 */ /* 0x000fe20000000800 */
[----:B------:R-:W-:Y:S01]  /*a5b0*/  @!PT LDS RZ, [RZ] ;  /* 0x00000000fffff984 */ /* 0x000fe20000000800 */
[----:B------:R-:W-:Y:S01]  /*a5c0*/  @!PT LDS RZ, [RZ] ;  /* 0x00000000fffff984 */ /* 0x000fe20000000800 */
[----:B------:R-:W-:Y:S01]  /*a5d0*/  @!PT LDS RZ, [RZ] ;  /* 0x00000000fffff984 */ /* 0x000fe20000000800 */
[----:B------:R-:W-:Y:S01]  /*a5e0*/  @!PT LDS RZ, [RZ] ;  /* 0x00000000fffff984 */ /* 0x000fe20000000800 */
[----:B------:R1:W-:Y:S06]  /*a5f0*/  MEMBAR.ALL.CTA ;  /* 0x0000000000007992 */ /* 0x0003ec0000008000 */
[----:B-1----:R-:W1:Y:S01]  /*a600*/  FENCE.VIEW.ASYNC.S ;  /* 0x00000000000073c6 */ /* 0x002e620000000000 */
[----:B------:R-:W-:Y:S01]  /*a610*/  UIMAD UR10, UR43, -0xc0, UR10 ;  /* 0xffffff402b0a78a4 */ /* 0x000fe2000f8e020a */
[C---:B0-----:R-:W-:Y:S01]  /*a620*/  VIADD R0, R16.reuse, 0x30 ;  /* 0x0000003010007836 */ /* 0x041fe20000000000 */
[----:B------:R-:W-:Y:S01]  /*a630*/  UIMAD UR4, UR44, UR9, UR4 ;  /* 0x000000092c0472a4 */ /* 0x000fe2000f8e0204 */
[----:B------:R-:W-:Y:S01]  /*a640*/  VIADD R2, R16, 0x60 ;  /* 0x0000006010027836 */ /* 0x000fe20000000000 */
[----:B------:R-:W-:Y:S01]  /*a650*/  ISETP.GE.AND P0, PT, R22, UR6, PT ;  /* 0x0000000616007c0c */ /* 0x000fe2000bf06270 */
[----:B------:R-:W-:Y:S01]  /*a660*/  VIADD R17, R16, 0x90 ;  /* 0x0000009010117836 */ /* 0x000fe20000000000 */
[----:B------:R-:W-:Y:S01]  /*a670*/  ULDC.64 UR6, c[0x0][0xae8] ;  /* 0x0002ba0000067ab9 */ /* 0x000fe20000000a00 */
[----:B------:R-:W-:Y:S01]  /*a680*/  IADD3 R3, R3, 0x16820, RZ ;  /* 0x0001682003037810 */ /* 0x000fe20007ffe0ff */
[----:B------:R-:W-:Y:S01]  /*a690*/  VIADD R21, R21, UR4 ;  /* 0x0000000415157c36 */ /* 0x000fe20008000000 */
[----:B------:R-:W-:Y:S01]  /*a6a0*/  ISETP.GE.OR P3, PT, R0, UR10, P0 ;  /* 0x0000000a00007c0c */ /* 0x000fe20008766670 */
[----:B------:R-:W-:Y:S01]  /*a6b0*/  UIMAD UR4, UR45, UR6, URZ ;  /* 0x000000062d0472a4 */ /* 0x000fe2000f8e023f */
[----:B------:R-:W-:Y:S01]  /*a6c0*/  ISETP.GE.OR P1, PT, R2, UR10, P0 ;  /* 0x0000000a02007c0c */ /* 0x000fe20008726670 */
[----:B------:R-:W-:Y:S01]  /*a6d0*/  IMAD.U32 R33, RZ, RZ, UR6 ;  /* 0x00000006ff217e24 */ /* 0x000fe2000f8e00ff */
[----:B------:R-:W-:Y:S01]  /*a6e0*/  ISETP.GE.OR P2, PT, R17, UR10, P0 ;  /* 0x0000000a11007c0c */ /* 0x000fe20008746670 */
[----:B------:R-:W-:Y:S01]  /*a6f0*/  UIMAD UR4, UR46, UR7, UR4 ;  /* 0x000000072e0472a4 */ /* 0x000fe2000f8e0204 */
[----:B------:R-:W-:Y:S01]  /*a700*/  ISETP.GE.OR P0, PT, R16, UR10, P0 ;  /* 0x0000000a10007c0c */ /* 0x000fe20008706670 */
[----:B------:R-:W-:Y:S01]  /*a710*/  IMAD.WIDE.U32 R32, R33, UR46, R20 ;  /* 0x0000002e21207c25 */ /* 0x000fe2000f8e0014 */
[----:B------:R-:W-:Y:S01]  /*a720*/  PRMT R3, RZ, 0x654, R3 ;  /* 0x00000654ff037816 */ /* 0x000fe20000000003 */
[----:B------:R-:W-:Y:S01]  /*a730*/  BSSY B1, `(.L_x_1732) ;  /* 0x0000012000017945 */ /* 0x000fe20003800000 */
[----:B------:R-:W-:Y:S01]  /*a740*/  SHF.R.S32.HI R17, RZ, 0x1f, R16 ;  /* 0x0000001fff117819 */ /* 0x000fe20000011410 */
[----:B------:R-:W-:-:S02]  /*a750*/  IMAD.U32 R29, RZ, RZ, UR43 ;  /* 0x0000002bff1d7e24 */ /* 0x000fc4000f8e00ff */
[----:B------:R-:W-:Y:S01]  /*a760*/  VIADD R35, R33, UR4 ;  /* 0x0000000421237c36 */ /* 0x000fe20008000000 */
[----:B-1----:R0:W-:Y:S01]  /*a770*/  SYNCS.ARRIVE.TRANS64.RED.A1T0 RZ, [R3+URZ], RZ ;  /* 0x000000ff03ff79a7 */ /* 0x0021e2000810043f */
[----:B------:R-:W-:-:S04]  /*a780*/  IMAD.WIDE R28, R29, 0xc0, R16 ;  /* 0x000000c01d1c7825 */ /* 0x000fc800078e0210 */
[----:B------:R-:W-:Y:S05]  /*a790*/  @P0 BRA `(.L_x_1733) ;  /* 0x00000000002c0947 */ /* 0x000fea0003800000 */
        /* <DEDUP_REMOVED lines=11> */
.L_x_1733:
[----:B------:R-:W-:Y:S05]  /*a850*/  BSYNC B1 ;  /* 0x0000000000017941 */ /* 0x000fea0003800000 */
.L_x_1732:
[----:B------:R-:W-:Y:S04]  /*a860*/  BSSY B1, `(.L_x_1734) ;  /* 0x000000f000017945 */ /* 0x000fe80003800000 */
[----:B------:R-:W-:Y:S05]  /*a870*/  @P3 BRA `(.L_x_1735) ;  /* 0x0000000000343947 */ /* 0x000fea0003800000 */
[----:B-1----:R-:W-:Y:S01]  /*a880*/  IADD3 R21, P0, R28, 0x30, RZ ;  /* 0x000000301c157810 */ /* 0x002fe20007f1e0ff */
[----:B------:R-:W-:Y:S01]  /*a890*/  ULDC.64 UR6, c[0x0][0xad8] ;  /* 0x0002b60000067ab9 */ /* 0x000fe20000000a00 */
[----:B------:R-:W-:Y:S01]  /*a8a0*/  MOV R2, R32 ;  /* 0x0000002000027202 */ /* 0x000fe20000000f00 */
        /* <DEDUP_REMOVED lines=9> */
[----:B-----5:R2:W-:Y:S02]  /*a940*/  STG.E.128 desc[UR38][R20.64], R12 ;  /* 0x0000000c14007986 */ /* 0x0205e4000c101d26 */
.L_x_1735:
[----:B------:R-:W-:Y:S05]  /*a950*/  BSYNC B1 ;  /* 0x0000000000017941 */ /* 0x000fea0003800000 */
.L_x_1734:
        /* <DEDUP_REMOVED lines=15> */
.L_x_1737:
[----:B------:R-:W-:Y:S05]  /*aa50*/  BSYNC B1 ;  /* 0x0000000000017941 */ /* 0x000fea0003800000 */
.L_x_1736:
[----:B------:R-:W-:Y:S05]  /*aa60*/  @P2 BRA `(.L_x_1738) ;  /* 0x0000000800ac2947 */ /* 0x000fea0003800000 */
[----:B---3-5:R-:W-:Y:S01]  /*aa70*/  IADD3 R9, P0, R28, 0x90, RZ ;  /* 0x000000901c097810 */ /* 0x028fe20007f1e0ff */
        /* <DEDUP_REMOVED lines=13> */
.L_x_1730:
[----:B------:R-:W-:Y:S01]  /*ab50*/  ULDC.64 UR6, c[0x0][0xbe0] ;  /* 0x0002f80000067ab9 */ /* 0x000fe20000000a00 */
[----:B------:R-:W-:Y:S02]  /*ab60*/  USHF.L.U32 UR4, UR46, 0x2, URZ ;  /* 0x000000022e047899 */ /* 0x000fe4000800063f */
[----:B------:R-:W-:Y:S01]  /*ab70*/  UISETP.NE.U32.AND UP0, UPT, UR6, URZ, UPT ;  /* 0x0000003f0600728c */ /* 0x000fe2000bf05070 */
[----:B------:R-:W-:Y:S01]  /*ab80*/  ULDC.64 UR8, c[0x0][0xbd8] ;  /* 0x0002f60000087ab9 */ /* 0x000fe20000000a00 */
[----:B------:R-:W-:Y:S02]  /*ab90*/  USHF.L.U64.HI UR10, UR46, 0x2, UR45 ;  /* 0x000000022e0a7899 */ /* 0x000fe4000801022d */
[----:B------:R-:W-:Y:S02]  /*aba0*/  UISETP.NE.AND.EX UP1, UPT, UR7, URZ, UPT, UP0 ;  /* 0x0000003f0700728c */ /* 0x000fe4000bf25300 */
[----:B------:R-:W-:-:S04]  /*abb0*/  UISETP.NE.U32.AND UP0, UPT, UR8, URZ, UPT ;  /* 0x0000003f0800728c */ /* 0x000fc8000bf05070 */
[----:B------:R-:W-:Y:S01]  /*abc0*/  PLOP3.LUT P2, PT, PT, PT, UP1, 0x80, 0x0 ;  /* 0x000000000000781c */ /* 0x000fe20003f4f018 */
[----:B------:R-:W-:-:S04]  /*abd0*/  UISETP.NE.AND.EX UP0, UPT, UR9, URZ, UPT, UP0 ;  /* 0x0000003f0900728c */ /* 0x000fc8000bf05300 */
[----:B------:R-:W-:Y:S02]  /*abe0*/  @UP1 UIADD3 UR6, UP2, UR4, UR6, URZ ;  /* 0x0000000604061290 */ /* 0x000fe4000ff5e03f */
[----:B------:R-:W-:Y:S02]  /*abf0*/  PLOP3.LUT P1, PT, PT, PT, UP0, 0x80, 0x0 ;  /* 0x000000000000781c */ /* 0x000fe40003f2f008 */
[----:B------:R-:W-:Y:S02]  /*ac00*/  @UP1 UIADD3.X UR7, UR10, UR7, URZ, UP2, !UPT ;  /* 0x000000070a071290 */ /* 0x000fe400097fe43f */
[----:B------:R-:W-:Y:S01]  /*ac10*/  UIADD3 UR4, UP1, UR4, UR8, URZ ;  /* 0x0000000804047290 */ /* 0x000fe2000ff3e03f */
[----:B------:R-:W-:-:S03]  /*ac20*/  IMAD.U32 R4, RZ, RZ, UR6 ;  /* 0x00000006ff047e24 */ /* 0x000fc6000f8e00ff */
[----:B------:R-:W-:Y:S01]  /*ac30*/  IMAD.U32 R5, RZ, RZ, UR7 ;  /* 0x00000007ff057e24 */ /* 0x000fe2000f8e00ff */
[----:B------:R-:W-:Y:S01]  /*ac40*/  UIADD3.X UR6, UR10, UR9, URZ, UP1, !UPT ;  /* 0x000000090a067290 */ /* 0x000fe20008ffe43f */
[----:B------:R-:W-:-:S03]  /*ac50*/  IMAD.MOV.U32 R7, RZ, RZ, RZ ;  /* 0x000000ffff077224 */ /* 0x000fc600078e00ff */
[----:B------:R-:W2:Y:S01]  /*ac60*/  @P2 LDG.E R4, desc[UR38][R4.64] ;  /* 0x0000002604042981 */ /* 0x000ea2000c1e1900 */
[----:B------:R-:W-:Y:S02]  /*ac70*/  IMAD.U32 R2, RZ, RZ, UR4 ;  /* 0x00000004ff027e24 */ /* 0x000fe4000f8e00ff */
[----:B------:R-:W-:-:S05]  /*ac80*/  IMAD.U32 R3, RZ, RZ, UR6 ;  /* 0x00000006ff037e24 */ /* 0x000fca000f8e00ff */
[----:B------:R0:W5:Y:S01]  /*ac90*/  @P1 LDG.E R7, desc[UR38][R2.64] ;  /* 0x0000002602071981 */ /* 0x000162000c1e1900 */
[----:B------:R-:W-:Y:S01]  /*aca0*/  ULDC UR4, c[0x0][0xa88] ;  /* 0x0002a20000047ab9 */ /* 0x000fe20000000800 */
[----:B------:R-:W-:Y:S02]  /*acb0*/  ISETP.GT.AND P0, PT, R155, 0xbf, PT ;  /* 0x000000bf9b00780c */ /* 0x000fe40003f04270 */
[----:B--2---:R-:W-:Y:S01]  /*acc0*/  @P2 R2UR UR4, R4 ;  /* 0x00000000040422ca */ /* 0x004fe200000e0000 */
[----:B0-----:R-:W-:-:S14]  /*acd0*/  @P2 BRA `(.L_x_1739) ;  /* 0x0000000000182947 */ /* 0x001fdc0003800000 */
[----:B------:R-:W-:Y:S05]  /*ace0*/  @!P1 BRA `(.L_x_1739) ;  /* 0x0000000000149947 */ /* 0x000fea0003800000 */
[----:B------:R-:W2:Y:S04]  /*acf0*/  LDG.E R4, desc[UR38][R2.64] ;  /* 0x0000002602047981 */ /* 0x000ea8000c1e1900 */
[----:B------:R-:W3:Y:S01]  /*ad00*/  LDG.E R0, desc[UR38][R2.64+0x4] ;  /* 0x0000042602007981 */ /* 0x000ee2000c1e1900 */
[----:B--2---:R-:W-:Y:S02]  /*ad10*/  R2UR UR6, R4 ;  /* 0x00000000040672ca */ /* 0x004fe400000e0000 */
[----:B---3--:R-:W-:-:S13]  /*ad20*/  R2UR UR4, R0 ;  /* 0x00000000000472ca */ /* 0x008fda00000e0000 */
[----:B------:R-:W-:-:S12]  /*ad30*/  UIADD3 UR4, -UR6, UR4, URZ ;  /* 0x0000000406047290 */ /* 0x000fd8000fffe13f */
.L_x_1739:
[----:B------:R-:W-:Y:S01]  /*ad40*/  USHF.R.S32.HI UR8, URZ, 0x1f, UR44 ;  /* 0x0000001f3f087899 */ /* 0x000fe2000801142c */
[----:B------:R-:W-:Y:S01]  /*ad50*/  BSSY B1, `(.L_x_1740) ;  /* 0x000001f000017945 */ /* 0x000fe20003800000 */
[----:B------:R-:W-:Y:S01]  /*ad60*/  USEL UR46, UR46, URZ, !UP0 ;  /* 0x0000003f2e2e7287 */ /* 0x000fe2000c000000 */
[----:B------:R-:W-:Y:S01]  /*ad70*/  SHF.R.S32.HI R9, RZ, 0x1f, R22 ;  /* 0x0000001fff097819 */ /* 0x000fe20000011416 */
[----:B------:R-:W-:Y:S01]  /*ad80*/  USEL UR45, UR45, URZ, !UP0 ;  /* 0x0000003f2d2d7287 */ /* 0x000fe2000c000000 */
[----:B-----5:R-:W-:Y:S01]  /*ad90*/  SHF.R.S32.HI R6, RZ, 0x1f, R7 ;  /* 0x0000001fff067819 */ /* 0x020fe20000011407 */
[----:B------:R-:W-:Y:S10]  /*ada0*/  @P0 BRA `(.L_x_1741) ;  /* 0x0000000000640947 */ /* 0x000ff40003800000 */
[----:B------:R-:W0:Y:S01]  /*adb0*/  S2R R2, SR_TID.X ;  /* 0x0000000000027919 */ /* 0x000e220000002100 */
[----:B------:R-:W-:-:S05]  /*adc0*/  MOV R0, UR43 ;  /* 0x0000002b00007c02 */ /* 0x000fca0008000f00 */
[----:B0-----:R-:W-:-:S04]  /*add0*/  IMAD R0, R0, 0xc0, R2 ;  /* 0x000000c000007824 */ /* 0x001fc800078e0202 */
[----:B------:R-:W-:-:S05]  /*ade0*/  VIADD R0, R0, 0xffffff80 ;  /* 0xffffff8000007836 */ /* 0x000fca0000000000 */
[----:B------:R-:W-:-:S13]  /*adf0*/  ISETP.GE.AND P0, PT, R0, UR4, PT ;  /* 0x0000000400007c0c */ /* 0x000fda000bf06270 */
        /* <DEDUP_REMOVED lines=20> */
.L_x_1741:
[----:B------:R-:W-:Y:S05]  /*af40*/  BSYNC B1 ;  /* 0x0000000000017941 */ /* 0x000fea0003800000 */
.L_x_1740:
[----:B------:R-:W-:Y:S01]  /*af50*/  ULDC.64 UR6, c[0x0][0xaa0] ;  /* 0x0002a80000067ab9 */ /* 0x000fe20000000a00 */
[----:B0-----:R-:W-:Y:S01]  /*af60*/  MOV R3, R9 ;  /* 0x0000000900037202 */ /* 0x001fe20000000f00 */
[----:B------:R-:W-:Y:S01]  /*af70*/  IMAD.MOV.U32 R2, RZ, RZ, R22 ;  /* 0x000000ffff027224 */ /* 0x000fe200078e0016 */
[----:B------:R-:W-:Y:S01]  /*af80*/  ULDC UR9, c[0x0][0xa8c] ;  /* 0x0002a30000097ab9 */ /* 0x000fe20000000800 */
[----:B------:R-:W-:Y:S01]  /*af90*/  IMAD R0, R6, UR6, RZ ;  /* 0x0000000606007c24 */ /* 0x000fe2000f8e02ff */
[----:B------:R-:W-:Y:S01]  /*afa0*/  ISETP.GE.AND P0, PT, R22, UR9, PT ;  /* 0x0000000916007c0c */ /* 0x000fe2000bf06270 */
[C---:B------:R-:W-:Y:S01]  /*afb0*/  IMAD.WIDE.U32 R2, R7.reuse, UR6, R2 ;  /* 0x0000000607027c25 */ /* 0x040fe2000f8e0002 */
[----:B------:R-:W-:Y:S01]  /*afc0*/  ULDC.64 UR10, c[0x0][0xae0] ;  /* 0x0002b800000a7ab9 */ /* 0x000fe20000000a00 */
[----:B------:R-:W-:Y:S01]  /*afd0*/  MOV R9, UR43 ;  /* 0x0000002b00097c02 */ /* 0x000fe20008000f00 */
[----:B------:R-:W-:Y:S01]  /*afe0*/  UIMAD UR6, UR8, UR10, URZ ;  /* 0x0000000a080672a4 */ /* 0x000fe2000f8e023f */
[----:B------:R-:W-:Y:S01]  /*aff0*/  IMAD R7, R7, UR7, R0 ;  /* 0x0000000707077c24 */ /* 0x000fe2000f8e0200 */
[----:B------:R-:W-:Y:S01]  /*b000*/  UIMAD UR7, UR43, -0xc0, UR4 ;  /* 0xffffff402b0778a4 */ /* 0x000fe2000f8e0204 */
[C---:B------:R-:W-:Y:S01]  /*b010*/  VIADD R0, R16.reuse, 0x30 ;  /* 0x0000003010007836 */ /* 0x040fe20000000000 */
[----:B------:R-:W-:Y:S01]  /*b020*/  UIMAD UR6, UR44, UR11, UR6 ;  /* 0x0000000b2c0672a4 */ /* 0x000fe2000f8e0206 */
[----:B------:R-:W-:Y:S01]  /*b030*/  VIADD R4, R16, 0x90 ;  /* 0x0000009010047836 */ /* 0x000fe20000000000 */
[----:B------:R-:W-:Y:S01]  /*b040*/  ULDC.64 UR8, c[0x0][0xae8] ;  /* 0x0002ba0000087ab9 */ /* 0x000fe20000000a00 */
[----:B------:R-:W-:Y:S01]  /*b050*/  IMAD.IADD R3, R3, 0x1, R7 ;  /* 0x0000000103037824 */ /* 0x000fe200078e0207 */
[----:B------:R-:W-:Y:S01]  /*b060*/  ISETP.GE.OR P3, PT, R0, UR7, P0 ;  /* 0x0000000700007c0c */ /* 0x000fe20008766670 */
[----:B------:R-:W-:Y:S01]  /*b070*/  VIADD R0, R16, 0x60 ;  /* 0x0000006010007836 */ /* 0x000fe20000000000 */
[----:B------:R-:W-:Y:S01]  /*b080*/  ISETP.GE.OR P2, PT, R4, UR7, P0 ;  /* 0x0000000704007c0c */ /* 0x000fe20008746670 */
[----:B------:R-:W-:Y:S01]  /*b090*/  IMAD.U32 R5, RZ, RZ, UR10 ;  /* 0x0000000aff057e24 */ /* 0x000fe2000f8e00ff */
[----:B------:R-:W-:Y:S01]  /*b0a0*/  UIMAD UR4, UR45, UR8, URZ ;  /* 0x000000082d0472a4 */ /* 0x000fe2000f8e023f */
[--C-:B------:R-:W-:Y:S01]  /*b0b0*/  SHF.R.S32.HI R7, RZ, 0x1f, R16.reuse ;  /* 0x0000001fff077819 */ /* 0x100fe20000011410 */
[----:B------:R-:W-:Y:S01]  /*b0c0*/  IMAD.MOV.U32 R6, RZ, RZ, R16 ;  /* 0x000000ffff067224 */ /* 0x000fe200078e0010 */
[----:B------:R-:W-:Y:S01]  /*b0d0*/  ISETP.GE.OR P1, PT, R0, UR7, P0 ;  /* 0x0000000700007c0c */ /* 0x000fe20008726670 */
[----:B------:R-:W-:Y:S01]  /*b0e0*/  IMAD.WIDE.U32 R2, R5, UR44, R2 ;  /* 0x0000002c05027c25 */ /* 0x000fe2000f8e0002 */
[----:B------:R-:W-:Y:S01]  /*b0f0*/  ISETP.GE.OR P0, PT, R16, UR7, P0 ;  /* 0x0000000710007c0c */ /* 0x000fe20008706670 */
[----:B------:R-:W-:Y:S01]  /*b100*/  UIMAD UR4, UR46, UR9, UR4 ;  /* 0x000000092e0472a4 */ /* 0x000fe2000f8e0204 */
[----:B------:R-:W-:Y:S01]  /*b110*/  BSSY B1, `(.L_x_1742) ;  /* 0x0000012000017945 */ /* 0x000fe20003800000 */
[----:B------:R-:W-:-:S02]  /*b120*/  VIADD R3, R3, UR6 ;  /* 0x0000000603037c36 */ /* 0x000fc40008000000 */
[----:B------:R-:W-:Y:S02]  /*b130*/  IMAD.U32 R5, RZ, RZ, UR8 ;  /* 0x00000008ff057e24 */ /* 0x000fe4000f8e00ff */
[----:B------:R-:W-:-:S04]  /*b140*/  IMAD.WIDE R6, R9, 0xc0, R6 ;  /* 0x000000c009067825 */ /* 0x000fc800078e0206 */
[----:B------:R-:W-:-:S04]  /*b150*/  IMAD.WIDE.U32 R4, R5, UR46, R2 ;  /* 0x0000002e05047c25 */ /* 0x000fc8000f8e0002 */
        /* <DEDUP_REMOVED lines=13> */
.L_x_1743:
[----:B------:R-:W-:Y:S05]  /*b230*/  BSYNC B1 ;  /* 0x0000000000017941 */ /* 0x000fea0003800000 */
.L_x_1742:
[----:B------:R-:W-:Y:S04]  /*b240*/  BSSY B1, `(.L_x_1744) ;  /* 0x000000f000017945 */ /* 0x000fe80003800000 */
[----:B------:R-:W-:Y:S05]  /*b250*/  @P3 BRA `(.L_x_1745) ;  /* 0x0000000000343947 */ /* 0x000fea0003800000 */
[----:B0-----:R-:W-:Y:S01]  /*b260*/  IADD3 R9, P0, R6, 0x30, RZ ;  /* 0x0000003006097810 */ /* 0x001fe20007f1e0ff */
        /* <DEDUP_REMOVED lines=12> */
.L_x_1745:
[----:B------:R-:W-:Y:S05]  /*b330*/  BSYNC B1 ;  /* 0x0000000000017941 */ /* 0x000fea0003800000 */
.L_x_1744:
        /* <DEDUP_REMOVED lines=15> */
.L_x_1747:
[----:B------:R-:W-:Y:S05]  /*b430*/  BSYNC B1 ;  /* 0x0000000000017941 */ /* 0x000fea0003800000 */
.L_x_1746:
        /* <DEDUP_REMOVED lines=14> */
.L_x_1738:
[----:B------:R-:W-:Y:S05]  /*b520*/  BSYNC B0 ;  /* 0x0000000000007941 */ /* 0x000fea0003800000 */
.L_x_1729:
[----:B------:R-:W-:Y:S02]  /*b530*/  ULDC UR4, c[0x0][0xc14] ;  /* 0x0003050000047ab9 */ /* 0x000fe40000000800 */
[----:B------:R-:W-:-:S13]  /*b540*/  ISETP.GE.AND P0, PT, R31, UR4, PT ;  /* 0x000000041f007c0c */ /* 0x000fda000bf06270 */
[----:B------:R-:W-:Y:S05]  /*b550*/  @!P0 BRA `(.L_x_1748) ;  /* 0xffffff58000c8947 */ /* 0x000fea000383ffff */
[----:B------:R-:W-:Y:S05]  /*b560*/  EXIT ;  /* 0x000000000000794d */ /* 0x000fea0003800000 */
.L_x_1693:
        /* <DEDUP_REMOVED lines=61> */
.L_x_1753:
[----:B------:R-:W-:Y:S02]  /*b940*/  VIADD R0, R19, 0x1f ;  /* 0x0000001f13007836 */ /* 0x000fe40000000000 */
[----:B------:R-:W-:-:S03]  /*b950*/  IMAD.U32 R19, RZ, RZ, UR7 ;  /* 0x00000007ff137e24 */ /* 0x000fc6000f8e00ff */
[----:B------:R-:W-:-:S13]  /*b960*/  ISETP.GE.AND P0, PT, R0, UR5, PT ;  /* 0x0000000500007c0c */ /* 0x000fda000bf06270 */
[----:B------:R-:W-:Y:S05]  /*b970*/  @P0 BRA `(.L_x_1750) ;  /* 0x0000000400cc0947 */ /* 0x000fea0003800000 */
[----:B------:R-:W-:Y:S01]  /*b980*/  IMAD.MOV.U32 R19, RZ, RZ, R0 ;  /* 0x000000ffff137224 */ /* 0x000fe200078e0000 */
[C---:B------:R-:W-:Y:S01]  /*b990*/  ISETP.NE.AND P1, PT, R26.reuse, 0x1f, PT ;  /* 0x0000001f1a00780c */ /* 0x040fe20003f25270 */
[----:B------:R-:W-:Y:S01]  /*b9a0*/  BSSY B0, `(.L_x_1751) ;  /* 0x0000008000007945 */ /* 0x000fe20003800000 */
[----:B------:R-:W-:Y:S02]  /*b9b0*/  IMAD.MOV.U32 R0, RZ, RZ, RZ ;  /* 0x000000ffff007224 */ /* 0x000fe400078e00ff */
[----:B------:R-:W-:-:S04]  /*b9c0*/  IADD3 R7, R26, R19, RZ ;  /* 0x000000131a077210 */ /* 0x000fc80007ffe0ff */
[----:B------:R-:W-:-:S13]  /*b9d0*/  ISETP.GE.OR P0, PT, R7, UR5, !P1 ;  /* 0x0000000507007c0c */ /* 0x000fda000cf06670 */
[----:B------:R-:W-:Y:S05]  /*b9e0*/  @P0 BRA `(.L_x_1752) ;  /* 0x00000000000c0947 */ /* 0x000fea0003800000 */
[----:B------:R-:W0:Y:S02]  /*b9f0*/  LDC.64 R2, c[0x0][0xc58] ;  /* 0x00031600ff027b82 */ /* 0x000e240000000a00 */
[----:B0-----:R-:W-:-:S05]  /*ba00*/  IMAD.WIDE R2, R7, 0x4, R2 ;  /* 0x0000000407027825 */ /* 0x001fca00078e0202 */
[----:B------:R0:W5:Y:S02]  /*ba10*/  LDG.E R0, desc[UR38][R2.64] ;  /* 0x0000002602007981 */ /* 0x000164000c1e1900 */
.L_x_1752:
[----:B------:R-:W-:Y:S05]  /*ba20*/  BSYNC B0 ;  /* 0x0000000000007941 */ /* 0x000fea0003800000 */
.L_x_1751:
        /* <DEDUP_REMOVED lines=25> */
.L_x_1749:
[----:B------:R-:W-:-:S05]  /*bbc0*/  IADD3 R13, -R3, R4, RZ ;  /* 0x00000004030d7210 */ /* 0x000fca0007ffe1ff */
        /* <DEDUP_REMOVED lines=17> */
[----:B------:R-:W-:-:S05]  /*bce0*/  VIADD R7, R12, 0xffffffff ;  /* 0xffffffff0c077836 */ /* 0x000fca0000000000 */
[----:B------:R2:W3:Y:S02]  /*bcf0*/  SHFL.IDX PT, R16, R6, R7, 0x1f ;  /* 0x00001f0706107589 */ /* 0x0004e400000e0000 */
.L_x_1754:
[----:B---3--:R-:W-:Y:S01]  /*bd00*/  IMAD R16, R16, UR4, R13 ;  /* 0x0000000410107c24 */ /* 0x008fe2000f8e020d */
[----:B------:R-:W-:Y:S01]  /*bd10*/  IABS R2, R4 ;  /* 0x0000000400027213 */ /* 0x000fe20000000000 */
[----:B01----:R-:W-:-:S03]  /*bd20*/  IMAD.MOV R11, RZ, RZ, -R3 ;  /* 0x000000ffff0b7224 */ /* 0x003fc600078e0a03 */
[----:B--2---:R-:W-:Y:S01]  /*bd30*/  IADD3 R7, -R16, UR6, RZ ;  /* 0x0000000610077c10 */ /* 0x004fe2000fffe1ff */
[----:B------:R-:W-:Y:S02]  /*bd40*/  IMAD.MOV R10, RZ, RZ, -R2 ;  /* 0x000000ffff0a7224 */ /* 0x000fe400078e0a02 */
[----:B------:R-:W-:Y:S01]  /*bd50*/  IMAD R11, R11, R8, RZ ;  /* 0x000000080b0b7224 */ /* 0x000fe200078e02ff */
[----:B------:R-:W-:Y:S01]  /*bd60*/  IABS R6, R7 ;  /* 0x0000000700067213 */ /* 0x000fe20000000000 */
[----:B------:R-:W-:-:S04]  /*bd70*/  IMAD.MOV.U32 R2, RZ, RZ, RZ ;  /* 0x000000ffff027224 */ /* 0x000fc800078e00ff */
[----:B------:R-:W-:-:S04]  /*bd80*/  IMAD.HI.U32 R2, R3, R11, R2 ;  /* 0x0000000b03027227 */ /* 0x000fc800078e0002 */
[----:B------:R-:W-:Y:S01]  /*bd90*/  IMAD.MOV.U32 R3, RZ, RZ, R6 ;  /* 0x000000ffff037224 */ /* 0x000fe200078e0006 */
[----:B------:R-:W-:-:S03]  /*bda0*/  MOV R6, R10 ;  /* 0x0000000a00067202 */ /* 0x000fc60000000f00 */
        /* <DEDUP_REMOVED lines=17> */
[----:B------:R-:W-:-:S04]  /*bec0*/  VIADDMNMX R9, R8, UR4, R9, PT ;  /* 0x0000000408097c46 */ /* 0x000fc8000b800109 */
[-C--:B------:R-:W-:Y:S02]  /*bed0*/  IABS R8, R9.reuse ;  /* 0x0000000900087213 */ /* 0x080fe40000000000 */
[----:B------:R-:W-:Y:S02]  /*bee0*/  IABS R12, R9 ;  /* 0x00000009000c7213 */ /* 0x000fe40000000000 */
[----:B------:R-:W0:Y:S08]  /*bef0*/  I2F.RP R10, R8 ;  /* 0x00000008000a7306 */ /* 0x000e300000209400 */
[----:B0-----:R-:W0:Y:S02]  /*bf00*/  MUFU.RCP R10, R10 ;  /* 0x0000000a000a7308 */ /* 0x001e240000001000 */
[----:B0-----:R-:W-:-:S06]  /*bf10*/  VIADD R3, R10, 0xffffffe ;  /* 0x0ffffffe0a037836 */ /* 0x001fcc0000000000 */
[----:B------:R-:W0:Y:S02]  /*bf20*/  F2I.FTZ.U32.TRUNC.NTZ R3, R3 ;  /* 0x0000000300037305 */ /* 0x000e24000021f000 */
[----:B0-----:R-:W-:-:S05]  /*bf30*/  IADD3 R11, RZ, -R3, RZ ;  /* 0x80000003ff0b7210 */ /* 0x001fca0007ffe0ff */
        /* <DEDUP_REMOVED lines=13> */
[----:B------:R-:W-:Y:S02]  /*c010*/  ISETP.GE.AND P0, PT, R3, RZ, PT ;  /* 0x000000ff0300720c */ /* 0x000fe40003f06270 */
[----:B------:R-:W-:-:S11]  /*c020*/  IADD3 R3, R4, R6, RZ ;  /* 0x0000000604037210 */ /* 0x000fd60007ffe0ff */
        /* <DEDUP_REMOVED lines=8> */
.L_x_1750:
[----:B------:R-:W-:Y:S02]  /*c0b0*/  IMAD.MOV.U32 R17, RZ, RZ, RZ ;  /* 0x000000ffff117224 */ /* 0x000fe400078e00ff */
[----:B------:R-:W-:Y:S02]  /*c0c0*/  IMAD.U32 R16, RZ, RZ, UR6 ;  /* 0x00000006ff107e24 */ /* 0x000fe4000f8e00ff */
[----:B------:R-:W-:-:S07]  /*c0d0*/  IMAD.MOV.U32 R18, RZ, RZ, RZ ;  /* 0x000000ffff127224 */ /* 0x000fce00078e00ff */
.L_x_1755:
        /* <DEDUP_REMOVED lines=16> */
.L_x_1821:
[----:B--2---:R-:W2:Y:S02]  /*c1e0*/  LDC.64 R2, c[0x0][0xc60] ;  /* 0x00031800ff027b82 */ /* 0x004ea40000000a00 */
[----:B--2---:R-:W-:-:S05]  /*c1f0*/  IMAD.WIDE R2, R19, 0x4, R2 ;  /* 0x0000000413027825 */ /* 0x004fca00078e0202 */
[----:B------:R-:W2:Y:S01]  /*c200*/  LDG.E R27, desc[UR38][R2.64] ;  /* 0x00000026021b7981 */ /* 0x000ea2000c1e1900 */
[----:B------:R-:W-:Y:S05]  /*c210*/  YIELD ;  /* 0x0000000000007946 */ /* 0x000fea0003800000 */
[----:B------:R-:W-:Y:S01]  /*c220*/  ULDC.64 UR4, c[0x0][0xa28] ;  /* 0x00028a0000047ab9 */ /* 0x000fe20000000a00 */
[----:B0-----:R-:W-:Y:S01]  /*c230*/  IMAD.MOV.U32 R0, RZ, RZ, RZ ;  /* 0x000000ffff007224 */ /* 0x001fe200078e00ff */
[----:B------:R-:W-:Y:S01]  /*c240*/  ISETP.NE.U32.AND P0, PT, RZ, UR4, PT ;  /* 0x00000004ff007c0c */ /* 0x000fe2000bf05070 */
[----:B------:R-:W-:Y:S01]  /*c250*/  IMAD.MOV.U32 R8, RZ, RZ, RZ ;  /* 0x000000ffff087224 */ /* 0x000fe200078e00ff */
[----:B------:R-:W-:-:S02]  /*c260*/  ULDC.64 UR6, c[0x0][0xa08] ;  /* 0x0002820000067ab9 */ /* 0x000fc40000000a00 */
[----:B------:R-:W-:Y:S02]  /*c270*/  ISETP.NE.AND.EX P0, PT, RZ, UR5, PT, P0 ;  /* 0x00000005ff007c0c */ /* 0x000fe4000bf05300 */
[----:B--2---:R-:W-:-:S11]  /*c280*/  SHF.R.S32.HI R4, RZ, 0x1f, R27 ;  /* 0x0000001fff047819 */ /* 0x004fd6000001141b */
[----:B------:R-:W-:-:S04]  /*c290*/  @P0 LEA R2, P1, R27, UR4, 0x2 ;  /* 0x000000041b020c11 */ /* 0x000fc8000f8210ff */
[C-C-:B------:R-:W-:Y:S01]  /*c2a0*/  @P0 LEA.HI.X R3, R27.reuse, UR5, R4.reuse, 0x2, P1 ;  /* 0x000000051b030c11 */ /* 0x140fe200088f1404 */
[----:B------:R-:W-:Y:S02]  /*c2b0*/  ULDC.64 UR4, c[0x0][0xa18] ;  /* 0x0002860000047ab9 */ /* 0x000fe40000000a00 */
[----:B------:R-:W-:Y:S01]  /*c2c0*/  ISETP.NE.U32.AND P1, PT, RZ, UR4, PT ;  /* 0x00000004ff007c0c */ /* 0x000fe2000bf25070 */
[C---:B------:R-:W-:Y:S01]  /*c2d0*/  IMAD.SHL.U32 R29, R27.reuse, 0x4, RZ ;  /* 0x000000041b1d7824 */ /* 0x040fe200078e00ff */
[----:B------:R0:W5:Y:S01]  /*c2e0*/  @P0 LDG.E R0, desc[UR38][R2.64] ;  /* 0x0000002602000981 */ /* 0x000162000c1e1900 */
[----:B------:R-:W-:Y:S02]  /*c2f0*/  SHF.L.U64.HI R10, R27, 0x2, R4 ;  /* 0x000000021b0a7819 */ /* 0x000fe40000010204 */
[----:B------:R-:W-:-:S03]  /*c300*/  ISETP.NE.AND.EX P1, PT, RZ, UR5, PT, P1 ;  /* 0x00000005ff007c0c */ /* 0x000fc6000bf25310 */
[----:B------:R-:W-:Y:S10]  /*c310*/  STL [R1], R10 ;  /* 0x0000000a01007387 */ /* 0x000ff40000100800 */
[----:B------:R-:W-:-:S04]  /*c320*/  @P1 IADD3 R6, P0, R29, UR4, RZ ;  /* 0x000000041d061c10 */ /* 0x000fc8000ff1e0ff */
[C---:B------:R-:W-:Y:S01]  /*c330*/  @P1 IADD3.X R7, R10.reuse, UR5, RZ, P0, !PT ;  /* 0x000000050a071c10 */ /* 0x040fe200087fe4ff */
[----:B------:R-:W-:Y:S02]  /*c340*/  ULDC.64 UR4, c[0x0][0xa00] ;  /* 0x0002800000047ab9 */ /* 0x000fe40000000a00 */
[----:B------:R-:W-:Y:S02]  /*c350*/  ISETP.NE.U32.AND P2, PT, RZ, UR4, PT ;  /* 0x00000004ff007c0c */ /* 0x000fe4000bf45070 */
[C---:B0-----:R-:W-:Y:S02]  /*c360*/  IADD3 R2, P0, R29.reuse, UR4, RZ ;  /* 0x000000041d027c10 */ /* 0x041fe4000ff1e0ff */
[----:B------:R-:W-:Y:S02]  /*c370*/  ISETP.NE.AND.EX P2, PT, RZ, UR5, PT, P2 ;  /* 0x00000005ff007c0c */ /* 0x000fe4000bf45320 */
[----:B------:R-:W-:Y:S01]  /*c380*/  IADD3.X R3, R10, UR5, RZ, P0, !PT ;  /* 0x000000050a037c10 */ /* 0x000fe200087fe4ff */
[----:B------:R-:W-:Y:S01]  /*c390*/  ULDC UR4, c[0x0][0x288] ;  /* 0x0000a20000047ab9 */ /* 0x000fe20000000800 */
[----:B------:R-:W-:-:S04]  /*c3a0*/  IADD3 R4, P0, R29, UR6, RZ ;  /* 0x000000061d047c10 */ /* 0x000fc8000ff1e0ff */
[----:B------:R-:W-:-:S05]  /*c3b0*/  IADD3.X R5, R10, UR7, RZ, P0, !PT ;  /* 0x000000070a057c10 */ /* 0x000fca00087fe4ff */
[----:B------:R-:W2:Y:S01]  /*c3c0*/  @P2 LDG.E R8, desc[UR38][R2.64] ;  /* 0x0000002602082981 */ /* 0x000ea2000c1e1900 */
[----:B------:R-:W-:-:S03]  /*c3d0*/  ISETP.NE.U32.AND P0, PT, RZ, UR6, PT ;  /* 0x00000006ff007c0c */ /* 0x000fc6000bf05070 */
[----:B--2---:R0:W-:Y:S02]  /*c3e0*/  STL [R1+0x8], R8 ;  /* 0x0000080801007387 */ /* 0x0041e40000100800 */
[----:B0-----:R-:W-:Y:S01]  /*c3f0*/  IMAD.U32 R8, RZ, RZ, UR4 ;  /* 0x00000004ff087e24 */ /* 0x001fe2000f8e00ff */
[----:B------:R-:W-:-:S05]  /*c400*/  ULDC.64 UR4, c[0x0][0x3f8] ;  /* 0x0000fe0000047ab9 */ /* 0x000fca0000000a00 */
[----:B------:R0:W5:Y:S01]  /*c410*/  @P1 LDG.E R8, desc[UR38][R6.64] ;  /* 0x0000002606081981 */ /* 0x000162000c1e1900 */
[----:B------:R-:W-:Y:S01]  /*c420*/  UISETP.NE.U32.AND UP0, UPT, UR4, URZ, UPT ;  /* 0x0000003f0400728c */ /* 0x000fe2000bf05070 */
[----:B------:R-:W-:Y:S02]  /*c430*/  ISETP.NE.AND.EX P0, PT, RZ, UR7, PT, P0 ;  /* 0x00000007ff007c0c */ /* 0x000fe4000bf05300 */
[----:B------:R-:W-:Y:S01]  /*c440*/  ULDC UR4, c[0x0][0x404] ;  /* 0x0001010000047ab9 */ /* 0x000fe20000000800 */
[----:B------:R-:W-:-:S03]  /*c450*/  UISETP.NE.AND.EX UP0, UPT, UR5, URZ, UPT, UP0 ;  /* 0x0000003f0500728c */ /* 0x000fc6000bf05300 */
[----:B------:R-:W-:Y:S01]  /*c460*/  ULDC UR5, c[0x0][0x2e0] ;  /* 0x0000b80000057ab9 */ /* 0x000fe20000000800 */
[----:B------:R-:W-:-:S04]  /*c470*/  USEL UR4, UR4, 0x1, UP0 ;  /* 0x0000000104047887 */ /* 0x000fc80008000000 */
[----:B------:R-:W-:-:S06]  /*c480*/  UIMAD UR4, UR4, UR5, URZ ;  /* 0x00000005040472a4 */ /* 0x000fcc000f8e023f */
[----:B------:R-:W-:Y:S01]  /*c490*/  IMAD.U32 R9, RZ, RZ, UR4 ;  /* 0x00000004ff097e24 */ /* 0x000fe2000f8e00ff */
[----:B0-----:R-:W-:Y:S06]  /*c4a0*/  @P1 BRA `(.L_x_1757) ;  /* 0x0000000000101947 */ /* 0x001fec0003800000 */
[----:B------:R-:W-:Y:S05]  /*c4b0*/  @!P2 BRA `(.L_x_1757) ;  /* 0x00000000000ca947 */ /* 0x000fea0003800000 */
[----:B------:R-:W2:Y:S04]  /*c4c0*/  LDG.E R7, desc[UR38][R2.64] ;  /* 0x0000002602077981 */ /* 0x000ea8000c1e1900 */
[----:B-----5:R-:W2:Y:S02]  /*c4d0*/  LDG.E R8, desc[UR38][R2.64+0x4] ;  /* 0x0000042602087981 */ /* 0x020ea4000c1e1900 */
[----:B--2---:R-:W-:-:S07]  /*c4e0*/  IMAD.IADD R8, R8, 0x1, -R7 ;  /* 0x0000000108087824 */ /* 0x004fce00078e0a07 */
.L_x_1757:
[----:B------:R-:W-:Y:S01]  /*c4f0*/  MOV R23, RZ ;  /* 0x000000ff00177202 */ /* 0x000fe20000000f00 */
[----:B------:R-:W-:-:S05]  /*c500*/  ULDC.64 UR4, c[0x0][0xa20] ;  /* 0x0002880000047ab9 */ /* 0x000fca0000000a00 */
[----:B------:R-:W2:Y:S01]  /*c510*/  @P0 LDG.E R23, desc[UR38][R4.64] ;  /* 0x0000002604170981 */ /* 0x000ea2000c1e1900 */
[----:B------:R-:W-:-:S04]  /*c520*/  ISETP.NE.U32.AND P1, PT, RZ, UR4, PT ;  /* 0x00000004ff007c0c */ /* 0x000fc8000bf25070 */
[----:B------:R-:W-:Y:S01]  /*c530*/  ISETP.NE.AND.EX P1, PT, RZ, UR5, PT, P1 ;  /* 0x00000005ff007c0c */ /* 0x000fe2000bf25310 */
[----:B--2--5:R-:W-:-:S12]  /*c540*/  IMAD.IADD R23, R23, 0x1, R0 ;  /* 0x0000000117177824 */ /* 0x024fd800078e0200 */
[----:B------:R-:W-:Y:S05]  /*c550*/  @!P1 BRA `(.L_x_1758) ;  /* 0x0000000000109947 */ /* 0x000fea0003800000 */
[----:B------:R-:W-:-:S04]  /*c560*/  IADD3 R2, P0, R29, UR4, RZ ;  /* 0x000000041d027c10 */ /* 0x000fc8000ff1e0ff */
[----:B------:R-:W-:-:S05]  /*c570*/  IADD3.X R3, R10, UR5, RZ, P0, !PT ;  /* 0x000000050a037c10 */ /* 0x000fca00087fe4ff */
[----:B------:R0:W5:Y:S01]  /*c580*/  LDG.E R9, desc[UR38][R2.64] ;  /* 0x0000002602097981 */ /* 0x000162000c1e1900 */
[----:B------:R-:W-:Y:S05]  /*c590*/  BRA `(.L_x_1759) ;  /* 0x0000000000107947 */ /* 0x000fea0003800000 */
.L_x_1758:
[----:B------:R-:W-:Y:S05]  /*c5a0*/  @!P0 BRA `(.L_x_1759) ;  /* 0x00000000000c8947 */ /* 0x000fea0003800000 */
[----:B------:R-:W2:Y:S04]  /*c5b0*/  LDG.E R2, desc[UR38][R4.64] ;  /* 0x0000002604027981 */ /* 0x000ea8000c1e1900 */
[----:B------:R-:W2:Y:S02]  /*c5c0*/  LDG.E R9, desc[UR38][R4.64+0x4] ;  /* 0x0000042604097981 */ /* 0x000ea4000c1e1900 */
[----:B--2---:R-:W-:-:S07]  /*c5d0*/  IMAD.IADD R9, R9, 0x1, -R2 ;  /* 0x0000000109097824 */ /* 0x004fce00078e0a02 */
.L_x_1759:
[----:B0-----:R-:W-:Y:S01]  /*c5e0*/  IMAD R3, R17, 0xc0, RZ ;  /* 0x000000c011037824 */ /* 0x001fe200078e02ff */
[----:B------:R-:W-:Y:S01]  /*c5f0*/  BSSY B6, `(.L_x_1760) ;  /* 0x0000234000067945 */ /* 0x000fe20003800000 */
[----:B-----5:R-:W-:-:S03]  /*c600*/  IMAD.IADD R9, R9, 0x1, -R0 ;  /* 0x0000000109097824 */ /* 0x020fc600078e0a00 */
[----:B------:R-:W-:Y:S01]  /*c610*/  IADD3 R8, -R8, 0x13f, R3 ;  /* 0x0000013f08087810 */ /* 0x000fe20007ffe103 */
[----:B------:R-:W-:-:S04]  /*c620*/  VIADD R0, R9, 0x7f ;  /* 0x0000007f09007836 */ /* 0x000fc80000000000 */
[----:B------:R-:W-:Y:S01]  /*c630*/  IMAD.IADD R8, R9, 0x1, R8 ;  /* 0x0000000109087824 */ /* 0x000fe200078e0208 */
[----:B------:R-:W-:-:S04]  /*c640*/  SHF.R.S32.HI R3, RZ, 0x1f, R0 ;  /* 0x0000001fff037819 */ /* 0x000fc80000011400 */
[----:B------:R-:W-:Y:S02]  /*c650*/  SHF.R.S32.HI R5, RZ, 0x1f, R8 ;  /* 0x0000001fff057819 */ /* 0x000fe40000011408 */
[----:B------:R-:W-:Y:S02]  /*c660*/  LEA.HI R3, R3, R0, RZ, 0x7 ;  /* 0x0000000003037211 */ /* 0x000fe400078f38ff */
[----:B------:R-:W-:Y:S02]  /*c670*/  LEA.HI R5, R5, R8, RZ, 0x7 ;  /* 0x0000000805057211 */ /* 0x000fe400078f38ff */
[----:B------:R-:W-:Y:S02]  /*c680*/  SHF.R.S32.HI R3, RZ, 0x7, R3 ;  /* 0x00000007ff037819 */ /* 0x000fe40000011403 */
[----:B------:R-:W-:-:S04]  /*c690*/  SHF.R.S32.HI R28, RZ, 0x7, R5 ;  /* 0x00000007ff1c7819 */ /* 0x000fc80000011405 */
[----:B------:R-:W-:-:S04]  /*c6a0*/  VIMNMX R28, R3, R28, PT ;  /* 0x0000001c031c7248 */ /* 0x000fc80003fe0100 */
[----:B------:R-:W-:-:S13]  /*c6b0*/  ISETP.GT.AND P0, PT, R28, RZ, PT ;  /* 0x000000ff1c00720c */ /* 0x000fda0003f04270 */
[----:B------:R-:W-:Y:S05]  /*c6c0*/  @P0 BRA `(.L_x_1761) ;  /* 0x00000000003c0947 */ /* 0x000fea0003800000 */
        /* <DEDUP_REMOVED lines=15> */
.L_x_1761:
        /* <DEDUP_REMOVED lines=21> */
[----:B01----:R-:W-:Y:S05]  /*c910*/  CALL.ABS.NOINC R2 ;  /* 0x0000000002007343 */ /* 0x003fea0003c00000 */
.L_x_1763:
[----:B------:R-:W-:-:S04]  /*c920*/  IADD3 R0, R25, 0x400, RZ ;  /* 0x0000040019007810 */ /* 0x000fc80007ffe0ff */
        /* <DEDUP_REMOVED lines=8> */
[----:B------:R-:W-:Y:S01]  /*c9b0*/  MOV R12, 0x1 ;  /* 0x00000001000c7802 */ /* 0x000fe20000000f00 */
[----:B------:R-:W-:Y:S02]  /*c9c0*/  IMAD.U32 R5, RZ, RZ, UR7 ;  /* 0x00000007ff057e24 */ /* 0x000fe4000f8e00ff */
[----:B------:R-:W-:Y:S02]  /*c9d0*/  IMAD.U32 R6, RZ, RZ, UR8 ;  /* 0x00000008ff067e24 */ /* 0x000fe4000f8e00ff */
[----:B------:R-:W-:-:S02]  /*c9e0*/  IMAD.U32 R7, RZ, RZ, UR9 ;  /* 0x00000009ff077e24 */ /* 0x000fc4000f8e00ff */
[----:B------:R-:W-:Y:S02]  /*c9f0*/  IMAD.U32 R10, RZ, RZ, UR4 ;  /* 0x00000004ff0a7e24 */ /* 0x000fe4000f8e00ff */
[----:B------:R-:W-:Y:S02]  /*ca00*/  IMAD.U32 R11, RZ, RZ, UR5 ;  /* 0x00000005ff0b7e24 */ /* 0x000fe4000f8e00ff */
[----:B------:R-:W-:Y:S02]  /*ca10*/  IMAD.MOV.U32 R8, RZ, RZ, 0x70 ;  /* 0x00000070ff087424 */ /* 0x000fe400078e00ff */
[----:B0-----:R-:W-:-:S07]  /*ca20*/  IMAD.MOV.U32 R13, RZ, RZ, RZ ;  /* 0x000000ffff0d7224 */ /* 0x001fce00078e00ff */
[----:B------:R-:W-:-:S07]  /*ca30*/  LEPC R20, `(.L_x_1765) ;  /* 0x000000001014794e */ /* 0x000fce0000000000 */
[----:B-12---:R-:W-:Y:S05]  /*ca40*/  CALL.ABS.NOINC R2 ;  /* 0x0000000002007343 */ /* 0x006fea0003c00000 */
.L_x_1765:
[----:B------:R-:W-:Y:S01]  /*ca50*/  MOV R2, 0x0 ;  /* 0x0000000000027802 */ /* 0x000fe20000000f00 */
[----:B------:R-:W-:Y:S01]  /*ca60*/  ULDC.64 UR6, c[0x4][0xa8] ;  /* 0x01002a0000067ab9 */ /* 0x000fe20000000a00 */
[----:B------:R-:W-:Y:S01]  /*ca70*/  ULDC.64 UR8, c[0x4][0xb0] ;  /* 0x01002c0000087ab9 */ /* 0x000fe20000000a00 */
[----:B------:R-:W-:Y:S01]  /*ca80*/  ULDC.64 UR4, c[0x4][0x18] ;  /* 0x0100060000047ab9 */ /* 0x000fe20000000a00 */
[----:B------:R-:W-:Y:S01]  /*ca90*/  IMAD.U32 R4, RZ, RZ, UR6 ;  /* 0x00000006ff047e24 */ /* 0x000fe2000f8e00ff */
[----:B------:R-:W-:Y:S01]  /*caa0*/  MOV R8, 0x70 ;  /* 0x0000007000087802 */ /* 0x000fe20000000f00 */
[----:B------:R-:W0:Y:S01]  /*cab0*/  LDC.64 R2, c[0x4][R2] ;  /* 0x0100000002027b82 */ /* 0x000e220000000a00 */
[----:B------:R-:W-:Y:S02]  /*cac0*/  IMAD.U32 R5, RZ, RZ, UR7 ;  /* 0x00000007ff057e24 */ /* 0x000fe4000f8e00ff */
[----:B------:R-:W-:Y:S02]  /*cad0*/  IMAD.U32 R6, RZ, RZ, UR8 ;  /* 0x00000008ff067e24 */ /* 0x000fe4000f8e00ff */
[----:B------:R-:W-:-:S02]  /*cae0*/  IMAD.U32 R7, RZ, RZ, UR9 ;  /* 0x00000009ff077e24 */ /* 0x000fc4000f8e00ff */
[----:B------:R-:W-:Y:S02]  /*caf0*/  IMAD.U32 R10, RZ, RZ, UR4 ;  /* 0x00000004ff0a7e24 */ /* 0x000fe4000f8e00ff */
[----:B------:R-:W-:Y:S02]  /*cb00*/  IMAD.U32 R11, RZ, RZ, UR5 ;  /* 0x00000005ff0b7e24 */ /* 0x000fe4000f8e00ff */
[----:B------:R-:W-:Y:S02]  /*cb10*/  IMAD.MOV.U32 R12, RZ, RZ, 0x1 ;  /* 0x00000001ff0c7424 */ /* 0x000fe400078e00ff */
[----:B------:R-:W-:-:S07]  /*cb20*/  IMAD.MOV.U32 R13, RZ, RZ, RZ ;  /* 0x000000ffff0d7224 */ /* 0x000fce00078e00ff */
[----:B------:R-:W-:-:S07]  /*cb30*/  LEPC R20, `(.L_x_1764) ;  /* 0x000000001014794e */ /* 0x000fce0000000000 */
[----:B0-----:R-:W-:Y:S05]  /*cb40*/  CALL.ABS.NOINC R2 ;  /* 0x0000000002007343 */ /* 0x001fea0003c00000 */
.L_x_1764:
[----:B------:R-:W2:Y:S01]  /*cb50*/  LDL.LU R21, [R1] ;  /* 0x0000000001157983 */ /* 0x000ea20000300800 */
[----:B------:R-:W-:Y:S01]  /*cb60*/  ULDC.64 UR4, c[0x0][0x9f8] ;  /* 0x00027e0000047ab9 */ /* 0x000fe20000000a00 */
[----:B------:R-:W0:Y:S02]  /*cb70*/  LDC R0, c[0x0][0x428] ;  /* 0x00010a00ff007b82 */ /* 0x000e240000000800 */
[----:B------:R-:W3:Y:S01]  /*cb80*/  LDL.LU R20, [R1+0x8] ;  /* 0x0000080001147983 */ /* 0x000ee20000300800 */
[----:B------:R-:W-:Y:S01]  /*cb90*/  ISETP.NE.U32.AND P0, PT, RZ, UR4, PT ;  /* 0x00000004ff007c0c */ /* 0x000fe2000bf05070 */
[----:B------:R-:W-:-:S03]  /*cba0*/  IMAD.MOV.U32 R6, RZ, RZ, R27 ;  /* 0x000000ffff067224 */ /* 0x000fc600078e001b */
[----:B------:R-:W-:-:S13]  /*cbb0*/  ISETP.NE.AND.EX P0, PT, RZ, UR5, PT, P0 ;  /* 0x00000005ff007c0c */ /* 0x000fda000bf05300 */
[----:B------:R-:W-:Y:S02]  /*cbc0*/  @P0 IADD3 R2, P1, R29, UR4, RZ ;  /* 0x000000041d020c10 */ /* 0x000fe4000ff3e0ff */
[----:B------:R-:W-:-:S13]  /*cbd0*/  ISETP.NE.AND P6, PT, R26, RZ, PT ;  /* 0x000000ff1a00720c */ /* 0x000fda0003fc5270 */
[----:B------:R-:W-:-:S05]  /*cbe0*/  VOTEU.ALL UP1, P6 ;  /* 0x00000000003f7886 */ /* 0x000fca0003020000 */
[----:B------:R-:W-:-:S04]  /*cbf0*/  @!UP1 UIADD3 UR8, UP0, UR40, 0x270, URZ ;  /* 0x0000027028089890 */ /* 0x000fc8000ff1e03f */
[----:B------:R-:W-:-:S03]  /*cc00*/  @!UP1 UIADD3.X UR9, URZ, UR41, URZ, UP0, !UPT ;  /* 0x000000293f099290 */ /* 0x000fc600087fe43f */
[----:B------:R-:W-:Y:S01]  /*cc10*/  VOTEU.ALL UP0, P6 ;  /* 0x00000000003f7886 */ /* 0x000fe20003000000 */
[----:B--2---:R-:W-:Y:S01]  /*cc20*/  @P0 IADD3.X R3, R21, UR5, RZ, P1, !PT ;  /* 0x0000000515030c10 */ /* 0x004fe20008ffe4ff */
[----:B------:R-:W-:-:S04]  /*cc30*/  ULDC.64 UR4, c[0x0][0xa00] ;  /* 0x0002800000047ab9 */ /* 0x000fc80000000a00 */
[----:B------:R2:W5:Y:S01]  /*cc40*/  @P0 LDG.E R6, desc[UR38][R2.64] ;  /* 0x0000002602060981 */ /* 0x000562000c1e1900 */
[----:B0-----:R-:W-:Y:S01]  /*cc50*/  ISETP.NE.AND P0, PT, R0, 0x1, PT ;  /* 0x000000010000780c */ /* 0x001fe20003f05270 */
[----:B------:R-:W-:Y:S01]  /*cc60*/  IMAD.MOV.U32 R0, RZ, RZ, R18 ;  /* 0x000000ffff007224 */ /* 0x000fe200078e0012 */
[----:B------:R-:W-:Y:S01]  /*cc70*/  PLOP3.LUT P1, PT, P6, PT, PT, 0x8, 0x0 ;  /* 0x000000000000781c */ /* 0x000fe2000372e170 */
[----:B---3--:R-:W-:-:S10]  /*cc80*/  IMAD R17, R17, 0xc0, R20 ;  /* 0x000000c011117824 */ /* 0x008fd400078e0214 */
[----:B------:R-:W0:Y:S08]  /*cc90*/  @P0 LDC R5, c[0x0][0x42c] ;  /* 0x00010b00ff050b82 */ /* 0x000e300000000800 */
[----:B------:R-:W3:Y:S01]  /*cca0*/  @P0 LDC R7, c[0x0][0x430] ;  /* 0x00010c00ff070b82 */ /* 0x000ee20000000800 */
[----:B0-----:R-:W-:-:S05]  /*ccb0*/  @P0 IMAD.HI.U32 R4, R18, R5, RZ ;  /* 0x0000000512040227 */ /* 0x001fca00078e00ff */
[----:B---3--:R-:W-:Y:S02]  /*ccc0*/  @P0 SHF.R.U32.HI R0, RZ, R7, R4 ;  /* 0x00000007ff000219 */ /* 0x008fe40000011604 */
[----:B------:R-:W-:-:S04]  /*ccd0*/  ISETP.NE.U32.AND P0, PT, RZ, UR4, PT ;  /* 0x00000004ff007c0c */ /* 0x000fc8000bf05070 */
[----:B------:R-:W-:-:S04]  /*cce0*/  ISETP.NE.AND.EX P0, PT, RZ, UR5, PT, P0 ;  /* 0x00000005ff007c0c */ /* 0x000fc8000bf05300 */
[----:B--2---:R-:W-:-:S09]  /*ccf0*/  SEL R10, R27, RZ, !P0 ;  /* 0x000000ff1b0a7207 */ /* 0x004fd20004000000 */
.L_x_1766:
        /* <DEDUP_REMOVED lines=18> */
.L_x_1837:
[----:B------:R-:W-:Y:S01]  /*ce20*/  UMOV UR4, 0xffffffff ;  /* 0xffffffff00047882 */ /* 0x000fe20000000000 */
[----:B------:R-:W-:Y:S02]  /*ce30*/  SHF.R.S32.HI R9, RZ, 0x1f, R6 ;  /* 0x0000001fff097819 */ /* 0x000fe40000011406 */
[----:B------:R-:W-:Y:S05]  /*ce40*/  BRA.DIV UR4, `(.L_x_1768) ;  /* 0x0000002e04647947 */ /* 0x000fea000b800000 */
[----:B------:R-:W-:-:S13]  /*ce50*/  ELECT P6, URZ, PT ;  /* 0x00000000003f782f */ /* 0x000fda00038c0000 */
.L_x_1840:
        /* <DEDUP_REMOVED lines=15> */
[----:B------:R-:W-:-:S05]  /*cf50*/  IMAD.WIDE.U32 R4, R6, UR4, R4 ;  /* 0x0000000406047c25 */ /* 0x000fca000f8e0004 */
[----:B------:R-:W-:Y:S02]  /*cf60*/  IADD3 R5, R5, R13, RZ ;  /* 0x0000000d05057210 */ /* 0x000fe40007ffe0ff */
[----:B------:R-:W-:-:S04]  /*cf70*/  LEA R12, P0, R4, R2, 0x2 ;  /* 0x00000002040c7211 */ /* 0x000fc800078010ff */
[----:B------:R-:W-:-:S05]  /*cf80*/  LEA.HI.X R13, R4, R3, R5, 0x2, P0 ;  /* 0x00000003040d7211 */ /* 0x000fca00000f1405 */
[----:B------:R0:W5:Y:S01]  /*cf90*/  LDG.E R8, desc[UR38][R12.64] ;  /* 0x000000260c087981 */ /* 0x000162000c1e1900 */
[----:B------:R-:W-:-:S04]  /*cfa0*/  IMAD.MOV R4, RZ, RZ, -R14 ;  /* 0x000000ffff047224 */ /* 0x000fc800078e0a0e */
[----:B------:R-:W-:-:S07]  /*cfb0*/  IMAD R7, R11, R4, R7 ;  /* 0x000000040b077224 */ /* 0x000fce00078e0207 */
.L_x_1770:
[----:B------:R-:W-:Y:S01]  /*cfc0*/  IMAD R5, R22, 0x8, R25 ;  /* 0x0000000816057824 */ /* 0x000fe200078e0219 */
[----:B------:R-:W-:-:S04]  /*cfd0*/  SHF.L.U32 R4, R24, 0x1f, RZ ;  /* 0x0000001f18047819 */ /* 0x000fc800000006ff */
[----:B------:R-:W2:Y:S02]  /*cfe0*/  SYNCS.PHASECHK.TRANS64.TRYWAIT P0, [R5+URZ+0x16840], R4 ;  /* 0x01684004050075a7 */ /* 0x000ea4000800017f */
[----:B--2---:R-:W-:Y:S05]  /*cff0*/  @!P0 BRA `(.L_x_1771) ;  /* 0x0000002c00188947 */ /* 0x004fea0003800000 */
.L_x_1841:
        /* <DEDUP_REMOVED lines=9> */
.L_x_1772:
        /* <DEDUP_REMOVED lines=16> */
[----:B--2---:R-:W-:Y:S01]  /*d190*/  NOP ;  /* 0x0000000000007918 */ /* 0x004fe20000000000 */
.L_x_1769:
        /* <DEDUP_REMOVED lines=20> */
[----:B---3--:R-:W-:Y:S01]  /*d2e0*/  LEA.HI R4, R5, R5, RZ, 0x1 ;  /* 0x0000000505047211 */ /* 0x008fe200078f08ff */
[----:B------:R4:W-:Y:S03]  /*d2f0*/  STL [R1+0x4], R5 ;  /* 0x0000040501007387 */ /* 0x0009e60000100800 */
[----:B------:R-:W-:-:S05]  /*d300*/  LOP3.LUT R4, R4, 0xfffffffe, RZ, 0xc0, !PT ;  /* 0xfffffffe04047812 */ /* 0x000fca00078ec0ff */
[----:B------:R-:W-:-:S05]  /*d310*/  IMAD.IADD R4, R5, 0x1, -R4 ;  /* 0x0000000105047824 */ /* 0x000fca00078e0a04 */
[----:B------:R-:W-:-:S04]  /*d320*/  SHF.L.U32 R4, R4, 0x1f, RZ ;  /* 0x0000001f04047819 */ /* 0x000fc800000006ff */
[----:B------:R-:W2:Y:S02]  /*d330*/  SYNCS.PHASECHK.TRANS64.TRYWAIT P0, [R25+URZ+0x16820], R4 ;  /* 0x01682004190075a7 */ /* 0x000ea4000800017f */
[----:B--2-4-:R-:W-:Y:S05]  /*d340*/  @!P0 BRA `(.L_x_1774) ;  /* 0x0000002800588947 */ /* 0x014fea0003800000 */
.L_x_1842:
[----:B------:R-:W-:Y:S05]  /*d350*/  BSYNC B0 ;  /* 0x0000000000007941 */ /* 0x000fea0003800000 */
.L_x_1773:
[----:B------:R-:W-:Y:S01]  /*d360*/  ISETP.GE.AND P0, PT, R28, 0x2, PT ;  /* 0x000000021c00780c */ /* 0x000fe20003f06270 */
[----:B------:R-:W-:-:S12]  /*d370*/  BSSY B0, `(.L_x_1775) ;  /* 0x0000125000007945 */ /* 0x000fd80003800000 */
[----:B------:R-:W-:Y:S05]  /*d380*/  @!P0 BRA `(.L_x_1776) ;  /* 0x00000010008c8947 */ /* 0x000fea0003800000 */
[C---:B--2---:R-:W-:Y:S01]  /*d390*/  LOP3.LUT R4, R28.reuse, 0x1, RZ, 0xc0, !PT ;  /* 0x000000011c047812 */ /* 0x044fe200078ec0ff */
[----:B------:R-:W-:Y:S01]  /*d3a0*/  BSSY B1, `(.L_x_1777) ;  /* 0x0000064000017945 */ /* 0x000fe20003800000 */
[----:B------:R-:W-:Y:S02]  /*d3b0*/  IADD3 R11, R28, -0x2, RZ ;  /* 0xfffffffe1c0b7810 */ /* 0x000fe40007ffe0ff */
[----:B------:R-:W-:-:S03]  /*d3c0*/  ISETP.NE.U32.AND P0, PT, R4, 0x1, PT ;  /* 0x000000010400780c */ /* 0x000fc60003f05070 */
[----:B------:R-:W-:-:S10]  /*d3d0*/  IMAD.MOV.U32 R10, RZ, RZ, R11 ;  /* 0x000000ffff0a7224 */ /* 0x000fd400078e000b */
[----:B------:R-:W-:Y:S05]  /*d3e0*/  @!P0 BRA `(.L_x_1778) ;  /* 0x00000004007c8947 */ /* 0x000fea0003800000 */
        /* <DEDUP_REMOVED lines=8> */
[----:B------:R-:W-:Y:S02]  /*d470*/  IMAD.MOV.U32 R4, RZ, RZ, R8 ;  /* 0x000000ffff047224 */ /* 0x000fe400078e0008 */
[----:B------:R-:W-:Y:S01]  /*d480*/  IMAD.MOV.U32 R10, RZ, RZ, R11 ;  /* 0x000000ffff0a7224 */ /* 0x000fe200078e000b */
        /* <DEDUP_REMOVED lines=18> */
[----:B------:R-:W-:-:S05]  /*d5b0*/  IADD3 R5, -R14, RZ, RZ ;  /* 0x000000ff0e057210 */ /* 0x000fca0007ffe1ff */
[----:B------:R-:W-:-:S07]  /*d5c0*/  IMAD R10, R10, R5, R11 ;  /* 0x000000050a0a7224 */ /* 0x000fce00078e020b */
.L_x_1781:
[----:B0-----:R-:W-:Y:S01]  /*d5d0*/  IMAD R3, R12, 0x8, R25 ;  /* 0x000000080c037824 */ /* 0x001fe200078e0219 */
[----:B------:R-:W-:-:S04]  /*d5e0*/  SHF.L.U32 R2, R13, 0x1f, RZ ;  /* 0x0000001f0d027819 */ /* 0x000fc800000006ff */
[----:B------:R-:W0:Y:S02]  /*d5f0*/  SYNCS.PHASECHK.TRANS64.TRYWAIT P0, [R3+URZ+0x16840], R2 ;  /* 0x01684002030075a7 */ /* 0x000e24000800017f */
[----:B0-----:R-:W-:Y:S05]  /*d600*/  @!P0 BRA `(.L_x_1782) ;  /* 0x0000002400bc8947 */ /* 0x001fea0003800000 */
.L_x_1843:
        /* <DEDUP_REMOVED lines=9> */
.L_x_1783:
        /* <DEDUP_REMOVED lines=21> */
.L_x_1844:
[----:B------:R-:W-:Y:S05]  /*d7f0*/  @P1 BRA `(.L_x_1785) ;  /* 0x0000000000181947 */ /* 0x000fea0003800000 */
[----:B------:R-:W-:Y:S01]  /*d800*/  ISETP.NE.AND P0, PT, R26, RZ, PT ;  /* 0x000000ff1a00720c */ /* 0x000fe20003f05270 */
[----:B0-----:R-:W-:Y:S02]  /*d810*/  IMAD R2, R22, 0x8, R25 ;  /* 0x0000000816027824 */ /* 0x001fe400078e0219 */
[----:B------:R-:W-:-:S04]  /*d820*/  IMAD.MOV.U32 R3, RZ, RZ, 0x4000 ;  /* 0x00004000ff037424 */ /* 0x000fc800078e00ff */
[----:B------:R2:W-:Y:S06]  /*d830*/  SYNCS.ARRIVE.TRANS64 RZ, [R2+URZ+0x16850], R3 ;  /* 0x0168500302ff79a7 */ /* 0x0005ec000800003f */
[----:B------:R-:W-:Y:S05]  /*d840*/  @!P0 BRA `(.L_x_1785) ;  /* 0x0000000000048947 */ /* 0x000fea0003800000 */
[----:B------:R-:W-:Y:S01]  /*d850*/  BPT.TRAP 0x1 ;  /* 0x000000040000795c */ /* 0x000fe20000300000 */
.L_x_1785:
[C---:B--2---:R-:W-:Y:S01]  /*d860*/  IMAD R3, R22.reuse, 0x4000, R25 ;  /* 0x0000400016037824 */ /* 0x044fe200078e0219 */
[----:B0-----:R-:W-:Y:S01]  /*d870*/  LEA R2, R22, R25, 0x3 ;  /* 0x0000001916027211 */ /* 0x001fe200078e18ff */
        /* <DEDUP_REMOVED lines=10> */
[----:B------:R-:W-:Y:S01]  /*d920*/  IMAD.MOV.U32 R8, RZ, RZ, R4 ;  /* 0x000000ffff087224 */ /* 0x000fe200078e0004 */
[----:B------:R-:W-:-:S05]  /*d930*/  R2UR UR12, R0 ;  /* 0x00000000000c72ca */ /* 0x000fca00000e0000 */
[----:B------:R-:W-:Y:S02]  /*d940*/  UIADD3 UR9, UR9, 0x16850, URZ ;  /* 0x0001685009097890 */ /* 0x000fe4000fffe03f */
[----:B------:R-:W-:Y:S02]  /*d950*/  UIADD3 UR8, UR8, 0x400, URZ ;  /* 0x0000040008087890 */ /* 0x000fe4000fffe03f */
[----:B------:R-:W-:-:S03]  /*d960*/  ULEA UR11, UR11, UR4, 0x7 ;  /* 0x000000040b0b7291 */ /* 0x000fc6000f8e383f */
[----:B------:R-:W-:-:S06]  /*d970*/  UMOV UR4, 0x0 ;  /* 0x0000000000047882 */ /* 0x000fcc0000000000 */
[----:B------:R0:W-:Y:S02]  /*d980*/  UTMALDG.4D [UR8], [UR6], desc[UR4] ;  /* 0x00000408060075b4 */ /* 0x0001e40008019000 */
[----:B0-----:R-:W-:Y:S01]  /*d990*/  NOP ;  /* 0x0000000000007918 */ /* 0x001fe20000000000 */
.L_x_1780:
[----:B------:R-:W-:Y:S05]  /*d9a0*/  BSYNC B2 ;  /* 0x0000000000027941 */ /* 0x000fea0003800000 */
.L_x_1779:
[----:B------:R-:W-:Y:S02]  /*d9b0*/  VIADD R10, R28, 0xfffffffd ;  /* 0xfffffffd1c0a7836 */ /* 0x000fe40000000000 */
[----:B------:R-:W-:Y:S02]  /*d9c0*/  IMAD.MOV.U32 R22, RZ, RZ, R12 ;  /* 0x000000ffff167224 */ /* 0x000fe400078e000c */
[----:B------:R-:W-:-:S07]  /*d9d0*/  IMAD.MOV.U32 R24, RZ, RZ, R13 ;  /* 0x000000ffff187224 */ /* 0x000fce00078e000d */
.L_x_1778:
[----:B------:R-:W-:Y:S05]  /*d9e0*/  BSYNC B1 ;  /* 0x0000000000017941 */ /* 0x000fea0003800000 */
.L_x_1777:
[----:B------:R-:W-:-:S13]  /*d9f0*/  ISETP.NE.AND P0, PT, R11, RZ, PT ;  /* 0x000000ff0b00720c */ /* 0x000fda0003f05270 */
[----:B------:R-:W-:Y:S05]  /*da00*/  @!P0 BRA `(.L_x_1776) ;  /* 0x0000000800ec8947 */ /* 0x000fea0003800000 */
[----:B------:R-:W-:-:S07]  /*da10*/  IMAD.MOV.U32 R4, RZ, RZ, R8 ;  /* 0x000000ffff047224 */ /* 0x000fce00078e0008 */
.L_x_1800:
[----:B------:R-:W-:Y:S01]  /*da20*/  IADD3 R11, R22, 0x1, RZ ;  /* 0x00000001160b7810 */ /* 0x000fe20007ffe0ff */
[----:B------:R-:W-:Y:S05]  /*da30*/  YIELD ;  /* 0x0000000000007946 */ /* 0x000fea0003800000 */
[----:B------:R-:W-:Y:S01]  /*da40*/  ISETP.NE.AND P0, PT, R11, 0x2, PT ;  /* 0x000000020b00780c */ /* 0x000fe20003f05270 */
[----:B------:R-:W-:Y:S03]  /*da50*/  BSSY B1, `(.L_x_1786) ;  /* 0x0000057000017945 */ /* 0x000fe60003800000 */
[----:B------:R-:W-:-:S02]  /*da60*/  SEL R3, RZ, 0x1, P0 ;  /* 0x00000001ff037807 */ /* 0x000fc40000000000 */
        /* <DEDUP_REMOVED lines=26> */
.L_x_1788:
[----:B------:R-:W-:Y:S01]  /*dc10*/  IMAD R3, R11, 0x8, R25 ;  /* 0x000000080b037824 */ /* 0x000fe200078e0219 */
[----:B------:R-:W-:-:S04]  /*dc20*/  SHF.L.U32 R2, R12, 0x1f, RZ ;  /* 0x0000001f0c027819 */ /* 0x000fc800000006ff */
[----:B------:R-:W2:Y:S02]  /*dc30*/  SYNCS.PHASECHK.TRANS64.TRYWAIT P0, [R3+URZ+0x16840], R2 ;  /* 0x01684002030075a7 */ /* 0x000ea4000800017f */
[----:B--2---:R-:W-:Y:S05]  /*dc40*/  @!P0 BRA `(.L_x_1789) ;  /* 0x0000002000548947 */ /* 0x004fea0003800000 */
.L_x_1845:
        /* <DEDUP_REMOVED lines=9> */
.L_x_1790:
[----:B0-2---:R-:W-:Y:S01]  /*dce0*/  LEA R2, R11, R25, 0xe ;  /* 0x000000190b027211 */ /* 0x005fe200078e70ff */
        /* <DEDUP_REMOVED lines=9> */
[----:B------:R-:W-:Y:S01]  /*dd80*/  R2UR UR12, R0 ;  /* 0x00000000000c72ca */ /* 0x000fe200000e0000 */
[----:B------:R-:W-:Y:S01]  /*dd90*/  UMOV UR10, URZ ;  /* 0x0000003f000a7c82 */ /* 0x000fe20008000000 */
[----:B-----5:R-:W-:-:S02]  /*dda0*/  R2UR UR13, R4 ;  /* 0x00000000040d72ca */ /* 0x020fc400000e0000 */
        /* <DEDUP_REMOVED lines=8> */
.L_x_1846:
[----:B------:R-:W-:Y:S05]  /*de30*/  @P0 BRA `(.L_x_1792) ;  /* 0x0000000000140947 */ /* 0x000fea0003800000 */
[----:B------:R-:W-:Y:S01]  /*de40*/  ISETP.NE.AND P1, PT, R26, RZ, PT ;  /* 0x000000ff1a00720c */ /* 0x000fe20003f25270 */
[----:B------:R-:W-:-:S04]  /*de50*/  IMAD.MOV.U32 R2, RZ, RZ, 0x4000 ;  /* 0x00004000ff027424 */ /* 0x000fc800078e00ff */
[----:B------:R2:W-:Y:S08]  /*de60*/  SYNCS.ARRIVE.TRANS64 RZ, [R3+URZ+0x50], R2 ;  /* 0x0000500203ff79a7 */ /* 0x0005f0000800003f */
[----:B------:R-:W-:Y:S05]  /*de70*/  @!P1 BRA `(.L_x_1792) ;  /* 0x0000000000049947 */ /* 0x000fea0003800000 */
[----:B------:R-:W-:Y:S01]  /*de80*/  BPT.TRAP 0x1 ;  /* 0x000000040000795c */ /* 0x000fe20000300000 */
.L_x_1792:
        /* <DEDUP_REMOVED lines=19> */
.L_x_1787:
[----:B------:R-:W-:Y:S05]  /*dfc0*/  BSYNC B1 ;  /* 0x0000000000017941 */ /* 0x000fea0003800000 */
.L_x_1786:
        /* <DEDUP_REMOVED lines=30> */
.L_x_1795:
[----:B------:R-:W-:Y:S01]  /*e1b0*/  IMAD R2, R22, 0x8, R25 ;  /* 0x0000000816027824 */ /* 0x000fe200078e0219 */
[----:B------:R-:W-:-:S04]  /*e1c0*/  SHF.L.U32 R3, R24, 0x1f, RZ ;  /* 0x0000001f18037819 */ /* 0x000fc800000006ff */
[----:B------:R-:W2:Y:S02]  /*e1d0*/  SYNCS.PHASECHK.TRANS64.TRYWAIT P0, [R2+URZ+0x16840], R3 ;  /* 0x01684003020075a7 */ /* 0x000ea4000800017f */
[----:B--2---:R-:W-:Y:S05]  /*e1e0*/  @!P0 BRA `(.L_x_1796) ;  /* 0x0000001c00148947 */ /* 0x004fea0003800000 */
.L_x_1847:
        /* <DEDUP_REMOVED lines=9> */
.L_x_1797:
        /* <DEDUP_REMOVED lines=13> */
[----:B------:R-:W-:Y:S01]  /*e350*/  ULEA UR11, UR11, UR4, 0x7 ;  /* 0x000000040b0b7291 */ /* 0x000fe2000f8e383f */
        /* <DEDUP_REMOVED lines=8> */
.L_x_1848:
[----:B------:R-:W-:Y:S05]  /*e3e0*/  @P0 BRA `(.L_x_1799) ;  /* 0x0000000000140947 */ /* 0x000fea0003800000 */
[----:B------:R-:W-:Y:S01]  /*e3f0*/  ISETP.NE.AND P1, PT, R26, RZ, PT ;  /* 0x000000ff1a00720c */ /* 0x000fe20003f25270 */
[----:B0-----:R-:W-:-:S04]  /*e400*/  IMAD.MOV.U32 R3, RZ, RZ, 0x4000 ;  /* 0x00004000ff037424 */ /* 0x001fc800078e00ff */
[----:B------:R2:W-:Y:S08]  /*e410*/  SYNCS.ARRIVE.TRANS64 RZ, [R2+URZ+0x50], R3 ;  /* 0x0000500302ff79a7 */ /* 0x0005f0000800003f */
[----:B------:R-:W-:Y:S05]  /*e420*/  @!P1 BRA `(.L_x_1799) ;  /* 0x0000000000049947 */ /* 0x000fea0003800000 */
[----:B------:R-:W-:Y:S01]  /*e430*/  BPT.TRAP 0x1 ;  /* 0x000000040000795c */ /* 0x000fe20000300000 */
.L_x_1799:
        /* <DEDUP_REMOVED lines=19> */
.L_x_1794:
[----:B------:R-:W-:Y:S05]  /*e570*/  BSYNC B1 ;  /* 0x0000000000017941 */ /* 0x000fea0003800000 */
.L_x_1793:
[C---:B------:R-:W-:Y:S01]  /*e580*/  ISETP.GT.AND P0, PT, R10.reuse, 0x1, PT ;  /* 0x000000010a00780c */ /* 0x040fe20003f04270 */
[----:B0-2---:R-:W-:-:S05]  /*e590*/  VIADD R2, R10, 0xfffffffe ;  /* 0xfffffffe0a027836 */ /* 0x005fca0000000000 */
[----:B------:R-:W-:-:S07]  /*e5a0*/  MOV R10, R2 ;  /* 0x00000002000a7202 */ /* 0x000fce0000000f00 */
[----:B------:R-:W-:Y:S05]  /*e5b0*/  @P0 BRA `(.L_x_1800) ;  /* 0xfffffff400180947 */ /* 0x000fea000383ffff */
.L_x_1776:
[----:B------:R-:W-:Y:S05]  /*e5c0*/  BSYNC B0 ;  /* 0x0000000000007941 */ /* 0x000fea0003800000 */
.L_x_1775:
[----:B------:R-:W-:Y:S01]  /*e5d0*/  ISETP.NE.AND P0, PT, R26, RZ, PT ;  /* 0x000000ff1a00720c */ /* 0x000fe20003f05270 */
[----:B------:R-:W-:-:S12]  /*e5e0*/  BSSY B0, `(.L_x_1801) ;  /* 0x000000e000007945 */ /* 0x000fd80003800000 */
[----:B------:R-:W-:Y:S05]  /*e5f0*/  @P0 BRA `(.L_x_1802) ;  /* 0x0000000000300947 */ /* 0x000fea0003800000 */
[----:B------:R-:W3:Y:S01]  /*e600*/  S2R R9, SR_LANEID ;  /* 0x0000000000097919 */ /* 0x000ee20000000000 */
[----:B------:R-:W-:Y:S01]  /*e610*/  VOTEU.ANY UR4, UPT, PT ;  /* 0x0000000000047886 */ /* 0x000fe200038e0100 */
[----:B------:R-:W4:Y:S01]  /*e620*/  LDC.64 R2, c[0x0][0xc38] ;  /* 0x00030e00ff027b82 */ /* 0x000f220000000a00 */
[----:B--2---:R-:W3:Y:S08]  /*e630*/  FLO.U32 R4, UR4 ;  /* 0x0000000400047d00 */ /* 0x004ef000080e0000 */
[----:B------:R-:W4:Y:S01]  /*e640*/  POPC R5, UR4 ;  /* 0x0000000400057d09 */ /* 0x000f220008000000 */
[----:B---3--:R-:W-:-:S13]  /*e650*/  ISETP.EQ.U32.AND P0, PT, R4, R9, PT ;  /* 0x000000090400720c */ /* 0x008fda0003f02070 */
[----:B----4-:R-:W2:Y:S01]  /*e660*/  @P0 ATOMG.E.ADD.STRONG.GPU PT, R3, desc[UR38][R2.64], R5 ;  /* 0x00000005020309a8 */ /* 0x010ea200081ee1e6 */
[----:B------:R-:W3:Y:S02]  /*e670*/  S2R R6, SR_LTMASK ;  /* 0x0000000000067919 */ /* 0x000ee40000003900 */
[----:B---3--:R-:W-:-:S04]  /*e680*/  LOP3.LUT R6, R6, UR4, RZ, 0xc0, !PT ;  /* 0x0000000406067c12 */ /* 0x008fc8000f8ec0ff */
[----:B------:R-:W3:Y:S01]  /*e690*/  POPC R9, R6 ;  /* 0x0000000600097309 */ /* 0x000ee20000000000 */
[----:B--2---:R-:W3:Y:S02]  /*e6a0*/  SHFL.IDX PT, R4, R3, R4, 0x1f ;  /* 0x00001f0403047589 */ /* 0x004ee400000e0000 */
[----:B---3--:R-:W-:-:S07]  /*e6b0*/  IADD3 R16, R4, UR37, R9 ;  /* 0x0000002504107c10 */ /* 0x008fce000fffe009 */
.L_x_1802:
[----:B------:R-:W-:Y:S05]  /*e6c0*/  BSYNC B0 ;  /* 0x0000000000007941 */ /* 0x000fea0003800000 */
.L_x_1801:
[----:B------:R-:W-:Y:S04]  /*e6d0*/  BSSY B0, `(.L_x_1803) ;  /* 0x0000020000007945 */ /* 0x000fe80003800000 */
[----:B------:R-:W-:Y:S05]  /*e6e0*/  @!P6 BRA `(.L_x_1804) ;  /* 0x000000000078e947 */ /* 0x000fea0003800000 */
[----:B------:R-:W-:Y:S01]  /*e6f0*/  IMAD R3, R22, 0x8, R25 ;  /* 0x0000000816037824 */ /* 0x000fe200078e0219 */
[----:B------:R-:W-:-:S04]  /*e700*/  SHF.L.U32 R2, R24, 0x1f, RZ ;  /* 0x0000001f18027819 */ /* 0x000fc800000006ff */
[----:B------:R-:W3:Y:S02]  /*e710*/  SYNCS.PHASECHK.TRANS64.TRYWAIT P0, [R3+URZ+0x16860], R2 ;  /* 0x01686002030075a7 */ /* 0x000ee4000800017f */
[----:B---3--:R-:W-:Y:S05]  /*e720*/  @!P0 BRA `(.L_x_1805) ;  /* 0x0000001400ec8947 */ /* 0x008fea0003800000 */
.L_x_1849:
[----:B--2---:R-:W2:Y:S02]  /*e730*/  S2R R4, SR_TID.X ;  /* 0x0000000000047919 */ /* 0x004ea40000002100 */
[----:B--2---:R-:W-:-:S04]  /*e740*/  LOP3.LUT R4, R4, 0x7f, RZ, 0xc0, !PT ;  /* 0x0000007f04047812 */ /* 0x004fc800078ec0ff */
[----:B------:R-:W-:-:S13]  /*e750*/  ISETP.NE.AND P0, PT, R4, RZ, PT ;  /* 0x000000ff0400720c */ /* 0x000fda0003f05270 */
[----:B------:R-:W-:Y:S05]  /*e760*/  @P0 BRA `(.L_x_1806) ;  /* 0x0000000000140947 */ /* 0x000fea0003800000 */
[----:B------:R-:W-:Y:S01]  /*e770*/  ISETP.NE.AND P1, PT, R26, RZ, PT ;  /* 0x000000ff1a00720c */ /* 0x000fe20003f25270 */
[----:B---3--:R-:W-:-:S04]  /*e780*/  IMAD.MOV.U32 R2, RZ, RZ, 0x4000 ;  /* 0x00004000ff027424 */ /* 0x008fc800078e00ff */
[----:B------:R2:W-:Y:S08]  /*e790*/  SYNCS.ARRIVE.TRANS64 RZ, [R3+URZ+0x16850], R2 ;  /* 0x0168500203ff79a7 */ /* 0x0005f0000800003f */
[----:B------:R-:W-:Y:S05]  /*e7a0*/  @!P1 BRA `(.L_x_1806) ;  /* 0x0000000000049947 */ /* 0x000fea0003800000 */
[----:B------:R-:W-:Y:S01]  /*e7b0*/  BPT.TRAP 0x1 ;  /* 0x000000040000795c */ /* 0x000fe20000300000 */
.L_x_1806:
        /* <DEDUP_REMOVED lines=16> */
[----:B----4-:R-:W-:Y:S01]  /*e8c0*/  NOP ;  /* 0x0000000000007918 */ /* 0x010fe20000000000 */
.L_x_1804:
[----:B------:R-:W-:Y:S05]  /*e8d0*/  BSYNC B0 ;  /* 0x0000000000007941 */ /* 0x000fea0003800000 */
.L_x_1803:
[----:B------:R-:W-:-:S05]  /*e8e0*/  VIADD R22, R22, 0x1 ;  /* 0x0000000116167836 */ /* 0x000fca0000000000 */
[----:B------:R-:W-:-:S04]  /*e8f0*/  ISETP.NE.AND P0, PT, R22, 0x2, PT ;  /* 0x000000021600780c */ /* 0x000fc80003f05270 */
[----:B--23--:R-:W-:Y:S02]  /*e900*/  SEL R3, RZ, 0x1, P0 ;  /* 0x00000001ff037807 */ /* 0x00cfe40000000000 */
[----:B------:R-:W-:Y:S02]  /*e910*/  SEL R22, R22, RZ, P0 ;  /* 0x000000ff16167207 */ /* 0x000fe40000000000 */
[----:B------:R-:W-:-:S07]  /*e920*/  LOP3.LUT R24, R24, R3, RZ, 0x3c, !PT ;  /* 0x0000000318187212 */ /* 0x000fce00078e3cff */
.L_x_1762:
[----:B------:R-:W-:Y:S05]  /*e930*/  BSYNC B6 ;  /* 0x0000000000067941 */ /* 0x000fea0003800000 */
.L_x_1760:
[----:B------:R-:W-:-:S03]  /*e940*/  UMOV UR4, 0xffffffff ;  /* 0xffffffff00047882 */ /* 0x000fc60000000000 */
[----:B------:R-:W-:Y:S05]  /*e950*/  BRA.DIV UR4, `(.L_x_1807) ;  /* 0x0000001604747947 */ /* 0x000fea000b800000 */
[----:B------:R2:W3:Y:S04]  /*e960*/  SHFL.IDX PT, R5, R16, RZ, 0x1f ;  /* 0x00001fff10057589 */ /* 0x0004e800000e0000 */
[----:B------:R2:W4:Y:S02]  /*e970*/  SHFL.IDX PT, R4, R16, 0x1, 0x1f ;  /* 0x00201f0010047f89 */ /* 0x00052400000e0000 */
.L_x_1853:
        /* <DEDUP_REMOVED lines=8> */
[----:B------:R-:W0:Y:S02]  /*ea00*/  LDC.64 R2, c[0x0][0xc58] ;  /* 0x00031600ff027b82 */ /* 0x000e240000000a00 */
[----:B0-----:R-:W-:-:S06]  /*ea10*/  IMAD.WIDE R2, R7, 0x4, R2 ;  /* 0x0000000407027825 */ /* 0x001fcc00078e0202 */
[----:B------:R0:W5:Y:S02]  /*ea20*/  LDG.E R2, desc[UR38][R2.64] ;  /* 0x0000002602027981 */ /* 0x000164000c1e1900 */
.L_x_1809:
[----:B------:R-:W-:Y:S05]  /*ea30*/  BSYNC B0 ;  /* 0x0000000000007941 */ /* 0x000fea0003800000 */
.L_x_1808:
[----:B------:R-:W-:-:S03]  /*ea40*/  UMOV UR4, 0xffffffff ;  /* 0xffffffff00047882 */ /* 0x000fc60000000000 */
[----:B------:R-:W-:Y:S05]  /*ea50*/  BRA.DIV UR4, `(.L_x_1810) ;  /* 0x0000001604807947 */ /* 0x000fea000b800000 */
[----:B-----5:R-:W0:Y:S01]  /*ea60*/  SHFL.UP PT, R14, R2, 0x1, RZ ;  /* 0x04200000020e7989 */ /* 0x020e2200000e00ff */
[C---:B------:R-:W-:Y:S02]  /*ea70*/  ISETP.NE.AND P0, PT, R26.reuse, RZ, PT ;  /* 0x000000ff1a00720c */ /* 0x040fe40003f05270 */
[----:B------:R-:W-:Y:S02]  /*ea80*/  ISETP.GE.U32.AND P1, PT, R26, 0x2, PT ;  /* 0x000000021a00780c */ /* 0x000fe40003f26070 */
        /* <DEDUP_REMOVED lines=18> */
.L_x_1861:
[----:B------:R-:W-:Y:S02]  /*ebb0*/  ULDC UR4, c[0x0][0xc10] ;  /* 0x0003040000047ab9 */ /* 0x000fe40000000800 */
[----:B------:R-:W-:-:S04]  /*ebc0*/  IMAD.U32 R7, RZ, RZ, UR4 ;  /* 0x00000004ff077e24 */ /* 0x000fc8000f8e00ff */
[----:B0-----:R-:W-:-:S04]  /*ebd0*/  IMAD R3, R14, R7, RZ ;  /* 0x000000070e037224 */ /* 0x001fc800078e02ff */
[----:B----4-:R-:W-:-:S05]  /*ebe0*/  IMAD.IADD R6, R4, 0x1, R3 ;  /* 0x0000000104067824 */ /* 0x010fca00078e0203 */
[----:B---3--:R-:W-:-:S13]  /*ebf0*/  ISETP.GT.AND P0, PT, R6, R5, PT ;  /* 0x000000050600720c */ /* 0x008fda0003f04270 */
[----:B------:R-:W-:Y:S05]  /*ec00*/  @P0 BRA `(.L_x_1811) ;  /* 0x0000000000ac0947 */ /* 0x000fea0003800000 */
[----:B------:R-:W0:Y:S02]  /*ec10*/  LDC R0, c[0x0][0xc14] ;  /* 0x00030500ff007b82 */ /* 0x000e240000000800 */
.L_x_1816:
[----:B------:R-:W-:-:S05]  /*ec20*/  VIADD R19, R19, 0x1f ;  /* 0x0000001f13137836 */ /* 0x000fca0000000000 */
[----:B0-----:R-:W-:-:S13]  /*ec30*/  ISETP.GE.AND P0, PT, R19, R0, PT ;  /* 0x000000001300720c */ /* 0x001fda0003f06270 */
[----:B------:R-:W-:Y:S05]  /*ec40*/  @P0 BRA `(.L_x_1812) ;  /* 0x0000000400e00947 */ /* 0x000fea0003800000 */
[C---:B------:R-:W-:Y:S01]  /*ec50*/  ISETP.NE.AND P1, PT, R26.reuse, 0x1f, PT ;  /* 0x0000001f1a00780c */ /* 0x040fe20003f25270 */
[----:B------:R-:W-:Y:S01]  /*ec60*/  BSSY B0, `(.L_x_1813) ;  /* 0x0000008000007945 */ /* 0x000fe20003800000 */
[----:B------:R-:W-:Y:S01]  /*ec70*/  IADD3 R7, R26, R19, RZ ;  /* 0x000000131a077210 */ /* 0x000fe20007ffe0ff */
[----:B------:R-:W-:-:S03]  /*ec80*/  IMAD.MOV.U32 R2, RZ, RZ, RZ ;  /* 0x000000ffff027224 */ /* 0x000fc600078e00ff */
[----:B------:R-:W-:-:S13]  /*ec90*/  ISETP.GE.OR P0, PT, R7, R0, !P1 ;  /* 0x000000000700720c */ /* 0x000fda0004f06670 */
[----:B------:R-:W-:Y:S05]  /*eca0*/  @P0 BRA `(.L_x_1814) ;  /* 0x00000000000c0947 */ /* 0x000fea0003800000 */
[----:B------:R-:W0:Y:S02]  /*ecb0*/  LDC.64 R2, c[0x0][0xc58] ;  /* 0x00031600ff027b82 */ /* 0x000e240000000a00 */
[----:B0-----:R-:W-:-:S06]  /*ecc0*/  IMAD.WIDE R2, R7, 0x4, R2 ;  /* 0x0000000407027825 */ /* 0x001fcc00078e0202 */
[----:B------:R0:W5:Y:S02]  /*ecd0*/  LDG.E R2, desc[UR38][R2.64] ;  /* 0x0000002602027981 */ /* 0x000164000c1e1900 */
.L_x_1814:
[----:B------:R-:W-:Y:S05]  /*ece0*/  BSYNC B0 ;  /* 0x0000000000007941 */ /* 0x000fea0003800000 */
.L_x_1813:
        /* <DEDUP_REMOVED lines=23> */
.L_x_1869:
[----:B------:R-:W-:Y:S02]  /*ee60*/  ULDC UR4, c[0x0][0xc10] ;  /* 0x0003040000047ab9 */ /* 0x000fe40000000800 */
[----:B------:R-:W-:-:S04]  /*ee70*/  IMAD.U32 R7, RZ, RZ, UR4 ;  /* 0x00000004ff077e24 */ /* 0x000fc8000f8e00ff */
[----:B---3--:R-:W-:-:S05]  /*ee80*/  IMAD R3, R14, R7, RZ ;  /* 0x000000070e037224 */ /* 0x008fca00078e02ff */
[----:B------:R-:W-:-:S04]  /*ee90*/  IADD3 R6, R3, R6, RZ ;  /* 0x0000000603067210 */ /* 0x000fc80007ffe0ff */
[----:B------:R-:W-:-:S13]  /*eea0*/  ISETP.GT.AND P0, PT, R6, R5, PT ;  /* 0x000000050600720c */ /* 0x000fda0003f04270 */
[----:B------:R-:W-:Y:S05]  /*eeb0*/  @!P0 BRA `(.L_x_1816) ;  /* 0xfffffffc00588947 */ /* 0x000fea000383ffff */
.L_x_1811:
        /* <DEDUP_REMOVED lines=8> */
.L_x_1873:
[----:B------:R-:W-:Y:S01]  /*ef40*/  ISETP.NE.AND P0, PT, R3, RZ, PT ;  /* 0x000000ff0300720c */ /* 0x000fe20003f05270 */
[----:B------:R-:W-:-:S12]  /*ef50*/  IMAD.MOV.U32 R14, RZ, RZ, RZ ;  /* 0x000000ffff0e7224 */ /* 0x000fd800078e00ff */
[----:B------:R-:W-:Y:S05]  /*ef60*/  @!P0 BRA `(.L_x_1818) ;  /* 0x0000000000108947 */ /* 0x000fea0003800000 */
[----:B------:R-:W-:Y:S01]  /*ef70*/  UMOV UR4, 0xffffffff ;  /* 0xffffffff00047882 */ /* 0x000fe20000000000 */
[----:B------:R-:W-:Y:S02]  /*ef80*/  VIADD R12, R4, 0xffffffff ;  /* 0xffffffff040c7836 */ /* 0x000fe40000000000 */
[----:B------:R-:W-:Y:S05]  /*ef90*/  BRA.DIV UR4, `(.L_x_1819) ;  /* 0x0000001a04187947 */ /* 0x000fea000b800000 */
[----:B------:R0:W0:Y:S02]  /*efa0*/  SHFL.IDX PT, R14, R8, R12, 0x1f ;  /* 0x00001f0c080e7589 */ /* 0x00002400000e0000 */
.L_x_1818:
[----:B---3--:R-:W3:Y:S01]  /*efb0*/  LDC.64 R2, c[0x0][0xc68] ;  /* 0x00031a00ff027b82 */ /* 0x008ee20000000a00 */
[----:B------:R-:W-:-:S04]  /*efc0*/  IMAD.IADD R19, R4, 0x1, R19 ;  /* 0x0000000104137824 */ /* 0x000fc800078e0213 */
[----:B---3--:R-:W-:-:S05]  /*efd0*/  IMAD.WIDE R2, R19, 0x4, R2 ;  /* 0x0000000413027825 */ /* 0x008fca00078e0202 */
[----:B0-----:R0:W4:Y:S01]  /*efe0*/  LDG.E R8, desc[UR38][R2.64] ;  /* 0x0000002602087981 */ /* 0x001122000c1e1900 */
[----:B--2---:R-:W-:-:S05]  /*eff0*/  IMAD R16, R14, R7, R6 ;  /* 0x000000070e107224 */ /* 0x004fca00078e0206 */
[----:B------:R-:W-:Y:S01]  /*f000*/  IADD3 R5, R5, -R16, RZ ;  /* 0x8000001005057210 */ /* 0x000fe20007ffe0ff */
[----:B0-----:R-:W-:Y:S02]  /*f010*/  IMAD.MOV.U32 R2, RZ, RZ, RZ ;  /* 0x000000ffff027224 */ /* 0x001fe400078e00ff */
[----:B----4-:R-:W-:-:S05]  /*f020*/  IMAD R4, R17, R8, RZ ;  /* 0x0000000811047224 */ /* 0x010fca00078e02ff */
[-C--:B------:R-:W-:Y:S02]  /*f030*/  IABS R9, R4.reuse ;  /* 0x0000000400097213 */ /* 0x080fe40000000000 */
[----:B------:R-:W-:Y:S02]  /*f040*/  IABS R6, R4 ;  /* 0x0000000400067213 */ /* 0x000fe40000000000 */
[----:B------:R-:W0:Y:S03]  /*f050*/  I2F.RP R10, R9 ;  /* 0x00000009000a7306 */ /* 0x000e260000209400 */
[----:B------:R-:W-:-:S05]  /*f060*/  IMAD.MOV R6, RZ, RZ, -R6 ;  /* 0x000000ffff067224 */ /* 0x000fca00078e0a06 */
[----:B0-----:R-:W0:Y:S02]  /*f070*/  MUFU.RCP R10, R10 ;  /* 0x0000000a000a7308 */ /* 0x001e240000001000 */
[----:B0-----:R-:W-:-:S06]  /*f080*/  VIADD R11, R10, 0xffffffe ;  /* 0x0ffffffe0a0b7836 */ /* 0x001fcc0000000000 */
[----:B------:R-:W0:Y:S02]  /*f090*/  F2I.FTZ.U32.TRUNC.NTZ R3, R11 ;  /* 0x0000000b00037305 */ /* 0x000e24000021f000 */
[----:B0-----:R-:W-:-:S04]  /*f0a0*/  IMAD.MOV R12, RZ, RZ, -R3 ;  /* 0x000000ffff0c7224 */ /* 0x001fc800078e0a03 */
        /* <DEDUP_REMOVED lines=20> */
[----:B------:R-:W-:-:S04]  /*f1f0*/  VIADDMNMX R7, R3, R7, R8, PT ;  /* 0x0000000703077246 */ /* 0x000fc80003800108 */
[----:B------:R-:W-:-:S04]  /*f200*/  IABS R8, R7 ;  /* 0x0000000700087213 */ /* 0x000fc80000000000 */
[----:B------:R-:W0:Y:S08]  /*f210*/  I2F.RP R9, R8 ;  /* 0x0000000800097306 */ /* 0x000e300000209400 */
[----:B0-----:R-:W0:Y:S02]  /*f220*/  MUFU.RCP R9, R9 ;  /* 0x0000000900097308 */ /* 0x001e240000001000 */
[----:B0-----:R-:W-:Y:S01]  /*f230*/  VIADD R3, R9, 0xffffffe ;  /* 0x0ffffffe09037836 */ /* 0x001fe20000000000 */
[----:B------:R-:W-:-:S05]  /*f240*/  IABS R9, R7 ;  /* 0x0000000700097213 */ /* 0x000fca0000000000 */
[----:B------:R-:W0:Y:S02]  /*f250*/  F2I.FTZ.U32.TRUNC.NTZ R3, R3 ;  /* 0x0000000300037305 */ /* 0x000e24000021f000 */
[----:B0-----:R-:W-:-:S05]  /*f260*/  IADD3 R11, RZ, -R3, RZ ;  /* 0x80000003ff0b7210 */ /* 0x001fca0007ffe0ff */
        /* <DEDUP_REMOVED lines=22> */
.L_x_1812:
[----:B------:R-:W-:Y:S01]  /*f3d0*/  UMOV UR4, URZ ;  /* 0x0000003f00047c82 */ /* 0x000fe20008000000 */
[----:B------:R-:W-:Y:S01]  /*f3e0*/  UMOV UR5, URZ ;  /* 0x0000003f00057c82 */ /* 0x000fe20008000000 */
[----:B------:R-:W-:Y:S01]  /*f3f0*/  ULDC UR6, c[0x0][0xc14] ;  /* 0x0003050000067ab9 */ /* 0x000fe20000000800 */
[----:B--2---:R-:W-:Y:S02]  /*f400*/  IMAD.MOV.U32 R16, RZ, RZ, R5 ;  /* 0x000000ffff107224 */ /* 0x004fe400078e0005 */
[----:B------:R-:W-:Y:S02]  /*f410*/  IMAD.U32 R17, RZ, RZ, UR4 ;  /* 0x00000004ff117e24 */ /* 0x000fe4000f8e00ff */
[----:B------:R-:W-:Y:S02]  /*f420*/  IMAD.U32 R18, RZ, RZ, UR5 ;  /* 0x00000005ff127e24 */ /* 0x000fe4000f8e00ff */
[----:B------:R-:W-:-:S07]  /*f430*/  IMAD.U32 R19, RZ, RZ, UR6 ;  /* 0x00000006ff137e24 */ /* 0x000fce000f8e00ff */
.L_x_1820:
        /* <DEDUP_REMOVED lines=10> */
.L_x_1756:
        /* <DEDUP_REMOVED lines=12> */
.L_x_1876:
[----:B------:R-:W-:Y:S05]  /*f5a0*/  BSYNC B0 ;  /* 0x0000000000007941 */ /* 0x000fea0003800000 */
.L_x_1822:
[----:B------:R-:W-:-:S03]  /*f5b0*/  UMOV UR4, 0xffffffff ;  /* 0xffffffff00047882 */ /* 0x000fc60000000000 */
[----:B------:R-:W-:Y:S05]  /*f5c0*/  BRA.DIV UR4, `(.L_x_1824) ;  /* 0x0000001204c47947 */ /* 0x000fea000b800000 */
[----:B0-----:R-:W0:Y:S02]  /*f5d0*/  S2R R0, SR_TID.X ;  /* 0x0000000000007919 */ /* 0x001e240000002100 */
[----:B0-----:R-:W-:-:S04]  /*f5e0*/  SHF.R.U32.HI R0, RZ, 0x5, R0 ;  /* 0x00000005ff007819 */ /* 0x001fc80000011600 */
[----:B------:R-:W-:-:S05]  /*f5f0*/  LOP3.LUT R0, R0, 0x3, RZ, 0xc0, !PT ;  /* 0x0000000300007812 */ /* 0x000fca00078ec0ff */
[----:B------:R0:W2:Y:S02]  /*f600*/  SHFL.IDX PT, R14, R0, RZ, 0x1f ;  /* 0x00001fff000e7589 */ /* 0x0000a400000e0000 */
.L_x_1879:
[----:B--2---:R-:W-:Y:S01]  /*f610*/  ISETP.NE.AND P0, PT, R14, RZ, PT ;  /* 0x000000ff0e00720c */ /* 0x004fe20003f05270 */
[----:B------:R-:W-:-:S12]  /*f620*/  BSSY B0, `(.L_x_1825) ;  /* 0x0000024000007945 */ /* 0x000fd80003800000 */
[----:B------:R-:W-:Y:S05]  /*f630*/  @P0 BRA `(.L_x_1826) ;  /* 0x0000000000880947 */ /* 0x000fea0003800000 */
[----:B------:R-:W-:-:S03]  /*f640*/  UMOV UR4, 0xffffffff ;  /* 0xffffffff00047882 */ /* 0x000fc60000000000 */
[----:B------:R-:W-:Y:S05]  /*f650*/  BRA.DIV UR4, `(.L_x_1827) ;  /* 0x0000001204d47947 */ /* 0x000fea000b800000 */
[----:B------:R-:W-:-:S13]  /*f660*/  ELECT P6, URZ, PT ;  /* 0x00000000003f782f */ /* 0x000fda00038c0000 */
.L_x_1882:
[----:B------:R-:W-:Y:S05]  /*f670*/  @!P6 BRA `(.L_x_1826) ;  /* 0x000000000078e947 */ /* 0x000fea0003800000 */
[----:B------:R-:W-:-:S06]  /*f680*/  ULOP3.LUT UR4, UR36, 0x2, URZ, 0xfc, !UPT ;  /* 0x0000000224047892 */ /* 0x000fcc000f8efc3f */
[----:B0-----:R-:W-:-:S05]  /*f690*/  IMAD.U32 R0, RZ, RZ, UR4 ;  /* 0x00000004ff007e24 */ /* 0x001fca000f8e00ff */
[----:B------:R-:W-:-:S13]  /*f6a0*/  ISETP.NE.AND P2, PT, R0, 0x3, PT ;  /* 0x000000030000780c */ /* 0x000fda0003f45270 */
[----:B------:R-:W-:Y:S05]  /*f6b0*/  @!P2 BRA `(.L_x_1828) ;  /* 0x000000000004a947 */ /* 0x000fea0003800000 */
[----:B------:R-:W-:Y:S01]  /*f6c0*/  BPT.TRAP 0x1 ;  /* 0x000000040000795c */ /* 0x000fe20000300000 */
.L_x_1828:
        /* <DEDUP_REMOVED lines=12> */
.L_x_1883:
[----:B------:R-:W2:Y:S02]  /*f790*/  SYNCS.PHASECHK.TRANS64.TRYWAIT P0, [R3+URZ], R0 ;  /* 0x00000000030075a7 */ /* 0x000ea4000800017f */
[----:B--2---:R-:W-:Y:S05]  /*f7a0*/  @!P0 BRA `(.L_x_1830) ;  /* 0x0000001000b48947 */ /* 0x004fea0003800000 */
.L_x_1884:
[----:B------:R-:W-:Y:S05]  /*f7b0*/  @!P2 BRA `(.L_x_1831) ;  /* 0x000000000004a947 */ /* 0x000fea0003800000 */
[----:B------:R-:W-:Y:S01]  /*f7c0*/  BPT.TRAP 0x1 ;  /* 0x000000040000795c */ /* 0x000fe20000300000 */
.L_x_1831:
[----:B--2---:R-:W-:-:S04]  /*f7d0*/  VIADD R3, R9, 0x16860 ;  /* 0x0001686009037836 */ /* 0x004fc80000000000 */
[----:B------:R-:W-:-:S04]  /*f7e0*/  IMAD R5, R22, 0x8, R3 ;  /* 0x0000000816057824 */ /* 0x000fc800078e0203 */
[----:B------:R-:W2:Y:S02]  /*f7f0*/  SYNCS.PHASECHK.TRANS64.TRYWAIT P0, [R5+URZ], R2 ;  /* 0x00000002050075a7 */ /* 0x000ea4000800017f */
[----:B--2---:R-:W-:Y:S05]  /*f800*/  @!P0 BRA `(.L_x_1832) ;  /* 0x0000001000b08947 */ /* 0x004fea0003800000 */
.L_x_1885:
[----:B------:R-:W-:-:S07]  /*f810*/  LEA R3, R4, R3, 0x3 ;  /* 0x0000000304037211 */ /* 0x000fce00078e18ff */
.L_x_1833:
[----:B---3--:R3:W4:Y:S02]  /*f820*/  SYNCS.PHASECHK.TRANS64.TRYWAIT P0, [R3+URZ], R0 ;  /* 0x00000000030075a7 */ /* 0x008724000800017f */
[----:B----4-:R-:W-:Y:S05]  /*f830*/  @!P0 NANOSLEEP.SYNCS 0x989680 ;  /* 0x009896800000895d */ /* 0x010fea0003900000 */
[----:B------:R-:W4:Y:S02]  /*f840*/  @!P0 SYNCS.PHASECHK.TRANS64 P0, [R3+URZ], R0 ;  /* 0x00000000030085a7 */ /* 0x000f24000800007f */
[----:B----4-:R-:W-:Y:S05]  /*f850*/  @!P0 BRA `(.L_x_1833) ;  /* 0xfffffffc00f08947 */ /* 0x010fea000383ffff */
.L_x_1826:
[----:B------:R-:W-:Y:S05]  /*f860*/  BSYNC B0 ;  /* 0x0000000000007941 */ /* 0x000fea0003800000 */
.L_x_1825:
[----:B------:R-:W-:Y:S05]  /*f870*/  EXIT ;  /* 0x000000000000794d */ /* 0x000fea0003800000 */
.L_x_1700:
[----:B0-----:R-:W-:-:S04]  /*f880*/  IMAD.U32 R3, RZ, RZ, UR41 ;  /* 0x00000029ff037e24 */ /* 0x001fc8000f8e00ff */
[----:B------:R0:W1:Y:S03]  /*f890*/  SYNCS.PHASECHK.TRANS64.TRYWAIT P1, [R3+URZ+0x16800], R0 ;  /* 0x01680000030075a7 */ /* 0x000066000802017f */
[----:B-1----:R-:W-:Y:S05]  /*f8a0*/  @!P1 NANOSLEEP.SYNCS 0x989680 ;  /* 0x009896800000995d */ /* 0x002fea0003900000 */
[----:B------:R-:W1:Y:S02]  /*f8b0*/  @!P1 SYNCS.PHASECHK.TRANS64 P1, [R3+URZ+0x16800], R0 ;  /* 0x01680000030095a7 */ /* 0x000e64000802007f */
[----:B-1----:R-:W-:Y:S05]  /*f8c0*/  @!P1 BRA `(.L_x_1700) ;  /* 0xfffffffc00ec9947 */ /* 0x002fea000383ffff */
[----:B------:R-:W-:Y:S05]  /*f8d0*/  BRA `(.L_x_1834) ;  /* 0xffffff1c00847947 */ /* 0x000fea000383ffff */
.L_x_1704:
[----:B-1----:R1:W2:Y:S02]  /*f8e0*/  SYNCS.PHASECHK.TRANS64.TRYWAIT P2, [R0+URZ+0x16830], R3 ;  /* 0x01683003000075a7 */ /* 0x0022a4000804017f */
[----:B--2---:R-:W-:Y:S05]  /*f8f0*/  @!P2 NANOSLEEP.SYNCS 0x989680 ;  /* 0x009896800000a95d */ /* 0x004fea0003900000 */
[----:B------:R-:W2:Y:S02]  /*f900*/  @!P2 SYNCS.PHASECHK.TRANS64 P2, [R0+URZ+0x16830], R3 ;  /* 0x016830030000a5a7 */ /* 0x000ea4000804007f */
[----:B--2---:R-:W-:Y:S05]  /*f910*/  @!P2 BRA `(.L_x_1704) ;  /* 0xfffffffc00f0a947 */ /* 0x004fea000383ffff */
[----:B------:R-:W-:Y:S05]  /*f920*/  BRA `(.L_x_1703) ;  /* 0xffffff1c00ac7947 */ /* 0x000fea000383ffff */
.L_x_1709:
[----:B-1----:R-:W-:-:S04]  /*f930*/  IMAD.U32 R6, RZ, RZ, UR6 ;  /* 0x00000006ff067e24 */ /* 0x002fc8000f8e00ff */
[----:B------:R1:W2:Y:S03]  /*f940*/  SYNCS.PHASECHK.TRANS64.TRYWAIT P2, [R6+URZ+0x16830], R5 ;  /* 0x01683005060075a7 */ /* 0x0002a6000804017f */
[----:B--2---:R-:W-:Y:S05]  /*f950*/  @!P2 NANOSLEEP.SYNCS 0x989680 ;  /* 0x009896800000a95d */ /* 0x004fea0003900000 */
[----:B------:R-:W2:Y:S02]  /*f960*/  @!P2 SYNCS.PHASECHK.TRANS64 P2, [R6+URZ+0x16830], R5 ;  /* 0x016830050600a5a7 */ /* 0x000ea4000804007f */
[----:B--2---:R-:W-:Y:S05]  /*f970*/  @!P2 BRA `(.L_x_1709) ;  /* 0xfffffffc00eca947 */ /* 0x004fea000383ffff */
[----:B------:R-:W-:Y:S05]  /*f980*/  BRA `(.L_x_1706) ;  /* 0xffffff4800507947 */ /* 0x000fea000383ffff */
.L_x_1713:
[----:B-1----:R-:W-:-:S04]  /*f990*/  IMAD.U32 R6, RZ, RZ, UR6 ;  /* 0x00000006ff067e24 */ /* 0x002fc8000f8e00ff */
[----:B------:R1:W2:Y:S03]  /*f9a0*/  SYNCS.PHASECHK.TRANS64.TRYWAIT P2, [R6+URZ+0x16850], R5 ;  /* 0x01685005060075a7 */ /* 0x0002a6000804017f */
[----:B--2---:R-:W-:Y:S05]  /*f9b0*/  @!P2 NANOSLEEP.SYNCS 0x989680 ;  /* 0x009896800000a95d */ /* 0x004fea0003900000 */
[----:B------:R-:W2:Y:S02]  /*f9c0*/  @!P2 SYNCS.PHASECHK.TRANS64 P2, [R6+URZ+0x16850], R5 ;  /* 0x016850050600a5a7 */ /* 0x000ea4000804007f */
[----:B--2---:R-:W-:Y:S05]  /*f9d0*/  @!P2 BRA `(.L_x_1713) ;  /* 0xfffffffc00eca947 */ /* 0x004fea000383ffff */
[----:B------:R-:W-:Y:S05]  /*f9e0*/  BRA `(.L_x_1710) ;  /* 0xffffff4800c07947 */ /* 0x000fea000383ffff */
.L_x_1719:
[----:B-1----:R-:W-:-:S04]  /*f9f0*/  IMAD.U32 R6, RZ, RZ, UR6 ;  /* 0x00000006ff067e24 */ /* 0x002fc8000f8e00ff */
[----:B------:R1:W2:Y:S03]  /*fa00*/  SYNCS.PHASECHK.TRANS64.TRYWAIT P2, [R6+URZ+0x16830], R5 ;  /* 0x01683005060075a7 */ /* 0x0002a6000804017f */
[----:B--2---:R-:W-:Y:S05]  /*fa10*/  @!P2 NANOSLEEP.SYNCS 0x989680 ;  /* 0x009896800000a95d */ /* 0x004fea0003900000 */
[----:B------:R-:W2:Y:S02]  /*fa20*/  @!P2 SYNCS.PHASECHK.TRANS64 P2, [R6+URZ+0x16830], R5 ;  /* 0x016830050600a5a7 */ /* 0x000ea4000804007f */
[----:B--2---:R-:W-:Y:S05]  /*fa30*/  @!P2 BRA `(.L_x_1719) ;  /* 0xfffffffc00eca947 */ /* 0x004fea000383ffff */
[----:B------:R-:W-:Y:S05]  /*fa40*/  BRA `(.L_x_1716) ;  /* 0xffffff7400987947 */ /* 0x000fea000383ffff */
.L_x_1723:
[----:B-1----:R-:W-:-:S04]  /*fa50*/  IMAD.U32 R6, RZ, RZ, UR6 ;  /* 0x00000006ff067e24 */ /* 0x002fc8000f8e00ff */
[----:B------:R1:W2:Y:S03]  /*fa60*/  SYNCS.PHASECHK.TRANS64.TRYWAIT P2, [R6+URZ+0x16850], R5 ;  /* 0x01685005060075a7 */ /* 0x0002a6000804017f */
[----:B--2---:R-:W-:Y:S05]  /*fa70*/  @!P2 NANOSLEEP.SYNCS 0x989680 ;  /* 0x009896800000a95d */ /* 0x004fea0003900000 */
[----:B------:R-:W2:Y:S02]  /*fa80*/  @!P2 SYNCS.PHASECHK.TRANS64 P2, [R6+URZ+0x16850], R5 ;  /* 0x016850050600a5a7 */ /* 0x000ea4000804007f */
[----:B--2---:R-:W-:Y:S05]  /*fa90*/  @!P2 BRA `(.L_x_1723) ;  /* 0xfffffffc00eca947 */ /* 0x004fea000383ffff */
[----:B------:R-:W-:Y:S05]  /*faa0*/  BRA `(.L_x_1720) ;  /* 0xffffff7800087947 */ /* 0x000fea000383ffff */
.L_x_1728:
[----:B-1----:R-:W-:-:S04]  /*fab0*/  IMAD.U32 R4, RZ, RZ, UR5 ;  /* 0x00000005ff047e24 */ /* 0x002fc8000f8e00ff */
[----:B------:R1:W2:Y:S03]  /*fac0*/  SYNCS.PHASECHK.TRANS64.TRYWAIT P0, [R4+URZ+0x16850], R3 ;  /* 0x01685003040075a7 */ /* 0x0002a6000800017f */
[----:B--2---:R-:W-:Y:S05]  /*fad0*/  @!P0 NANOSLEEP.SYNCS 0x989680 ;  /* 0x009896800000895d */ /* 0x004fea0003900000 */
[----:B------:R-:W2:Y:S02]  /*fae0*/  @!P0 SYNCS.PHASECHK.TRANS64 P0, [R4+URZ+0x16850], R3 ;  /* 0x01685003040085a7 */ /* 0x000ea4000800007f */
[----:B--2---:R-:W-:Y:S05]  /*faf0*/  @!P0 BRA `(.L_x_1728) ;  /* 0xfffffffc00ec8947 */ /* 0x004fea000383ffff */
[----:B------:R-:W-:Y:S05]  /*fb00*/  BRA `(.L_x_1727) ;  /* 0xffffff9800707947 */ /* 0x000fea000383ffff */
.L_x_1767:
        /* <DEDUP_REMOVED lines=11> */
.L_x_1836:
[----:B------:R-:W-:Y:S05]  /*fbc0*/  BSYNC B0 ;  /* 0x0000000000007941 */ /* 0x000fea0003800000 */
.L_x_1835:
[----:B------:R-:W-:Y:S05]  /*fbd0*/  BRA `(.L_x_1837) ;  /* 0xffffffd000907947 */ /* 0x000fea000383ffff */
.L_x_1768:
[----:B------:R-:W-:Y:S01]  /*fbe0*/  BSSY B0, `(.L_x_1838) ;  /* 0x0000006000007945 */ /* 0x000fe20003800000 */
[----:B------:R-:W-:-:S07]  /*fbf0*/  IMAD.MOV.U32 R15, RZ, RZ, -0x1 ;  /* 0xffffffffff0f7424 */ /* 0x000fce00078e00ff */
[----:B-1----:R-:W-:Y:S05]  /*fc00*/  WARPSYNC.COLLECTIVE R15, `(.L_x_1839) ;  /* 0x000000000f0c7348 */ /* 0x002fea0003c00000 */
[----:B------:R-:W-:Y:S02]  /*fc10*/  ELECT P6, UR62, PT ;  /* 0x00000000003e782f */ /* 0x000fe400038c0000 */
[----:B------:R-:W-:Y:S01]  /*fc20*/  MOV R14, UR62 ;  /* 0x0000003e000e7c02 */ /* 0x000fe20008000f00 */
[----:B-1----:R-:W-:Y:S10]  /*fc30*/  ENDCOLLECTIVE ;  /* 0x000000000000791b */ /* 0x002ff40003800000 */
.L_x_1839:
[----:B------:R-:W-:Y:S05]  /*fc40*/  BSYNC B0 ;  /* 0x0000000000007941 */ /* 0x000fea0003800000 */
.L_x_1838:
[----:B------:R-:W-:Y:S05]  /*fc50*/  BRA `(.L_x_1840) ;  /* 0xffffffd000807947 */ /* 0x000fea000383ffff */
.L_x_1771:
[----:B--2---:R2:W3:Y:S02]  /*fc60*/  SYNCS.PHASECHK.TRANS64.TRYWAIT P0, [R5+URZ+0x16840], R4 ;  /* 0x01684004050075a7 */ /* 0x0044e4000800017f */
[----:B---3--:R-:W-:Y:S05]  /*fc70*/  @!P0 NANOSLEEP.SYNCS 0x989680 ;  /* 0x009896800000895d */ /* 0x008fea0003900000 */
[----:B------:R-:W3:Y:S02]  /*fc80*/  @!P0 SYNCS.PHASECHK.TRANS64 P0, [R5+URZ+0x16840], R4 ;  /* 0x01684004050085a7 */ /* 0x000ee4000800007f */
[----:B---3--:R-:W-:Y:S05]  /*fc90*/  @!P0 BRA `(.L_x_1771) ;  /* 0xfffffffc00f08947 */ /* 0x008fea000383ffff */
[----:B------:R-:W-:Y:S05]  /*fca0*/  BRA `(.L_x_1841) ;  /* 0xffffffd000d47947 */ /* 0x000fea000383ffff */
.L_x_1774:
[----:B--2---:R2:W3:Y:S02]  /*fcb0*/  SYNCS.PHASECHK.TRANS64.TRYWAIT P0, [R25+URZ+0x16820], R4 ;  /* 0x01682004190075a7 */ /* 0x0044e4000800017f */
[----:B---3--:R-:W-:Y:S05]  /*fcc0*/  @!P0 NANOSLEEP.SYNCS 0x989680 ;  /* 0x009896800000895d */ /* 0x008fea0003900000 */
[----:B------:R-:W3:Y:S02]  /*fcd0*/  @!P0 SYNCS.PHASECHK.TRANS64 P0, [R25+URZ+0x16820], R4 ;  /* 0x01682004190085a7 */ /* 0x000ee4000800007f */
[----:B---3--:R-:W-:Y:S05]  /*fce0*/  @!P0 BRA `(.L_x_1774) ;  /* 0xfffffffc00f08947 */ /* 0x008fea000383ffff */
[----:B------:R-:W-:Y:S05]  /*fcf0*/  BRA `(.L_x_1842) ;  /* 0xffffffd400947947 */ /* 0x000fea000383ffff */
.L_x_1782:
[----:B0-----:R0:W2:Y:S02]  /*fd00*/  SYNCS.PHASECHK.TRANS64.TRYWAIT P0, [R3+URZ+0x16840], R2 ;  /* 0x01684002030075a7 */ /* 0x0010a4000800017f */
[----:B--2---:R-:W-:Y:S05]  /*fd10*/  @!P0 NANOSLEEP.SYNCS 0x989680 ;  /* 0x009896800000895d */ /* 0x004fea0003900000 */
[----:B------:R-:W2:Y:S02]  /*fd20*/  @!P0 SYNCS.PHASECHK.TRANS64 P0, [R3+URZ+0x16840], R2 ;  /* 0x01684002030085a7 */ /* 0x000ea4000800007f */
[----:B--2---:R-:W-:Y:S05]  /*fd30*/  @!P0 BRA `(.L_x_1782) ;  /* 0xfffffffc00f08947 */ /* 0x004fea000383ffff */
[----:B------:R-:W-:Y:S05]  /*fd40*/  BRA `(.L_x_1843) ;  /* 0xffffffd800307947 */ /* 0x000fea000383ffff */
.L_x_1784:
[----:B0-----:R0:W2:Y:S02]  /*fd50*/  SYNCS.PHASECHK.TRANS64.TRYWAIT P0, [R2+URZ+0x60], R5 ;  /* 0x00006005020075a7 */ /* 0x0010a4000800017f */
[----:B--2---:R-:W-:Y:S05]  /*fd60*/  @!P0 NANOSLEEP.SYNCS 0x989680 ;  /* 0x009896800000895d */ /* 0x004fea0003900000 */
[----:B------:R-:W2:Y:S02]  /*fd70*/  @!P0 SYNCS.PHASECHK.TRANS64 P0, [R2+URZ+0x60], R5 ;  /* 0x00006005020085a7 */ /* 0x000ea4000800007f */
[----:B--2---:R-:W-:Y:S05]  /*fd80*/  @!P0 BRA `(.L_x_1784) ;  /* 0xfffffffc00f08947 */ /* 0x004fea000383ffff */
[----:B------:R-:W-:Y:S05]  /*fd90*/  BRA `(.L_x_1844) ;  /* 0xffffffd800947947 */ /* 0x000fea000383ffff */
.L_x_1789:
[----:B--2---:R2:W3:Y:S02]  /*fda0*/  SYNCS.PHASECHK.TRANS64.TRYWAIT P0, [R3+URZ+0x16840], R2 ;  /* 0x01684002030075a7 */ /* 0x0044e4000800017f */
[----:B---3--:R-:W-:Y:S05]  /*fdb0*/  @!P0 NANOSLEEP.SYNCS 0x989680 ;  /* 0x009896800000895d */ /* 0x008fea0003900000 */
[----:B------:R-:W3:Y:S02]  /*fdc0*/  @!P0 SYNCS.PHASECHK.TRANS64 P0, [R3+URZ+0x16840], R2 ;  /* 0x01684002030085a7 */ /* 0x000ee4000800007f */
[----:B---3--:R-:W-:Y:S05]  /*fdd0*/  @!P0 BRA `(.L_x_1789) ;  /* 0xfffffffc00f08947 */ /* 0x008fea000383ffff */
[----:B------:R-:W-:Y:S05]  /*fde0*/  BRA `(.L_x_1845) ;  /* 0xffffffdc00987947 */ /* 0x000fea000383ffff */
.L_x_1791:
[----:B0-----:R0:W2:Y:S02]  /*fdf0*/  SYNCS.PHASECHK.TRANS64.TRYWAIT P1, [R3+URZ+0x60], R24 ;  /* 0x00006018030075a7 */ /* 0x0010a4000802017f */
[----:B--2---:R-:W-:Y:S05]  /*fe00*/  @!P1 NANOSLEEP.SYNCS 0x989680 ;  /* 0x009896800000995d */ /* 0x004fea0003900000 */
[----:B------:R-:W2:Y:S02]  /*fe10*/  @!P1 SYNCS.PHASECHK.TRANS64 P1, [R3+URZ+0x60], R24 ;  /* 0x00006018030095a7 */ /* 0x000ea4000802007f */
[----:B--2---:R-:W-:Y:S05]  /*fe20*/  @!P1 BRA `(.L_x_1791) ;  /* 0xfffffffc00f09947 */ /* 0x004fea000383ffff */
[----:B------:R-:W-:Y:S05]  /*fe30*/  BRA `(.L_x_1846) ;  /* 0xffffffdc00fc7947 */ /* 0x000fea000383ffff */
.L_x_1796:
[----:B--2---:R2:W3:Y:S02]  /*fe40*/  SYNCS.PHASECHK.TRANS64.TRYWAIT P0, [R2+URZ+0x16840], R3 ;  /* 0x01684003020075a7 */ /* 0x0044e4000800017f */
[----:B---3--:R-:W-:Y:S05]  /*fe50*/  @!P0 NANOSLEEP.SYNCS 0x989680 ;  /* 0x009896800000895d */ /* 0x008fea0003900000 */
[----:B------:R-:W3:Y:S02]  /*fe60*/  @!P0 SYNCS.PHASECHK.TRANS64 P0, [R2+URZ+0x16840], R3 ;  /* 0x01684003020085a7 */ /* 0x000ee4000800007f */
[----:B---3--:R-:W-:Y:S05]  /*fe70*/  @!P0 BRA `(.L_x_1796) ;  /* 0xfffffffc00f08947 */ /* 0x008fea000383ffff */
[----:B------:R-:W-:Y:S05]  /*fe80*/  BRA `(.L_x_1847) ;  /* 0xffffffe000d87947 */ /* 0x000fea000383ffff */
.L_x_1798:
[----:B0-----:R0:W2:Y:S02]  /*fe90*/  SYNCS.PHASECHK.TRANS64.TRYWAIT P1, [R2+URZ+0x60], R3 ;  /* 0x00006003020075a7 */ /* 0x0010a4000802017f */
[----:B--2---:R-:W-:Y:S05]  /*fea0*/  @!P1 NANOSLEEP.SYNCS 0x989680 ;  /* 0x009896800000995d */ /* 0x004fea0003900000 */
[----:B------:R-:W2:Y:S02]  /*feb0*/  @!P1 SYNCS.PHASECHK.TRANS64 P1, [R2+URZ+0x60], R3 ;  /* 0x00006003020095a7 */ /* 0x000ea4000802007f */
[----:B--2---:R-:W-:Y:S05]  /*fec0*/  @!P1 BRA `(.L_x_1798) ;  /* 0xfffffffc00f09947 */ /* 0x004fea000383ffff */
[----:B------:R-:W-:Y:S05]  /*fed0*/  BRA `(.L_x_1848) ;  /* 0xffffffe400407947 */ /* 0x000fea000383ffff */
.L_x_1805:
[----:B---3--:R3:W4:Y:S02]  /*fee0*/  SYNCS.PHASECHK.TRANS64.TRYWAIT P0, [R3+URZ+0x16860], R2 ;  /* 0x01686002030075a7 */ /* 0x008724000800017f */
[----:B----4-:R-:W-:Y:S05]  /*fef0*/  @!P0 NANOSLEEP.SYNCS 0x989680 ;  /* 0x009896800000895d */ /* 0x010fea0003900000 */
[----:B------:R-:W4:Y:S02]  /*ff00*/  @!P0 SYNCS.PHASECHK.TRANS64 P0, [R3+URZ+0x16860], R2 ;  /* 0x01686002030085a7 */ /* 0x000f24000800007f */
[----:B----4-:R-:W-:Y:S05]  /*ff10*/  @!P0 BRA `(.L_x_1805) ;  /* 0xfffffffc00f08947 */ /* 0x010fea000383ffff */
[----:B------:R-:W-:Y:S05]  /*ff20*/  BRA `(.L_x_1849) ;  /* 0xffffffe800007947 */ /* 0x000fea000383ffff */
.L_x_1807:
[----:B------:R-:W-:Y:S01]  /*ff30*/  BSSY B0, `(.L_x_1850) ;  /* 0x0000008000007945 */ /* 0x000fe20003800000 */
[----:B0-----:R-:W-:Y:S02]  /*ff40*/  IMAD.MOV.U32 R13, RZ, RZ, R16 ;  /* 0x000000ffff0d7224 */ /* 0x001fe400078e0010 */
[----:B------:R-:W-:Y:S02]  /*ff50*/  IMAD.MOV.U32 R12, RZ, RZ, RZ ;  /* 0x000000ffff0c7224 */ /* 0x000fe400078e00ff */
[----:B------:R-:W-:Y:S02]  /*ff60*/  IMAD.MOV.U32 R11, RZ, RZ, 0x1f ;  /* 0x0000001fff0b7424 */ /* 0x000fe400078e00ff */
[----:B------:R-:W-:-:S07]  /*ff70*/  IMAD.MOV.U32 R15, RZ, RZ, -0x1 ;  /* 0xffffffffff0f7424 */ /* 0x000fce00078e00ff */
[----:B-1----:R-:W-:Y:S05]  /*ff80*/  WARPSYNC.COLLECTIVE R15, `(.L_x_1851) ;  /* 0x000000000f087348 */ /* 0x002fea0003c00000 */
[----:B------:R0:W2:Y:S02]  /*ff90*/  SHFL.IDX P6, R14, R13, R12, R11 ;  /* 0x0000000c0d0e7389 */ /* 0x0000a400000c000b */
[----:B012---:R-:W-:Y:S01]  /*ffa0*/  ENDCOLLECTIVE ;  /* 0x000000000000791b */ /* 0x007fe20003800000 */
.L_x_1851:
[----:B------:R-:W-:Y:S05]  /*ffb0*/  BSYNC B0 ;  /* 0x0000000000007941 */ /* 0x000fea0003800000 */
.L_x_1850:
[----:B------:R-:W-:Y:S01]  /*ffc0*/  IMAD.MOV.U32 R13, RZ, RZ, R16 ;  /* 0x000000ffff0d7224 */ /* 0x000fe200078e0010 */
[----:B------:R-:W-:Y:S01]  /*ffd0*/  MOV R5, R14 ;  /* 0x0000000e00057202 */ /* 0x000fe20000000f00 */
[----:B------:R-:W-:Y:S02]  /*ffe0*/  IMAD.MOV.U32 R12, RZ, RZ, 0x1 ;  /* 0x00000001ff0c7424 */ /* 0x000fe400078e00ff */
[----:B------:R-:W-:Y:S02]  /*fff0*/  IMAD.MOV.U32 R11, RZ, RZ, 0x1f ;  /* 0x0000001fff0b7424 */ /* 0x000fe400078e00ff */
[----:B------:R-:W-:-:S07]  /*10000*/  IMAD.MOV.U32 R15, RZ, RZ, -0x1 ;  /* 0xffffffffff0f7424 */ /* 0x000fce00078e00ff */
[----:B------:R-:W-:Y:S05]  /*10010*/  WARPSYNC.COLLECTIVE R15, `(.L_x_1852) ;  /* 0x000000000f087348 */ /* 0x000fea0003c00000 */
[----:B------:R0:W1:Y:S02]  /*10020*/  SHFL.IDX P6, R14, R13, R12, R11 ;  /* 0x0000000c0d0e7389 */ /* 0x00006400000c000b */
[----:B01----:R-:W-:Y:S01]  /*10030*/  ENDCOLLECTIVE ;  /* 0x000000000000791b */ /* 0x003fe20003800000 */
.L_x_1852:
[----:B------:R-:W-:Y:S01]  /*10040*/  IMAD.MOV.U32 R4, RZ, RZ, R14 ;  /* 0x000000ffff047224 */ /* 0x000fe200078e000e */
[----:B------:R-:W-:Y:S06]  /*10050*/  BRA `(.L_x_1853) ;  /* 0xffffffe800487947 */ /* 0x000fec000383ffff */
.L_x_1810:
        /* <DEDUP_REMOVED lines=8> */
.L_x_1855:
[----:B------:R-:W-:Y:S05]  /*100e0*/  BSYNC B0 ;  /* 0x0000000000007941 */ /* 0x000fea0003800000 */
.L_x_1854:
        /* <DEDUP_REMOVED lines=10> */
.L_x_1856:
        /* <DEDUP_REMOVED lines=8> */
.L_x_1857:
        /* <DEDUP_REMOVED lines=8> */
.L_x_1858:
        /* <DEDUP_REMOVED lines=8> */
.L_x_1859:
        /* <DEDUP_REMOVED lines=8> */
.L_x_1860:
[----:B------:R-:W-:Y:S05]  /*10390*/  BRA `(.L_x_1861) ;  /* 0xffffffe800047947 */ /* 0x000fea000383ffff */
.L_x_1815:
[----:B------:R-:W-:Y:S01]  /*103a0*/  BSSY B0, `(.L_x_1862) ;  /* 0x0000008000007945 */ /* 0x000fe20003800000 */
[----:B-----5:R-:W-:Y:S02]  /*103b0*/  IMAD.MOV.U32 R13, RZ, RZ, R2 ;  /* 0x000000ffff0d7224 */ /* 0x020fe400078e0002 */
[----:B------:R-:W-:Y:S02]  /*103c0*/  IMAD.MOV.U32 R12, RZ, RZ, 0x1 ;  /* 0x00000001ff0c7424 */ /* 0x000fe400078e00ff */
[----:B------:R-:W-:Y:S02]  /*103d0*/  IMAD.MOV.U32 R11, RZ, RZ, RZ ;  /* 0x000000ffff0b7224 */ /* 0x000fe400078e00ff */
[----:B------:R-:W-:-:S07]  /*103e0*/  IMAD.MOV.U32 R15, RZ, RZ, -0x1 ;  /* 0xffffffffff0f7424 */ /* 0x000fce00078e00ff */
[----:B012---:R-:W-:Y:S05]  /*103f0*/  WARPSYNC.COLLECTIVE R15, `(.L_x_1863) ;  /* 0x000000000f087348 */ /* 0x007fea0003c00000 */
[----:B------:R3:W4:Y:S02]  /*10400*/  SHFL.UP P6, R14, R13, R12, R11 ;  /* 0x0400000c0d0e7389 */ /* 0x00072400000c000b */
[----:B01234-:R-:W-:Y:S01]  /*10410*/  ENDCOLLECTIVE ;  /* 0x000000000000791b */ /* 0x01ffe20003800000 */
.L_x_1863:
[----:B------:R-:W-:Y:S05]  /*10420*/  BSYNC B0 ;  /* 0x0000000000007941 */ /* 0x000fea0003800000 */
.L_x_1862:
[----:B------:R-:W-:Y:S01]  /*10430*/  ISETP.NE.AND P0, PT, R26, RZ, PT ;  /* 0x000000ff1a00720c */ /* 0x000fe20003f05270 */
        /* <DEDUP_REMOVED lines=9> */
.L_x_1864:
        /* <DEDUP_REMOVED lines=8> */
.L_x_1865:
        /* <DEDUP_REMOVED lines=8> */
.L_x_1866:
        /* <DEDUP_REMOVED lines=8> */
.L_x_1867:
        /* <DEDUP_REMOVED lines=8> */
.L_x_1868:
[----:B------:R-:W-:Y:S05]  /*106d0*/  BRA `(.L_x_1869) ;  /* 0xffffffe400e07947 */ /* 0x000fea000383ffff */
.L_x_1817:
[----:B------:R-:W-:Y:S01]  /*106e0*/  BSSY B0, `(.L_x_1870) ;  /* 0x0000006000007945 */ /* 0x000fe20003800000 */
[----:B------:R-:W-:Y:S02]  /*106f0*/  PLOP3.LUT P6, PT, P6, PT, PT, 0x8, 0x0 ;  /* 0x000000000000781c */ /* 0x000fe400037ce170 */
[----:B------:R-:W-:-:S11]  /*10700*/  MOV R15, 0xffffffff ;  /* 0xffffffff000f7802 */ /* 0x000fd60000000f00 */
[----:B012---:R-:W-:Y:S05]  /*10710*/  WARPSYNC.COLLECTIVE R15, `(.L_x_1871) ;  /* 0x000000000f087348 */ /* 0x007fea0003c00000 */
[----:B------:R-:W-:Y:S01]  /*10720*/  VOTE.ANY R14, PT, P6 ;  /* 0x00000000000e7806 */ /* 0x000fe200030e0100 */
[----:B012---:R-:W-:Y:S06]  /*10730*/  ENDCOLLECTIVE ;  /* 0x000000000000791b */ /* 0x007fec0003800000 */
.L_x_1871:
[----:B------:R-:W-:Y:S05]  /*10740*/  BSYNC B0 ;  /* 0x0000000000007941 */ /* 0x000fea0003800000 */
.L_x_1870:
        /* <DEDUP_REMOVED lines=9> */
.L_x_1872:
[----:B------:R-:W-:Y:S01]  /*107e0*/  IMAD.MOV.U32 R17, RZ, RZ, R14 ;  /* 0x000000ffff117224 */ /* 0x000fe200078e000e */
[----:B------:R-:W-:Y:S06]  /*107f0*/  BRA `(.L_x_1873) ;  /* 0xffffffe400d07947 */ /* 0x000fec000383ffff */
.L_x_1819:
[----:B------:R-:W-:Y:S01]  /*10800*/  BSSY B0, `(.L_x_1874) ;  /* 0x0000007000007945 */ /* 0x000fe20003800000 */
[----:B------:R-:W-:Y:S01]  /*10810*/  IMAD.MOV.U32 R13, RZ, RZ, R8 ;  /* 0x000000ffff0d7224 */ /* 0x000fe200078e0008 */
[----:B------:R-:W-:Y:S01]  /*10820*/  MOV R11, 0x1f ;  /* 0x0000001f000b7802 */ /* 0x000fe20000000f00 */
[----:B------:R-:W-:-:S07]  /*10830*/  IMAD.MOV.U32 R15, RZ, RZ, -0x1 ;  /* 0xffffffffff0f7424 */ /* 0x000fce00078e00ff */
[----:B01234-:R-:W-:Y:S05]  /*10840*/  WARPSYNC.COLLECTIVE R15, `(.L_x_1875) ;  /* 0x000000000f087348 */ /* 0x01ffea0003c00000 */
[----:B------:R0:W0:Y:S02]  /*10850*/  SHFL.IDX P6, R14, R13, R12, R11 ;  /* 0x0000000c0d0e7389 */ /* 0x00002400000c000b */
[----:B01234-:R-:W-:Y:S01]  /*10860*/  ENDCOLLECTIVE ;  /* 0x000000000000791b */ /* 0x01ffe20003800000 */
.L_x_1875:
[----:B------:R-:W-:Y:S05]  /*10870*/  BSYNC B0 ;  /* 0x0000000000007941 */ /* 0x000fea0003800000 */
.L_x_1874:
[----:B------:R-:W-:Y:S05]  /*10880*/  BRA `(.L_x_1818) ;  /* 0xffffffe400c87947 */ /* 0x000fea000383ffff */
.L_x_1823:
[----:B0-----:R0:W2:Y:S02]  /*10890*/  SYNCS.PHASECHK.TRANS64.TRYWAIT P0, [R9+URZ+0x16820], R0 ;  /* 0x01682000090075a7 */ /* 0x0010a4000800017f */
[----:B--2---:R-:W-:Y:S05]  /*108a0*/  @!P0 NANOSLEEP.SYNCS 0x989680 ;  /* 0x009896800000895d */ /* 0x004fea0003900000 */
[----:B------:R-:W2:Y:S02]  /*108b0*/  @!P0 SYNCS.PHASECHK.TRANS64 P0, [R9+URZ+0x16820], R0 ;  /* 0x01682000090085a7 */ /* 0x000ea4000800007f */
[----:B--2---:R-:W-:Y:S05]  /*108c0*/  @!P0 BRA `(.L_x_1823) ;  /* 0xfffffffc00f08947 */ /* 0x004fea000383ffff */
[----:B------:R-:W-:Y:S05]  /*108d0*/  BRA `(.L_x_1876) ;  /* 0xffffffec00307947 */ /* 0x000fea000383ffff */
.L_x_1824:
        /* <DEDUP_REMOVED lines=11> */
.L_x_1878:
[----:B------:R-:W-:Y:S05]  /*10990*/  BSYNC B0 ;  /* 0x0000000000007941 */ /* 0x000fea0003800000 */
.L_x_1877:
[----:B------:R-:W-:Y:S05]  /*109a0*/  BRA `(.L_x_1879) ;  /* 0xffffffec00187947 */ /* 0x000fea000383ffff */
.L_x_1827:
[----:B------:R-:W-:Y:S01]  /*109b0*/  BSSY B1, `(.L_x_1880) ;  /* 0x0000006000017945 */ /* 0x000fe20003800000 */
[----:B------:R-:W-:-:S07]  /*109c0*/  IMAD.MOV.U32 R15, RZ, RZ, -0x1 ;  /* 0xffffffffff0f7424 */ /* 0x000fce00078e00ff */
[----:B01----:R-:W-:Y:S05]  /*109d0*/  WARPSYNC.COLLECTIVE R15, `(.L_x_1881) ;  /* 0x000000000f0c7348 */ /* 0x003fea0003c00000 */
[----:B------:R-:W-:Y:S02]  /*109e0*/  ELECT P6, UR62, PT ;  /* 0x00000000003e782f */ /* 0x000fe400038c0000 */
[----:B------:R-:W-:Y:S01]  /*109f0*/  MOV R14, UR62 ;  /* 0x0000003e000e7c02 */ /* 0x000fe20008000f00 */
[----:B01----:R-:W-:Y:S10]  /*10a00*/  ENDCOLLECTIVE ;  /* 0x000000000000791b */ /* 0x003ff40003800000 */
.L_x_1881:
[----:B------:R-:W-:Y:S05]  /*10a10*/  BSYNC B1 ;  /* 0x0000000000017941 */ /* 0x000fea0003800000 */
.L_x_1880:
[----:B------:R-:W-:Y:S05]  /*10a20*/  BRA `(.L_x_1882) ;  /* 0xffffffec00107947 */ /* 0x000fea000383ffff */
.L_x_1829:
[----:B0-----:R0:W2:Y:S02]  /*10a30*/  SYNCS.PHASECHK.TRANS64.TRYWAIT P0, [R7+URZ], R2 ;  /* 0x00000002070075a7 */ /* 0x0010a4000800017f */
[----:B--2---:R-:W-:Y:S05]  /*10a40*/  @!P0 NANOSLEEP.SYNCS 0x989680 ;  /* 0x009896800000895d */ /* 0x004fea0003900000 */
[----:B------:R-:W2:Y:S02]  /*10a50*/  @!P0 SYNCS.PHASECHK.TRANS64 P0, [R7+URZ], R2 ;  /* 0x00000002070085a7 */ /* 0x000ea4000800007f */
[----:B--2---:R-:W-:Y:S05]  /*10a60*/  @!P0 BRA `(.L_x_1829) ;  /* 0xfffffffc00f08947 */ /* 0x004fea000383ffff */
[----:B------:R-:W-:Y:S05]  /*10a70*/  BRA `(.L_x_1883) ;  /* 0xffffffec00447947 */ /* 0x000fea000383ffff */
.L_x_1830:
[----:B--2---:R2:W3:Y:S02]  /*10a80*/  SYNCS.PHASECHK.TRANS64.TRYWAIT P0, [R3+URZ], R0 ;  /* 0x00000000030075a7 */ /* 0x0044e4000800017f */
[----:B---3--:R-:W-:Y:S05]  /*10a90*/  @!P0 NANOSLEEP.SYNCS 0x989680 ;  /* 0x009896800000895d */ /* 0x008fea0003900000 */
[----:B------:R-:W3:Y:S02]  /*10aa0*/  @!P0 SYNCS.PHASECHK.TRANS64 P0, [R3+URZ], R0 ;  /* 0x00000000030085a7 */ /* 0x000ee4000800007f */
[----:B---3--:R-:W-:Y:S05]  /*10ab0*/  @!P0 BRA `(.L_x_1830) ;  /* 0xfffffffc00f08947 */ /* 0x008fea000383ffff */
[----:B------:R-:W-:Y:S05]  /*10ac0*/  BRA `(.L_x_1884) ;  /* 0xffffffec00387947 */ /* 0x000fea000383ffff */
.L_x_1832:
[----:B--2---:R2:W3:Y:S02]  /*10ad0*/  SYNCS.PHASECHK.TRANS64.TRYWAIT P0, [R5+URZ], R2 ;  /* 0x00000002050075a7 */ /* 0x0044e4000800017f */
[----:B---3--:R-:W-:Y:S05]  /*10ae0*/  @!P0 NANOSLEEP.SYNCS 0x989680 ;  /* 0x009896800000895d */ /* 0x008fea0003900000 */
[----:B------:R-:W3:Y:S02]  /*10af0*/  @!P0 SYNCS.PHASECHK.TRANS64 P0, [R5+URZ], R2 ;  /* 0x00000002050085a7 */ /* 0x000ee4000800007f */
[----:B---3--:R-:W-:Y:S05]  /*10b00*/  @!P0 BRA `(.L_x_1832) ;  /* 0xfffffffc00f08947 */ /* 0x008fea000383ffff */
[----:B------:R-:W-:Y:S05]  /*10b10*/  BRA `(.L_x_1885) ;  /* 0xffffffec003c7947 */ /* 0x000fea000383ffff */
.L_x_1886:
        /* <DEDUP_REMOVED lines=14> */
.L_x_2282:


//--------------------- .text._ZN7cutlass13device_kernelIN5flash11enable_sm90INS1_16FlashAttnFwdSm90INS1_25CollectiveMainloopFwdSm90ILi2EN4cute5tupleIJNS5_1CILi1EEES8_S8_EEENS6_IJNS7_ILi192EEENS7_ILi128EEENS7_ILi64EEEEEELi64ENS_6half_tEfNS_4arch4Sm90ELb1ELb0ELb1ELb1ELb0ELb1ELb0ELb1ELb1ELb0ELb0ELb0EEENS1_21CollectiveEpilogueFwdINS6_IJSA_SC_SB_EEES9_SE_SG_Li384ELb1ELb0ELb0ELb0EEENS1_36VarlenDynamicPersistentTileSchedulerILi192ELi128ELi384ELi32ELb0ELb0ELb1ELb1ELb1ELb1EEEEEEEEEvNT_6ParamsE --------------------------
	.section	.text._ZN7cutlass13device_kernelIN5flash11enable_sm90INS1_16FlashAttnFwdSm90INS1_25CollectiveMainloopFwdSm90ILi2EN4cute5tupleIJNS5_1CILi1EEES8_S8_EEENS6_IJNS7_ILi192EEENS7_ILi128EEENS7_ILi64EEEEEELi64ENS_6half_tEfNS_4arch4Sm90ELb1ELb0ELb1ELb1ELb0ELb1ELb0ELb1ELb1ELb0ELb0ELb0EEENS1_21CollectiveEpilogueFwdINS6_IJSA_SC_SB_EEES9_SE_SG_Li384ELb1ELb0ELb0ELb0EEENS1_36VarlenDynamicPersistentTileSchedulerILi192ELi128ELi384ELi32ELb0ELb0ELb1ELb1ELb1ELb1EEEEEEEEEvNT_6ParamsE,"ax",@progbits
	.align	128
.text._ZN7cutlass13device_kernelIN5flash11enable_sm90INS1_16FlashAttnFwdSm90INS1_25CollectiveMainloopFwdSm90ILi2EN4cute5tupleIJNS5_1CILi1EEES8_S8_EEENS6_IJNS7_ILi192EEENS7_ILi128EEENS7_ILi64EEEEEELi64ENS_6half_tEfNS_4arch4Sm90ELb1ELb0ELb1ELb1ELb0ELb1ELb0ELb1ELb1ELb0ELb0ELb0EEENS1_21CollectiveEpilogueFwdINS6_IJSA_SC_SB_EEES9_SE_SG_Li384ELb1ELb0ELb0ELb0EEENS1_36VarlenDynamicPersistentTileSchedulerILi192ELi128ELi384ELi32ELb0ELb0ELb1ELb1ELb1ELb1EEEEEEEEEvNT_6ParamsE:
        .type           _ZN7cutlass13device_kernelIN5flash11enable_sm90INS1_16FlashAttnFwdSm90INS1_25CollectiveMainloopFwdSm90ILi2EN4cute5tupleIJNS5_1CILi1EEES8_S8_EEENS6_IJNS7_ILi192EEENS7_ILi128EEENS7_ILi64EEEEEELi64ENS_6half_tEfNS_4arch4Sm90ELb1ELb0ELb1ELb1ELb0ELb1ELb0ELb1ELb1ELb0ELb0ELb0EEENS1_21CollectiveEpilogueFwdINS6_IJSA_SC_SB_EEES9_SE_SG_Li384ELb1ELb0ELb0ELb0EEENS1_36VarlenDynamicPersistentTileSchedulerILi192ELi128ELi384ELi32ELb0ELb0ELb1ELb1ELb1ELb1EEEEEEEEEvNT_6ParamsE,@function
        .size           _ZN7cutlass13device_kernelIN5flash11enable_sm90INS1_16FlashAttnFwdSm90INS1_25CollectiveMainloopFwdSm90ILi2EN4cute5tupleIJNS5_1CILi1EEES8_S8_EEENS6_IJNS7_ILi192EEENS7_ILi128EEENS7_ILi64EEEEEELi64ENS_6half_tEfNS_4arch4Sm90ELb1ELb0ELb1ELb1ELb0ELb1ELb0ELb1ELb1ELb0ELb0ELb0EEENS1_21CollectiveEpilogueFwdINS6_IJSA_SC_SB_EEES9_SE_SG_Li384ELb1ELb0ELb0ELb0EEENS1_36VarlenDynamicPersistentTileSchedulerILi192ELi128ELi384ELi32ELb0ELb0ELb1ELb1ELb1ELb1EEEEEEEEEvNT_6ParamsE,(.L_x_2283 - _ZN7cutlass13device_kernelIN5flash11enable_sm90INS1_16FlashAttnFwdSm90INS1_25CollectiveMainloopFwdSm90ILi2EN4cute5tupleIJNS5_1CILi1EEES8_S8_EEENS6_IJNS7_ILi192EEENS7_ILi128EEENS7_ILi64EEEEEELi64ENS_6half_tEfNS_4arch4Sm90ELb1ELb0ELb1ELb1ELb0ELb1ELb0ELb1ELb1ELb0ELb0ELb0EEENS1_21CollectiveEpilogueFwdINS6_IJSA_SC_SB_EEES9_SE_SG_Li384ELb1ELb0ELb0ELb0EEENS1_36VarlenDynamicPersistentTileSchedulerILi192ELi128ELi384ELi32ELb0ELb0ELb1ELb1ELb1ELb1EEEEEEEEEvNT_6ParamsE)
        .other          _ZN7cutlass13device_kernelIN5flash11enable_sm90INS1_16FlashAttnFwdSm90INS1_25CollectiveMainloopFwdSm90ILi2EN4cute5tupleIJNS5_1CILi1EEES8_S8_EEENS6_IJNS7_ILi192EEENS7_ILi128EEENS7_ILi64EEEEEELi64ENS_6half_tEfNS_4arch4Sm90ELb1ELb0ELb1ELb1ELb0ELb1ELb0ELb1ELb1ELb0ELb0ELb0EEENS1_21CollectiveEpilogueFwdINS6_IJSA_SC_SB_EEES9_SE_SG_Li384ELb1ELb0ELb0ELb0EEENS1_36VarlenDynamicPersistentTileSchedulerILi192ELi128ELi384ELi32ELb0ELb0ELb1ELb1ELb1ELb1EEEEEEEEEvNT_6ParamsE,@"STO_CUDA_ENTRY STV_DEFAULT"
_ZN7cutlass13device_kernelIN5flash11enable_sm90INS1_16FlashAttnFwdSm90INS1_25CollectiveMainloopFwdSm90ILi2EN4cute5tupleIJNS5_1CILi1EEES8_S8_EEENS6_IJNS7_ILi192EEENS7_ILi128EEENS7_ILi64EEEEEELi64ENS_6half_tEfNS_4arch4Sm90ELb1ELb0ELb1ELb1ELb0ELb1ELb0ELb1ELb1ELb0ELb0ELb0EEENS1_21CollectiveEpilogueFwdINS6_IJSA_SC_SB_EEES9_SE_SG_Li384ELb1ELb0ELb0ELb0EEENS1_36VarlenDynamicPersistentTileSchedulerILi192ELi128ELi384ELi32ELb0ELb0ELb1ELb1ELb1ELb1EEEEEEEEEvNT_6ParamsE:
        /* <DEDUP_REMOVED lines=26> */
.L_x_1888:
[----:B------:R-:W-:Y:S05]  /*01a0*/  BSYNC B0 ;  /* 0x0000000000007941 */ /* 0x000fea0003800000 */
.L_x_1887:
        /* <DEDUP_REMOVED lines=40> */
.L_x_1889:
        /* <DEDUP_REMOVED lines=22> */
.L_x_1890:
        /* <DEDUP_REMOVED lines=18> */
.L_x_1891:
        /* <DEDUP_REMOVED lines=22> */
.L_x_1892:
        /* <DEDUP_REMOVED lines=22> */
.L_x_1893:
        /* <DEDUP_REMOVED lines=9> */
.L_x_1896:
        /* <DEDUP_REMOVED lines=23> */
[----:B------:R-:W2:Y:S01]  /*0b70*/  LDL R14, [R1+0x14] ;  /* 0x00001400010e7983 */ /* 0x000ea20000100800 */
[----:B------:R-:W0:Y:S02]  /*0b80*/  S2R R0, SR_TID.X ;  /* 0x0000000000007919 */ /* 0x000e240000002100 */
[----:B0-----:R-:W-:-:S05]  /*0b90*/  VIADD R13, R0, 0xffffff80 ;  /* 0xffffff80000d7836 */ /* 0x001fca0000000000 */
[----:B------:R-:W-:-:S04]  /*0ba0*/  SHF.R.S32.HI R0, RZ, 0x1f, R13 ;  /* 0x0000001fff007819 */ /* 0x000fc8000001140d */
[----:B------:R-:W-:-:S04]  /*0bb0*/  LEA.HI R3, R0, R13, RZ, 0x7 ;  /* 0x0000000d00037211 */ /* 0x000fc800078f38ff */
[----:B------:R-:W-:-:S04]  /*0bc0*/  LOP3.LUT R4, R3, 0xffffff80, RZ, 0xc0, !PT ;  /* 0xffffff8003047812 */ /* 0x000fc800078ec0ff */
[----:B------:R-:W-:-:S04]  /*0bd0*/  IADD3 R12, R13, -R4, RZ ;  /* 0x800000040d0c7210 */ /* 0x000fc80007ffe0ff */
[----:B------:R-:W-:-:S04]  /*0be0*/  SHF.R.S32.HI R8, RZ, 0x1f, R12 ;  /* 0x0000001fff087819 */ /* 0x000fc8000001140c */
[----:B------:R-:W-:-:S04]  /*0bf0*/  LEA.HI R9, R8, R12, RZ, 0x2 ;  /* 0x0000000c08097211 */ /* 0x000fc800078f10ff */
[--C-:B------:R-:W-:Y:S02]  /*0c00*/  SHF.R.S32.HI R10, RZ, 0x2, R9.reuse ;  /* 0x00000002ff0a7819 */ /* 0x100fe40000011409 */
[----:B------:R-:W-:Y:S02]  /*0c10*/  SHF.R.S32.HI R11, RZ, 0x1f, R9 ;  /* 0x0000001fff0b7819 */ /* 0x000fe40000011409 */
[----:B------:R-:W-:Y:S02]  /*0c20*/  SHF.R.S32.HI R3, RZ, 0x7, R3 ;  /* 0x00000007ff037819 */ /* 0x000fe40000011403 */
[----:B------:R-:W-:Y:S02]  /*0c30*/  LEA.HI R11, R11, R10, RZ, 0x3 ;  /* 0x0000000a0b0b7211 */ /* 0x000fe400078f18ff */
[----:B------:R-:W-:Y:S01]  /*0c40*/  LEA.HI R8, R8, R12, RZ, 0x5 ;  /* 0x0000000c08087211 */ /* 0x000fe200078f28ff */
[----:B------:R-:W-:Y:S01]  /*0c50*/  IMAD.HI R6, R3, 0x55555556, RZ ;  /* 0x5555555603067827 */ /* 0x000fe200078e02ff */
[----:B------:R-:W-:-:S02]  /*0c60*/  LOP3.LUT R11, R11, 0xfffffff8, RZ, 0xc0, !PT ;  /* 0xfffffff80b0b7812 */ /* 0x000fc400078ec0ff */
[----:B------:R-:W-:Y:S02]  /*0c70*/  SHF.R.S32.HI R8, RZ, 0x5, R8 ;  /* 0x00000005ff087819 */ /* 0x000fe40000011408 */
[----:B------:R-:W-:Y:S01]  /*0c80*/  LEA.HI R6, R6, R6, RZ, 0x1 ;  /* 0x0000000606067211 */ /* 0x000fe200078f08ff */
[----:B------:R-:W-:Y:S01]  /*0c90*/  IMAD.IADD R11, R10, 0x1, -R11 ;  /* 0x000000010a0b7824 */ /* 0x000fe200078e0a0b */
[----:B------:R-:W-:-:S03]  /*0ca0*/  LEA.HI R4, R0, R13, RZ, 0x4 ;  /* 0x0000000d00047211 */ /* 0x000fc600078f20ff */
[----:B------:R-:W-:Y:S01]  /*0cb0*/  IMAD R6, R6, -0x3, R3 ;  /* 0xfffffffd06067824 */ /* 0x000fe200078e0203 */
[----:B------:R-:W-:Y:S02]  /*0cc0*/  LEA R11, R8, R11, 0x4 ;  /* 0x0000000b080b7211 */ /* 0x000fe400078e20ff */
[----:B------:R-:W-:Y:S02]  /*0cd0*/  LEA.HI R5, R0, R13, RZ, 0x5 ;  /* 0x0000000d00057211 */ /* 0x000fe400078f28ff */
[----:B------:R-:W-:Y:S01]  /*0ce0*/  SHF.R.S32.HI R7, RZ, 0x4, R4 ;  /* 0x00000004ff077819 */ /* 0x000fe20000011404 */
[----:B------:R-:W-:Y:S01]  /*0cf0*/  IMAD R3, R6, 0x40, R11 ;  /* 0x0000004006037824 */ /* 0x000fe200078e020b */
[----:B------:R-:W-:Y:S02]  /*0d00*/  SHF.R.S32.HI R15, RZ, 0x5, R5 ;  /* 0x00000005ff0f7819 */ /* 0x000fe40000011405 */
[C---:B------:R-:W-:Y:S02]  /*0d10*/  LOP3.LUT R5, R4.reuse, 0x3fffff0, RZ, 0xc0, !PT ;  /* 0x03fffff004057812 */ /* 0x040fe400078ec0ff */
[----:B------:R-:W-:Y:S01]  /*0d20*/  LEA.HI R4, R4, R7, RZ, 0x1 ;  /* 0x0000000704047211 */ /* 0x000fe200078f08ff */
[----:B------:R0:W-:Y:S02]  /*0d30*/  STL [R1+0x24], R3 ;  /* 0x0000240301007387 */ /* 0x0001e40000100800 */
[----:B------:R-:W-:Y:S01]  /*0d40*/  IMAD.IADD R5, R13, 0x1, -R5 ;  /* 0x000000010d057824 */ /* 0x000fe200078e0a05 */
[----:B------:R-:W-:-:S02]  /*0d50*/  LOP3.LUT R4, R4, 0x1ffffffe, RZ, 0xc0, !PT ;  /* 0x1ffffffe04047812 */ /* 0x000fc400078ec0ff */
[----:B0-----:R-:W-:-:S03]  /*0d60*/  LEA.HI R3, R0, R13, RZ, 0x2 ;  /* 0x0000000d00037211 */ /* 0x001fc600078f10ff */
[----:B------:R-:W-:Y:S01]  /*0d70*/  IMAD.IADD R4, R7, 0x1, -R4 ;  /* 0x0000000107047824 */ /* 0x000fe200078e0a04 */
[----:B------:R-:W-:Y:S01]  /*0d80*/  SHF.R.S32.HI R19, RZ, 0x2, R3 ;  /* 0x00000002ff137819 */ /* 0x000fe20000011403 */
[----:B------:R-:W-:-:S03]  /*0d90*/  IMAD R5, R15, 0x10, R5 ;  /* 0x000000100f057824 */ /* 0x000fc600078e0205 */
[----:B------:R-:W-:Y:S01]  /*0da0*/  IADD3 R8, R19, 0x60, RZ ;  /* 0x0000006013087810 */ /* 0x000fe20007ffe0ff */
[----:B------:R-:W-:Y:S01]  /*0db0*/  IMAD R7, R5, 0x8, R4 ;  /* 0x0000000805077824 */ /* 0x000fe200078e0204 */
[----:B------:R-:W-:Y:S02]  /*0dc0*/  LEA.HI R0, R0, R13, RZ, 0x3 ;  /* 0x0000000d00007211 */ /* 0x000fe400078f18ff */
[----:B------:R-:W-:Y:S02]  /*0dd0*/  SHF.R.S32.HI R5, RZ, 0x1f, R8 ;  /* 0x0000001fff057819 */ /* 0x000fe40000011408 */
[----:B------:R-:W-:Y:S02]  /*0de0*/  LOP3.LUT R4, R3, 0xfffffffc, RZ, 0xc0, !PT ;  /* 0xfffffffc03047812 */ /* 0x000fe400078ec0ff */
[----:B------:R-:W-:Y:S02]  /*0df0*/  LOP3.LUT R0, R0, 0x1ffffff8, RZ, 0xc0, !PT ;  /* 0x1ffffff800007812 */ /* 0x000fe400078ec0ff */
[----:B------:R-:W-:Y:S01]  /*0e00*/  LEA.HI R5, R5, R8, RZ, 0x3 ;  /* 0x0000000805057211 */ /* 0x000fe200078f18ff */
[----:B------:R-:W-:Y:S01]  /*0e10*/  IMAD.IADD R4, R13, 0x1, -R4 ;  /* 0x000000010d047824 */ /* 0x000fe200078e0a04 */
[----:B------:R-:W-:Y:S01]  /*0e20*/  SHF.R.S32.HI R6, RZ, 0x1f, R3 ;  /* 0x0000001fff067819 */ /* 0x000fe20000011403 */
[----:B------:R-:W-:Y:S01]  /*0e30*/  IMAD.SHL.U32 R3, R8, 0x40, RZ ;  /* 0x0000004008037824 */ /* 0x000fe200078e00ff */
[----:B------:R-:W-:Y:S01]  /*0e40*/  SHF.L.U32 R5, R5, 0x6, RZ ;  /* 0x0000000605057819 */ /* 0x000fe200000006ff */
[----:B------:R-:W-:Y:S01]  /*0e50*/  IMAD.IADD R0, R13, 0x1, -R0 ;  /* 0x000000010d007824 */ /* 0x000fe200078e0a00 */
[----:B------:R-:W-:Y:S01]  /*0e60*/  LEA.HI R6, R6, R19, RZ, 0x3 ;  /* 0x0000001306067211 */ /* 0x000fe200078f18ff */
[----:B------:R-:W-:Y:S01]  /*0e70*/  IMAD.SHL.U32 R16, R4, 0x8, RZ ;  /* 0x0000000804107824 */ /* 0x000fe200078e00ff */
[----:B------:R-:W-:Y:S01]  /*0e80*/  SHF.R.S32.HI R4, RZ, 0x1f, R19 ;  /* 0x0000001fff047819 */ /* 0x000fe20000011413 */
[----:B------:R-:W-:Y:S01]  /*0e90*/  IMAD.SHL.U32 R0, R0, 0x8, RZ ;  /* 0x0000000800007824 */ /* 0x000fe200078e00ff */
[----:B------:R-:W-:-:S02]  /*0ea0*/  LOP3.LUT R3, R3, 0x1c0, RZ, 0xc0, !PT ;  /* 0x000001c003037812 */ /* 0x000fc400078ec0ff */
[----:B------:R-:W-:Y:S02]  /*0eb0*/  LOP3.LUT R4, R5, 0xfffffe00, RZ, 0xc0, !PT ;  /* 0xfffffe0005047812 */ /* 0x000fe400078ec0ff */
[----:B------:R-:W-:Y:S01]  /*0ec0*/  LOP3.LUT R6, R6, 0xfffffff8, RZ, 0xc0, !PT ;  /* 0xfffffff806067812 */ /* 0x000fe200078ec0ff */
[----:B------:R-:W-:Y:S01]  /*0ed0*/  STL [R1+0x34], RZ ;  /* 0x000034ff01007387 */ /* 0x000fe20000100800 */
[----:B------:R-:W-:Y:S02]  /*0ee0*/  SHF.R.U32.HI R8, RZ, 0x3, R3 ;  /* 0x00000003ff087819 */ /* 0x000fe40000011603 */
[----:B------:R-:W-:Y:S01]  /*0ef0*/  LOP3.LUT R3, R3, 0x38, R16, 0xf8, !PT ;  /* 0x0000003803037812 */ /* 0x000fe200078ef810 */
[----:B------:R-:W-:Y:S01]  /*0f00*/  STL [R1+0x1c], R4 ;  /* 0x00001c0401007387 */ /* 0x000fe20000100800 */
[----:B------:R-:W-:-:S03]  /*0f10*/  LOP3.LUT R9, R9, 0x7ffffffc, RZ, 0xc0, !PT ;  /* 0x7ffffffc09097812 */ /* 0x000fc600078ec0ff */
[----:B------:R0:W-:Y:S01]  /*0f20*/  STL [R1+0x30], R0 ;  /* 0x0000300001007387 */ /* 0x0001e20000100800 */
[----:B------:R-:W-:Y:S01]  /*0f30*/  LOP3.LUT R3, R4, R3, R8, 0xf6, !PT ;  /* 0x0000000304037212 */ /* 0x000fe200078ef608 */
[----:B------:R-:W-:Y:S02]  /*0f40*/  IMAD.IADD R5, R12, 0x1, -R9 ;  /* 0x000000010c057824 */ /* 0x000fe400078e0a09 */
[----:B0-----:R-:W-:Y:S02]  /*0f50*/  IMAD.IADD R0, R19, 0x1, -R6 ;  /* 0x0000000113007824 */ /* 0x001fe400078e0a06 */
[----:B------:R-:W-:-:S03]  /*0f60*/  IMAD.SHL.U32 R4, R7, 0x8, RZ ;  /* 0x0000000807047824 */ /* 0x000fc600078e00ff */
[----:B------:R0:W-:Y:S04]  /*0f70*/  STL [R1+0x18], R0 ;  /* 0x0000180001007387 */ /* 0x0001e80000100800 */
[----:B------:R1:W-:Y:S01]  /*0f80*/  STL [R1+0x20], R5 ;  /* 0x0000200501007387 */ /* 0x0003e20000100800 */
[----:B0-----:R-:W-:-:S05]  /*0f90*/  LEA R0, R3, R2, 0x1 ;  /* 0x0000000203007211 */ /* 0x001fca00078e08ff */
[----:B------:R1:W-:Y:S04]  /*0fa0*/  STL [R1+0x3c], R0 ;  /* 0x00003c0001007387 */ /* 0x0003e80000100800 */
[----:B------:R1:W-:Y:S01]  /*0fb0*/  STL [R1+0x40], R4 ;  /* 0x0000400401007387 */ /* 0x0003e20000100800 */
[----:B------:R-:W-:Y:S01]  /*0fc0*/  CS2R R22, SRZ ;  /* 0x0000000000167805 */ /* 0x000fe2000001ff00 */
[----:B------:R-:W-:Y:S02]  /*0fd0*/  IMAD.MOV.U32 R156, RZ, RZ, RZ ;  /* 0x000000ffff9c7224 */ /* 0x000fe400078e00ff */
[----:B------:R-:W-:Y:S01]  /*0fe0*/  IMAD.MOV.U32 R18, RZ, RZ, RZ ;  /* 0x000000ffff127224 */ /* 0x000fe200078e00ff */
[----:B-12---:R-:W-:-:S07]  /*0ff0*/  LOP3.LUT R157, R14, 0x1, RZ, 0xfc, !PT ;  /* 0x000000010e9d7812 */ /* 0x006fce00078efcff */
.L_x_2052:
[----:B0----5:R-:W0:Y:S02]  /*1000*/  LDC.64 R4, c[0x0][0xc60] ;  /* 0x00031800ff047b82 */ /* 0x021e240000000a00 */
[----:B0-----:R-:W-:-:S05]  /*1010*/  IMAD.WIDE R4, R155, 0x4, R4 ;  /* 0x000000049b047825 */ /* 0x001fca00078e0204 */
[----:B-12---:R-:W2:Y:S01]  /*1020*/  LDG.E R10, desc[UR40][R4.64] ;  /* 0x00000028040a7981 */ /* 0x006ea2000c1e1900 */
[----:B------:R-:W-:Y:S05]  /*1030*/  YIELD ;  /* 0x0000000000007946 */ /* 0x000fea0003800000 */
[----:B------:R-:W-:Y:S01]  /*1040*/  ULDC.64 UR4, c[0x0][0xa28] ;  /* 0x00028a0000047ab9 */ /* 0x000fe20000000a00 */
[----:B------:R-:W-:Y:S01]  /*1050*/  ULDC.64 UR8, c[0x0][0xa18] ;  /* 0x0002860000087ab9 */ /* 0x000fe20000000a00 */
[----:B------:R-:W-:Y:S01]  /*1060*/  ISETP.NE.U32.AND P1, PT, RZ, UR4, PT ;  /* 0x00000004ff007c0c */ /* 0x000fe2000bf25070 */
[----:B------:R-:W-:Y:S01]  /*1070*/  IMAD.MOV.U32 R3, RZ, RZ, RZ ;  /* 0x000000ffff037224 */ /* 0x000fe200078e00ff */
[----:B------:R-:W-:Y:S01]  /*1080*/  ULDC.64 UR6, c[0x0][0xa08] ;  /* 0x0002820000067ab9 */ /* 0x000fe20000000a00 */
[----:B------:R-:W-:Y:S01]  /*1090*/  IMAD.MOV.U32 R31, RZ, RZ, RZ ;  /* 0x000000ffff1f7224 */ /* 0x000fe200078e00ff */
[----:B------:R-:W-:-:S02]  /*10a0*/  ISETP.NE.AND.EX P1, PT, RZ, UR5, PT, P1 ;  /* 0x00000005ff007c0c */ /* 0x000fc4000bf25310 */
[----:B------:R-:W-:-:S04]  /*10b0*/  ISETP.NE.U32.AND P0, PT, RZ, UR6, PT ;  /* 0x00000006ff007c0c */ /* 0x000fc8000bf05070 */
[----:B------:R-:W-:Y:S02]  /*10c0*/  ISETP.NE.AND.EX P0, PT, RZ, UR7, PT, P0 ;  /* 0x00000007ff007c0c */ /* 0x000fe4000bf05300 */
[----:B--2---:R-:W-:Y:S01]  /*10d0*/  SHF.R.S32.HI R0, RZ, 0x1f, R10 ;  /* 0x0000001fff007819 */ /* 0x004fe2000001140a */
[----:B------:R-:W-:-:S04]  /*10e0*/  IMAD.SHL.U32 R32, R10, 0x4, RZ ;  /* 0x000000040a207824 */ /* 0x000fc800078e00ff */
        /* <DEDUP_REMOVED lines=8> */
[----:B------:R-:W-:Y:S01]  /*1170*/  ISETP.NE.AND.EX P2, PT, RZ, UR9, PT, P2 ;  /* 0x00000009ff007c0c */ /* 0x000fe2000bf45320 */
[----:B------:R-:W-:Y:S01]  /*1180*/  IMAD.U32 R11, RZ, RZ, UR4 ;  /* 0x00000004ff0b7e24 */ /* 0x000fe2000f8e00ff */
[----:B------:R-:W-:Y:S01]  /*1190*/  IADD3.X R9, R33, UR7, RZ, P3, !PT ;  /* 0x0000000721097c10 */ /* 0x000fe20009ffe4ff */
[----:B------:R-:W-:-:S04]  /*11a0*/  ULDC.64 UR4, c[0x0][0x3f8] ;  /* 0x0000fe0000047ab9 */ /* 0x000fc80000000a00 */
[----:B------:R0:W5:Y:S06]  /*11b0*/  @P0 LDG.E R31, desc[UR40][R8.64] ;  /* 0x00000028081f0981 */ /* 0x00016c000c1e1900 */
[----:B------:R-:W-:-:S04]  /*11c0*/  @P2 IADD3 R4, P1, R32, UR8, RZ ;  /* 0x0000000820042c10 */ /* 0x000fc8000ff3e0ff */
[----:B------:R-:W-:-:S05]  /*11d0*/  @P2 IADD3.X R5, R33, UR9, RZ, P1, !PT ;  /* 0x0000000921052c10 */ /* 0x000fca0008ffe4ff */
[----:B------:R-:W2:Y:S01]  /*11e0*/  @P2 LDG.E R11, desc[UR40][R4.64] ;  /* 0x00000028040b2981 */ /* 0x000ea2000c1e1900 */
[----:B------:R-:W-:-:S03]  /*11f0*/  UISETP.NE.U32.AND UP0, UPT, UR4, URZ, UPT ;  /* 0x0000003f0400728c */ /* 0x000fc6000bf05070 */
[----:B------:R-:W-:Y:S01]  /*1200*/  ULDC UR4, c[0x0][0x404] ;  /* 0x0001010000047ab9 */ /* 0x000fe20000000800 */
[----:B------:R-:W-:-:S03]  /*1210*/  UISETP.NE.AND.EX UP0, UPT, UR5, URZ, UPT, UP0 ;  /* 0x0000003f0500728c */ /* 0x000fc6000bf05300 */
[----:B------:R-:W-:Y:S01]  /*1220*/  ULDC UR5, c[0x0][0x2e0] ;  /* 0x0000b80000057ab9 */ /* 0x000fe20000000800 */
[----:B------:R-:W-:-:S04]  /*1230*/  USEL UR4, UR4, 0x1, UP0 ;  /* 0x0000000104047887 */ /* 0x000fc80008000000 */
[----:B------:R-:W-:-:S03]  /*1240*/  UIMAD UR4, UR4, UR5, URZ ;  /* 0x00000005040472a4 */ /* 0x000fc6000f8e023f */
[----:B------:R-:W-:Y:S02]  /*1250*/  ULDC UR5, c[0x0][0x338] ;  /* 0x0000ce0000057ab9 */ /* 0x000fe40000000800 */
[----:B------:R-:W-:Y:S01]  /*1260*/  MOV R28, UR5 ;  /* 0x00000005001c7c02 */ /* 0x000fe20008000f00 */
[----:B------:R-:W-:Y:S02]  /*1270*/  IMAD.U32 R30, RZ, RZ, UR4 ;  /* 0x00000004ff1e7e24 */ /* 0x000fe4000f8e00ff */
[----:B------:R-:W-:Y:S01]  /*1280*/  IMAD.MOV.U32 R29, RZ, RZ, R10 ;  /* 0x000000ffff1d7224 */ /* 0x000fe200078e000a */
[----:B--2---:R0:W-:Y:S01]  /*1290*/  STL [R1+0x8], R11 ;  /* 0x0000080b01007387 */ /* 0x0041e20000100800 */
[----:B------:R-:W-:Y:S05]  /*12a0*/  @P2 BRA `(.L_x_1898) ;  /* 0x0000000000282947 */ /* 0x000fea0003800000 */
[----:B------:R-:W-:Y:S02]  /*12b0*/  ULDC.64 UR4, c[0x0][0xa00] ;  /* 0x0002800000047ab9 */ /* 0x000fe40000000a00 */
[----:B------:R-:W-:-:S04]  /*12c0*/  ISETP.NE.U32.AND P1, PT, RZ, UR4, PT ;  /* 0x00000004ff007c0c */ /* 0x000fc8000bf25070 */
[----:B------:R-:W-:-:S13]  /*12d0*/  ISETP.NE.AND.EX P1, PT, RZ, UR5, PT, P1 ;  /* 0x00000005ff007c0c */ /* 0x000fda000bf25310 */
[----:B------:R-:W-:Y:S05]  /*12e0*/  @!P1 BRA `(.L_x_1898) ;  /* 0x0000000000189947 */ /* 0x000fea0003800000 */
[----:B------:R-:W1:Y:S02]  /*12f0*/  LDC.64 R4, c[0x0][0xa00] ;  /* 0x00028000ff047b82 */ /* 0x000e640000000a00 */
[----:B-1----:R-:W-:-:S05]  /*1300*/  IMAD.WIDE R4, R29, 0x4, R4 ;  /* 0x000000041d047825 */ /* 0x002fca00078e0204 */
[----:B------:R-:W2:Y:S04]  /*1310*/  LDG.E R0, desc[UR40][R4.64] ;  /* 0x0000002804007981 */ /* 0x000ea8000c1e1900 */
[----:B0-----:R-:W2:Y:S02]  /*1320*/  LDG.E R7, desc[UR40][R4.64+0x4] ;  /* 0x0000042804077981 */ /* 0x001ea4000c1e1900 */
[----:B--2---:R-:W-:-:S05]  /*1330*/  IMAD.IADD R11, R7, 0x1, -R0 ;  /* 0x00000001070b7824 */ /* 0x004fca00078e0a00 */
[----:B------:R1:W-:Y:S02]  /*1340*/  STL [R1+0x8], R11 ;  /* 0x0000080b01007387 */ /* 0x0003e40000100800 */
.L_x_1898:
[----:B------:R-:W-:Y:S01]  /*1350*/  ULDC.64 UR4, c[0x0][0xa20] ;  /* 0x0002880000047ab9 */ /* 0x000fe20000000a00 */
[----:B------:R2:W-:Y:S01]  /*1360*/  STL [R1+0x38], R153 ;  /* 0x0000389901007387 */ /* 0x0005e20000100800 */
[----:B------:R-:W-:-:S03]  /*1370*/  ISETP.NE.U32.AND P1, PT, RZ, UR4, PT ;  /* 0x00000004ff007c0c */ /* 0x000fc6000bf25070 */
[----:B------:R2:W-:Y:S01]  /*1380*/  STL [R1+0x2c], R154 ;  /* 0x00002c9a01007387 */ /* 0x0005e20000100800 */
[----:B------:R-:W-:-:S13]  /*1390*/  ISETP.NE.AND.EX P1, PT, RZ, UR5, PT, P1 ;  /* 0x00000005ff007c0c */ /* 0x000fda000bf25310 */
[----:B--2---:R-:W-:Y:S05]  /*13a0*/  @!P1 BRA `(.L_x_1899) ;  /* 0x0000000000109947 */ /* 0x004fea0003800000 */
[----:B------:R-:W-:-:S04]  /*13b0*/  IADD3 R4, P0, R32, UR4, RZ ;  /* 0x0000000420047c10 */ /* 0x000fc8000ff1e0ff */
[----:B------:R-:W-:-:S05]  /*13c0*/  IADD3.X R5, R33, UR5, RZ, P0, !PT ;  /* 0x0000000521057c10 */ /* 0x000fca00087fe4ff */
[----:B------:R2:W5:Y:S01]  /*13d0*/  LDG.E R30, desc[UR40][R4.64] ;  /* 0x00000028041e7981 */ /* 0x000562000c1e1900 */
[----:B------:R-:W-:Y:S05]  /*13e0*/  BRA `(.L_x_1900) ;  /* 0x0000000000107947 */ /* 0x000fea0003800000 */
.L_x_1899:
[----:B------:R-:W-:Y:S05]  /*13f0*/  @!P0 BRA `(.L_x_1900) ;  /* 0x00000000000c8947 */ /* 0x000fea0003800000 */
[----:B------:R-:W2:Y:S04]  /*1400*/  LDG.E R5, desc[UR40][R8.64] ;  /* 0x0000002808057981 */ /* 0x000ea8000c1e1900 */
[----:B------:R-:W2:Y:S02]  /*1410*/  LDG.E R30, desc[UR40][R8.64+0x4] ;  /* 0x00000428081e7981 */ /* 0x000ea4000c1e1900 */
[----:B--2---:R-:W-:-:S07]  /*1420*/  IMAD.IADD R30, R30, 0x1, -R5 ;  /* 0x000000011e1e7824 */ /* 0x004fce00078e0a05 */
.L_x_1900:
[----:B------:R-:W-:Y:S02]  /*1430*/  ULDC.64 UR4, c[0x0][0xa10] ;  /* 0x0002840000047ab9 */ /* 0x000fe40000000a00 */
[----:B------:R-:W-:-:S04]  /*1440*/  ISETP.NE.U32.AND P0, PT, RZ, UR4, PT ;  /* 0x00000004ff007c0c */ /* 0x000fc8000bf05070 */
[----:B------:R-:W-:Y:S01]  /*1450*/  ISETP.NE.AND.EX P0, PT, RZ, UR5, PT, P0 ;  /* 0x00000005ff007c0c */ /* 0x000fe2000bf05300 */
[----:B0-----:R-:W-:Y:S01]  /*1460*/  IMAD.MOV.U32 R8, RZ, RZ, 0xc0 ;  /* 0x000000c0ff087424 */ /* 0x001fe200078e00ff */
[----:B------:R-:W-:-:S11]  /*1470*/  ULDC.64 UR4, c[0x0][0xa30] ;  /* 0x00028c0000047ab9 */ /* 0x000fd60000000a00 */
[----:B--2---:R-:W0:Y:S02]  /*1480*/  @P0 LDC.64 R4, c[0x0][0xa10] ;  /* 0x00028400ff040b82 */ /* 0x004e240000000a00 */
[----:B0-----:R-:W-:-:S05]  /*1490*/  @P0 IMAD.WIDE R4, R29, 0x4, R4 ;  /* 0x000000041d040825 */ /* 0x001fca00078e0204 */
[----:B------:R-:W2:Y:S04]  /*14a0*/  @P0 LDG.E R0, desc[UR40][R4.64] ;  /* 0x0000002804000981 */ /* 0x000ea8000c1e1900 */
[----:B------:R-:W2:Y:S01]  /*14b0*/  @P0 LDG.E R9, desc[UR40][R4.64+0x4] ;  /* 0x0000042804090981 */ /* 0x000ea2000c1e1900 */
[----:B------:R-:W-:Y:S02]  /*14c0*/  ISETP.NE.U32.AND P1, PT, RZ, UR4, PT ;  /* 0x00000004ff007c0c */ /* 0x000fe4000bf25070 */
[----:B-----5:R-:W-:Y:S02]  /*14d0*/  MOV R24, R30 ;  /* 0x0000001e00187202 */ /* 0x020fe40000000f00 */
[----:B------:R-:W-:-:S13]  /*14e0*/  ISETP.NE.AND.EX P1, PT, RZ, UR5, PT, P1 ;  /* 0x00000005ff007c0c */ /* 0x000fda000bf25310 */
[----:B------:R-:W-:-:S04]  /*14f0*/  @P1 IADD3 R6, P2, R32, UR4, RZ ;  /* 0x0000000420061c10 */ /* 0x000fc8000ff5e0ff */
[----:B------:R-:W-:-:S05]  /*1500*/  @P1 IADD3.X R7, R33, UR5, RZ, P2, !PT ;  /* 0x0000000521071c10 */ /* 0x000fca00097fe4ff */
[----:B------:R0:W5:Y:S01]  /*1510*/  @P1 LDG.E R24, desc[UR40][R6.64] ;  /* 0x0000002806181981 */ /* 0x000162000c1e1900 */
[----:B--2---:R-:W-:Y:S02]  /*1520*/  @P0 IMAD.IADD R28, R9, 0x1, -R0 ;  /* 0x00000001091c0824 */ /* 0x004fe400078e0a00 */
[----:B------:R-:W-:Y:S02]  /*1530*/  IMAD.IADD R9, R30, 0x1, -R3 ;  /* 0x000000011e097824 */ /* 0x000fe400078e0a03 */
[----:B------:R-:W-:Y:S02]  /*1540*/  IMAD R3, R153, R8, 0x13f ;  /* 0x0000013f99037424 */ /* 0x000fe400078e0208 */
[----:B------:R-:W-:Y:S02]  /*1550*/  IMAD.IADD R10, R9, 0x1, R28 ;  /* 0x00000001090a7824 */ /* 0x000fe400078e021c */
[----:B------:R-:W-:-:S03]  /*1560*/  IMAD.MOV R27, RZ, RZ, -R9 ;  /* 0x000000ffff1b7224 */ /* 0x000fc600078e0a09 */
[C---:B------:R-:W-:Y:S01]  /*1570*/  IADD3 R0, R10.reuse, 0x7f, RZ ;  /* 0x0000007f0a007810 */ /* 0x040fe20007ffe0ff */
[----:B------:R0:W-:Y:S01]  /*1580*/  STL [R1+0x10], R10 ;  /* 0x0000100a01007387 */ /* 0x0001e20000100800 */
[----:B------:R-:W-:Y:S02]  /*1590*/  IADD3 R4, R10, R3, -R11 ;  /* 0x000000030a047210 */ /* 0x000fe40007ffe80b */
[----:B------:R-:W-:Y:S02]  /*15a0*/  SHF.R.S32.HI R3, RZ, 0x1f, R0 ;  /* 0x0000001fff037819 */ /* 0x000fe40000011400 */
[----:B------:R-:W-:Y:S02]  /*15b0*/  SHF.R.S32.HI R5, RZ, 0x1f, R4 ;  /* 0x0000001fff057819 */ /* 0x000fe40000011404 */
[----:B------:R-:W-:Y:S02]  /*15c0*/  LEA.HI R3, R3, R0, RZ, 0x7 ;  /* 0x0000000003037211 */ /* 0x000fe400078f38ff */
[----:B------:R-:W-:-:S02]  /*15d0*/  LEA.HI R5, R5, R4, RZ, 0x7 ;  /* 0x0000000405057211 */ /* 0x000fc400078f38ff */
[----:B------:R-:W-:Y:S02]  /*15e0*/  SHF.R.S32.HI R3, RZ, 0x7, R3 ;  /* 0x00000007ff037819 */ /* 0x000fe40000011403 */
[----:B------:R-:W-:Y:S02]  /*15f0*/  SHF.R.S32.HI R152, RZ, 0x7, R5 ;  /* 0x00000007ff987819 */ /* 0x000fe40000011405 */
[----:B------:R-:W-:Y:S02]  /*1600*/  VIMNMX R27, RZ, R27, !PT ;  /* 0x0000001bff1b7248 */ /* 0x000fe40007fe0100 */
[----:B------:R-:W-:-:S05]  /*1610*/  VIMNMX R152, R3, R152, PT ;  /* 0x0000009803987248 */ /* 0x000fca0003fe0100 */
[----:B------:R-:W-:-:S05]  /*1620*/  IMAD R3, R152, 0x80, -R9 ;  /* 0x0000008098037824 */ /* 0x000fca00078e0a09 */
[----:B------:R-:W-:-:S04]  /*1630*/  VIMNMX R0, R3, R28, PT ;  /* 0x0000001c03007248 */ /* 0x000fc80003fe0100 */
[----:B------:R-:W-:Y:S02]  /*1640*/  ISETP.GT.AND P0, PT, R0, R27, PT ;  /* 0x0000001b0000720c */ /* 0x000fe40003f04270 */
[----:B------:R-:W-:-:S04]  /*1650*/  SHF.R.U32.HI R27, RZ, 0x7, R27 ;  /* 0x00000007ff1b7819 */ /* 0x000fc8000001161b */
[----:B------:R-:W-:-:S07]  /*1660*/  MOV R26, R27 ;  /* 0x0000001b001a7202 */ /* 0x000fce0000000f00 */
[----:B------:R-:W-:-:S05]  /*1670*/  @P0 VIADD R0, R0, 0x7f ;  /* 0x0000007f00000836 */ /* 0x000fca0000000000 */
[----:B------:R-:W-:-:S04]  /*1680*/  @P0 SHF.R.S32.HI R3, RZ, 0x1f, R0 ;  /* 0x0000001fff030819 */ /* 0x000fc80000011400 */
[----:B------:R-:W-:-:S04]  /*1690*/  @P0 LEA.HI R3, R3, R0, RZ, 0x7 ;  /* 0x0000000003030211 */ /* 0x000fc800078f38ff */
[----:B------:R-:W-:Y:S02]  /*16a0*/  @P0 SHF.R.S32.HI R26, RZ, 0x7, R3 ;  /* 0x00000007ff1a0819 */ /* 0x000fe40000011403 */
        /* <DEDUP_REMOVED lines=16> */
[----:B------:R-:W-:Y:S01]  /*17b0*/  IMAD.U32 R7, RZ, RZ, UR5 ;  /* 0x00000005ff077e24 */ /* 0x000fe2000f8e00ff */
[----:B------:R-:W-:Y:S01]  /*17c0*/  MOV R8, 0x70 ;  /* 0x0000007000087802 */ /* 0x000fe20000000f00 */
[----:B-1----:R-:W-:-:S02]  /*17d0*/  IMAD.U32 R11, RZ, RZ, UR7 ;  /* 0x00000007ff0b7e24 */ /* 0x002fc4000f8e00ff */
[----:B------:R-:W-:Y:S02]  /*17e0*/  IMAD.MOV.U32 R12, RZ, RZ, 0x1 ;  /* 0x00000001ff0c7424 */ /* 0x000fe400078e00ff */
[----:B0-----:R-:W-:-:S07]  /*17f0*/  IMAD.MOV.U32 R13, RZ, RZ, RZ ;  /* 0x000000ffff0d7224 */ /* 0x001fce00078e00ff */
[----:B------:R-:W-:-:S07]  /*1800*/  LEPC R20, `(.L_x_1903) ;  /* 0x000000001014794e */ /* 0x000fce0000000000 */
[----:B--2--5:R-:W-:Y:S05]  /*1810*/  CALL.ABS.NOINC R14 ;  /* 0x000000000e007343 */ /* 0x024fea0003c00000 */
.L_x_1903:
[----:B------:R-:W-:Y:S05]  /*1820*/  BSYNC B6 ;  /* 0x0000000000067941 */ /* 0x000fea0003800000 */
.L_x_1902:
[----:B------:R-:W-:Y:S01]  /*1830*/  VIADD R25, R2, 0x400 ;  /* 0x0000040002197836 */ /* 0x000fe20000000000 */
[----:B------:R-:W-:Y:S04]  /*1840*/  BSSY B6, `(.L_x_1904) ;  /* 0x0000013000067945 */ /* 0x000fe80003800000 */
[----:B------:R-:W-:-:S13]  /*1850*/  LOP3.LUT P0, RZ, R25, 0x3ff, RZ, 0xc0, !PT ;  /* 0x000003ff19ff7812 */ /* 0x000fda000780c0ff */
[----:B------:R-:W-:Y:S05]  /*1860*/  @!P0 BRA `(.L_x_1905) ;  /* 0x0000000000408947 */ /* 0x000fea0003800000 */
[----:B------:R-:W-:Y:S01]  /*1870*/  MOV R0, 0x0 ;  /* 0x0000000000007802 */ /* 0x000fe20000000f00 */
[----:B------:R-:W-:Y:S01]  /*1880*/  ULDC.64 UR4, c[0x4][0xa8] ;  /* 0x01002a0000047ab9 */ /* 0x000fe20000000a00 */
[----:B------:R-:W-:Y:S01]  /*1890*/  ULDC.64 UR6, c[0x4][0x18] ;  /* 0x0100060000067ab9 */ /* 0x000fe20000000a00 */
[----:B------:R-:W-:Y:S01]  /*18a0*/  MOV R4, UR4 ;  /* 0x0000000400047c02 */ /* 0x000fe20008000f00 */
[----:B------:R0:W2:Y:S01]  /*18b0*/  LDC.64 R14, c[0x4][R0] ;  /* 0x01000000000e7b82 */ /* 0x0000a20000000a00 */
[----:B------:R-:W-:Y:S01]  /*18c0*/  IMAD.U32 R5, RZ, RZ, UR5 ;  /* 0x00000005ff057e24 */ /* 0x000fe2000f8e00ff */
[----:B------:R-:W-:Y:S01]  /*18d0*/  ULDC.64 UR4, c[0x4][0xb0] ;  /* 0x01002c0000047ab9 */ /* 0x000fe20000000a00 */
[----:B------:R-:W-:Y:S01]  /*18e0*/  MOV R10, UR6 ;  /* 0x00000006000a7c02 */ /* 0x000fe20008000f00 */
[----:B------:R-:W-:Y:S01]  /*18f0*/  IMAD.U32 R6, RZ, RZ, UR4 ;  /* 0x00000004ff067e24 */ /* 0x000fe2000f8e00ff */
[----:B------:R-:W-:Y:S01]  /*1900*/  MOV R13, RZ ;  /* 0x000000ff000d7202 */ /* 0x000fe20000000f00 */
[----:B------:R-:W-:-:S02]  /*1910*/  IMAD.U32 R7, RZ, RZ, UR5 ;  /* 0x00000005ff077e24 */ /* 0x000fc4000f8e00ff */
[----:B-1----:R-:W-:Y:S02]  /*1920*/  IMAD.U32 R11, RZ, RZ, UR7 ;  /* 0x00000007ff0b7e24 */ /* 0x002fe4000f8e00ff */
[----:B------:R-:W-:Y:S02]  /*1930*/  IMAD.MOV.U32 R8, RZ, RZ, 0x70 ;  /* 0x00000070ff087424 */ /* 0x000fe400078e00ff */
[----:B0-----:R-:W-:-:S07]  /*1940*/  IMAD.MOV.U32 R12, RZ, RZ, 0x1 ;  /* 0x00000001ff0c7424 */ /* 0x001fce00078e00ff */
[----:B------:R-:W-:-:S07]  /*1950*/  LEPC R20, `(.L_x_1905) ;  /* 0x000000001014794e */ /* 0x000fce0000000000 */
[----:B--2--5:R-:W-:Y:S05]  /*1960*/  CALL.ABS.NOINC R14 ;  /* 0x000000000e007343 */ /* 0x024fea0003c00000 */
.L_x_1905:
[----:B------:R-:W-:Y:S05]  /*1970*/  BSYNC B6 ;  /* 0x0000000000067941 */ /* 0x000fea0003800000 */
.L_x_1904:
[----:B------:R-:W-:Y:S01]  /*1980*/  ULDC.64 UR4, c[0x0][0x9f8] ;  /* 0x00027e0000047ab9 */ /* 0x000fe20000000a00 */
[----:B------:R-:W2:Y:S01]  /*1990*/  LDL R34, [R1+0x18] ;  /* 0x0000180001227983 */ /* 0x000ea20000100800 */
[----:B------:R-:W-:Y:S01]  /*19a0*/  ISETP.NE.U32.AND P0, PT, RZ, UR4, PT ;  /* 0x00000004ff007c0c */ /* 0x000fe2000bf05070 */
[----:B------:R-:W0:Y:S08]  /*19b0*/  LDC R0, c[0x0][0x428] ;  /* 0x00010a00ff007b82 */ /* 0x000e300000000800 */
[----:B------:R-:W3:Y:S01]  /*19c0*/  LDC.64 R74, c[0x0][0x2f0] ;  /* 0x0000bc00ff4a7b82 */ /* 0x000ee20000000a00 */
[----:B------:R-:W-:Y:S01]  /*19d0*/  ISETP.NE.AND.EX P0, PT, RZ, UR5, PT, P0 ;  /* 0x00000005ff007c0c */ /* 0x000fe2000bf05300 */
[----:B------:R-:W4:Y:S01]  /*19e0*/  LDL.LU R40, [R1] ;  /* 0x0000000001287983 */ /* 0x000f220000300800 */
[----:B------:R-:W-:Y:S01]  /*19f0*/  IMAD.IADD R14, R31, 0x1, R30 ;  /* 0x000000011f0e7824 */ /* 0x000fe200078e021e */
[----:B------:R-:W-:Y:S01]  /*1a00*/  ULDC.64 UR6, c[0x0][0xa08] ;  /* 0x0002820000067ab9 */ /* 0x000fe20000000a00 */
[----:B------:R-:W1:Y:S03]  /*1a10*/  S2R R20, SR_TID.X ;  /* 0x0000000000147919 */ /* 0x000e660000002100 */
[----:B------:R-:W2:Y:S06]  /*1a20*/  LDC.64 R72, c[0x0][0x3d8] ;  /* 0x0000f600ff487b82 */ /* 0x000eac0000000a00 */
[----:B------:R-:W-:-:S02]  /*1a30*/  @P0 IADD3 R4, P1, R32, UR4, RZ ;  /* 0x0000000420040c10 */ /* 0x000fc4000ff3e0ff */
[----:B------:R-:W4:Y:S02]  /*1a40*/  LDL R32, [R1+0x1c] ;  /* 0x00001c0001207983 */ /* 0x000f240000100800 */
[----:B------:R-:W-:Y:S01]  /*1a50*/  @P0 IADD3.X R5, R33, UR5, RZ, P1, !PT ;  /* 0x0000000521050c10 */ /* 0x000fe20008ffe4ff */
[----:B------:R-:W-:-:S04]  /*1a60*/  ULDC.64 UR4, c[0x0][0x2f8] ;  /* 0x0000be0000047ab9 */ /* 0x000fc80000000a00 */
[----:B------:R3:W4:Y:S01]  /*1a70*/  @P0 LDG.E R29, desc[UR40][R4.64] ;  /* 0x00000028041d0981 */ /* 0x000722000c1e1900 */
[----:B0-----:R-:W-:Y:S02]  /*1a80*/  ISETP.NE.AND P0, PT, R0, 0x1, PT ;  /* 0x000000010000780c */ /* 0x001fe40003f05270 */
[----:B------:R-:W-:Y:S02]  /*1a90*/  SHF.R.S32.HI R37, RZ, 0x1f, R14 ;  /* 0x0000001fff257819 */ /* 0x000fe4000001140e */
[----:B------:R-:W-:Y:S02]  /*1aa0*/  SHF.R.S32.HI R17, RZ, 0x1f, R16 ;  /* 0x0000001fff117819 */ /* 0x000fe40000011410 */
[----:B------:R-:W-:Y:S01]  /*1ab0*/  SHF.R.S32.HI R36, RZ, 0x1f, R19 ;  /* 0x0000001fff247819 */ /* 0x000fe20000011413 */
[-C--:B---3--:R-:W-:Y:S02]  /*1ac0*/  IMAD R6, R37, R74.reuse, RZ ;  /* 0x0000004a25067224 */ /* 0x088fe400078e02ff */
[----:B------:R-:W-:-:S04]  /*1ad0*/  IMAD.WIDE.U32 R4, R14, R74, RZ ;  /* 0x0000004a0e047225 */ /* 0x000fc800078e00ff */
[----:B------:R-:W0:Y:S01]  /*1ae0*/  @P0 LDC R3, c[0x0][0x42c] ;  /* 0x00010b00ff030b82 */ /* 0x000e220000000800 */
[----:B-1----:R-:W-:Y:S01]  /*1af0*/  SHF.R.U32.HI R38, RZ, 0x7, R20 ;  /* 0x00000007ff267819 */ /* 0x002fe20000011614 */
[----:B------:R-:W-:-:S03]  /*1b00*/  VIADD R21, R20, 0xffffff80 ;  /* 0xffffff8014157836 */ /* 0x000fc60000000000 */
[----:B------:R-:W-:Y:S02]  /*1b10*/  ISETP.NE.AND P6, PT, R38, 0x1, PT ;  /* 0x000000012600780c */ /* 0x000fe40003fc5270 */
[----:B------:R-:W-:Y:S01]  /*1b20*/  SHF.R.S32.HI R20, RZ, 0x1f, R21 ;  /* 0x0000001fff147819 */ /* 0x000fe20000011415 */
[----:B------:R-:W1:Y:S01]  /*1b30*/  @P0 LDC R7, c[0x0][0x430] ;  /* 0x00010c00ff070b82 */ /* 0x000e620000000800 */
[----:B------:R-:W3:Y:S02]  /*1b40*/  S2R R39, SR_TID.X ;  /* 0x0000000000277919 */ /* 0x000ee40000002100 */
[----:B------:R-:W-:-:S04]  /*1b50*/  LEA.HI R20, R20, R21, RZ, 0x2 ;  /* 0x0000001514147211 */ /* 0x000fc800078f10ff */
[----:B------:R-:W-:-:S05]  /*1b60*/  LOP3.LUT R20, R20, 0xfffffffc, RZ, 0xc0, !PT ;  /* 0xfffffffc14147812 */ /* 0x000fca00078ec0ff */
[----:B------:R-:W-:Y:S02]  /*1b70*/  IMAD.IADD R20, R21, 0x1, -R20 ;  /* 0x0000000115147824 */ /* 0x000fe400078e0a14 */
[----:B0-----:R-:W-:-:S03]  /*1b80*/  @P0 IMAD.HI.U32 R0, R154, R3, RZ ;  /* 0x000000039a000227 */ /* 0x001fc600078e00ff */
[----:B------:R-:W-:Y:S01]  /*1b90*/  SHF.L.U32 R56, R20, 0x2, RZ ;  /* 0x0000000214387819 */ /* 0x000fe200000006ff */
[----:B------:R-:W-:Y:S01]  /*1ba0*/  IMAD R3, R14, R75, R6 ;  /* 0x0000004b0e037224 */ /* 0x000fe200078e0206 */
[----:B-1----:R-:W-:-:S03]  /*1bb0*/  @P0 SHF.R.U32.HI R154, RZ, R7, R0 ;  /* 0x00000007ff9a0219 */ /* 0x002fc60000011600 */
[----:B------:R-:W-:Y:S01]  /*1bc0*/  IMAD.IADD R5, R5, 0x1, R3 ;  /* 0x0000000105057824 */ /* 0x000fe200078e0203 */
[----:B------:R-:W-:Y:S01]  /*1bd0*/  ISETP.NE.U32.AND P0, PT, RZ, UR6, PT ;  /* 0x00000006ff007c0c */ /* 0x000fe2000bf05070 */
[----:B------:R-:W-:Y:S01]  /*1be0*/  IMAD.WIDE.U32 R6, R19, R74, R16 ;  /* 0x0000004a13067225 */ /* 0x000fe200078e0010 */
[----:B------:R-:W-:Y:S02]  /*1bf0*/  SHF.R.S32.HI R9, RZ, 0x1f, R154 ;  /* 0x0000001fff097819 */ /* 0x000fe4000001149a */
[----:B------:R-:W-:Y:S01]  /*1c00*/  ISETP.NE.AND.EX P0, PT, RZ, UR7, PT, P0 ;  /* 0x00000007ff007c0c */ /* 0x000fe2000bf05300 */
[----:B------:R-:W-:-:S04]  /*1c10*/  IMAD.WIDE.U32 R4, R154, UR4, R4 ;  /* 0x000000049a047c25 */ /* 0x000fc8000f8e0004 */
[----:B------:R-:W-:-:S04]  /*1c20*/  IMAD R3, R9, UR4, RZ ;  /* 0x0000000409037c24 */ /* 0x000fc8000f8e02ff */
[----:B------:R-:W-:Y:S01]  /*1c30*/  IMAD R3, R154, UR5, R3 ;  /* 0x000000059a037c24 */ /* 0x000fe2000f8e0203 */
[----:B------:R-:W-:-:S03]  /*1c40*/  ULDC.64 UR4, c[0x0][0x300] ;  /* 0x0000c00000047ab9 */ /* 0x000fc60000000a00 */
[----:B------:R-:W-:Y:S01]  /*1c50*/  IMAD.IADD R5, R5, 0x1, R3 ;  /* 0x0000000105057824 */ /* 0x000fe200078e0203 */
[----:B------:R-:W-:Y:S02]  /*1c60*/  SHF.R.S32.HI R57, RZ, 0x1f, R56 ;  /* 0x0000001fff397819 */ /* 0x000fe40000011438 */
[----:B---3--:R-:W-:Y:S01]  /*1c70*/  IADD3 R39, R39, -0x80, RZ ;  /* 0xffffff8027277810 */ /* 0x008fe20007ffe0ff */
[----:B------:R-:W-:Y:S02]  /*1c80*/  VIADD R67, R16, 0x20 ;  /* 0x0000002010437836 */ /* 0x000fe40000000000 */
[----:B------:R-:W-:Y:S01]  /*1c90*/  VIADD R65, R38, 0x8 ;  /* 0x0000000826417836 */ /* 0x000fe20000000000 */
[----:B--2---:R-:W-:Y:S02]  /*1ca0*/  LOP3.LUT P1, RZ, R34, 0x4, RZ, 0xc0, !PT ;  /* 0x0000000422ff7812 */ /* 0x004fe4000782c0ff */
[----:B----4-:R-:W-:Y:S02]  /*1cb0*/  SEL R55, R29, RZ, !P0 ;  /* 0x000000ff1d377207 */ /* 0x010fe40004000000 */
[----:B------:R-:W-:-:S02]  /*1cc0*/  SHF.R.S32.HI R0, RZ, 0x1f, R29 ;  /* 0x0000001fff007819 */ /* 0x000fc4000001141d */
[----:B------:R-:W0:Y:S01]  /*1cd0*/  LDC R29, c[0x0][0x3d4] ;  /* 0x0000f500ff1d7b82 */ /* 0x000e220000000800 */
[----:B------:R-:W-:Y:S01]  /*1ce0*/  IMAD.WIDE.U32 R58, R55, UR4, R4 ;  /* 0x00000004373a7c25 */ /* 0x000fe2000f8e0004 */
[----:B------:R-:W-:Y:S02]  /*1cf0*/  SEL R10, R0, RZ, !P0 ;  /* 0x000000ff000a7207 */ /* 0x000fe40004000000 */
[----:B------:R-:W-:-:S03]  /*1d00*/  IADD3 R77, P0, R58, R6, RZ ;  /* 0x000000063a4d7210 */ /* 0x000fc60007f1e0ff */
[----:B------:R-:W-:Y:S01]  /*1d10*/  IMAD R0, R10, UR4, RZ ;  /* 0x000000040a007c24 */ /* 0x000fe2000f8e02ff */
[----:B------:R-:W1:Y:S03]  /*1d20*/  LDC.64 R4, c[0x0][0x3e8] ;  /* 0x0000fa00ff047b82 */ /* 0x000e660000000a00 */
[----:B------:R-:W-:Y:S01]  /*1d30*/  IMAD R3, R55, UR5, R0 ;  /* 0x0000000537037c24 */ /* 0x000fe2000f8e0200 */
[----:B------:R-:W-:Y:S05]  /*1d40*/  @!P6 WARPSYNC.ALL ;  /* 0x000000000000e948 */ /* 0x000fea0003800000 */
[----:B------:R-:W-:Y:S01]  /*1d50*/  ULDC.64 UR4, c[0x0][0x320] ;  /* 0x0000c80000047ab9 */ /* 0x000fe20000000a00 */
[----:B------:R-:W-:Y:S01]  /*1d60*/  IMAD R0, R36, R74, RZ ;  /* 0x0000004a24007224 */ /* 0x000fe200078e02ff */
[----:B------:R-:W-:Y:S01]  /*1d70*/  IADD3 R78, R59, R3, RZ ;  /* 0x000000033b4e7210 */ /* 0x000fe20007ffe0ff */
[----:B------:R-:W-:-:S02]  /*1d80*/  IMAD R9, R9, UR4, RZ ;  /* 0x0000000409097c24 */ /* 0x000fc4000f8e02ff */
[----:B------:R-:W-:Y:S02]  /*1d90*/  IMAD R11, R19, R75, R0 ;  /* 0x0000004b130b7224 */ /* 0x000fe400078e0200 */
[C---:B------:R-:W-:Y:S02]  /*1da0*/  IMAD R13, R154.reuse, UR5, R9 ;  /* 0x000000059a0d7c24 */ /* 0x040fe4000f8e0209 */
[----:B------:R-:W-:Y:S01]  /*1db0*/  IMAD.WIDE.U32 R8, R154, UR4, R16 ;  /* 0x000000049a087c25 */ /* 0x000fe2000f8e0010 */
[----:B------:R-:W-:Y:S01]  /*1dc0*/  ULDC.64 UR4, c[0x0][0x328] ;  /* 0x0000ca0000047ab9 */ /* 0x000fe20000000a00 */
[----:B------:R-:W-:Y:S02]  /*1dd0*/  IADD3.X R76, R78, R7, R11, P0, !PT ;  /* 0x000000074e4c7210 */ /* 0x000fe400007fe40b */
[----:B------:R-:W-:Y:S01]  /*1de0*/  IMAD R0, R36, R72, RZ ;  /* 0x0000004824007224 */ /* 0x000fe200078e02ff */
[----:B0-----:R-:W-:Y:S01]  /*1df0*/  ISETP.GE.AND P0, PT, R16, R29, PT ;  /* 0x0000001d1000720c */ /* 0x001fe20003f06270 */
[----:B------:R-:W-:-:S02]  /*1e00*/  IMAD R3, R10, UR4, RZ ;  /* 0x000000040a037c24 */ /* 0x000fc4000f8e02ff */
[----:B------:R-:W-:Y:S02]  /*1e10*/  IMAD.IADD R9, R9, 0x1, R13 ;  /* 0x0000000109097824 */ /* 0x000fe400078e020d */
[----:B------:R-:W-:Y:S02]  /*1e20*/  IMAD R15, R19, R73, R0 ;  /* 0x00000049130f7224 */ /* 0x000fe400078e0200 */
[----:B-1----:R-:W-:Y:S02]  /*1e30*/  IMAD R0, R36, R4, RZ ;  /* 0x0000000424007224 */ /* 0x002fe400078e02ff */
[----:B------:R-:W-:Y:S01]  /*1e40*/  IMAD R35, R55, UR5, R3 ;  /* 0x0000000537237c24 */ /* 0x000fe2000f8e0203 */
[----:B------:R-:W-:Y:S01]  /*1e50*/  SEL R3, R29, RZ, P0 ;  /* 0x000000ff1d037207 */ /* 0x000fe20000000000 */
[----:B------:R-:W-:Y:S01]  /*1e60*/  IMAD.WIDE.U32 R54, R55, UR4, R8 ;  /* 0x0000000437367c25 */ /* 0x000fe2000f8e0008 */
[----:B------:R-:W-:Y:S01]  /*1e70*/  LOP3.LUT R40, R40, 0xfffffffb, RZ, 0xc0, !PT ;  /* 0xfffffffb28287812 */ /* 0x000fe200078ec0ff */
[----:B------:R-:W-:-:S02]  /*1e80*/  ULDC UR4, c[0x0][0x2e4] ;  /* 0x0000b90000047ab9 */ /* 0x000fc40000000800 */
[----:B------:R-:W-:-:S04]  /*1e90*/  IMAD.WIDE.U32 R10, R19, R72, R16 ;  /* 0x00000048130a7225 */ /* 0x000fc800078e0010 */
[C---:B------:R-:W-:Y:S02]  /*1ea0*/  IMAD R21, R19.reuse, R5, R0 ;  /* 0x0000000513157224 */ /* 0x040fe400078e0200 */
[----:B------:R-:W-:-:S04]  /*1eb0*/  IMAD.WIDE.U32 R8, R19, R4, R56 ;  /* 0x0000000413087225 */ /* 0x000fc800078e0038 */
[----:B------:R-:W-:Y:S02]  /*1ec0*/  IMAD.IADD R11, R15, 0x1, R11 ;  /* 0x000000010f0b7824 */ /* 0x000fe400078e020b */
[----:B------:R-:W-:-:S04]  /*1ed0*/  IMAD.WIDE.U32 R6, R19, R72, R56 ;  /* 0x0000004813067225 */ /* 0x000fc800078e0038 */
[----:B------:R-:W-:Y:S02]  /*1ee0*/  IMAD.IADD R3, R16, 0x1, R3 ;  /* 0x0000000110037824 */ /* 0x000fe400078e0203 */
[----:B------:R-:W-:Y:S01]  /*1ef0*/  IMAD.IADD R9, R9, 0x1, R21 ;  /* 0x0000000109097824 */ /* 0x000fe200078e0215 */
[----:B------:R-:W-:Y:S01]  /*1f00*/  @P1 LOP3.LUT R40, R40, 0x4, RZ, 0xfc, !PT ;  /* 0x0000000428281812 */ /* 0x000fe200078efcff */
[----:B------:R-:W-:Y:S01]  /*1f10*/  IMAD.IADD R7, R7, 0x1, R15 ;  /* 0x0000000107077824 */ /* 0x000fe200078e020f */
[----:B-----5:R-:W-:Y:S01]  /*1f20*/  SHF.R.S32.HI R15, RZ, 0x1f, R24 ;  /* 0x0000001fff0f7819 */ /* 0x020fe20000011418 */
[----:B------:R-:W-:Y:S01]  /*1f30*/  IMAD.SHL.U32 R71, R34, 0x40, RZ ;  /* 0x0000004022477824 */ /* 0x000fe200078e00ff */
[----:B------:R-:W-:Y:S01]  /*1f40*/  SHF.R.S32.HI R0, RZ, 0x1f, R3 ;  /* 0x0000001fff007819 */ /* 0x000fe20000011403 */
[----:B------:R-:W-:-:S04]  /*1f50*/  IMAD.WIDE.U32 R52, R24, R72, R10 ;  /* 0x0000004818347225 */ /* 0x000fc800078e000a */
[----:B------:R-:W-:Y:S01]  /*1f60*/  IMAD.WIDE.U32 R10, R24, R4, R8 ;  /* 0x00000004180a7225 */ /* 0x000fe200078e0008 */
[----:B------:R-:W-:-:S03]  /*1f70*/  IADD3 R8, P1, R19, R14, RZ ;  /* 0x0000000e13087210 */ /* 0x000fc60007f3e0ff */
[----:B------:R-:W-:Y:S01]  /*1f80*/  VIADD R34, R19, 0x60 ;  /* 0x0000006013227836 */ /* 0x000fe20000000000 */
[----:B------:R-:W-:Y:S01]  /*1f90*/  LEA.HI R0, R0, R3, RZ, 0x3 ;  /* 0x0000000300007211 */ /* 0x000fe200078f18ff */
[----:B------:R-:W-:Y:S01]  /*1fa0*/  IMAD R3, R15, R72, RZ ;  /* 0x000000480f037224 */ /* 0x000fe200078e02ff */
[----:B------:R-:W-:Y:S01]  /*1fb0*/  LOP3.LUT R71, R71, 0x1c0, RZ, 0xc0, !PT ;  /* 0x000001c047477812 */ /* 0x000fe200078ec0ff */
[----:B------:R-:W-:Y:S01]  /*1fc0*/  IMAD.X R9, R36, 0x1, R37, P1 ;  /* 0x0000000124097824 */ /* 0x000fe200008e0625 */
[----:B------:R-:W-:Y:S01]  /*1fd0*/  SHF.R.S32.HI R66, RZ, 0x1f, R34 ;  /* 0x0000001fff427819 */ /* 0x000fe20000011422 */
[----:B------:R-:W-:Y:S01]  /*1fe0*/  VIADD R36, R19, 0x60 ;  /* 0x0000006013247836 */ /* 0x000fe20000000000 */
[----:B------:R-:W-:Y:S01]  /*1ff0*/  SHF.R.S32.HI R34, RZ, 0x1f, R39 ;  /* 0x0000001fff227819 */ /* 0x000fe20000011427 */
[----:B------:R-:W-:Y:S01]  /*2000*/  IMAD R33, R24, R73, R3 ;  /* 0x0000004918217224 */ /* 0x000fe200078e0203 */
[----:B------:R-:W-:Y:S02]  /*2010*/  SHF.R.U32.HI R68, RZ, 0x3, R71 ;  /* 0x00000003ff447819 */ /* 0x000fe40000011647 */
[----:B------:R-:W-:-:S02]  /*2020*/  LOP3.LUT R3, R71, 0x18, R16, 0xf8, !PT ;  /* 0x0000001847037812 */ /* 0x000fc400078ef810 */
[----:B------:R-:W-:Y:S02]  /*2030*/  LEA.HI R34, R34, R39, RZ, 0x5 ;  /* 0x0000002722227211 */ /* 0x000fe400078f28ff */
[----:B------:R-:W-:Y:S02]  /*2040*/  SHF.L.U32 R36, R36, 0x6, RZ ;  /* 0x0000000624247819 */ /* 0x000fe400000006ff */
[----:B------:R-:W-:Y:S02]  /*2050*/  LOP3.LUT R3, R3, R68, RZ, 0x3c, !PT ;  /* 0x0000004403037212 */ /* 0x000fe400078e3cff */
[----:B------:R-:W-:Y:S02]  /*2060*/  SHF.R.S32.HI R34, RZ, 0x5, R34 ;  /* 0x00000005ff227819 */ /* 0x000fe40000011422 */
[----:B------:R-:W-:Y:S01]  /*2070*/  LOP3.LUT R36, R36, 0x1c0, RZ, 0xc0, !PT ;  /* 0x000001c024247812 */ /* 0x000fe200078ec0ff */
[----:B------:R-:W-:Y:S01]  /*2080*/  IMAD.SHL.U32 R64, R29, 0x2, RZ ;  /* 0x000000021d407824 */ /* 0x000fe200078e00ff */
[----:B------:R-:W-:-:S02]  /*2090*/  LEA R63, R34, R3, 0x9 ;  /* 0x00000003223f7211 */ /* 0x000fc400078e48ff */
[--C-:B------:R-:W-:Y:S02]  /*20a0*/  LOP3.LUT R3, R71, 0x38, R0.reuse, 0xf8, !PT ;  /* 0x0000003847037812 */ /* 0x100fe400078ef800 */
[--C-:B------:R-:W-:Y:S02]  /*20b0*/  SHF.R.S32.HI R60, RZ, 0x3, R0.reuse ;  /* 0x00000003ff3c7819 */ /* 0x100fe40000011400 */
[----:B------:R-:W-:Y:S02]  /*20c0*/  LOP3.LUT R29, R0, 0xfffffff8, RZ, 0xc0, !PT ;  /* 0xfffffff8001d7812 */ /* 0x000fe400078ec0ff */
[----:B------:R-:W-:Y:S01]  /*20d0*/  LOP3.LUT R0, R36, 0x38, R0, 0xf8, !PT ;  /* 0x0000003824007812 */ /* 0x000fe200078ef800 */
[----:B------:R-:W-:Y:S01]  /*20e0*/  VIADD R36, R19, 0x60 ;  /* 0x0000006013247836 */ /* 0x000fe20000000000 */
[----:B------:R0:W-:Y:S03]  /*20f0*/  STL [R1], R40 ;  /* 0x0000002801007387 */ /* 0x0001e60000100800 */
[----:B------:R-:W-:-:S02]  /*2100*/  IMAD.SHL.U32 R36, R36, 0x40, RZ ;  /* 0x0000004024247824 */ /* 0x000fc400078e00ff */
[----:B------:R-:W-:-:S03]  /*2110*/  IMAD.WIDE.U32 R12, R19, R4, R16 ;  /* 0x00000004130c7225 */ /* 0x000fc600078e0010 */
[----:B------:R-:W-:Y:S01]  /*2120*/  LOP3.LUT R36, R36, 0x1c0, RZ, 0xc0, !PT ;  /* 0x000001c024247812 */ /* 0x000fe200078ec0ff */
[----:B------:R-:W-:Y:S01]  /*2130*/  IMAD R15, R15, R4, RZ ;  /* 0x000000040f0f7224 */ /* 0x000fe200078e02ff */
[----:B------:R-:W-:Y:S02]  /*2140*/  IADD3 R13, R21, R13, RZ ;  /* 0x0000000d150d7210 */ /* 0x000fe40007ffe0ff */
[----:B------:R-:W-:Y:S02]  /*2150*/  SHF.R.U32.HI R36, RZ, 0x3, R36 ;  /* 0x00000003ff247819 */ /* 0x000fe40000011624 */
[----:B------:R-:W-:Y:S01]  /*2160*/  LOP3.LUT R3, R3, R68, RZ, 0x3c, !PT ;  /* 0x0000004403037212 */ /* 0x000fe200078e3cff */
[----:B------:R-:W-:Y:S01]  /*2170*/  IMAD R15, R24, R5, R15 ;  /* 0x00000005180f7224 */ /* 0x000fe200078e020f */
[----:B------:R-:W-:Y:S01]  /*2180*/  LOP3.LUT R0, R0, R36, RZ, 0x3c, !PT ;  /* 0x0000002400007212 */ /* 0x000fe200078e3cff */
[----:B------:R-:W-:Y:S01]  /*2190*/  IMAD.WIDE.U32 R30, R24, R72, R6 ;  /* 0x00000048181e7225 */ /* 0x000fe200078e0006 */
[----:B------:R-:W-:-:S03]  /*21a0*/  SHF.L.U64.HI R70, R4, 0x7, R5 ;  /* 0x0000000704467819 */ /* 0x000fc60000010205 */
[----:B------:R-:W-:Y:S01]  /*21b0*/  IMAD.WIDE.U32 R20, R24, R4, R12 ;  /* 0x0000000418147225 */ /* 0x000fe200078e000c */
[----:B------:R-:W-:-:S03]  /*21c0*/  SHF.L.U64.HI R75, R74, 0x7, R75 ;  /* 0x000000074a4b7819 */ /* 0x000fc6000001024b */
[----:B------:R-:W-:Y:S01]  /*21d0*/  IMAD.SHL.U32 R69, R4, 0x80, RZ ;  /* 0x0000008004457824 */ /* 0x000fe200078e00ff */
[----:B------:R-:W-:Y:S01]  /*21e0*/  SHF.L.U64.HI R73, R72, 0x7, R73 ;  /* 0x0000000748497819 */ /* 0x000fe20000010249 */
[----:B------:R-:W-:Y:S01]  /*21f0*/  IMAD R4, R34, 0x200, R3 ;  /* 0x0000020022047824 */ /* 0x000fe200078e0203 */
[----:B------:R-:W-:Y:S01]  /*2200*/  SHF.L.U32 R72, R72, 0x7, RZ ;  /* 0x0000000748487819 */ /* 0x000fe200000006ff */
[----:B------:R-:W-:Y:S01]  /*2210*/  IMAD.IADD R3, R32, 0x1, R0 ;  /* 0x0000000120037824 */ /* 0x000fe200078e0200 */
[----:B------:R-:W-:Y:S01]  /*2220*/  ISETP.GE.AND P1, PT, R16, UR4, PT ;  /* 0x0000000410007c0c */ /* 0x000fe2000bf26270 */
[----:B------:R-:W-:Y:S01]  /*2230*/  IMAD.SHL.U32 R74, R74, 0x80, RZ ;  /* 0x000000804a4a7824 */ /* 0x000fe200078e00ff */
[----:B------:R-:W-:Y:S01]  /*2240*/  @!P6 BAR.SYNC.DEFER_BLOCKING 0x9, 0x100 ;  /* 0x024400000000eb1d */ /* 0x000fe20000010000 */
[----:B------:R-:W-:Y:S01]  /*2250*/  IMAD.IADD R62, R33, 0x1, R53 ;  /* 0x00000001213e7824 */ /* 0x000fe200078e0235 */
[----:B------:R-:W-:Y:S01]  /*2260*/  ISETP.GE.AND P2, PT, R67, UR4, PT ;  /* 0x0000000443007c0c */ /* 0x000fe2000bf46270 */
[----:B------:R-:W-:Y:S01]  /*2270*/  IMAD.IADD R61, R15, 0x1, R21 ;  /* 0x000000010f3d7824 */ /* 0x000fe200078e0215 */
[----:B------:R-:W-:Y:S01]  /*2280*/  IADD3 R6, R11, R15, RZ ;  /* 0x0000000f0b067210 */ /* 0x000fe20007ffe0ff */
[----:B------:R-:W-:Y:S01]  /*2290*/  IMAD.IADD R7, R31, 0x1, R33 ;  /* 0x000000011f077824 */ /* 0x000fe200078e0221 */
[----:B------:R-:W-:Y:S01]  /*22a0*/  SHF.R.S32.HI R5, RZ, 0x1f, R29 ;  /* 0x0000001fff057819 */ /* 0x000fe2000001141d */
[----:B0-----:R-:W-:-:S08]  /*22b0*/  IMAD.IADD R0, R55, 0x1, R35 ;  /* 0x0000000137007824 */ /* 0x001fd000078e0223 */
.L_x_1955:
[----:B------:R-:W2:Y:S01]  /*22c0*/  LDL R35, [R1+0x18] ;  /* 0x0000180001237983 */ /* 0x000ea20000100800 */
[----:B------:R-:W0:Y:S03]  /*22d0*/  LDC.64 R86, c[0x0][0x2f0] ;  /* 0x0000bc00ff567b82 */ /* 0x000e260000000a00 */
[----:B------:R-:W3:Y:S01]  /*22e0*/  LDL.LU R34, [R1] ;  /* 0x0000000001227983 */ /* 0x000ee20000300800 */
[----:B------:R-:W-:Y:S01]  /*22f0*/  IADD3 R32, R26, -0x1, RZ ;  /* 0xffffffff1a207810 */ /* 0x000fe20007ffe0ff */
[----:B------:R-:W-:Y:S05]  /*2300*/  YIELD ;  /* 0x0000000000007946 */ /* 0x000fea0003800000 */
[----:B------:R-:W1:Y:S01]  /*2310*/  LDC.64 R80, c[0x0][0x2d8] ;  /* 0x0000b600ff507b82 */ /* 0x000e620000000a00 */
[----:B------:R-:W-:Y:S01]  /*2320*/  SHF.R.S32.HI R79, RZ, 0x1f, R32 ;  /* 0x0000001fff4f7819 */ /* 0x000fe20000011420 */
[-C--:B------:R-:W-:Y:S01]  /*2330*/  IMAD R13, R75, R32.reuse, RZ ;  /* 0x000000204b0d7224 */ /* 0x080fe200078e02ff */
[----:B------:R-:W-:Y:S01]  /*2340*/  BSSY B0, `(.L_x_1906) ;  /* 0x00002d1000007945 */ /* 0x000fe20003800000 */
[----:B------:R-:W-:-:S04]  /*2350*/  IMAD.WIDE.U32 R84, R74, R32, RZ ;  /* 0x000000204a547225 */ /* 0x000fc800078e00ff */
[----:B------:R-:W-:Y:S01]  /*2360*/  IMAD R13, R79, R74, R13 ;  /* 0x0000004a4f0d7224 */ /* 0x000fe200078e020d */
[----:B------:R-:W4:Y:S01]  /*2370*/  LDC R88, c[0x0][0x3d4] ;  /* 0x0000f500ff587b82 */ /* 0x000f220000000800 */
[----:B------:R-:W-:Y:S02]  /*2380*/  IADD3 R15, P3, R77, R84, RZ ;  /* 0x000000544d0f7210 */ /* 0x000fe40007f7e0ff */
[----:B------:R-:W-:Y:S02]  /*2390*/  IMAD.IADD R85, R85, 0x1, R13 ;  /* 0x0000000155557824 */ /* 0x000fe400078e020d */
[----:B0-----:R-:W-:Y:S02]  /*23a0*/  IMAD R33, R87, 0x60, RZ ;  /* 0x0000006057217824 */ /* 0x001fe400078e02ff */
[----:B------:R-:W-:-:S04]  /*23b0*/  IMAD.WIDE.U32 R12, R86, 0x60, R84 ;  /* 0x00000060560c7825 */ /* 0x000fc800078e0054 */
[----:B------:R-:W-:Y:S01]  /*23c0*/  IMAD.X R26, R85, 0x1, R76, P3 ;  /* 0x00000001551a7824 */ /* 0x000fe200018e064c */
[----:B------:R-:W-:Y:S01]  /*23d0*/  IADD3 R14, P4, R77, R12, RZ ;  /* 0x0000000c4d0e7210 */ /* 0x000fe20007f9e0ff */
[----:B------:R-:W-:Y:S01]  /*23e0*/  IMAD R12, R22, 0x2000, R63 ;  /* 0x00002000160c7824 */ /* 0x000fe200078e023f */
[CC--:B-1----:R-:W-:Y:S02]  /*23f0*/  LEA R38, P3, R15.reuse, R80.reuse, 0x1 ;  /* 0x000000500f267211 */ /* 0x0c2fe400078608ff */
[----:B------:R-:W-:Y:S01]  /*2400*/  IADD3.X R13, R76, R13, R33, P4, !PT ;  /* 0x0000000d4c0d7210 */ /* 0x000fe200027fe421 */
[----:B------:R-:W-:Y:S01]  /*2410*/  IMAD R83, R12, 0x2, R25 ;  /* 0x000000020c537824 */ /* 0x000fe200078e0219 */
[C---:B------:R-:W-:Y:S02]  /*2420*/  LEA R36, P4, R14.reuse, R80, 0x1 ;  /* 0x000000500e247211 */ /* 0x040fe400078808ff */
[-C--:B------:R-:W-:Y:S01]  /*2430*/  LEA.HI.X R39, R15, R81.reuse, R26, 0x1, P3 ;  /* 0x000000510f277211 */ /* 0x080fe200018f0c1a */
[----:B------:R-:W-:Y:S01]  /*2440*/  IMAD.MOV.U32 R26, RZ, RZ, R32 ;  /* 0x000000ffff1a7224 */ /* 0x000fe200078e0020 */
[----:B------:R-:W-:-:S02]  /*2450*/  LEA.HI.X R37, R14, R81, R13, 0x1, P4 ;  /* 0x000000510e257211 */ /* 0x000fc400020f0c0d */
[----:B------:R-:W-:Y:S02]  /*2460*/  ISETP.GT.AND P4, PT, R32, R27, PT ;  /* 0x0000001b2000720c */ /* 0x000fe40003f84270 */
[----:B----4-:R-:W-:Y:S02]  /*2470*/  ISETP.GE.AND P3, PT, R88, 0x1, PT ;  /* 0x000000015800780c */ /* 0x010fe40003f66270 */
[----:B------:R-:W-:Y:S02]  /*2480*/  IADD3 R82, R12, 0x20, RZ ;  /* 0x000000200c527810 */ /* 0x000fe40007ffe0ff */
[----:B--2---:R-:W-:Y:S02]  /*2490*/  LOP3.LUT P5, RZ, R35, 0x4, RZ, 0xc0, !PT ;  /* 0x0000000423ff7812 */ /* 0x004fe400078ac0ff */
[----:B---3--:R-:W-:-:S05]  /*24a0*/  LOP3.LUT R34, R34, 0xfffffffd, RZ, 0xc0, !PT ;  /* 0xfffffffd22227812 */ /* 0x008fca00078ec0ff */
[----:B------:R-:W-:-:S05]  /*24b0*/  @P4 LOP3.LUT R34, R34, 0x2, RZ, 0xfc, !PT ;  /* 0x0000000222224812 */ /* 0x000fca00078efcff */
[----:B------:R0:W-:Y:S01]  /*24c0*/  STL [R1], R34 ;  /* 0x0000002201007387 */ /* 0x0001e20000100800 */
[----:B------:R-:W-:-:S05]  /*24d0*/  @P5 VIADD R82, R12, 0xffffffe0 ;  /* 0xffffffe00c525836 */ /* 0x000fca0000000000 */
[----:B------:R-:W-:Y:S01]  /*24e0*/  LEA R82, R82, R25, 0x1 ;  /* 0x0000001952527211 */ /* 0x000fe200078e08ff */
[----:B------:R-:W-:Y:S06]  /*24f0*/  @!P3 BRA `(.L_x_1907) ;  /* 0x00000028006cb947 */ /* 0x000fec0003800000 */
[----:B------:R-:W-:Y:S01]  /*2500*/  ULDC.U8 UR4, c[0x0][0x3f0] ;  /* 0x0000fc0000047ab9 */ /* 0x000fe20000000000 */
[-C--:B------:R-:W-:Y:S01]  /*2510*/  IMAD R13, R73, R32.reuse, RZ ;  /* 0x00000020490d7224 */ /* 0x080fe200078e02ff */
[----:B------:R-:W-:Y:S01]  /*2520*/  ISETP.NE.AND P3, PT, RZ, UR4, PT ;  /* 0x00000004ff007c0c */ /* 0x000fe2000bf65270 */
[----:B------:R-:W-:Y:S02]  /*2530*/  IMAD R12, R70, R32, RZ ;  /* 0x00000020460c7224 */ /* 0x000fe400078e02ff */
[C---:B------:R-:W-:Y:S02]  /*2540*/  IMAD R13, R79.reuse, R72, R13 ;  /* 0x000000484f0d7224 */ /* 0x040fe400078e020d */
[----:B------:R-:W-:Y:S02]  /*2550*/  IMAD R90, R26, -0x80, R28 ;  /* 0xffffff801a5a7824 */ /* 0x000fe400078e021c */
[----:B------:R-:W-:Y:S02]  /*2560*/  IMAD R79, R79, R69, R12 ;  /* 0x000000454f4f7224 */ /* 0x000fe400078e020c */
[----:B------:R-:W-:Y:S01]  /*2570*/  IMAD.WIDE.U32 R46, R72, R32, RZ ;  /* 0x00000020482e7225 */ /* 0x000fe200078e00ff */
[----:B------:R-:W-:-:S03]  /*2580*/  VIMNMX R90, R90, 0x80, PT ;  /* 0x000000805a5a7848 */ /* 0x000fc60003fe0100 */
        /* <DEDUP_REMOVED lines=20> */
[----:B------:R-:W-:-:S04]  /*26d0*/  IADD3 R15, P3, R10, R44, RZ ;  /* 0x0000002c0a0f7210 */ /* 0x000fc80007f7e0ff */
[----:B------:R-:W-:Y:S02]  /*26e0*/  IADD3.X R48, R79, R6, RZ, P3, !PT ;  /* 0x000000064f307210 */ /* 0x000fe40001ffe4ff */
        /* <DEDUP_REMOVED lines=14> */
.L_x_1910:
[----:B------:R-:W-:Y:S05]  /*27d0*/  BSYNC B1 ;  /* 0x0000000000017941 */ /* 0x000fea0003800000 */
.L_x_1909:
[----:B0-----:R-:W-:Y:S01]  /*27e0*/  VIADD R12, R19, 0x60 ;  /* 0x00000060130c7836 */ /* 0x001fe20000000000 */
[----:B------:R-:W-:Y:S01]  /*27f0*/  BSSY B1, `(.L_x_1911) ;  /* 0x0000022000017945 */ /* 0x000fe20003800000 */
[----:B-----5:R-:W-:Y:S01]  /*2800*/  IMAD.MOV.U32 R86, RZ, RZ, R48 ;  /* 0x000000ffff567224 */ /* 0x020fe200078e0030 */
[----:B------:R-:W-:Y:S02]  /*2810*/  MOV R87, R49 ;  /* 0x0000003100577202 */ /* 0x000fe40000000f00 */
[----:B------:R-:W-:-:S13]  /*2820*/  ISETP.GE.AND P5, PT, R12, R90, PT ;  /* 0x0000005a0c00720c */ /* 0x000fda0003fa6270 */
        /* <DEDUP_REMOVED lines=30> */
.L_x_1912:
[----:B------:R-:W-:Y:S05]  /*2a10*/  BSYNC B1 ;  /* 0x0000000000017941 */ /* 0x000fea0003800000 */
.L_x_1911:
[----:B0-----:R-:W-:Y:S01]  /*2a20*/  IMAD.MOV.U32 R13, RZ, RZ, R81 ;  /* 0x000000ffff0d7224 */ /* 0x001fe200078e0051 */
[----:B------:R-:W-:Y:S01]  /*2a30*/  MOV R12, R80 ;  /* 0x00000050000c7202 */ /* 0x000fe20000000f00 */
[----:B------:R-:W-:Y:S01]  /*2a40*/  IMAD.MOV.U32 R15, RZ, RZ, R85 ;  /* 0x000000ffff0f7224 */ /* 0x000fe200078e0055 */
[----:B------:R-:W-:Y:S02]  /*2a50*/  PRMT R87, R87, 0x5410, R86 ;  /* 0x0000541057577816 */ /* 0x000fe40000000056 */
[----:B------:R-:W-:Y:S01]  /*2a60*/  PRMT R95, R12, 0x5410, R13 ;  /* 0x000054100c5f7816 */ /* 0x000fe2000000000d */
[----:B------:R-:W-:Y:S01]  /*2a70*/  IMAD.MOV.U32 R12, RZ, RZ, R50 ;  /* 0x000000ffff0c7224 */ /* 0x000fe200078e0032 */
[----:B------:R-:W-:Y:S01]  /*2a80*/  PRMT R86, R87, 0x7610, R86 ;  /* 0x0000761057567816 */ /* 0x000fe20000000056 */
[----:B------:R-:W-:Y:S01]  /*2a90*/  IMAD.MOV.U32 R13, RZ, RZ, R51 ;  /* 0x000000ffff0d7224 */ /* 0x000fe200078e0033 */
[----:B------:R-:W-:Y:S02]  /*2aa0*/  MOV R14, R84 ;  /* 0x00000054000e7202 */ /* 0x000fe40000000f00 */
[----:B------:R-:W-:-:S02]  /*2ab0*/  ISETP.NE.AND P3, PT, R157, 0x3, PT ;  /* 0x000000039d00780c */ /* 0x000fc40003f65270 */
[----:B------:R-:W-:Y:S01]  /*2ac0*/  PRMT R87, R12, 0x7610, R87 ;  /* 0x000076100c577816 */ /* 0x000fe20000000057 */
[----:B-----5:R-:W-:Y:S01]  /*2ad0*/  IMAD.MOV.U32 R12, RZ, RZ, R32 ;  /* 0x000000ffff0c7224 */ /* 0x020fe200078e0020 */
[----:B------:R-:W-:Y:S01]  /*2ae0*/  PRMT R86, R86, 0x5410, R13 ;  /* 0x0000541056567816 */ /* 0x000fe2000000000d */
        /* <DEDUP_REMOVED lines=10> */
[----:B------:R-:W-:Y:S02]  /*2b90*/  PRMT R45, R12, 0x5410, R13 ;  /* 0x000054100c2d7816 */ /* 0x000fe4000000000d */
[----:B------:R-:W-:Y:S01]  /*2ba0*/  PRMT R47, R14, 0x5410, R15 ;  /* 0x000054100e2f7816 */ /* 0x000fe2000000000f */
[----:B------:R-:W-:Y:S06]  /*2bb0*/  @!P3 BRA `(.L_x_1913) ;  /* 0x000000000004b947 */ /* 0x000fec0003800000 */
[----:B------:R-:W-:Y:S01]  /*2bc0*/  BPT.TRAP 0x1 ;  /* 0x000000040000795c */ /* 0x000fe20000300000 */
.L_x_1913:
[----:B------:R-:W-:Y:S01]  /*2bd0*/  IMAD R79, R22, 0x8, R2 ;  /* 0x00000008164f7824 */ /* 0x000fe200078e0202 */
[----:B------:R-:W-:Y:S01]  /*2be0*/  SHF.L.U32 R91, R156, 0x1f, RZ ;  /* 0x0000001f9c5b7819 */ /* 0x000fe200000006ff */
[----:B------:R-:W-:Y:S03]  /*2bf0*/  BSSY B1, `(.L_x_1914) ;  /* 0x0000003000017945 */ /* 0x000fe60003800000 */
[----:B------:R-:W0:Y:S02]  /*2c00*/  SYNCS.PHASECHK.TRANS64.TRYWAIT P6, [R79+URZ+0x16890], R91 ;  /* 0x0168905b4f0075a7 */ /* 0x000e2400080c017f */
[----:B0-----:R-:W-:Y:S05]  /*2c10*/  @!P6 BRA `(.L_x_1915) ;  /* 0x0000015000e0e947 */ /* 0x001fea0003800000 */
.L_x_2155:
[----:B------:R-:W-:Y:S05]  /*2c20*/  BSYNC B1 ;  /* 0x0000000000017941 */ /* 0x000fea0003800000 */
.L_x_1914:
        /* <DEDUP_REMOVED lines=49> */
.L_x_1921:
[----:B------:R-:W-:Y:S05]  /*2f40*/  BSYNC B3 ;  /* 0x0000000000037941 */ /* 0x000fea0003800000 */
.L_x_1920:
[----:B--2---:R1:W-:Y:S02]  /*2f50*/  STG.E.128 desc[UR40][R38.64], R12 ;  /* 0x0000000c26007986 */ /* 0x0043e4000c101d28 */
.L_x_1919:
[----:B------:R-:W-:Y:S05]  /*2f60*/  BSYNC B2 ;  /* 0x0000000000027941 */ /* 0x000fea0003800000 */
.L_x_1918:
[----:B------:R-:W-:Y:S05]  /*2f70*/  @P2 BRA `(.L_x_1917) ;  /* 0x0000000000c02947 */ /* 0x000fea0003800000 */
[----:B-1----:R1:W2:Y:S01]  /*2f80*/  LDS.128 R12, [R82+0xe000] ;  /* 0x00e00000520c7984 */ /* 0x0022a20000000c00 */
[----:B------:R-:W-:Y:S01]  /*2f90*/  IADD3 R81, R56, 0x10, RZ ;  /* 0x0000001038517810 */ /* 0x000fe20007ffe0ff */
[----:B------:R-:W-:Y:S03]  /*2fa0*/  BSSY B2, `(.L_x_1922) ;  /* 0x000002c000027945 */ /* 0x000fe60003800000 */
        /* <DEDUP_REMOVED lines=43> */
.L_x_1923:
[----:B------:R-:W-:Y:S05]  /*3260*/  BSYNC B2 ;  /* 0x0000000000027941 */ /* 0x000fea0003800000 */
.L_x_1922:
[----:B--2---:R2:W-:Y:S02]  /*3270*/  STG.E.128 desc[UR40][R38.64+0x40], R12 ;  /* 0x0000400c26007986 */ /* 0x0045e4000c101d28 */
.L_x_1917:
[----:B------:R-:W-:Y:S05]  /*3280*/  BSYNC B1 ;  /* 0x0000000000017941 */ /* 0x000fea0003800000 */
.L_x_1916:
        /* <DEDUP_REMOVED lines=48> */
.L_x_1928:
[----:B------:R-:W-:Y:S05]  /*3590*/  BSYNC B2 ;  /* 0x0000000000027941 */ /* 0x000fea0003800000 */
.L_x_1927:
[----:B--2---:R3:W-:Y:S02]  /*35a0*/  STG.E.128 desc[UR40][R36.64], R12 ;  /* 0x0000000c24007986 */ /* 0x0047e4000c101d28 */
.L_x_1926:
[----:B------:R-:W-:Y:S05]  /*35b0*/  BSYNC B1 ;  /* 0x0000000000017941 */ /* 0x000fea0003800000 */
.L_x_1925:
[----:B------:R-:W-:Y:S05]  /*35c0*/  @P2 BRA `(.L_x_1924) ;  /* 0x0000001800a02947 */ /* 0x000fea0003800000 */
[----:B-123--:R1:W2:Y:S01]  /*35d0*/  LDS.128 R12, [R82+0x11000] ;  /* 0x01100000520c7984 */ /* 0x00e2a20000000c00 */
[----:B------:R-:W-:Y:S01]  /*35e0*/  VIADD R39, R56, 0x10 ;  /* 0x0000001038277836 */ /* 0x000fe20000000000 */
[----:B------:R-:W-:Y:S04]  /*35f0*/  BSSY B1, `(.L_x_1929) ;  /* 0x000002c000017945 */ /* 0x000fe80003800000 */
[----:B------:R-:W-:-:S13]  /*3600*/  ISETP.GE.AND P4, PT, R39, R88, PT ;  /* 0x000000582700720c */ /* 0x000fda0003f86270 */
[----:B-1----:R-:W-:Y:S05]  /*3610*/  @P4 BRA `(.L_x_1930) ;  /* 0x0000000000a44947 */ /* 0x002fea0003800000 */
[--C-:B------:R-:W-:Y:S02]  /*3620*/  SHF.R.U64 R39, R32, 0x10, R33.reuse ;  /* 0x0000001020277819 */ /* 0x100fe40000001221 */
[----:B------:R-:W-:Y:S02]  /*3630*/  SHF.R.U32.HI R38, RZ, 0x10, R33 ;  /* 0x00000010ff267819 */ /* 0x000fe40000011621 */
[--C-:B------:R-:W-:Y:S01]  /*3640*/  SHF.R.U64 R33, R34, 0x10, R35.reuse ;  /* 0x0000001022217819 */ /* 0x100fe20000001223 */
[----:B------:R-:W-:Y:S01]  /*3650*/  HADD2.F32 R34, -RZ, R39.H0_H0 ;  /* 0x20000027ff227230 */ /* 0x000fe20000004100 */
[----:B------:R-:W-:Y:S01]  /*3660*/  SHF.R.U32.HI R40, RZ, 0x10, R35 ;  /* 0x00000010ff287819 */ /* 0x000fe20000011623 */
[----:B------:R-:W-:Y:S01]  /*3670*/  HADD2.F32 R38, -RZ, R38.H0_H0 ;  /* 0x20000026ff267230 */ /* 0x000fe20000004100 */
[----:B--2---:R-:W-:Y:S01]  /*3680*/  MOV R32, R14 ;  /* 0x0000000e00207202 */ /* 0x004fe20000000f00 */
[----:B------:R-:W-:Y:S02]  /*3690*/  HADD2.F32 R35, -RZ, R33.H0_H0 ;  /* 0x20000021ff237230 */ /* 0x000fe40000004100 */
[----:B------:R-:W-:-:S02]  /*36a0*/  HADD2.F32 R14, -RZ, R13.H1_H1 ;  /* 0x3000000dff0e7230 */ /* 0x000fc40000004100 */
[----:B------:R-:W-:Y:S02]  /*36b0*/  HADD2.F32 R13, -RZ, R13.H0_H0 ;  /* 0x2000000dff0d7230 */ /* 0x000fe40000004100 */
[----:B------:R-:W-:Y:S02]  /*36c0*/  HADD2.F32 R40, -RZ, R40.H0_H0 ;  /* 0x20000028ff287230 */ /* 0x000fe40000004100 */
[-C--:B------:R-:W-:Y:S01]  /*36d0*/  FMUL.FTZ R42, R14, R35.reuse ;  /* 0x000000230e2a7220 */ /* 0x080fe20000410000 */
[--C-:B------:R-:W-:Y:S02]  /*36e0*/  HADD2.F32 R33, -RZ, R15.reuse.H1_H1 ;  /* 0x3000000fff217230 */ /* 0x100fe40000004100 */
[C---:B------:R-:W-:Y:S01]  /*36f0*/  FMUL.FTZ R35, R13.reuse, R35 ;  /* 0x000000230d237220 */ /* 0x040fe20000410000 */
[----:B------:R-:W-:Y:S02]  /*3700*/  HADD2.F32 R15, -RZ, R15.H0_H0 ;  /* 0x2000000fff0f7230 */ /* 0x000fe40000004100 */
[----:B------:R-:W-:Y:S01]  /*3710*/  FFMA.FTZ R42, R13, R34, -R42 ;  /* 0x000000220d2a7223 */ /* 0x000fe2000001082a */
[----:B------:R-:W-:-:S02]  /*3720*/  HADD2.F32 R13, -RZ, R12.H1_H1 ;  /* 0x3000000cff0d7230 */ /* 0x000fc40000004100 */
[----:B------:R-:W-:Y:S01]  /*3730*/  FFMA.FTZ R39, R14, R34, R35 ;  /* 0x000000220e277223 */ /* 0x000fe20000010023 */
[-C--:B------:R-:W-:Y:S01]  /*3740*/  FMUL.FTZ R46, R33, R40.reuse ;  /* 0x00000028212e7220 */ /* 0x080fe20000410000 */
[--C-:B------:R-:W-:Y:S02]  /*3750*/  HADD2.F32 R34, -RZ, R45.reuse.H0_H0 ;  /* 0x2000002dff227230 */ /* 0x100fe40000004100 */
[C---:B------:R-:W-:Y:S01]  /*3760*/  FMUL.FTZ R40, R15.reuse, R40 ;  /* 0x000000280f287220 */ /* 0x040fe20000410000 */
[----:B------:R-:W-:Y:S02]  /*3770*/  HADD2.F32 R45, -RZ, R45.H1_H1 ;  /* 0x3000002dff2d7230 */ /* 0x000fe40000004100 */
[-C--:B------:R-:W-:Y:S01]  /*3780*/  FFMA.FTZ R46, R15, R38.reuse, -R46 ;  /* 0x000000260f2e7223 */ /* 0x080fe2000001082e */
[----:B------:R-:W-:Y:S02]  /*3790*/  HADD2.F32 R14, -RZ, R32.H1_H1 ;  /* 0x30000020ff0e7230 */ /* 0x000fe40000004100 */
[----:B------:R-:W-:Y:S01]  /*37a0*/  FFMA.FTZ R43, R33, R38, R40 ;  /* 0x00000026212b7223 */ /* 0x000fe20000010028 */
[----:B------:R-:W-:-:S02]  /*37b0*/  HADD2.F32 R12, -RZ, R12.H0_H0 ;  /* 0x2000000cff0c7230 */ /* 0x000fc40000004100 */
[CC--:B------:R-:W-:Y:S01]  /*37c0*/  FMUL.FTZ R35, R13.reuse, R34.reuse ;  /* 0x000000220d237220 */ /* 0x0c0fe20000410000 */
[----:B------:R-:W-:Y:S02]  /*37d0*/  HADD2.F32 R32, -RZ, R32.H0_H0 ;  /* 0x20000020ff207230 */ /* 0x000fe40000004100 */
        /* <DEDUP_REMOVED lines=13> */
.L_x_1930:
[----:B------:R-:W-:Y:S05]  /*38b0*/  BSYNC B1 ;  /* 0x0000000000017941 */ /* 0x000fea0003800000 */
.L_x_1929:
[----:B--2---:R1:W-:Y:S01]  /*38c0*/  STG.E.128 desc[UR40][R36.64+0x40], R12 ;  /* 0x0000400c24007986 */ /* 0x0043e2000c101d28 */
[----:B------:R-:W-:Y:S05]  /*38d0*/  BRA `(.L_x_1924) ;  /* 0x0000001400dc7947 */ /* 0x000fea0003800000 */
.L_x_1908:
        /* <DEDUP_REMOVED lines=29> */
[----:B------:R-:W-:Y:S01]  /*3ab0*/  MOV R47, R89 ;  /* 0x00000059002f7202 */ /* 0x000fe20000000f00 */
[----:B------:R-:W-:Y:S01]  /*3ac0*/  IMAD.MOV.U32 R45, RZ, RZ, R79 ;  /* 0x000000ffff2d7224 */ /* 0x000fe200078e004f */
[----:B------:R-:W-:Y:S01]  /*3ad0*/  ULDC.64 UR4, c[0x0][0x3c8] ;  /* 0x0000f20000047ab9 */ /* 0x000fe20000000a00 */
        /* <DEDUP_REMOVED lines=16> */
.L_x_1932:
[----:B------:R-:W-:Y:S05]  /*3be0*/  BSYNC B1 ;  /* 0x0000000000017941 */ /* 0x000fea0003800000 */
.L_x_1931:
[----:B-----5:R-:W-:Y:S01]  /*3bf0*/  IMAD.MOV.U32 R44, RZ, RZ, R38 ;  /* 0x000000ffff2c7224 */ /* 0x020fe200078e0026 */
[----:B------:R-:W-:Y:S01]  /*3c00*/  MOV R46, R36 ;  /* 0x00000024002e7202 */ /* 0x000fe20000000f00 */
[----:B------:R-:W-:Y:S01]  /*3c10*/  IMAD.MOV.U32 R45, RZ, RZ, R39 ;  /* 0x000000ffff2d7224 */ /* 0x000fe200078e0027 */
[----:B------:R-:W-:Y:S01]  /*3c20*/  ISETP.NE.AND P3, PT, R157, 0x3, PT ;  /* 0x000000039d00780c */ /* 0x000fe20003f65270 */
[----:B------:R-:W-:-:S03]  /*3c30*/  IMAD.MOV.U32 R47, RZ, RZ, R37 ;  /* 0x000000ffff2f7224 */ /* 0x000fc600078e0025 */
        /* <DEDUP_REMOVED lines=10> */
[----:B------:R-:W-:Y:S01]  /*3ce0*/  MOV R46, R12 ;  /* 0x0000000c002e7202 */ /* 0x000fe20000000f00 */
        /* <DEDUP_REMOVED lines=8> */
[----:B------:R-:W-:Y:S02]  /*3d70*/  MOV R46, R32 ;  /* 0x00000020002e7202 */ /* 0x000fe40000000f00 */
[----:B------:R-:W-:Y:S02]  /*3d80*/  PRMT R102, R102, 0x5410, R44 ;  /* 0x0000541066667816 */ /* 0x000fe4000000002c */
[----:B------:R-:W-:Y:S02]  /*3d90*/  PRMT R107, R45, 0x7610, R107 ;  /* 0x000076102d6b7816 */ /* 0x000fe4000000006b */
[----:B------:R-:W-:Y:S02]  /*3da0*/  PRMT R106, R46, 0x7610, R106 ;  /* 0x000076102e6a7816 */ /* 0x000fe4000000006a */
[----:B------:R-:W-:Y:S01]  /*3db0*/  PRMT R109, R47, 0x7610, R109 ;  /* 0x000076102f6d7816 */ /* 0x000fe2000000006d */
[----:B------:R-:W-:Y:S06]  /*3dc0*/  @!P3 BRA `(.L_x_1933) ;  /* 0x000000000004b947 */ /* 0x000fec0003800000 */
[----:B------:R-:W-:Y:S01]  /*3dd0*/  BPT.TRAP 0x1 ;  /* 0x000000040000795c */ /* 0x000fe20000300000 */
.L_x_1933:
[----:B------:R-:W-:Y:S01]  /*3de0*/  IMAD R79, R22, 0x8, R2 ;  /* 0x00000008164f7824 */ /* 0x000fe200078e0202 */
[----:B------:R-:W-:Y:S01]  /*3df0*/  SHF.L.U32 R91, R156, 0x1f, RZ ;  /* 0x0000001f9c5b7819 */ /* 0x000fe200000006ff */
[----:B------:R-:W0:Y:S01]  /*3e00*/  LDC R93, c[0x0][0x2e4] ;  /* 0x0000b900ff5d7b82 */ /* 0x000e220000000800 */
[----:B------:R-:W-:Y:S02]  /*3e10*/  BSSY B1, `(.L_x_1934) ;  /* 0x0000004000017945 */ /* 0x000fe40003800000 */
[----:B------:R-:W1:Y:S01]  /*3e20*/  SYNCS.PHASECHK.TRANS64.TRYWAIT P5, [R79+URZ+0x16890], R91 ;  /* 0x0168905b4f0075a7 */ /* 0x000e6200080a017f */
[----:B0-----:R-:W-:Y:S01]  /*3e30*/  IMAD.IADD R95, R93, 0x1, -R64 ;  /* 0x000000015d5f7824 */ /* 0x001fe200078e0a40 */
[----:B-1----:R-:W-:Y:S06]  /*3e40*/  @!P5 BRA `(.L_x_1935) ;  /* 0x000001400068d947 */ /* 0x002fec0003800000 */
.L_x_2156:
[----:B------:R-:W-:Y:S05]  /*3e50*/  BSYNC B1 ;  /* 0x0000000000017941 */ /* 0x000fea0003800000 */
.L_x_1934:
        /* <DEDUP_REMOVED lines=10> */
[----:B------:R-:W-:-:S04]  /*3f00*/  SEL R44, R64, R95, !P0 ;  /* 0x0000005f402c7207 */ /* 0x000fc80004000000 */
[----:B------:R-:W-:-:S04]  /*3f10*/  IADD3 R97, R97, R89, RZ ;  /* 0x0000005961617210 */ /* 0x000fc80007ffe0ff */
[----:B------:R-:W-:Y:S01]  /*3f20*/  IADD3.X R94, R78, R97, R5, P5, P6 ;  /* 0x000000614e5e7210 */ /* 0x000fe20002fec405 */
[----:B-1----:R-:W-:Y:S01]  /*3f30*/  VIADD R47, R45, 0xffffff80 ;  /* 0xffffff802d2f7836 */ /* 0x002fe20000000000 */
[----:B------:R-:W-:-:S04]  /*3f40*/  SHF.R.S32.HI R45, RZ, 0x1f, R44 ;  /* 0x0000001fff2d7819 */ /* 0x000fc8000001142c */
[----:B------:R-:W-:Y:S02]  /*3f50*/  LEA.HI R45, R45, R44, RZ, 0x4 ;  /* 0x0000002c2d2d7211 */ /* 0x000fe400078f20ff */
[----:B------:R-:W-:Y:S02]  /*3f60*/  SHF.R.S32.HI R46, RZ, 0x1f, R47 ;  /* 0x0000001fff2e7819 */ /* 0x000fe4000001142f */
[----:B------:R-:W-:Y:S02]  /*3f70*/  LEA.HI.SX32 R45, R45, R60, 0x1c ;  /* 0x0000003c2d2d7211 */ /* 0x000fe400078fe2ff */
[----:B------:R-:W-:-:S03]  /*3f80*/  LEA.HI R46, R46, R47, RZ, 0x5 ;  /* 0x0000002f2e2e7211 */ /* 0x000fc600078f28ff */
[----:B------:R-:W-:Y:S01]  /*3f90*/  IMAD.SHL.U32 R96, R45, 0x8, RZ ;  /* 0x000000082d607824 */ /* 0x000fe200078e00ff */
[----:B------:R-:W-:-:S04]  /*3fa0*/  SHF.R.S32.HI R46, RZ, 0x5, R46 ;  /* 0x00000005ff2e7819 */ /* 0x000fc8000001142e */
[----:B------:R-:W-:-:S04]  /*3fb0*/  LOP3.LUT R45, R71, 0x38, R96, 0xf8, !PT ;  /* 0x00000038472d7812 */ /* 0x000fc800078ef860 */
[----:B------:R-:W-:-:S05]  /*3fc0*/  LOP3.LUT R45, R45, R68, RZ, 0x3c, !PT ;  /* 0x000000442d2d7212 */ /* 0x000fca00078e3cff */
[----:B------:R-:W-:Y:S01]  /*3fd0*/  IMAD R47, R46, 0x200, R45 ;  /* 0x000002002e2f7824 */ /* 0x000fe200078e022d */
[----:B------:R-:W-:-:S03]  /*3fe0*/  LEA R45, R22, R4, 0xd ;  /* 0x00000004162d7211 */ /* 0x000fc600078e68ff */
[----:B------:R-:W-:Y:S02]  /*3ff0*/  IMAD R47, R22, 0x2000, R47 ;  /* 0x00002000162f7824 */ /* 0x000fe400078e022f */
[--C-:B------:R-:W-:Y:S02]  /*4000*/  IMAD R45, R45, 0x2, R2.reuse ;  /* 0x000000022d2d7824 */ /* 0x100fe400078e0202 */
[----:B------:R-:W-:-:S04]  /*4010*/  IMAD R48, R47, 0x2, R2 ;  /* 0x000000022f307824 */ /* 0x000fc800078e0202 */
[----:B------:R-:W1:Y:S04]  /*4020*/  LDS.128 R44, [R45+0xe400] ;  /* 0x00e400002d2c7984 */ /* 0x000e680000000c00 */
[----:B------:R-:W2:Y:S01]  /*4030*/  LDS.128 R48, [R48+0xe400] ;  /* 0x00e4000030307984 */ /* 0x000ea20000000c00 */
[----:B------:R-:W-:Y:S05]  /*4040*/  @P4 BRA `(.L_x_1939) ;  /* 0x00000004004c4947 */ /* 0x000fea0003800000 */
[--C-:B------:R-:W-:Y:S01]  /*4050*/  SHF.R.U64 R32, R32, 0x10, R33.reuse ;  /* 0x0000001020207819 */ /* 0x100fe20000001221 */
[----:B------:R-:W-:Y:S01]  /*4060*/  HADD2.F32 R109, -RZ, R109.H0_H0 ;  /* 0x2000006dff6d7230 */ /* 0x000fe20000004100 */
[----:B------:R-:W-:Y:S01]  /*4070*/  SHF.R.U32.HI R33, RZ, 0x10, R33 ;  /* 0x00000010ff217819 */ /* 0x000fe20000011621 */
[----:B------:R-:W-:Y:S01]  /*4080*/  HADD2.F32 R104, -RZ, R104.H0_H0 ;  /* 0x20000068ff687230 */ /* 0x000fe20000004100 */
[--C-:B------:R-:W-:Y:S02]  /*4090*/  SHF.R.U64 R12, R12, 0x10, R13.reuse ;  /* 0x000000100c0c7819 */ /* 0x100fe4000000120d */
[----:B------:R-:W-:Y:S01]  /*40a0*/  SHF.R.U32.HI R103, RZ, 0x10, R13 ;  /* 0x00000010ff677819 */ /* 0x000fe2000001160d */
[----:B------:R-:W-:Y:S01]  /*40b0*/  HADD2.F32 R110, -RZ, R33.H0_H0 ;  /* 0x20000021ff6e7230 */ /* 0x000fe20000004100 */
[----:B------:R-:W-:Y:S02]  /*40c0*/  SHF.R.U64 R13, R14, 0x10, R15 ;  /* 0x000000100e0d7819 */ /* 0x000fe4000000120f */
[--C-:B------:R-:W-:Y:S01]  /*40d0*/  SHF.R.U64 R14, R34, 0x10, R35.reuse ;  /* 0x00000010220e7819 */ /* 0x100fe20000001223 */
[----:B-1----:R-:W-:Y:S01]  /*40e0*/  HADD2.F32 R34, -RZ, R45.H0_H0 ;  /* 0x2000002dff227230 */ /* 0x002fe20000004100 */
[----:B------:R-:W-:Y:S01]  /*40f0*/  SHF.R.U32.HI R105, RZ, 0x10, R35 ;  /* 0x00000010ff697819 */ /* 0x000fe20000011623 */
[--C-:B--2---:R-:W-:Y:S01]  /*4100*/  HADD2.F32 R35, -RZ, R49.reuse.H0_H0 ;  /* 0x20000031ff237230 */ /* 0x104fe20000004100 */
[----:B------:R-:W-:Y:S01]  /*4110*/  SHF.R.U32.HI R15, RZ, 0x10, R15 ;  /* 0x00000010ff0f7819 */ /* 0x000fe2000001160f */
[----:B------:R-:W-:-:S02]  /*4120*/  HADD2.F32 R49, -RZ, R49.H1_H1 ;  /* 0x30000031ff317230 */ /* 0x000fc40000004100 */
[CC--:B------:R-:W-:Y:S01]  /*4130*/  FMUL.FTZ R112, R34.reuse, R109.reuse ;  /* 0x0000006d22707220 */ /* 0x0c0fe20000410000 */
[----:B------:R-:W-:Y:S02]  /*4140*/  HADD2.F32 R45, -RZ, R45.H1_H1 ;  /* 0x3000002dff2d7230 */ /* 0x000fe40000004100 */
[----:B------:R-:W-:Y:S01]  /*4150*/  FMUL.FTZ R33, R35, R109 ;  /* 0x0000006d23217220 */ /* 0x000fe20000410000 */
[----:B------:R-:W-:Y:S02]  /*4160*/  HADD2.F32 R108, -RZ, R103.H0_H0 ;  /* 0x20000067ff6c7230 */ /* 0x000fe40000004100 */
[-C--:B------:R-:W-:Y:S01]  /*4170*/  FMUL.FTZ R114, R49, R110.reuse ;  /* 0x0000006e31727220 */ /* 0x080fe20000410000 */
[----:B------:R-:W-:Y:S02]  /*4180*/  HADD2.F32 R103, -RZ, R32.H0_H0 ;  /* 0x20000020ff677230 */ /* 0x000fe40000004100 */
[----:B------:R-:W-:Y:S01]  /*4190*/  FMUL.FTZ R110, R45, R110 ;  /* 0x0000006e2d6e7220 */ /* 0x000fe20000410000 */
[-C--:B------:R-:W-:Y:S01]  /*41a0*/  FFMA.FTZ R33, R34, R104.reuse, -R33 ;  /* 0x0000006822217223 */ /* 0x080fe20000010821 */
[----:B------:R-:W-:Y:S01]  /*41b0*/  FFMA.FTZ R34, R35, R104, R112 ;  /* 0x0000006823227223 */ /* 0x000fe20000010070 */
[-C--:B------:R-:W-:Y:S01]  /*41c0*/  FFMA.FTZ R104, R45, R108.reuse, -R114 ;  /* 0x0000006c2d687223 */ /* 0x080fe20000010872 */
[----:B------:R-:W-:Y:S01]  /*41d0*/  FFMA.FTZ R35, R49, R108, R110 ;  /* 0x0000006c31237223 */ /* 0x000fe2000001006e */
[----:B------:R-:W-:-:S02]  /*41e0*/  HADD2.F32 R112, -RZ, R107.H0_H0 ;  /* 0x2000006bff707230 */ /* 0x000fc40000004100 */
[----:B------:R-:W-:Y:S01]  /*41f0*/  HADD2.F32 R49, -RZ, R51.H0_H0 ;  /* 0x20000033ff317230 */ /* 0x000fe20000004100 */
[----:B------:R-:W-:Y:S01]  /*4200*/  F2FP.F16.F32.PACK_AB R33, R104, R33 ;  /* 0x000000216821723e */ /* 0x000fe200000000ff */
[----:B------:R-:W-:Y:S02]  /*4210*/  HADD2.F32 R45, -RZ, R47.H0_H0 ;  /* 0x2000002fff2d7230 */ /* 0x000fe40000004100 */
[----:B------:R-:W-:Y:S02]  /*4220*/  HADD2.F32 R51, -RZ, R51.H1_H1 ;  /* 0x30000033ff337230 */ /* 0x000fe40000004100 */
[-C--:B------:R-:W-:Y:S01]  /*4230*/  FMUL.FTZ R116, R49, R112.reuse ;  /* 0x0000007031747220 */ /* 0x080fe20000410000 */
[----:B------:R-:W-:Y:S02]  /*4240*/  HADD2.F32 R114, -RZ, R105.H0_H0 ;  /* 0x20000069ff727230 */ /* 0x000fe40000004100 */
[----:B------:R-:W-:Y:S01]  /*4250*/  FMUL.FTZ R112, R45, R112 ;  /* 0x000000702d707220 */ /* 0x000fe20000410000 */
[----:B------:R-:W-:-:S02]  /*4260*/  HADD2.F32 R108, -RZ, R107.H1_H1 ;  /* 0x3000006bff6c7230 */ /* 0x000fc40000004100 */
[----:B------:R-:W-:Y:S02]  /*4270*/  HADD2.F32 R47, -RZ, R47.H1_H1 ;  /* 0x3000002fff2f7230 */ /* 0x000fe40000004100 */
[----:B------:R-:W-:Y:S01]  /*4280*/  FMUL.FTZ R118, R51, R114 ;  /* 0x0000007233767220 */ /* 0x000fe20000410000 */
[----:B------:R-:W-:Y:S02]  /*4290*/  HADD2.F32 R110, -RZ, R15.H0_H0 ;  /* 0x2000000fff6e7230 */ /* 0x000fe40000004100 */
[-C--:B------:R-:W-:Y:S01]  /*42a0*/  FFMA.FTZ R15, R45, R108.reuse, -R116 ;  /* 0x0000006c2d0f7223 */ /* 0x080fe20000010874 */
[----:B------:R-:W-:Y:S01]  /*42b0*/  FFMA.FTZ R45, R49, R108, R112 ;  /* 0x0000006c312d7223 */ /* 0x000fe20000010070 */
[C---:B------:R-:W-:Y:S01]  /*42c0*/  FMUL.FTZ R114, R47.reuse, R114 ;  /* 0x000000722f727220 */ /* 0x040fe20000410000 */
[--C-:B------:R-:W-:Y:S02]  /*42d0*/  HADD2.F32 R49, -RZ, R106.reuse.H1_H1 ;  /* 0x3000006aff317230 */ /* 0x100fe40000004100 */
[----:B------:R-:W-:Y:S01]  /*42e0*/  FFMA.FTZ R108, R47, R110, -R118 ;  /* 0x0000006e2f6c7223 */ /* 0x000fe20000010876 */
[----:B------:R-:W-:-:S02]  /*42f0*/  HADD2.F32 R106, -RZ, R106.H0_H0 ;  /* 0x2000006aff6a7230 */ /* 0x000fc40000004100 */
[----:B------:R-:W-:Y:S01]  /*4300*/  FFMA.FTZ R110, R51, R110, R114 ;  /* 0x0000006e336e7223 */ /* 0x000fe20000010072 */
[----:B------:R-:W-:Y:S02]  /*4310*/  HADD2.F32 R47, -RZ, R48.H0_H0 ;  /* 0x20000030ff2f7230 */ /* 0x000fe40000004100 */
[----:B------:R-:W-:Y:S01]  /*4320*/  HADD2.F32 R32, -RZ, R44.H0_H0 ;  /* 0x2000002cff207230 */ /* 0x000fe20000004100 */
[----:B------:R-:W-:Y:S01]  /*4330*/  F2FP.F16.F32.PACK_AB R15, R108, R15 ;  /* 0x0000000f6c0f723e */ /* 0x000fe200000000ff */
[----:B------:R-:W-:Y:S02]  /*4340*/  HADD2.F32 R48, -RZ, R48.H1_H1 ;  /* 0x30000030ff307230 */ /* 0x000fe40000004100 */
[-C--:B------:R-:W-:Y:S01]  /*4350*/  FMUL.FTZ R105, R47, R106.reuse ;  /* 0x0000006a2f697220 */ /* 0x080fe20000410000 */
[----:B------:R-:W-:Y:S02]  /*4360*/  HADD2.F32 R44, -RZ, R44.H1_H1 ;  /* 0x3000002cff2c7230 */ /* 0x000fe40000004100 */
[----:B------:R-:W-:Y:S01]  /*4370*/  FMUL.FTZ R106, R32, R106 ;  /* 0x0000006a206a7220 */ /* 0x000fe20000410000 */
[----:B------:R-:W-:-:S02]  /*4380*/  HADD2.F32 R51, -RZ, R12.H0_H0 ;  /* 0x2000000cff337230 */ /* 0x000fc40000004100 */
[----:B------:R-:W-:Y:S01]  /*4390*/  FMUL.FTZ R107, R48, R103 ;  /* 0x00000067306b7220 */ /* 0x000fe20000410000 */
[----:B------:R-:W-:Y:S01]  /*43a0*/  FFMA.FTZ R12, R32, R49, -R105 ;  /* 0x00000031200c7223 */ /* 0x000fe20000010869 */
[C---:B------:R-:W-:Y:S01]  /*43b0*/  FMUL.FTZ R103, R44.reuse, R103 ;  /* 0x000000672c677220 */ /* 0x040fe20000410000 */
[----:B------:R-:W-:Y:S01]  /*43c0*/  FFMA.FTZ R32, R47, R49, R106 ;  /* 0x000000312f207223 */ /* 0x000fe2000001006a */
[-C--:B------:R-:W-:Y:S01]  /*43d0*/  FFMA.FTZ R47, R44, R51.reuse, -R107 ;  /* 0x000000332c2f7223 */ /* 0x080fe2000001086b */
[----:B------:R-:W-:Y:S02]  /*43e0*/  HADD2.F32 R44, -RZ, R50.H0_H0 ;  /* 0x20000032ff2c7230 */ /* 0x000fe40000004100 */
[----:B------:R-:W-:Y:S01]  /*43f0*/  FFMA.FTZ R105, R48, R51, R103 ;  /* 0x0000003330697223 */ /* 0x000fe20000010067 */
[----:B------:R-:W-:Y:S01]  /*4400*/  HADD2.F32 R103, -RZ, R14.H0_H0 ;  /* 0x2000000eff677230 */ /* 0x000fe20000004100 */
[----:B------:R-:W-:Y:S01]  /*4410*/  F2FP.F16.F32.PACK_AB R110, R110, R45 ;  /* 0x0000002d6e6e723e */ /* 0x000fe200000000ff */
[----:B------:R-:W-:Y:S01]  /*4420*/  HADD2.F32 R51, -RZ, R102.H1_H1 ;  /* 0x30000066ff337230 */ /* 0x000fe20000004100 */
[----:B------:R-:W-:Y:S01]  /*4430*/  MOV R45, R33 ;  /* 0x00000021002d7202 */ /* 0x000fe20000000f00 */
[----:B------:R-:W-:Y:S01]  /*4440*/  HADD2.F32 R14, -RZ, R46.H0_H0 ;  /* 0x2000002eff0e7230 */ /* 0x000fe20000004100 */
[----:B------:R-:W-:Y:S01]  /*4450*/  F2FP.F16.F32.PACK_AB R48, R105, R32 ;  /* 0x000000206930723e */ /* 0x000fe200000000ff */
[----:B------:R-:W-:-:S02]  /*4460*/  HADD2.F32 R50, -RZ, R50.H1_H1 ;  /* 0x30000032ff327230 */ /* 0x000fc40000004100 */
[-C--:B------:R-:W-:Y:S01]  /*4470*/  FMUL.FTZ R107, R44, R51.reuse ;  /* 0x000000332c6b7220 */ /* 0x080fe20000410000 */
[----:B------:R-:W-:Y:S02]  /*4480*/  HADD2.F32 R46, -RZ, R46.H1_H1 ;  /* 0x3000002eff2e7230 */ /* 0x000fe40000004100 */
[----:B------:R-:W-:Y:S01]  /*4490*/  FMUL.FTZ R51, R14, R51 ;  /* 0x000000330e337220 */ /* 0x000fe20000410000 */
[----:B------:R-:W-:Y:S02]  /*44a0*/  HADD2.F32 R49, -RZ, R102.H0_H0 ;  /* 0x20000066ff317230 */ /* 0x000fe40000004100 */
[-C--:B------:R-:W-:Y:S01]  /*44b0*/  FMUL.FTZ R109, R50, R103.reuse ;  /* 0x00000067326d7220 */ /* 0x080fe20000410000 */
[----:B------:R-:W-:Y:S02]  /*44c0*/  HADD2.F32 R13, -RZ, R13.H0_H0 ;  /* 0x2000000dff0d7230 */ /* 0x000fe40000004100 */
[----:B------:R-:W-:Y:S01]  /*44d0*/  FMUL.FTZ R103, R46, R103 ;  /* 0x000000672e677220 */ /* 0x000fe20000410000 */
[-C--:B------:R-:W-:Y:S01]  /*44e0*/  FFMA.FTZ R51, R44, R49.reuse, R51 ;  /* 0x000000312c337223 */ /* 0x080fe20000010033 */
[----:B------:R-:W-:-:S02]  /*44f0*/  FFMA.FTZ R107, R14, R49, -R107 ;  /* 0x000000310e6b7223 */ /* 0x000fc4000001086b */
[-C--:B------:R-:W-:Y:S01]  /*4500*/  FFMA.FTZ R50, R50, R13.reuse, R103 ;  /* 0x0000000d32327223 */ /* 0x080fe20000010067 */
[----:B------:R-:W-:Y:S01]  /*4510*/  FFMA.FTZ R46, R46, R13, -R109 ;  /* 0x0000000d2e2e7223 */ /* 0x000fe2000001086d */
[----:B------:R-:W-:Y:S01]  /*4520*/  F2FP.F16.F32.PACK_AB R44, R47, R12 ;  /* 0x0000000c2f2c723e */ /* 0x000fe200000000ff */
[----:B------:R-:W-:Y:S01]  /*4530*/  IMAD.MOV.U32 R47, RZ, RZ, R15 ;  /* 0x000000ffff2f7224 */ /* 0x000fe200078e000f */
[----:B------:R-:W-:Y:S02]  /*4540*/  F2FP.F16.F32.PACK_AB R49, R35, R34 ;  /* 0x000000222331723e */ /* 0x000fe400000000ff */
[----:B------:R-:W-:Y:S01]  /*4550*/  F2FP.F16.F32.PACK_AB R50, R50, R51 ;  /* 0x000000333232723e */ /* 0x000fe200000000ff */
[----:B------:R-:W-:Y:S01]  /*4560*/  IMAD.MOV.U32 R51, RZ, RZ, R110 ;  /* 0x000000ffff337224 */ /* 0x000fe200078e006e */
[----:B------:R-:W-:-:S07]  /*4570*/  F2FP.F16.F32.PACK_AB R46, R46, R107 ;  /* 0x0000006b2e2e723e */ /* 0x000fce00000000ff */
.L_x_1939:
[----:B------:R-:W-:Y:S05]  /*4580*/  BSYNC B2 ;  /* 0x0000000000027941 */ /* 0x000fea0003800000 */
.L_x_1938:
        /* <DEDUP_REMOVED lines=12> */
.L_x_1937:
[----:B------:R-:W-:Y:S05]  /*4650*/  BSYNC B1 ;  /* 0x0000000000017941 */ /* 0x000fea0003800000 */
.L_x_1936:
[----:B-1----:R-:W-:Y:S02]  /*4660*/  VIADD R13, R19, 0x60 ;  /* 0x00000060130d7836 */ /* 0x002fe40000000000 */
[-C--:B------:R-:W-:Y:S02]  /*4670*/  IMAD R12, R66, R86.reuse, RZ ;  /* 0x00000056420c7224 */ /* 0x080fe400078e02ff */
[C---:B------:R-:W-:Y:S01]  /*4680*/  IMAD.WIDE.U32 R84, R13.reuse, R86, R84 ;  /* 0x000000560d547225 */ /* 0x040fe200078e0054 */
[----:B------:R-:W-:-:S03]  /*4690*/  ISETP.GE.OR P5, PT, R13, R90, P1 ;  /* 0x0000005a0d00720c */ /* 0x000fc60000fa6670 */
[----:B------:R-:W-:-:S10]  /*46a0*/  IMAD R47, R13, R87, R12 ;  /* 0x000000570d2f7224 */ /* 0x000fd400078e020c */
[----:B------:R-:W-:Y:S05]  /*46b0*/  @P5 BRA `(.L_x_1924) ;  /* 0x0000000800645947 */ /* 0x000fea0003800000 */
[----:B------:R-:W2:Y:S01]  /*46c0*/  LDL R14, [R1+0x1c] ;  /* 0x00001c00010e7983 */ /* 0x000ea20000100800 */
[----:B------:R-:W-:Y:S01]  /*46d0*/  IADD3 R47, R85, R47, RZ ;  /* 0x0000002f552f7210 */ /* 0x000fe20007ffe0ff */
[C---:B------:R-:W-:Y:S01]  /*46e0*/  VIADD R15, R19.reuse, 0x60 ;  /* 0x00000060130f7836 */ /* 0x040fe20000000000 */
[----:B------:R-:W-:Y:S01]  /*46f0*/  IADD3 R12, P5, P6, R58, R84, R29 ;  /* 0x000000543a0c7210 */ /* 0x000fe20007ebe01d */
[----:B------:R-:W-:Y:S01]  /*4700*/  VIADD R32, R19, 0x60 ;  /* 0x0000006013207836 */ /* 0x000fe20000000000 */
[----:B------:R-:W-:Y:S01]  /*4710*/  SEL R95, R64, R95, !P0 ;  /* 0x0000005f405f7207 */ /* 0x000fe20004000000 */
[----:B------:R-:W-:Y:S01]  /*4720*/  IMAD.SHL.U32 R15, R15, 0x40, RZ ;  /* 0x000000400f0f7824 */ /* 0x000fe200078e00ff */
[----:B------:R-:W-:Y:S01]  /*4730*/  IADD3.X R13, R78, R47, R5, P5, P6 ;  /* 0x0000002f4e0d7210 */ /* 0x000fe20002fec405 */
[----:B------:R-:W-:Y:S01]  /*4740*/  BSSY B1, `(.L_x_1940) ;  /* 0x000006c000017945 */ /* 0x000fe20003800000 */
[----:B------:R-:W-:Y:S02]  /*4750*/  LEA R44, P5, R12, R80, 0x1 ;  /* 0x000000500c2c7211 */ /* 0x000fe400078a08ff */
[----:B------:R-:W-:-:S02]  /*4760*/  SHF.L.U32 R32, R32, 0x6, RZ ;  /* 0x0000000620207819 */ /* 0x000fc400000006ff */
[----:B------:R-:W-:Y:S01]  /*4770*/  LEA.HI.X R45, R12, R81, R13, 0x1, P5 ;  /* 0x000000510c2d7211 */ /* 0x000fe200028f0c0d */
[----:B------:R-:W-:Y:S01]  /*4780*/  IMAD R13, R22, 0x2000, R3 ;  /* 0x00002000160d7824 */ /* 0x000fe200078e0203 */
[----:B------:R-:W-:Y:S02]  /*4790*/  SHF.R.S32.HI R12, RZ, 0x1f, R95 ;  /* 0x0000001fff0c7819 */ /* 0x000fe4000001145f */
[----:B------:R-:W-:Y:S01]  /*47a0*/  LOP3.LUT R15, R15, 0x1c0, RZ, 0xc0, !PT ;  /* 0x000001c00f0f7812 */ /* 0x000fe200078ec0ff */
[----:B------:R-:W-:Y:S01]  /*47b0*/  IMAD R13, R13, 0x2, R2 ;  /* 0x000000020d0d7824 */ /* 0x000fe200078e0202 */
[----:B------:R-:W-:Y:S02]  /*47c0*/  LEA.HI R95, R12, R95, RZ, 0x4 ;  /* 0x0000005f0c5f7211 */ /* 0x000fe400078f20ff */
[----:B------:R-:W-:Y:S02]  /*47d0*/  LOP3.LUT R32, R32, 0x1c0, RZ, 0xc0, !PT ;  /* 0x000001c020207812 */ /* 0x000fe400078ec0ff */
[----:B------:R-:W-:-:S02]  /*47e0*/  LEA.HI.SX32 R49, R95, R60, 0x1c ;  /* 0x0000003c5f317211 */ /* 0x000fc400078fe2ff */
[----:B------:R-:W-:-:S03]  /*47f0*/  SHF.R.U32.HI R15, RZ, 0x3, R15 ;  /* 0x00000003ff0f7819 */ /* 0x000fc6000001160f */
[----:B------:R-:W-:-:S05]  /*4800*/  IMAD.SHL.U32 R49, R49, 0x8, RZ ;  /* 0x0000000831317824 */ /* 0x000fca00078e00ff */
[----:B------:R-:W-:-:S04]  /*4810*/  LOP3.LUT R12, R32, 0x38, R49, 0xf8, !PT ;  /* 0x00000038200c7812 */ /* 0x000fc800078ef831 */
[----:B------:R-:W-:-:S05]  /*4820*/  LOP3.LUT R12, R12, R15, RZ, 0x3c, !PT ;  /* 0x0000000f0c0c7212 */ /* 0x000fca00078e3cff */
[----:B--2---:R-:W-:-:S05]  /*4830*/  IMAD.IADD R15, R14, 0x1, R12 ;  /* 0x000000010e0f7824 */ /* 0x004fca00078e020c */
[----:B------:R-:W-:-:S05]  /*4840*/  LEA R15, R22, R15, 0xd ;  /* 0x0000000f160f7211 */ /* 0x000fca00078e68ff */
[----:B------:R-:W-:Y:S02]  /*4850*/  IMAD R32, R15, 0x2, R2 ;  /* 0x000000020f207824 */ /* 0x000fe400078e0202 */
[----:B------:R-:W1:Y:S04]  /*4860*/  LDS.128 R12, [R13+0xe400] ;  /* 0x00e400000d0c7984 */ /* 0x000e680000000c00 */
[----:B------:R-:W2:Y:S01]  /*4870*/  LDS.128 R32, [R32+0xe400] ;  /* 0x00e4000020207984 */ /* 0x000ea20000000c00 */
[----:B------:R-:W-:Y:S05]  /*4880*/  @P4 BRA `(.L_x_1941) ;  /* 0x00000004005c4947 */ /* 0x000fea0003800000 */
[----:B------:R-:W-:Y:S01]  /*4890*/  SHF.R.U64 R46, R36, 0x10, R37 ;  /* 0x00000010242e7819 */ /* 0x000fe20000001225 */
[----:B------:R-:W-:Y:S01]  /*48a0*/  HADD2.F32 R51, -RZ, R101.H1_H1 ;  /* 0x30000065ff337230 */ /* 0x000fe20000004100 */
[----:B------:R-:W-:Y:S01]  /*48b0*/  SHF.R.U64 R36, R38, 0x10, R39 ;  /* 0x0000001026247819 */ /* 0x000fe20000001227 */
[----:B-1----:R-:W-:Y:S01]  /*48c0*/  IMAD.MOV.U32 R38, RZ, RZ, R12 ;  /* 0x000000ffff267224 */ /* 0x002fe200078e000c */
[----:B--2---:R-:W-:Y:S01]  /*48d0*/  MOV R12, R33 ;  /* 0x00000021000c7202 */ /* 0x004fe20000000f00 */
[----:B------:R-:W-:Y:S01]  /*48e0*/  IMAD.MOV.U32 R33, RZ, RZ, R15 ;  /* 0x000000ffff217224 */ /* 0x000fe200078e000f */
[--C-:B------:R-:W-:Y:S01]  /*48f0*/  SHF.R.U32.HI R48, RZ, 0x10, R41.reuse ;  /* 0x00000010ff307819 */ /* 0x100fe20000011629 */
[--C-:B------:R-:W-:Y:S01]  /*4900*/  HADD2.F32 R15, -RZ, R13.reuse.H1_H1 ;  /* 0x3000000dff0f7230 */ /* 0x100fe20000004100 */
[----:B------:R-:W-:Y:S01]  /*4910*/  SHF.R.U64 R40, R40, 0x10, R41 ;  /* 0x0000001028287819 */ /* 0x000fe20000001229 */
[----:B------:R-:W-:Y:S01]  /*4920*/  IMAD.MOV.U32 R41, RZ, RZ, R35 ;  /* 0x000000ffff297224 */ /* 0x000fe200078e0023 */
[----:B------:R-:W-:Y:S01]  /*4930*/  SHF.R.U32.HI R87, RZ, 0x10, R39 ;  /* 0x00000010ff577819 */ /* 0x000fe20000011627 */
[----:B------:R-:W-:Y:S01]  /*4940*/  IMAD.MOV.U32 R39, RZ, RZ, R32 ;  /* 0x000000ffff277224 */ /* 0x000fe200078e0020 */
[----:B------:R-:W-:Y:S01]  /*4950*/  SHF.R.U32.HI R50, RZ, 0x10, R37 ;  /* 0x00000010ff327819 */ /* 0x000fe20000011625 */
[--C-:B------:R-:W-:Y:S01]  /*4960*/  HADD2.F32 R32, -RZ, R12.reuse.H0_H0 ;  /* 0x2000000cff207230 */ /* 0x100fe20000004100 */
[--C-:B------:R-:W-:Y:S01]  /*4970*/  SHF.R.U64 R37, R42, 0x10, R43.reuse ;  /* 0x000000102a257819 */ /* 0x100fe2000000122b */
[----:B------:R-:W-:Y:S01]  /*4980*/  HADD2.F32 R35, -RZ, R12.H1_H1 ;  /* 0x3000000cff237230 */ /* 0x000fe20000004100 */
[----:B------:R-:W-:Y:S01]  /*4990*/  SHF.R.U32.HI R86, RZ, 0x10, R43 ;  /* 0x00000010ff567819 */ /* 0x000fe2000001162b */
[----:B------:R-:W-:-:S02]  /*49a0*/  HADD2.F32 R12, -RZ, R13.H0_H0 ;  /* 0x2000000dff0c7230 */ /* 0x000fc40000004100 */
[-C--:B------:R-:W-:Y:S01]  /*49b0*/  FMUL.FTZ R13, R32, R51.reuse ;  /* 0x00000033200d7220 */ /* 0x080fe20000410000 */
[----:B------:R-:W-:Y:S02]  /*49c0*/  HADD2.F32 R48, -RZ, R48.H0_H0 ;  /* 0x20000030ff307230 */ /* 0x000fe40000004100 */
[----:B------:R-:W-:Y:S02]  /*49d0*/  HADD2.F32 R43, -RZ, R99.H1_H1 ;  /* 0x30000063ff2b7230 */ /* 0x000fe40000004100 */
[C---:B------:R-:W-:Y:S01]  /*49e0*/  FMUL.FTZ R51, R12.reuse, R51 ;  /* 0x000000330c337220 */ /* 0x040fe20000410000 */
[----:B------:R-:W-:Y:S02]  /*49f0*/  HADD2.F32 R42, -RZ, R50.H0_H0 ;  /* 0x20000032ff2a7230 */ /* 0x000fe40000004100 */
[-C--:B------:R-:W-:Y:S01]  /*4a00*/  FMUL.FTZ R50, R35, R48.reuse ;  /* 0x0000003023327220 */ /* 0x080fe20000410000 */
[C---:B------:R-:W-:Y:S01]  /*4a10*/  FMUL.FTZ R48, R15.reuse, R48 ;  /* 0x000000300f307220 */ /* 0x040fe20000410000 */
        /* <DEDUP_REMOVED lines=16> */
[----:B------:R-:W-:Y:S01]  /*4b20*/  FFMA.FTZ R101, R42, R48, R101 ;  /* 0x000000302a657223 */ /* 0x000fe20000010065 */
[----:B------:R-:W-:Y:S02]  /*4b30*/  HADD2.F32 R42, -RZ, R40.H0_H0 ;  /* 0x20000028ff2a7230 */ /* 0x000fe40000004100 */
[----:B------:R-:W-:Y:S01]  /*4b40*/  FMUL.FTZ R86, R41, R86 ;  /* 0x0000005629567220 */ /* 0x000fe20000410000 */
[----:B------:R-:W-:Y:S01]  /*4b50*/  FFMA.FTZ R33, R35, R48, -R88 ;  /* 0x0000003023217223 */ /* 0x000fe20000010858 */
[----:B------:R-:W-:Y:S01]  /*4b60*/  FFMA.FTZ R92, R41, R50, -R92 ;  /* 0x00000032295c7223 */ /* 0x000fe2000001085c */
[----:B------:R-:W-:-:S02]  /*4b70*/  HADD2.F32 R41, -RZ, R100.H1_H1 ;  /* 0x30000064ff297230 */ /* 0x000fc40000004100 */
[----:B------:R-:W-:Y:S01]  /*4b80*/  FFMA.FTZ R86, R43, R50, R86 ;  /* 0x000000322b567223 */ /* 0x000fe20000010056 */
[--C-:B------:R-:W-:Y:S02]  /*4b90*/  HADD2.F32 R40, -RZ, R39.reuse.H0_H0 ;  /* 0x20000027ff287230 */ /* 0x100fe40000004100 */
[----:B------:R-:W-:Y:S01]  /*4ba0*/  HADD2.F32 R35, -RZ, R38.H0_H0 ;  /* 0x20000026ff237230 */ /* 0x000fe20000004100 */
[----:B------:R-:W-:Y:S01]  /*4bb0*/  F2FP.F16.F32.PACK_AB R92, R92, R33 ;  /* 0x000000215c5c723e */ /* 0x000fe200000000ff */
[----:B------:R-:W-:Y:S02]  /*4bc0*/  HADD2.F32 R98, -RZ, R98.H0_H0 ;  /* 0x20000062ff627230 */ /* 0x000fe40000004100 */
[-C--:B------:R-:W-:Y:S01]  /*4bd0*/  FMUL.FTZ R48, R40, R41.reuse ;  /* 0x0000002928307220 */ /* 0x080fe20000410000 */
[----:B------:R-:W-:Y:S02]  /*4be0*/  HADD2.F32 R39, -RZ, R39.H1_H1 ;  /* 0x30000027ff277230 */ /* 0x000fe40000004100 */
[----:B------:R-:W-:Y:S01]  /*4bf0*/  FMUL.FTZ R41, R35, R41 ;  /* 0x0000002923297220 */ /* 0x000fe20000410000 */
[----:B------:R-:W-:-:S02]  /*4c00*/  HADD2.F32 R38, -RZ, R38.H1_H1 ;  /* 0x30000026ff267230 */ /* 0x000fc40000004100 */
[-C--:B------:R-:W-:Y:S01]  /*4c10*/  FFMA.FTZ R48, R35, R98.reuse, -R48 ;  /* 0x0000006223307223 */ /* 0x080fe20000010830 */
[----:B------:R-:W-:Y:S02]  /*4c20*/  HADD2.F32 R46, -RZ, R46.H0_H0 ;  /* 0x2000002eff2e7230 */ /* 0x000fe40000004100 */
[----:B------:R-:W-:Y:S01]  /*4c30*/  FFMA.FTZ R40, R40, R98, R41 ;  /* 0x0000006228287223 */ /* 0x000fe20000010029 */
[-C--:B------:R-:W-:Y:S01]  /*4c40*/  FMUL.FTZ R43, R39, R42.reuse ;  /* 0x0000002a272b7220 */ /* 0x080fe20000410000 */
[----:B------:R-:W-:Y:S02]  /*4c50*/  HADD2.F32 R41, -RZ, R37.H0_H0 ;  /* 0x20000025ff297230 */ /* 0x000fe40000004100 */
[C---:B------:R-:W-:Y:S01]  /*4c60*/  FMUL.FTZ R42, R38.reuse, R42 ;  /* 0x0000002a262a7220 */ /* 0x040fe20000410000 */
[----:B------:R-:W-:Y:S02]  /*4c70*/  HADD2.F32 R37, -RZ, R34.H0_H0 ;  /* 0x20000022ff257230 */ /* 0x000fe40000004100 */
[----:B------:R-:W-:Y:S01]  /*4c80*/  FFMA.FTZ R43, R38, R46, -R43 ;  /* 0x0000002e262b7223 */ /* 0x000fe2000001082b */
[----:B------:R-:W-:-:S02]  /*4c90*/  HADD2.F32 R100, -RZ, R100.H0_H0 ;  /* 0x20000064ff647230 */ /* 0x000fc40000004100 */
[----:B------:R-:W-:Y:S01]  /*4ca0*/  FFMA.FTZ R51, R39, R46, R42 ;  /* 0x0000002e27337223 */ /* 0x000fe2000001002a */
[----:B------:R-:W-:Y:S01]  /*4cb0*/  HADD2.F32 R35, -RZ, R14.H0_H0 ;  /* 0x2000000eff237230 */ /* 0x000fe20000004100 */
[----:B------:R-:W-:Y:S01]  /*4cc0*/  F2FP.F16.F32.PACK_AB R33, R32, R13 ;  /* 0x0000000d2021723e */ /* 0x000fe200000000ff */
[----:B------:R-:W-:Y:S01]  /*4cd0*/  HADD2.F32 R34, -RZ, R34.H1_H1 ;  /* 0x30000022ff227230 */ /* 0x000fe20000004100 */
[----:B------:R-:W-:Y:S01]  /*4ce0*/  MOV R13, R15 ;  /* 0x0000000f000d7202 */ /* 0x000fe20000000f00 */
[----:B------:R-:W-:Y:S01]  /*4cf0*/  HADD2.F32 R14, -RZ, R14.H1_H1 ;  /* 0x3000000eff0e7230 */ /* 0x000fe20000004100 */
[----:B------:R-:W-:Y:S01]  /*4d00*/  F2FP.F16.F32.PACK_AB R12, R43, R48 ;  /* 0x000000302b0c723e */ /* 0x000fe200000000ff */
[----:B------:R-:W-:Y:S02]  /*4d10*/  HADD2.F32 R39, -RZ, R36.H0_H0 ;  /* 0x20000024ff277230 */ /* 0x000fe40000004100 */
[----:B------:R-:W-:Y:S01]  /*4d20*/  FMUL.FTZ R36, R37, R100 ;  /* 0x0000006425247220 */ /* 0x000fe20000410000 */
[----:B------:R-:W-:-:S02]  /*4d30*/  HADD2.F32 R38, -RZ, R99.H0_H0 ;  /* 0x20000063ff267230 */ /* 0x000fc40000004100 */
[-C--:B------:R-:W-:Y:S01]  /*4d40*/  FMUL.FTZ R87, R34, R41.reuse ;  /* 0x0000002922577220 */ /* 0x080fe20000410000 */
[----:B------:R-:W-:Y:S01]  /*4d50*/  FMUL.FTZ R100, R35, R100 ;  /* 0x0000006423647220 */ /* 0x000fe20000410000 */
[C---:B------:R-:W-:Y:S01]  /*4d60*/  FMUL.FTZ R41, R14.reuse, R41 ;  /* 0x000000290e297220 */ /* 0x040fe20000410000 */
[----:B------:R-:W-:Y:S01]  /*4d70*/  F2FP.F16.F32.PACK_AB R32, R51, R40 ;  /* 0x000000283320723e */ /* 0x000fe200000000ff */
[-C--:B------:R-:W-:Y:S01]  /*4d80*/  FFMA.FTZ R36, R35, R38.reuse, -R36 ;  /* 0x0000002623247223 */ /* 0x080fe20000010824 */
[----:B------:R-:W-:Y:S01]  /*4d90*/  FFMA.FTZ R100, R37, R38, R100 ;  /* 0x0000002625647223 */ /* 0x000fe20000010064 */
[-C--:B------:R-:W-:Y:S01]  /*4da0*/  FFMA.FTZ R87, R14, R39.reuse, -R87 ;  /* 0x000000270e577223 */ /* 0x080fe20000010857 */
[----:B------:R-:W-:Y:S01]  /*4db0*/  FFMA.FTZ R41, R34, R39, R41 ;  /* 0x0000002722297223 */ /* 0x000fe20000010029 */
[----:B------:R-:W-:Y:S01]  /*4dc0*/  F2FP.F16.F32.PACK_AB R35, R86, R101 ;  /* 0x000000655623723e */ /* 0x000fe200000000ff */
[----:B------:R-:W-:Y:S02]  /*4dd0*/  IMAD.MOV.U32 R15, RZ, RZ, R92 ;  /* 0x000000ffff0f7224 */ /* 0x000fe400078e005c */
[----:B------:R-:W-:-:S02]  /*4de0*/  F2FP.F16.F32.PACK_AB R14, R87, R36 ;  /* 0x00000024570e723e */ /* 0x000fc400000000ff */
[----:B------:R-:W-:-:S07]  /*4df0*/  F2FP.F16.F32.PACK_AB R34, R41, R100 ;  /* 0x000000642922723e */ /* 0x000fce00000000ff */
.L_x_1941:
[----:B------:R-:W-:Y:S05]  /*4e00*/  BSYNC B1 ;  /* 0x0000000000017941 */ /* 0x000fea0003800000 */
.L_x_1940:
        /* <DEDUP_REMOVED lines=10> */
.L_x_1907:
[----:B------:R-:W-:-:S13]  /*4eb0*/  ISETP.NE.AND P3, PT, R157, 0x3, PT ;  /* 0x000000039d00780c */ /* 0x000fda0003f65270 */
[----:B------:R-:W-:Y:S05]  /*4ec0*/  @!P3 BRA `(.L_x_1942) ;  /* 0x000000000004b947 */ /* 0x000fea0003800000 */
[----:B------:R-:W-:Y:S01]  /*4ed0*/  BPT.TRAP 0x1 ;  /* 0x000000040000795c */ /* 0x000fe20000300000 */
.L_x_1942:
[----:B------:R-:W-:Y:S01]  /*4ee0*/  IMAD R79, R22, 0x8, R2 ;  /* 0x00000008164f7824 */ /* 0x000fe200078e0202 */
[----:B------:R-:W-:Y:S01]  /*4ef0*/  SHF.L.U32 R91, R156, 0x1f, RZ ;  /* 0x0000001f9c5b7819 */ /* 0x000fe200000006ff */
[----:B------:R-:W-:Y:S01]  /*4f00*/  IMAD R90, R26, -0x80, R28 ;  /* 0xffffff801a5a7824 */ /* 0x000fe200078e021c */
[----:B------:R-:W-:Y:S02]  /*4f10*/  BSSY B1, `(.L_x_1943) ;  /* 0x0000004000017945 */ /* 0x000fe40003800000 */
[----:B------:R-:W1:Y:S02]  /*4f20*/  SYNCS.PHASECHK.TRANS64.TRYWAIT P4, [R79+URZ+0x16890], R91 ;  /* 0x0168905b4f0075a7 */ /* 0x000e64000808017f */
[----:B------:R-:W-:Y:S01]  /*4f30*/  VIMNMX R90, R90, 0x80, PT ;  /* 0x000000805a5a7848 */ /* 0x000fe20003fe0100 */
[----:B-1----:R-:W-:Y:S06]  /*4f40*/  @!P4 BRA `(.L_x_1944) ;  /* 0x00000130003cc947 */ /* 0x002fec0003800000 */
.L_x_2157:
[----:B------:R-:W-:Y:S05]  /*4f50*/  BSYNC B1 ;  /* 0x0000000000017941 */ /* 0x000fea0003800000 */
.L_x_1943:
[----:B------:R-:W-:Y:S01]  /*4f60*/  ISETP.GE.AND P4, PT, R19, R90, PT ;  /* 0x0000005a1300720c */ /* 0x000fe20003f86270 */
[----:B------:R-:W-:-:S12]  /*4f70*/  BSSY B1, `(.L_x_1945) ;  /* 0x0000006000017945 */ /* 0x000fd80003800000 */
[----:B------:R-:W-:Y:S05]  /*4f80*/  @P4 BRA `(.L_x_1946) ;  /* 0x0000000000104947 */ /* 0x000fea0003800000 */
[----:B------:R-:W2:Y:S04]  /*4f90*/  @!P1 LDS.128 R12, [R83+0xe000] ;  /* 0x00e00000530c9984 */ /* 0x000ea80000000c00 */
[----:B0-----:R-:W0:Y:S04]  /*4fa0*/  @!P2 LDS.128 R32, [R82+0xe000] ;  /* 0x00e000005220a984 */ /* 0x001e280000000c00 */
[----:B--2---:R2:W-:Y:S04]  /*4fb0*/  @!P1 STG.E.128 desc[UR40][R38.64], R12 ;  /* 0x0000000c26009986 */ /* 0x0045e8000c101d28 */
[----:B0-----:R2:W-:Y:S02]  /*4fc0*/  @!P2 STG.E.128 desc[UR40][R38.64+0x40], R32 ;  /* 0x000040202600a986 */ /* 0x0015e4000c101d28 */
.L_x_1946:
[----:B------:R-:W-:Y:S05]  /*4fd0*/  BSYNC B1 ;  /* 0x0000000000017941 */ /* 0x000fea0003800000 */
.L_x_1945:
[----:B--2---:R-:W-:-:S05]  /*4fe0*/  VIADD R12, R19, 0x60 ;  /* 0x00000060130c7836 */ /* 0x004fca0000000000 */
[----:B------:R-:W-:-:S13]  /*4ff0*/  ISETP.GE.AND P4, PT, R12, R90, PT ;  /* 0x0000005a0c00720c */ /* 0x000fda0003f86270 */
[----:B------:R-:W-:Y:S05]  /*5000*/  @P4 BRA `(.L_x_1924) ;  /* 0x0000000000104947 */ /* 0x000fea0003800000 */
[----:B------:R-:W2:Y:S04]  /*5010*/  @!P1 LDS.128 R12, [R83+0x11000] ;  /* 0x01100000530c9984 */ /* 0x000ea80000000c00 */
[----:B0-----:R-:W0:Y:S04]  /*5020*/  @!P2 LDS.128 R32, [R82+0x11000] ;  /* 0x011000005220a984 */ /* 0x001e280000000c00 */
[----:B--2---:R2:W-:Y:S04]  /*5030*/  @!P1 STG.E.128 desc[UR40][R36.64], R12 ;  /* 0x0000000c24009986 */ /* 0x0045e8000c101d28 */
[----:B0-----:R2:W-:Y:S02]  /*5040*/  @!P2 STG.E.128 desc[UR40][R36.64+0x40], R32 ;  /* 0x000040202400a986 */ /* 0x0015e4000c101d28 */
.L_x_1924:
[----:B------:R-:W-:Y:S05]  /*5050*/  BSYNC B0 ;  /* 0x0000000000007941 */ /* 0x000fea0003800000 */
.L_x_1906:
        /* <DEDUP_REMOVED lines=12> */
[----:B------:R-:W-:-:S04]  /*5120*/  @!P4 IADD3 R12, R79, 0x168a0, RZ ;  /* 0x000168a04f0cc810 */ /* 0x000fc80007ffe0ff */
[----:B------:R-:W-:-:S04]  /*5130*/  @!P4 PRMT R12, RZ, 0x654, R12 ;  /* 0x00000654ff0cc816 */ /* 0x000fc8000000000c */
[----:B------:R1:W-:Y:S01]  /*5140*/  @!P4 SYNCS.ARRIVE.TRANS64.RED.A1T0 RZ, [R12+URZ], RZ ;  /* 0x000000ff0cffc9a7 */ /* 0x0003e2000810043f */
[----:B------:R-:W-:Y:S05]  /*5150*/  @!P3 BRA `(.L_x_1948) ;  /* 0x000000000004b947 */ /* 0x000fea0003800000 */
[----:B------:R-:W-:Y:S01]  /*5160*/  BPT.TRAP 0x1 ;  /* 0x000000040000795c */ /* 0x000fe20000300000 */
.L_x_1948:
[----:B------:R-:W-:Y:S05]  /*5170*/  BSYNC B0 ;  /* 0x0000000000007941 */ /* 0x000fea0003800000 */
.L_x_1947:
[----:B------:R-:W2:Y:S01]  /*5180*/  SYNCS.PHASECHK.TRANS64.TRYWAIT P3, [R79+URZ+0x168b0], R91 ;  /* 0x0168b05b4f0075a7 */ /* 0x000ea2000806017f */
[----:B------:R-:W-:Y:S01]  /*5190*/  ULDC UR42, c[0x0][0x2e4] ;  /* 0x0000b900002a7ab9 */ /* 0x000fe20000000800 */
[----:B------:R-:W-:Y:S01]  /*51a0*/  ULDC.64 UR38, c[0x0][0x318] ;  /* 0x0000c60000267ab9 */ /* 0x000fe20000000a00 */
[----:B------:R-:W-:Y:S01]  /*51b0*/  ULDC.64 UR36, c[0x0][0x308] ;  /* 0x0000c20000247ab9 */ /* 0x000fe20000000a00 */
[----:B------:R-:W-:Y:S01]  /*51c0*/  BSSY B0, `(.L_x_1949) ;  /* 0x0000003000007945 */ /* 0x000fe20003800000 */
[----:B----4-:R-:W-:-:S03]  /*51d0*/  IMAD.WIDE R32, R26, 0x80, R8 ;  /* 0x000000801a207825 */ /* 0x010fc600078e0208 */
[----:B--2---:R-:W-:Y:S05]  /*51e0*/  @!P3 BRA `(.L_x_1950) ;  /* 0x0000012c00a8b947 */ /* 0x004fea0003800000 */
.L_x_2158:
[----:B------:R-:W-:Y:S05]  /*51f0*/  BSYNC B0 ;  /* 0x0000000000007941 */ /* 0x000fea0003800000 */
.L_x_1949:
        /* <DEDUP_REMOVED lines=9> */
[----:B0-----:R-:W-:-:S04]  /*5290*/  LEA R34, P3, R12, UR36, 0x1 ;  /* 0x000000240c227c11 */ /* 0x001fc8000f8608ff */
[----:B------:R-:W-:Y:S02]  /*52a0*/  LEA.HI.X R35, R12, UR37, R13, 0x1, P3 ;  /* 0x000000250c237c11 */ /* 0x000fe400098f0c0d */
[----:B------:R-:W-:-:S13]  /*52b0*/  ISETP.GE.AND P3, PT, R16, UR42, PT ;  /* 0x0000002a10007c0c */ /* 0x000fda000bf66270 */
[----:B------:R-:W0:Y:S04]  /*52c0*/  @!P3 LDS.128 R12, [R83] ;  /* 0x00000000530cb984 */ /* 0x000e280000000c00 */
[----:B0-----:R-:W-:Y:S01]  /*52d0*/  @!P3 STG.E.128 desc[UR40][R34.64], R12 ;  /* 0x0000000c2200b986 */ /* 0x001fe2000c101d28 */
[----:B------:R-:W-:-:S13]  /*52e0*/  ISETP.GE.AND P3, PT, R67, UR42, PT ;  /* 0x0000002a43007c0c */ /* 0x000fda000bf66270 */
[----:B------:R-:W0:Y:S04]  /*52f0*/  @!P3 LDS.128 R12, [R82] ;  /* 0x00000000520cb984 */ /* 0x000e280000000c00 */
[----:B0-----:R3:W-:Y:S02]  /*5300*/  @!P3 STG.E.128 desc[UR40][R34.64+0x40], R12 ;  /* 0x0000400c2200b986 */ /* 0x0017e4000c101d28 */
.L_x_1952:
[----:B------:R-:W-:Y:S05]  /*5310*/  BSYNC B0 ;  /* 0x0000000000007941 */ /* 0x000fea0003800000 */
.L_x_1951:
[----:B-1-3--:R-:W-:Y:S01]  /*5320*/  IADD3 R12, R19, 0x60, RZ ;  /* 0x00000060130c7810 */ /* 0x00afe20007ffe0ff */
[----:B------:R-:W-:Y:S03]  /*5330*/  BSSY B0, `(.L_x_1953) ;  /* 0x0000013000007945 */ /* 0x000fe60003800000 */
        /* <DEDUP_REMOVED lines=9> */
[----:B------:R-:W-:-:S04]  /*53d0*/  LEA R32, P3, R12, UR36, 0x1 ;  /* 0x000000240c207c11 */ /* 0x000fc8000f8608ff */
[----:B------:R-:W-:-:S04]  /*53e0*/  IADD3 R13, R13, R15, RZ ;  /* 0x0000000f0d0d7210 */ /* 0x000fc80007ffe0ff */
[----:B------:R-:W-:Y:S02]  /*53f0*/  LEA.HI.X R33, R12, UR37, R13, 0x1, P3 ;  /* 0x000000250c217c11 */ /* 0x000fe400098f0c0d */
[----:B------:R-:W-:-:S13]  /*5400*/  ISETP.GE.AND P3, PT, R16, UR42, PT ;  /* 0x0000002a10007c0c */ /* 0x000fda000bf66270 */
[----:B------:R-:W1:Y:S04]  /*5410*/  @!P3 LDS.128 R12, [R83+0x3000] ;  /* 0x00300000530cb984 */ /* 0x000e680000000c00 */
[----:B-1----:R-:W-:Y:S01]  /*5420*/  @!P3 STG.E.128 desc[UR40][R32.64], R12 ;  /* 0x0000000c2000b986 */ /* 0x002fe2000c101d28 */
[----:B------:R-:W-:-:S13]  /*5430*/  ISETP.GE.AND P3, PT, R67, UR42, PT ;  /* 0x0000002a43007c0c */ /* 0x000fda000bf66270 */
[----:B------:R-:W1:Y:S04]  /*5440*/  @!P3 LDS.128 R12, [R82+0x3000] ;  /* 0x00300000520cb984 */ /* 0x000e680000000c00 */
[----:B-1----:R1:W-:Y:S02]  /*5450*/  @!P3 STG.E.128 desc[UR40][R32.64+0x40], R12 ;  /* 0x0000400c2000b986 */ /* 0x0023e4000c101d28 */
.L_x_1954:
[----:B------:R-:W-:Y:S05]  /*5460*/  BSYNC B0 ;  /* 0x0000000000007941 */ /* 0x000fea0003800000 */
.L_x_1953:
        /* <DEDUP_REMOVED lines=13> */
[----:B------:R-:W-:Y:S02]  /*5540*/  SEL R22, R22, RZ, P3 ;  /* 0x000000ff16167207 */ /* 0x000fe40001800000 */
[----:B------:R-:W-:Y:S01]  /*5550*/  LOP3.LUT R156, R156, R13, RZ, 0x3c, !PT ;  /* 0x0000000d9c9c7212 */ /* 0x000fe200078e3cff */
[----:B------:R0:W-:Y:S01]  /*5560*/  @!P4 SYNCS.ARRIVE.TRANS64.RED.A1T0 RZ, [R79+URZ], RZ ;  /* 0x000000ff4fffc9a7 */ /* 0x0001e2000810043f */
[----:B---3--:R-:W-:-:S13]  /*5570*/  LOP3.LUT P5, RZ, R12, 0x2, RZ, 0xc0, !PT ;  /* 0x000000020cff7812 */ /* 0x008fda00078ac0ff */
[----:B0-----:R-:W-:Y:S05]  /*5580*/  @P5 BRA `(.L_x_1955) ;  /* 0xffffffcc004c5947 */ /* 0x001fea000383ffff */
[----:B------:R-:W0:Y:S01]  /*5590*/  S2R R12, SR_TID.X ;  /* 0x00000000000c7919 */ /* 0x000e220000002100 */
[----:B------:R-:W-:Y:S02]  /*55a0*/  PLOP3.LUT P0, PT, PT, PT, PT, 0x8, 0x0 ;  /* 0x000000000000781c */ /* 0x000fe40003f0e170 */
[----:B0-----:R-:W-:-:S04]  /*55b0*/  SHF.R.U32.HI R12, RZ, 0x7, R12 ;  /* 0x00000007ff0c7819 */ /* 0x001fc8000001160c */
[----:B------:R-:W-:-:S13]  /*55c0*/  ISETP.NE.AND P5, PT, R12, 0x1, PT ;  /* 0x000000010c00780c */ /* 0x000fda0003fa5270 */
[----:B------:R-:W-:Y:S06]  /*55d0*/  @!P5 BAR.ARV 0x9, 0x100 ;  /* 0x024400000000db1d */ /* 0x000fec0000002000 */
.L_x_1901:
[----:B------:R-:W-:Y:S01]  /*55e0*/  ISETP.GE.AND P2, PT, R152, 0x1, PT ;  /* 0x000000019800780c */ /* 0x000fe20003f46270 */
[----:B------:R-:W-:Y:S01]  /*55f0*/  IMAD.MOV.U32 R3, RZ, RZ, RZ ;  /* 0x000000ffff037224 */ /* 0x000fe200078e00ff */
[----:B------:R-:W-:Y:S01]  /*5600*/  PLOP3.LUT P1, PT, PT, PT, PT, 0x80, 0x0 ;  /* 0x000000000000781c */ /* 0x000fe20003f2f070 */
[----:B------:R-:W-:Y:S01]  /*5610*/  IMAD.MOV.U32 R119, RZ, RZ, RZ ;  /* 0x000000ffff777224 */ /* 0x000fe200078e00ff */
[----:B------:R-:W-:Y:S02]  /*5620*/  MOV R0, RZ ;  /* 0x000000ff00007202 */ /* 0x000fe40000000f00 */
[----:B------:R-:W-:Y:S01]  /*5630*/  CS2R R26, SRZ ;  /* 0x00000000001a7805 */ /* 0x000fe2000001ff00 */
[----:B------:R-:W-:Y:S01]  /*5640*/  IMAD.MOV.U32 R21, RZ, RZ, RZ ;  /* 0x000000ffff157224 */ /* 0x000fe200078e00ff */
        /* <DEDUP_REMOVED lines=12> */
[----:B------:R-:W-:Y:S01]  /*5710*/  MOV R50, RZ ;  /* 0x000000ff00327202 */ /* 0x000fe20000000f00 */
[----:B------:R-:W-:Y:S02]  /*5720*/  IMAD.MOV.U32 R13, RZ, RZ, RZ ;  /* 0x000000ffff0d7224 */ /* 0x000fe400078e00ff */
[----:B------:R-:W-:Y:S01]  /*5730*/  IMAD.MOV.U32 R52, RZ, RZ, RZ ;  /* 0x000000ffff347224 */ /* 0x000fe200078e00ff */
[----:B------:R-:W-:Y:S06]  /*5740*/  @P0 BRA `(.L_x_1956) ;  /* 0x00000000000c0947 */ /* 0x000fec0003800000 */
[----:B------:R-:W0:Y:S01]  /*5750*/  FENCE.VIEW.ASYNC.G ;  /* 0x00000000000073c6 */ /* 0x000e220000000100 */
[----:B------:R-:W-:Y:S05]  /*5760*/  WARPSYNC.ALL ;  /* 0x0000000000007948 */ /* 0x000fea0003800000 */
[----:B0-----:R-:W-:Y:S06]  /*5770*/  BAR.ARV 0xc, 0x1a0 ;  /* 0x0306800000007b1d */ /* 0x001fec0000002000 */
.L_x_1956:
[----:B------:R-:W-:Y:S01]  /*5780*/  IMAD.MOV.U32 R12, RZ, RZ, RZ ;  /* 0x000000ffff0c7224 */ /* 0x000fe200078e00ff */
[----:B------:R-:W-:Y:S01]  /*5790*/  MOV R49, RZ ;  /* 0x000000ff00317202 */ /* 0x000fe20000000f00 */
[----:B------:R-:W-:Y:S06]  /*57a0*/  @!P2 BRA `(.L_x_1957) ;  /* 0x000000bc00eca947 */ /* 0x000fec0003800000 */
[----:B------:R-:W0:Y:S01]  /*57b0*/  S2R R4, SR_TID.X ;  /* 0x0000000000047919 */ /* 0x000e220000002100 */
[----:B------:R-:W-:Y:S01]  /*57c0*/  UMOV UR4, 0xffffffff ;  /* 0xffffffff00047882 */ /* 0x000fe20000000000 */
[----:B0-----:R-:W-:-:S05]  /*57d0*/  VIADD R4, R4, 0xffffff80 ;  /* 0xffffff8004047836 */ /* 0x001fca0000000000 */
[----:B------:R-:W-:-:S04]  /*57e0*/  SHF.R.S32.HI R0, RZ, 0x1f, R4 ;  /* 0x0000001fff007819 */ /* 0x000fc80000011404 */
[----:B------:R-:W-:-:S04]  /*57f0*/  LEA.HI R0, R0, R4, RZ, 0x7 ;  /* 0x0000000400007211 */ /* 0x000fc800078f38ff */
[----:B------:R-:W-:Y:S01]  /*5800*/  SHF.R.S32.HI R13, RZ, 0x7, R0 ;  /* 0x00000007ff0d7819 */ /* 0x000fe20000011400 */
[----:B------:R-:W-:Y:S06]  /*5810*/  BRA.DIV UR4, `(.L_x_1958) ;  /* 0x0000012a04307947 */ /* 0x000fec000b800000 */
[----:B------:R0:W2:Y:S02]  /*5820*/  SHFL.IDX PT, R155, R13, RZ, 0x1f ;  /* 0x00001fff0d9b7589 */ /* 0x0000a400000e0000 */
.L_x_2161:
[----:B------:R-:W3:Y:S01]  /*5830*/  LDL.LU R4, [R1] ;  /* 0x0000000001047983 */ /* 0x000ee20000300800 */
[----:B------:R-:W-:Y:S01]  /*5840*/  VIADD R3, R2, 0x8400 ;  /* 0x0000840002037836 */ /* 0x000fe20000000000 */
[----:B------:R-:W-:Y:S01]  /*5850*/  BSSY B6, `(.L_x_1959) ;  /* 0x000001c000067945 */ /* 0x000fe20003800000 */
[----:B--2---:R-:W-:-:S03]  /*5860*/  IMAD.HI R0, R155, 0x55555556, RZ ;  /* 0x555555569b007827 */ /* 0x004fc600078e02ff */
[----:B------:R-:W-:Y:S02]  /*5870*/  LOP3.LUT P0, RZ, R3, 0x3ff, RZ, 0xc0, !PT ;  /* 0x000003ff03ff7812 */ /* 0x000fe4000780c0ff */
[----:B------:R-:W-:-:S05]  /*5880*/  LEA.HI R0, R0, R0, RZ, 0x1 ;  /* 0x0000000000007211 */ /* 0x000fca00078f08ff */
[----:B------:R-:W-:-:S04]  /*5890*/  IMAD R0, R0, -0x3, R155 ;  /* 0xfffffffd00007824 */ /* 0x000fc800078e029b */
[----:B------:R-:W-:-:S05]  /*58a0*/  IMAD R0, R0, 0x2000, R3 ;  /* 0x0000200000007824 */ /* 0x000fca00078e0203 */
[----:B------:R-:W-:-:S04]  /*58b0*/  SHF.R.U32.HI R0, RZ, 0x4, R0 ;  /* 0x00000004ff007819 */ /* 0x000fc80000011600 */
[----:B------:R-:W-:Y:S02]  /*58c0*/  LOP3.LUT R36, R0, 0x3fff, RZ, 0xc0, !PT ;  /* 0x00003fff00247812 */ /* 0x000fe400078ec0ff */
[----:B---3--:R-:W-:-:S04]  /*58d0*/  LOP3.LUT R4, R4, 0xfffffffe, RZ, 0xc0, !PT ;  /* 0xfffffffe04047812 */ /* 0x008fc800078ec0ff */
[----:B------:R-:W-:-:S05]  /*58e0*/  @P0 LOP3.LUT R4, R4, 0x1, RZ, 0xfc, !PT ;  /* 0x0000000104040812 */ /* 0x000fca00078efcff */
[----:B------:R2:W-:Y:S01]  /*58f0*/  STL [R1], R4 ;  /* 0x0000000401007387 */ /* 0x0005e20000100800 */
[----:B------:R-:W-:Y:S05]  /*5900*/  @!P0 BRA `(.L_x_1960) ;  /* 0x0000000000408947 */ /* 0x000fea0003800000 */
[----:B------:R-:W-:Y:S01]  /*5910*/  MOV R0, 0x0 ;  /* 0x0000000000007802 */ /* 0x000fe20000000f00 */
[----:B------:R-:W-:Y:S01]  /*5920*/  ULDC.64 UR4, c[0x4][0xa8] ;  /* 0x01002a0000047ab9 */ /* 0x000fe20000000a00 */
[----:B------:R-:W-:Y:S01]  /*5930*/  ULDC.64 UR6, c[0x4][0xb0] ;  /* 0x01002c0000067ab9 */ /* 0x000fe20000000a00 */
[----:B--2---:R-:W-:Y:S01]  /*5940*/  MOV R4, UR4 ;  /* 0x0000000400047c02 */ /* 0x004fe20008000f00 */
[----:B------:R2:W3:Y:S01]  /*5950*/  LDC.64 R14, c[0x4][R0] ;  /* 0x01000000000e7b82 */ /* 0x0004e20000000a00 */
[----:B------:R-:W-:Y:S01]  /*5960*/  IMAD.U32 R5, RZ, RZ, UR5 ;  /* 0x00000005ff057e24 */ /* 0x000fe2000f8e00ff */
[----:B------:R-:W-:Y:S01]  /*5970*/  ULDC.64 UR4, c[0x4][0x20] ;  /* 0x0100080000047ab9 */ /* 0x000fe20000000a00 */
[----:B------:R-:W-:Y:S01]  /*5980*/  IMAD.U32 R6, RZ, RZ, UR6 ;  /* 0x00000006ff067e24 */ /* 0x000fe2000f8e00ff */
[----:B------:R-:W-:Y:S01]  /*5990*/  MOV R10, UR4 ;  /* 0x00000004000a7c02 */ /* 0x000fe20008000f00 */
[----:B------:R-:W-:Y:S01]  /*59a0*/  IMAD.U32 R7, RZ, RZ, UR7 ;  /* 0x00000007ff077e24 */ /* 0x000fe2000f8e00ff */
[----:B0-----:R-:W-:Y:S01]  /*59b0*/  MOV R13, RZ ;  /* 0x000000ff000d7202 */ /* 0x001fe20000000f00 */
[----:B-1----:R-:W-:-:S02]  /*59c0*/  IMAD.U32 R11, RZ, RZ, UR5 ;  /* 0x00000005ff0b7e24 */ /* 0x002fc4000f8e00ff */
[----:B------:R-:W-:Y:S02]  /*59d0*/  IMAD.MOV.U32 R8, RZ, RZ, 0x70 ;  /* 0x00000070ff087424 */ /* 0x000fe400078e00ff */
[----:B--2---:R-:W-:-:S07]  /*59e0*/  IMAD.MOV.U32 R12, RZ, RZ, 0x1 ;  /* 0x00000001ff0c7424 */ /* 0x004fce00078e00ff */
[----:B------:R-:W-:-:S07]  /*59f0*/  LEPC R20, `(.L_x_1960) ;  /* 0x000000001014794e */ /* 0x000fce0000000000 */
[----:B---3-5:R-:W-:Y:S05]  /*5a00*/  CALL.ABS.NOINC R14 ;  /* 0x000000000e007343 */ /* 0x028fea0003c00000 */
.L_x_1960:
[----:B------:R-:W-:Y:S05]  /*5a10*/  BSYNC B6 ;  /* 0x0000000000067941 */ /* 0x000fea0003800000 */
.L_x_1959:
[----:B------:R-:W-:Y:S02]  /*5a20*/  ULDC UR4, c[0x0][0x3d4] ;  /* 0x0000f50000047ab9 */ /* 0x000fe40000000800 */
[----:B------:R-:W-:-:S13]  /*5a30*/  ISETP.LT.AND P0, PT, RZ, UR4, PT ;  /* 0x00000004ff007c0c */ /* 0x000fda000bf01270 */
[----:B------:R-:W-:Y:S05]  /*5a40*/  @P0 BRA `(.L_x_1961) ;  /* 0x0000000000400947 */ /* 0x000fea0003800000 */
[----:B------:R-:W3:Y:S02]  /*5a50*/  LDL R20, [R1+0x34] ;  /* 0x0000340001147983 */ /* 0x000ee40000100800 */
[----:B---3--:R-:W-:-:S04]  /*5a60*/  LEA.HI R0, R20, R20, RZ, 0x1 ;  /* 0x0000001414007211 */ /* 0x008fc800078f08ff */
[----:B------:R-:W-:-:S05]  /*5a70*/  LOP3.LUT R0, R0, 0xfffffffe, RZ, 0xc0, !PT ;  /* 0xfffffffe00007812 */ /* 0x000fca00078ec0ff */
[----:B------:R-:W-:-:S05]  /*5a80*/  IMAD.IADD R0, R20, 0x1, -R0 ;  /* 0x0000000114007824 */ /* 0x000fca00078e0a00 */
[----:B------:R-:W-:-:S04]  /*5a90*/  SHF.L.U32 R3, R0, 0x1f, RZ ;  /* 0x0000001f00037819 */ /* 0x000fc800000006ff */
[----:B------:R3:W4:Y:S03]  /*5aa0*/  SYNCS.PHASECHK.TRANS64.TRYWAIT P0, [R2+URZ+0x16800], R3 ;  /* 0x01680003020075a7 */ /* 0x000726000800017f */
[----:B----4-:R-:W-:Y:S05]  /*5ab0*/  @!P0 NANOSLEEP.SYNCS 0x989680 ;  /* 0x009896800000895d */ /* 0x010fea0003900000 */
[----:B------:R-:W4:Y:S01]  /*5ac0*/  @!P0 SYNCS.PHASECHK.TRANS64 P0, [R2+URZ+0x16800], R3 ;  /* 0x01680003020085a7 */ /* 0x000f22000800007f */
[----:B------:R-:W-:Y:S04]  /*5ad0*/  BSSY B0, `(.L_x_1962) ;  /* 0x0000006000007945 */ /* 0x000fe80003800000 */
[----:B----4-:R-:W-:Y:S05]  /*5ae0*/  @P0 BRA `(.L_x_1963) ;  /* 0x0000000000100947 */ /* 0x010fea0003800000 */
.L_x_1964:
[----:B----4-:R4:W0:Y:S02]  /*5af0*/  SYNCS.PHASECHK.TRANS64.TRYWAIT P0, [R2+URZ+0x16800], R3 ;  /* 0x01680003020075a7 */ /* 0x010824000800017f */
[----:B0-----:R-:W-:Y:S05]  /*5b00*/  @!P0 NANOSLEEP.SYNCS 0x989680 ;  /* 0x009896800000895d */ /* 0x001fea0003900000 */
[----:B------:R-:W0:Y:S02]  /*5b10*/  @!P0 SYNCS.PHASECHK.TRANS64 P0, [R2+URZ+0x16800], R3 ;  /* 0x01680003020085a7 */ /* 0x000e24000800007f */
[----:B0-----:R-:W-:Y:S05]  /*5b20*/  @!P0 BRA `(.L_x_1964) ;  /* 0xfffffffc00f08947 */ /* 0x001fea000383ffff */
.L_x_1963:
[----:B------:R-:W-:Y:S05]  /*5b30*/  BSYNC B0 ;  /* 0x0000000000007941 */ /* 0x000fea0003800000 */
.L_x_1962:
[----:B------:R-:W-:Y:S05]  /*5b40*/  BRA `(.L_x_1965) ;  /* 0x0000003000207947 */ /* 0x000fea0003800000 */
.L_x_1961:
[----:B------:R-:W3:Y:S01]  /*5b50*/  S2R R0, SR_TID.X ;  /* 0x0000000000007919 */ /* 0x000ee20000002100 */
[----:B------:R-:W-:Y:S01]  /*5b60*/  ULDC.64 UR6, c[0x0][0x3e8] ;  /* 0x0000fa0000067ab9 */ /* 0x000fe20000000a00 */
[--C-:B------:R-:W-:Y:S01]  /*5b70*/  SHF.R.S32.HI R7, RZ, 0x1f, R16.reuse ;  /* 0x0000001fff077819 */ /* 0x100fe20000011410 */
[----:B------:R-:W-:Y:S01]  /*5b80*/  ULDC.64 UR4, c[0x0][0x3d8] ;  /* 0x0000f60000047ab9 */ /* 0x000fe20000000a00 */
[----:B---3--:R-:W-:Y:S02]  /*5b90*/  VIADD R3, R0, 0xffffff80 ;  /* 0xffffff8000037836 */ /* 0x008fe40000000000 */
[----:B------:R-:W3:Y:S01]  /*5ba0*/  LDL R0, [R1] ;  /* 0x0000000001007983 */ /* 0x000ee20000100800 */
[----:B------:R-:W-:Y:S01]  /*5bb0*/  SHF.R.S32.HI R10, RZ, 0x1f, R19 ;  /* 0x0000001fff0a7819 */ /* 0x000fe20000011413 */
[----:B------:R-:W-:Y:S01]  /*5bc0*/  IMAD.MOV.U32 R6, RZ, RZ, R16 ;  /* 0x000000ffff067224 */ /* 0x000fe200078e0010 */
[----:B------:R-:W-:Y:S01]  /*5bd0*/  SHF.R.S32.HI R34, RZ, 0x1f, R3 ;  /* 0x0000001fff227819 */ /* 0x000fe20000011403 */
[----:B-----5:R-:W-:Y:S01]  /*5be0*/  IMAD.WIDE.U32 R40, R24, UR4, RZ ;  /* 0x0000000418287c25 */ /* 0x020fe2000f8e00ff */
[----:B------:R-:W-:Y:S02]  /*5bf0*/  BSSY B6, `(.L_x_1966) ;  /* 0x0000030000067945 */ /* 0x000fe40003800000 */
[----:B------:R-:W-:Y:S01]  /*5c00*/  LEA.HI R34, R34, R3, RZ, 0x2 ;  /* 0x0000000322227211 */ /* 0x000fe200078f10ff */
[----:B------:R-:W-:-:S02]  /*5c10*/  IMAD R12, R10, UR6, RZ ;  /* 0x000000060a0c7c24 */ /* 0x000fc4000f8e02ff */
[----:B------:R-:W-:Y:S01]  /*5c20*/  IMAD.WIDE.U32 R8, R19, UR4, R6 ;  /* 0x0000000413087c25 */ /* 0x000fe2000f8e0006 */
[----:B------:R-:W-:-:S03]  /*5c30*/  LOP3.LUT R34, R34, 0xfffffffc, RZ, 0xc0, !PT ;  /* 0xfffffffc22227812 */ /* 0x000fc600078ec0ff */
[----:B------:R-:W-:Y:S01]  /*5c40*/  IMAD.WIDE.U32 R38, R24, UR6, RZ ;  /* 0x0000000618267c25 */ /* 0x000fe2000f8e00ff */
[----:B------:R-:W-:-:S03]  /*5c50*/  IADD3 R35, P2, R8, R40, RZ ;  /* 0x0000002808237210 */ /* 0x000fc60007f5e0ff */
[----:B------:R-:W-:Y:S02]  /*5c60*/  IMAD.IADD R34, R3, 0x1, -R34 ;  /* 0x0000000103227824 */ /* 0x000fe400078e0a22 */
[----:B------:R-:W-:-:S03]  /*5c70*/  IMAD R12, R19, UR7, R12 ;  /* 0x00000007130c7c24 */ /* 0x000fc6000f8e020c */
[----:B------:R-:W-:-:S04]  /*5c80*/  SHF.L.U32 R26, R34, 0x2, RZ ;  /* 0x00000002221a7819 */ /* 0x000fc800000006ff */
[----:B------:R-:W-:-:S03]  /*5c90*/  SHF.R.S32.HI R27, RZ, 0x1f, R26 ;  /* 0x0000001fff1b7819 */ /* 0x000fc6000001141a */
[----:B--2---:R-:W-:-:S03]  /*5ca0*/  IMAD.WIDE.U32 R4, R19, UR4, R26 ;  /* 0x0000000413047c25 */ /* 0x004fc6000f8e001a */
[----:B------:R-:W-:Y:S02]  /*5cb0*/  IADD3 R32, P0, R4, R40, RZ ;  /* 0x0000002804207210 */ /* 0x000fe40007f1e0ff */
[----:B---3--:R-:W-:Y:S02]  /*5cc0*/  LOP3.LUT P4, RZ, R0, 0x1, RZ, 0xc0, !PT ;  /* 0x0000000100ff7812 */ /* 0x008fe4000788c0ff */
[----:B------:R-:W-:-:S05]  /*5cd0*/  SHF.R.S32.HI R0, RZ, 0x1f, R24 ;  /* 0x0000001fff007819 */ /* 0x000fca0000011418 */
[C---:B-1----:R-:W-:Y:S02]  /*5ce0*/  IMAD R11, R0.reuse, UR6, RZ ;  /* 0x00000006000b7c24 */ /* 0x042fe4000f8e02ff */
[----:B------:R-:W-:Y:S02]  /*5cf0*/  IMAD R3, R0, UR4, RZ ;  /* 0x0000000400037c24 */ /* 0x000fe4000f8e02ff */
[----:B------:R-:W-:Y:S02]  /*5d00*/  IMAD R0, R10, UR4, RZ ;  /* 0x000000040a007c24 */ /* 0x000fe4000f8e02ff */
[----:B------:R-:W-:Y:S02]  /*5d10*/  IMAD R45, R24, UR7, R11 ;  /* 0x00000007182d7c24 */ /* 0x000fe4000f8e020b */
[----:B------:R-:W-:-:S04]  /*5d20*/  IMAD.WIDE.U32 R10, R19, UR6, R6 ;  /* 0x00000006130a7c25 */ /* 0x000fc8000f8e0006 */
[----:B------:R-:W-:Y:S01]  /*5d30*/  IMAD R3, R24, UR5, R3 ;  /* 0x0000000518037c24 */ /* 0x000fe2000f8e0203 */
[----:B------:R-:W-:Y:S01]  /*5d40*/  IADD3 R49, P3, R10, R38, RZ ;  /* 0x000000260a317210 */ /* 0x000fe20007f7e0ff */
[----:B------:R-:W-:-:S04]  /*5d50*/  IMAD.WIDE.U32 R6, R19, UR6, R26 ;  /* 0x0000000613067c25 */ /* 0x000fc8000f8e001a */
[----:B------:R-:W-:Y:S01]  /*5d60*/  IMAD R0, R19, UR5, R0 ;  /* 0x0000000513007c24 */ /* 0x000fe2000f8e0200 */
[----:B------:R-:W-:Y:S01]  /*5d70*/  IADD3 R30, P1, R6, R38, RZ ;  /* 0x00000026061e7210 */ /* 0x000fe20007f3e0ff */
[----:B------:R-:W-:Y:S02]  /*5d80*/  IMAD.IADD R37, R3, 0x1, R41 ;  /* 0x0000000103257824 */ /* 0x000fe400078e0229 */
[----:B------:R-:W-:-:S03]  /*5d90*/  IMAD.IADD R45, R45, 0x1, R39 ;  /* 0x000000012d2d7824 */ /* 0x000fc600078e0227 */
[----:B------:R-:W-:Y:S02]  /*5da0*/  IADD3.X R43, R37, R0, R9, P2, !PT ;  /* 0x00000000252b7210 */ /* 0x000fe400017fe409 */
[----:B------:R-:W-:Y:S02]  /*5db0*/  IADD3.X R51, R45, R12, R11, P3, !PT ;  /* 0x0000000c2d337210 */ /* 0x000fe40001ffe40b */
[----:B------:R-:W-:Y:S02]  /*5dc0*/  IADD3.X R33, R37, R5, R0, P0, !PT ;  /* 0x0000000525217210 */ /* 0x000fe400007fe400 */
[----:B------:R-:W-:Y:S01]  /*5dd0*/  IADD3.X R31, R45, R7, R12, P1, !PT ;  /* 0x000000072d1f7210 */ /* 0x000fe20000ffe40c */
[----:B------:R-:W-:Y:S06]  /*5de0*/  @!P4 BRA `(.L_x_1967) ;  /* 0x000000000040c947 */ /* 0x000fec0003800000 */
[----:B------:R-:W-:Y:S01]  /*5df0*/  MOV R0, 0x0 ;  /* 0x0000000000007802 */ /* 0x000fe20000000f00 */
        /* <DEDUP_REMOVED lines=9> */
[----:B0-----:R-:W-:Y:S01]  /*5e90*/  MOV R13, RZ ;  /* 0x000000ff000d7202 */ /* 0x001fe20000000f00 */
[----:B------:R-:W-:-:S02]  /*5ea0*/  IMAD.U32 R11, RZ, RZ, UR5 ;  /* 0x00000005ff0b7e24 */ /* 0x000fc4000f8e00ff */
[----:B------:R-:W-:Y:S02]  /*5eb0*/  IMAD.MOV.U32 R8, RZ, RZ, 0x70 ;  /* 0x00000070ff087424 */ /* 0x000fe400078e00ff */
[----:B-1----:R-:W-:-:S07]  /*5ec0*/  IMAD.MOV.U32 R12, RZ, RZ, 0x1 ;  /* 0x00000001ff0c7424 */ /* 0x002fce00078e00ff */
[----:B------:R-:W-:-:S07]  /*5ed0*/  LEPC R20, `(.L_x_1967) ;  /* 0x000000001014794e */ /* 0x000fce0000000000 */
[----:B--2---:R-:W-:Y:S05]  /*5ee0*/  CALL.ABS.NOINC R14 ;  /* 0x000000000e007343 */ /* 0x004fea0003c00000 */
.L_x_1967:
[----:B------:R-:W-:Y:S05]  /*5ef0*/  BSYNC B6 ;  /* 0x0000000000067941 */ /* 0x000fea0003800000 */
.L_x_1966:
[----:B------:R-:W2:Y:S01]  /*5f00*/  LDL R24, [R1+0x8] ;  /* 0x0000080001187983 */ /* 0x000ea20000100800 */
[----:B0-----:R-:W0:Y:S01]  /*5f10*/  LDC.64 R12, c[0x0][0x3e8] ;  /* 0x0000fa00ff0c7b82 */ /* 0x001e220000000a00 */
[----:B------:R-:W-:Y:S01]  /*5f20*/  SHF.R.S32.HI R3, RZ, 0x1f, R153 ;  /* 0x0000001fff037819 */ /* 0x000fe20000011499 */
[----:B------:R-:W-:Y:S01]  /*5f30*/  ULDC.U8 UR4, c[0x0][0x3f0] ;  /* 0x0000fc0000047ab9 */ /* 0x000fe20000000000 */
[----:B------:R-:W-:Y:S01]  /*5f40*/  BSSY B0, `(.L_x_1968) ;  /* 0x00002c0000007945 */ /* 0x000fe20003800000 */
[----:B------:R-:W-:-:S04]  /*5f50*/  ISETP.NE.AND P0, PT, RZ, UR4, PT ;  /* 0x00000004ff007c0c */ /* 0x000fc8000bf05270 */
[----:B------:R-:W1:Y:S01]  /*5f60*/  LDC.64 R10, c[0x0][0x3d8] ;  /* 0x0000f600ff0a7b82 */ /* 0x000e620000000a00 */
[-C--:B0-----:R-:W-:Y:S02]  /*5f70*/  IMAD R4, R3, R12.reuse, RZ ;  /* 0x0000000c03047224 */ /* 0x081fe400078e02ff */
[----:B------:R-:W-:-:S04]  /*5f80*/  IMAD.WIDE.U32 R8, R153, R12, RZ ;  /* 0x0000000c99087225 */ /* 0x000fc800078e00ff */
[----:B------:R-:W-:Y:S02]  /*5f90*/  IMAD R5, R153, R13, R4 ;  /* 0x0000000d99057224 */ /* 0x000fe400078e0204 */
[-C--:B-1----:R-:W-:Y:S02]  /*5fa0*/  IMAD R0, R3, R10.reuse, RZ ;  /* 0x0000000a03007224 */ /* 0x082fe400078e02ff */
[----:B------:R-:W-:-:S04]  /*5fb0*/  IMAD.WIDE.U32 R20, R153, R10, RZ ;  /* 0x0000000a99147225 */ /* 0x000fc800078e00ff */
[----:B------:R-:W-:Y:S02]  /*5fc0*/  IMAD R3, R153, R11, R0 ;  /* 0x0000000b99037224 */ /* 0x000fe400078e0200 */
[----:B------:R-:W-:Y:S02]  /*5fd0*/  IMAD.IADD R5, R9, 0x1, R5 ;  /* 0x0000000109057824 */ /* 0x000fe400078e0205 */
[----:B------:R-:W-:Y:S02]  /*5fe0*/  IMAD.IADD R3, R21, 0x1, R3 ;  /* 0x0000000115037824 */ /* 0x000fe400078e0203 */
[----:B------:R-:W-:-:S04]  /*5ff0*/  IMAD.WIDE.U32 R6, R8, 0xc0, RZ ;  /* 0x000000c008067825 */ /* 0x000fc800078e00ff */
[----:B------:R-:W-:Y:S02]  /*6000*/  IMAD R47, R5, 0xc0, RZ ;  /* 0x000000c0052f7824 */ /* 0x000fe400078e02ff */
[----:B------:R-:W-:-:S03]  /*6010*/  IMAD.WIDE.U32 R14, R20, 0xc0, RZ ;  /* 0x000000c0140e7825 */ /* 0x000fc600078e00ff */
[----:B------:R-:W-:Y:S01]  /*6020*/  IADD3 R55, R7, R47, RZ ;  /* 0x0000002f07377210 */ /* 0x000fe20007ffe0ff */
[----:B------:R-:W-:-:S04]  /*6030*/  IMAD R29, R3, 0xc0, RZ ;  /* 0x000000c0031d7824 */ /* 0x000fc800078e02ff */
[----:B------:R-:W-:Y:S02]  /*6040*/  IMAD.IADD R53, R15, 0x1, R29 ;  /* 0x000000010f357824 */ /* 0x000fe400078e021d */
[----:B--2---:R-:W-:-:S05]  /*6050*/  IMAD R0, R153, -0xc0, R24 ;  /* 0xffffff4099007824 */ /* 0x004fca00078e0218 */
[----:B------:R-:W-:Y:S01]  /*6060*/  VIMNMX R4, R0, 0xc0, PT ;  /* 0x000000c000047848 */ /* 0x000fe20003fe0100 */
[----:B------:R-:W-:Y:S06]  /*6070*/  @!P0 BRA `(.L_x_1969) ;  /* 0x0000001400888947 */ /* 0x000fec0003800000 */
[----:B------:R-:W0:Y:S01]  /*6080*/  LDC R0, c[0x0][0x428] ;  /* 0x00010a00ff007b82 */ /* 0x000e220000000800 */
[C---:B------:R-:W-:Y:S01]  /*6090*/  ISETP.GE.AND P0, PT, R19.reuse, R4, PT ;  /* 0x000000041300720c */ /* 0x040fe20003f06270 */
[----:B------:R-:W-:Y:S01]  /*60a0*/  VIADD R28, R19, 0x60 ;  /* 0x00000060131c7836 */ /* 0x000fe20000000000 */
[----:B------:R-:W-:Y:S01]  /*60b0*/  BSSY B1, `(.L_x_1970) ;  /* 0x0000028000017945 */ /* 0x000fe20003800000 */
[----:B------:R-:W-:Y:S01]  /*60c0*/  MOV R44, R38 ;  /* 0x00000026002c7202 */ /* 0x000fe20000000f00 */
[----:B------:R-:W-:Y:S01]  /*60d0*/  IMAD.MOV.U32 R5, RZ, RZ, R37 ;  /* 0x000000ffff057224 */ /* 0x000fe200078e0025 */
[----:B------:R-:W-:Y:S02]  /*60e0*/  CS2R R42, SRZ ;  /* 0x00000000002a7805 */ /* 0x000fe4000001ff00 */
[----:B------:R-:W-:Y:S01]  /*60f0*/  ISETP.GE.AND P1, PT, R28, R4, PT ;  /* 0x000000041c00720c */ /* 0x000fe20003f26270 */
[----:B------:R-:W-:Y:S01]  /*6100*/  IMAD.MOV.U32 R4, RZ, RZ, R40 ;  /* 0x000000ffff047224 */ /* 0x000fe200078e0028 */
[----:B------:R-:W-:-:S02]  /*6110*/  CS2R R40, SRZ ;  /* 0x0000000000287805 */ /* 0x000fc4000001ff00 */
[----:B------:R-:W-:Y:S02]  /*6120*/  CS2R R38, SRZ ;  /* 0x0000000000267805 */ /* 0x000fe4000001ff00 */
[----:B0-----:R-:W-:Y:S01]  /*6130*/  ISETP.NE.AND P2, PT, R0, 0x1, PT ;  /* 0x000000010000780c */ /* 0x001fe20003f45270 */
[----:B------:R-:W-:-:S04]  /*6140*/  IMAD R0, R153, 0xc0, R19 ;  /* 0x000000c099007824 */ /* 0x000fc800078e0213 */
[----:B------:R-:W-:Y:S01]  /*6150*/  IMAD R3, R34, 0x60, R0 ;  /* 0x0000006022037824 */ /* 0x000fe200078e0200 */
[----:B------:R-:W-:-:S07]  /*6160*/  CS2R R34, SRZ ;  /* 0x0000000000227805 */ /* 0x000fce000001ff00 */
[----:B------:R-:W0:Y:S08]  /*6170*/  @P2 LDC R24, c[0x0][0x42c] ;  /* 0x00010b00ff182b82 */ /* 0x000e300000000800 */
[----:B------:R-:W1:Y:S01]  /*6180*/  @P2 LDC R25, c[0x0][0x430] ;  /* 0x00010c00ff192b82 */ /* 0x000e620000000800 */
[----:B0-----:R-:W-:-:S05]  /*6190*/  @P2 IMAD.HI.U32 R0, R3, R24, RZ ;  /* 0x0000001803002227 */ /* 0x001fca00078e00ff */
        /* <DEDUP_REMOVED lines=25> */
.L_x_1971:
[----:B------:R-:W-:Y:S05]  /*6330*/  BSYNC B1 ;  /* 0x0000000000017941 */ /* 0x000fea0003800000 */
.L_x_1970:
[----:B------:R-:W-:Y:S01]  /*6340*/  BSSY B1, `(.L_x_1972) ;  /* 0x0000023000017945 */ /* 0x000fe20003800000 */
[----:B------:R-:W-:Y:S02]  /*6350*/  CS2R R20, SRZ ;  /* 0x0000000000147805 */ /* 0x000fe4000001ff00 */
[----:B0-----:R-:W-:Y:S02]  /*6360*/  CS2R R28, SRZ ;  /* 0x00000000001c7805 */ /* 0x001fe4000001ff00 */
[----:B------:R-:W-:Y:S02]  /*6370*/  SHF.R.S32.HI R37, RZ, 0x1f, R3 ;  /* 0x0000001fff257819 */ /* 0x000fe40000011403 */
[----:B------:R-:W-:Y:S01]  /*6380*/  CS2R R8, SRZ ;  /* 0x0000000000087805 */ /* 0x000fe2000001ff00 */
[----:B------:R-:W-:Y:S06]  /*6390*/  @P1 BRA `(.L_x_1973) ;  /* 0x0000000000741947 */ /* 0x000fec0003800000 */
[----:B------:R-:W-:Y:S01]  /*63a0*/  MOV R15, R53 ;  /* 0x00000035000f7202 */ /* 0x000fe20000000f00 */
[----:B------:R-:W-:Y:S01]  /*63b0*/  IMAD.MOV.U32 R8, RZ, RZ, R6 ;  /* 0x000000ffff087224 */ /* 0x000fe200078e0006 */
[----:B------:R-:W-:Y:S01]  /*63c0*/  ULDC UR4, c[0x0][0x3d4] ;  /* 0x0000f50000047ab9 */ /* 0x000fe20000000800 */
[----:B------:R-:W-:Y:S01]  /*63d0*/  IMAD.MOV.U32 R9, RZ, RZ, R55 ;  /* 0x000000ffff097224 */ /* 0x000fe200078e0037 */
[----:B------:R-:W-:Y:S01]  /*63e0*/  ULDC.64 UR6, c[0x0][0x3c8] ;  /* 0x0000f20000067ab9 */ /* 0x000fe20000000a00 */
[----:B------:R-:W-:Y:S01]  /*63f0*/  IMAD.WIDE.U32 R6, R10, 0x60, R14 ;  /* 0x000000600a067825 */ /* 0x000fe200078e000e */
[----:B------:R-:W-:Y:S02]  /*6400*/  ISETP.GE.AND P5, PT, R26, UR4, PT ;  /* 0x000000041a007c0c */ /* 0x000fe4000bfa6270 */
        /* <DEDUP_REMOVED lines=10> */
[----:B------:R-:W-:Y:S02]  /*64b0*/  CS2R R20, SRZ ;  /* 0x0000000000147805 */ /* 0x000fe4000001ff00 */
[----:B------:R-:W-:-:S02]  /*64c0*/  IADD3.X R9, R31, R25, R9, P4, !PT ;  /* 0x000000191f097210 */ /* 0x000fc400027fe409 */
[----:B------:R-:W-:Y:S02]  /*64d0*/  CS2R R24, SRZ ;  /* 0x0000000000187805 */ /* 0x000fe4000001ff00 */
[C---:B------:R-:W-:Y:S02]  /*64e0*/  LEA R6, P3, R15.reuse, UR6, 0x1 ;  /* 0x000000060f067c11 */ /* 0x040fe4000f8608ff */
[C---:B------:R-:W-:Y:S02]  /*64f0*/  LEA R14, P4, R0.reuse, UR4, 0x1 ;  /* 0x00000004000e7c11 */ /* 0x040fe4000f8808ff */
[----:B------:R-:W-:Y:S02]  /*6500*/  LEA.HI.X R7, R15, UR7, R32, 0x1, P3 ;  /* 0x000000070f077c11 */ /* 0x000fe400098f0c20 */
[----:B------:R-:W-:Y:S02]  /*6510*/  LEA.HI.X R15, R0, UR5, R9, 0x1, P4 ;  /* 0x00000005000f7c11 */ /* 0x000fe4000a0f0c09 */
[----:B------:R-:W-:Y:S01]  /*6520*/  CS2R R8, SRZ ;  /* 0x0000000000087805 */ /* 0x000fe2000001ff00 */
[----:B------:R0:W5:Y:S05]  /*6530*/  @!P5 LDG.E.64 R28, desc[UR40][R6.64] ;  /* 0x00000028061cd981 */ /* 0x00016a000c1e1b00 */
[----:B------:R0:W5:Y:S04]  /*6540*/  @!P2 LDG.E.64 R8, desc[UR40][R6.64+0x20] ;  /* 0x000020280608a981 */ /* 0x000168000c1e1b00 */
[----:B------:R0:W5:Y:S04]  /*6550*/  @!P5 LDG.E.64 R24, desc[UR40][R14.64] ;  /* 0x000000280e18d981 */ /* 0x000168000c1e1b00 */
[----:B------:R0:W5:Y:S02]  /*6560*/  @!P2 LDG.E.64 R20, desc[UR40][R14.64+0x20] ;  /* 0x000020280e14a981 */ /* 0x000164000c1e1b00 */
.L_x_1973:
[----:B------:R-:W-:Y:S05]  /*6570*/  BSYNC B1 ;  /* 0x0000000000017941 */ /* 0x000fea0003800000 */
.L_x_1972:
[----:B------:R-:W2:Y:S04]  /*6580*/  LDL R31, [R1+0x34] ;  /* 0x00003400011f7983 */ /* 0x000ea80000100800 */
[----:B------:R-:W3:Y:S01]  /*6590*/  LDL R30, [R1+0x18] ;  /* 0x00001800011e7983 */ /* 0x000ee20000100800 */
[C---:B0-----:R-:W-:Y:S01]  /*65a0*/  IMAD.WIDE.U32 R6, R3.reuse, R10, R4 ;  /* 0x0000000a03067225 */ /* 0x041fe200078e0004 */
[----:B------:R-:W-:Y:S01]  /*65b0*/  ULDC.64 UR4, c[0x0][0x3c8] ;  /* 0x0000f20000047ab9 */ /* 0x000fe20000000a00 */
[----:B------:R-:W-:Y:S02]  /*65c0*/  ULDC.64 UR6, c[0x0][0x3e0] ;  /* 0x0000f80000067ab9 */ /* 0x000fe40000000a00 */
[----:B------:R-:W-:Y:S01]  /*65d0*/  IMAD.WIDE.U32 R44, R3, R12, R44 ;  /* 0x0000000c032c7225 */ /* 0x000fe200078e002c */
[----:B------:R-:W-:Y:S01]  /*65e0*/  LEA R4, P2, R6, UR4, 0x1 ;  /* 0x0000000406047c11 */ /* 0x000fe2000f8408ff */
[----:B------:R-:W-:-:S02]  /*65f0*/  UMOV UR4, 0xffffffff ;  /* 0xffffffff00047882 */ /* 0x000fc40000000000 */
[C---:B------:R-:W-:Y:S02]  /*6600*/  IMAD R10, R37.reuse, R10, RZ ;  /* 0x0000000a250a7224 */ /* 0x040fe400078e02ff */
[----:B------:R-:W-:Y:S02]  /*6610*/  IMAD R12, R37, R12, RZ ;  /* 0x0000000c250c7224 */ /* 0x000fe400078e02ff */
[C---:B------:R-:W-:Y:S02]  /*6620*/  IMAD R5, R3.reuse, R11, R10 ;  /* 0x0000000b03057224 */ /* 0x040fe400078e020a */
[----:B------:R-:W-:Y:S02]  /*6630*/  IMAD R3, R3, R13, R12 ;  /* 0x0000000d03037224 */ /* 0x000fe400078e020c */
[----:B------:R-:W-:Y:S02]  /*6640*/  IMAD.IADD R5, R7, 0x1, R5 ;  /* 0x0000000107057824 */ /* 0x000fe400078e0205 */
[----:B------:R-:W-:-:S03]  /*6650*/  IMAD.IADD R3, R45, 0x1, R3 ;  /* 0x000000012d037824 */ /* 0x000fc600078e0203 */
[----:B------:R-:W-:Y:S02]  /*6660*/  LEA.HI.X R5, R6, UR5, R5, 0x1, P2 ;  /* 0x0000000506057c11 */ /* 0x000fe400090f0c05 */
[C---:B--2---:R-:W-:Y:S02]  /*6670*/  LEA.HI R0, R31.reuse, R31, RZ, 0x1 ;  /* 0x0000001f1f007211 */ /* 0x044fe400078f08ff */
[----:B---3--:R-:W-:Y:S02]  /*6680*/  SHF.L.U32 R14, R30, 0x6, RZ ;  /* 0x000000061e0e7819 */ /* 0x008fe400000006ff */
[----:B------:R-:W-:Y:S02]  /*6690*/  LOP3.LUT R10, R0, 0xfffffffe, RZ, 0xc0, !PT ;  /* 0xfffffffe000a7812 */ /* 0x000fe400078ec0ff */
[----:B------:R-:W-:Y:S02]  /*66a0*/  LOP3.LUT R15, R14, 0x1c0, RZ, 0xc0, !PT ;  /* 0x000001c00e0f7812 */ /* 0x000fe400078ec0ff */
[----:B------:R-:W-:Y:S01]  /*66b0*/  LEA R0, P3, R44, UR6, 0x1 ;  /* 0x000000062c007c11 */ /* 0x000fe2000f8608ff */
[----:B------:R-:W-:Y:S01]  /*66c0*/  IMAD.IADD R7, R31, 0x1, -R10 ;  /* 0x000000011f077824 */ /* 0x000fe200078e0a0a */
[----:B------:R-:W-:-:S02]  /*66d0*/  LOP3.LUT R11, R15, 0x18, R16, 0xf8, !PT ;  /* 0x000000180f0b7812 */ /* 0x000fc400078ef810 */
[----:B------:R-:W-:Y:S02]  /*66e0*/  SHF.R.U32.HI R12, RZ, 0x3, R15 ;  /* 0x00000003ff0c7819 */ /* 0x000fe4000001160f */
[----:B------:R-:W-:Y:S02]  /*66f0*/  LEA.HI.X R3, R44, UR7, R3, 0x1, P3 ;  /* 0x000000072c037c11 */ /* 0x000fe400098f0c03 */
[----:B------:R-:W-:Y:S02]  /*6700*/  LOP3.LUT R10, R11, R12, RZ, 0x3c, !PT ;  /* 0x0000000c0b0a7212 */ /* 0x000fe400078e3cff */
[----:B------:R-:W-:Y:S01]  /*6710*/  SHF.L.U32 R7, R7, 0x1f, RZ ;  /* 0x0000001f07077819 */ /* 0x000fe200000006ff */
[----:B------:R-:W-:Y:S06]  /*6720*/  BRA.DIV UR4, `(.L_x_1974) ;  /* 0x0000011a04947947 */ /* 0x000fec000b800000 */
.L_x_2164:
[----:B------:R-:W-:-:S03]  /*6730*/  UMOV UR4, 0xffffffff ;  /* 0xffffffff00047882 */ /* 0x000fc60000000000 */
[----:B------:R-:W-:Y:S05]  /*6740*/  BRA.DIV UR4, `(.L_x_1975) ;  /* 0x0000011a04b47947 */ /* 0x000fea000b800000 */
.L_x_2167:
[----:B------:R-:W-:-:S03]  /*6750*/  UMOV UR4, 0xffffffff ;  /* 0xffffffff00047882 */ /* 0x000fc60000000000 */
[----:B------:R-:W-:Y:S05]  /*6760*/  BRA.DIV UR4, `(.L_x_1976) ;  /* 0x0000011a04d47947 */ /* 0x000fea000b800000 */
.L_x_2170:
[----:B------:R-:W-:-:S03]  /*6770*/  UMOV UR4, 0xffffffff ;  /* 0xffffffff00047882 */ /* 0x000fc60000000000 */
[----:B------:R-:W-:Y:S05]  /*6780*/  BRA.DIV UR4, `(.L_x_1977) ;  /* 0x0000011a04f47947 */ /* 0x000fea000b800000 */
.L_x_2173:
[----:B------:R-:W-:-:S03]  /*6790*/  UMOV UR4, 0xffffffff ;  /* 0xffffffff00047882 */ /* 0x000fc60000000000 */
[----:B------:R-:W-:Y:S05]  /*67a0*/  BRA.DIV UR4, `(.L_x_1978) ;  /* 0x0000011e04147947 */ /* 0x000fea000b800000 */
.L_x_2176:
[----:B------:R-:W-:-:S03]  /*67b0*/  UMOV UR4, 0xffffffff ;  /* 0xffffffff00047882 */ /* 0x000fc60000000000 */
[----:B------:R-:W-:Y:S05]  /*67c0*/  BRA.DIV UR4, `(.L_x_1979) ;  /* 0x0000011e04347947 */ /* 0x000fea000b800000 */
.L_x_2179:
[----:B------:R-:W-:-:S03]  /*67d0*/  UMOV UR4, 0xffffffff ;  /* 0xffffffff00047882 */ /* 0x000fc60000000000 */
[----:B------:R-:W-:Y:S05]  /*67e0*/  BRA.DIV UR4, `(.L_x_1980) ;  /* 0x0000011e04547947 */ /* 0x000fea000b800000 */
.L_x_2182:
[----:B------:R-:W-:-:S03]  /*67f0*/  UMOV UR4, 0xffffffff ;  /* 0xffffffff00047882 */ /* 0x000fc60000000000 */
[----:B------:R-:W-:Y:S05]  /*6800*/  BRA.DIV UR4, `(.L_x_1981) ;  /* 0x0000011e04747947 */ /* 0x000fea000b800000 */
.L_x_2185:
[----:B------:R-:W0:Y:S01]  /*6810*/  S2R R6, SR_TID.X ;  /* 0x0000000000067919 */ /* 0x000e220000002100 */
[----:B------:R-:W1:Y:S01]  /*6820*/  SYNCS.PHASECHK.TRANS64.TRYWAIT P2, [R2+URZ+0x16800], R7 ;  /* 0x01680007020075a7 */ /* 0x000e62000804017f */
[----:B-----5:R-:W-:Y:S01]  /*6830*/  IMAD.MOV.U32 R3, RZ, RZ, R41 ;  /* 0x000000ffff037224 */ /* 0x020fe200078e0029 */
[----:B------:R-:W-:Y:S01]  /*6840*/  LOP3.LUT P3, RZ, R30, 0x4, RZ, 0xc0, !PT ;  /* 0x000000041eff7812 */ /* 0x000fe2000786c0ff */
[----:B------:R-:W-:Y:S01]  /*6850*/  IMAD.MOV.U32 R4, RZ, RZ, R34 ;  /* 0x000000ffff047224 */ /* 0x000fe200078e0022 */
[----:B------:R-:W-:Y:S01]  /*6860*/  MOV R0, R40 ;  /* 0x0000002800007202 */ /* 0x000fe20000000f00 */
[----:B------:R-:W-:Y:S01]  /*6870*/  IMAD.MOV.U32 R5, RZ, RZ, R35 ;  /* 0x000000ffff057224 */ /* 0x000fe200078e0023 */
[----:B------:R-:W-:Y:S02]  /*6880*/  BSSY B1, `(.L_x_1982) ;  /* 0x0000023000017945 */ /* 0x000fe40003800000 */
[----:B------:R-:W-:Y:S01]  /*6890*/  PRMT R45, R3, 0x5410, R4 ;  /* 0x00005410032d7816 */ /* 0x000fe20000000004 */
[----:B------:R-:W-:Y:S01]  /*68a0*/  IMAD.MOV.U32 R4, RZ, RZ, R43 ;  /* 0x000000ffff047224 */ /* 0x000fe200078e002b */
[----:B------:R-:W-:-:S02]  /*68b0*/  PRMT R46, R5, 0x7610, R46 ;  /* 0x00007610052e7816 */ /* 0x000fc4000000002e */
[----:B------:R-:W-:Y:S02]  /*68c0*/  MOV R5, R38 ;  /* 0x0000002600057202 */ /* 0x000fe40000000f00 */
[----:B------:R-:W-:Y:S01]  /*68d0*/  PRMT R33, R0, 0x7610, R33 ;  /* 0x0000761000217816 */ /* 0x000fe20000000021 */
[----:B------:R-:W-:Y:S01]  /*68e0*/  IMAD.MOV.U32 R0, RZ, RZ, R42 ;  /* 0x000000ffff007224 */ /* 0x000fe200078e002a */
[----:B------:R-:W-:Y:S01]  /*68f0*/  PRMT R47, R5, 0x7610, R47 ;  /* 0x00007610052f7816 */ /* 0x000fe2000000002f */
[----:B------:R-:W-:Y:S01]  /*6900*/  IMAD.MOV.U32 R5, RZ, RZ, R39 ;  /* 0x000000ffff057224 */ /* 0x000fe200078e0027 */
[----:B------:R-:W-:Y:S02]  /*6910*/  PRMT R46, R46, 0x5410, R4 ;  /* 0x000054102e2e7816 */ /* 0x000fe40000000004 */
[----:B------:R-:W-:Y:S02]  /*6920*/  PRMT R31, R0, 0x7610, R31 ;  /* 0x00007610001f7816 */ /* 0x000fe4000000001f */
[----:B------:R-:W-:Y:S01]  /*6930*/  PRMT R47, R47, 0x5410, R5 ;  /* 0x000054102f2f7816 */ /* 0x000fe20000000005 */
[----:B------:R-:W-:Y:S01]  /*6940*/  IMAD.MOV.U32 R5, RZ, RZ, R21 ;  /* 0x000000ffff057224 */ /* 0x000fe200078e0015 */
[----:B0-----:R-:W-:-:S04]  /*6950*/  IADD3 R11, R6, -0x80, RZ ;  /* 0xffffff80060b7810 */ /* 0x001fc80007ffe0ff */
[----:B------:R-:W-:-:S04]  /*6960*/  SHF.R.S32.HI R6, RZ, 0x1f, R11 ;  /* 0x0000001fff067819 */ /* 0x000fc8000001140b */
[----:B------:R-:W-:Y:S01]  /*6970*/  LEA.HI R6, R6, R11, RZ, 0x5 ;  /* 0x0000000b06067211 */ /* 0x000fe200078f28ff */
[----:B------:R-:W-:-:S03]  /*6980*/  IMAD.MOV.U32 R11, RZ, RZ, R29 ;  /* 0x000000ffff0b7224 */ /* 0x000fc600078e001d */
[----:B------:R-:W-:-:S05]  /*6990*/  SHF.R.S32.HI R6, RZ, 0x5, R6 ;  /* 0x00000005ff067819 */ /* 0x000fca0000011406 */
[----:B------:R-:W-:Y:S02]  /*69a0*/  IMAD R3, R6, 0x200, R10 ;  /* 0x0000020006037824 */ /* 0x000fe400078e020a */
[----:B------:R-:W-:Y:S02]  /*69b0*/  IMAD.MOV.U32 R6, RZ, RZ, R24 ;  /* 0x000000ffff067224 */ /* 0x000fe400078e0018 */
[----:B------:R-:W-:Y:S02]  /*69c0*/  IMAD R3, R3, 0x2, R2 ;  /* 0x0000000203037824 */ /* 0x000fe400078e0202 */
[----:B------:R-:W-:Y:S01]  /*69d0*/  IMAD.MOV.U32 R10, RZ, RZ, R25 ;  /* 0x000000ffff0a7224 */ /* 0x000fe200078e0019 */
[----:B------:R-:W-:Y:S01]  /*69e0*/  PRMT R48, R6, 0x7610, R48 ;  /* 0x0000761006307816 */ /* 0x000fe20000000030 */
[C---:B------:R-:W-:Y:S01]  /*69f0*/  VIADD R4, R3.reuse, 0x8400 ;  /* 0x0000840003047836 */ /* 0x040fe20000000000 */
[----:B------:R-:W-:Y:S01]  /*6a00*/  IADD3 R0, R3, 0x8440, RZ ;  /* 0x0000844003007810 */ /* 0x000fe20007ffe0ff */
[----:B------:R-:W-:Y:S01]  /*6a10*/  IMAD.MOV.U32 R6, RZ, RZ, R28 ;  /* 0x000000ffff067224 */ /* 0x000fe200078e001c */
[----:B------:R-:W-:Y:S01]  /*6a20*/  PRMT R12, R12, 0x5410, R10 ;  /* 0x000054100c0c7816 */ /* 0x000fe2000000000a */
[----:B------:R-:W-:Y:S01]  /*6a30*/  @P3 VIADD R0, R4, 0xffffffc0 ;  /* 0xffffffc004003836 */ /* 0x000fe20000000000 */
[----:B------:R-:W-:-:S02]  /*6a40*/  MOV R4, R20 ;  /* 0x0000001400047202 */ /* 0x000fc40000000f00 */
[----:B------:R-:W-:Y:S02]  /*6a50*/  PRMT R48, R48, 0x5410, R6 ;  /* 0x0000541030307816 */ /* 0x000fe40000000006 */
[----:B------:R-:W-:Y:S01]  /*6a60*/  PRMT R10, R4, 0x5410, R5 ;  /* 0x00005410040a7816 */ /* 0x000fe20000000005 */
[----:B------:R-:W-:Y:S01]  /*6a70*/  IMAD.MOV.U32 R5, RZ, RZ, R9 ;  /* 0x000000ffff057224 */ /* 0x000fe200078e0009 */
[----:B------:R-:W-:Y:S02]  /*6a80*/  PRMT R12, R11, 0x7610, R12 ;  /* 0x000076100b0c7816 */ /* 0x000fe4000000000c */
[----:B------:R-:W-:Y:S01]  /*6a90*/  MOV R4, R8 ;  /* 0x0000000800047202 */ /* 0x000fe20000000f00 */
[----:B-1----:R-:W-:Y:S06]  /*6aa0*/  @!P2 BRA `(.L_x_1983) ;  /* 0x0000011800f4a947 */ /* 0x002fec0003800000 */
.L_x_2186:
[----:B------:R-:W-:Y:S05]  /*6ab0*/  BSYNC B1 ;  /* 0x0000000000017941 */ /* 0x000fea0003800000 */
.L_x_1982:
[----:B------:R-:W-:Y:S01]  /*6ac0*/  BSSY B1, `(.L_x_1984) ;  /* 0x000005f000017945 */ /* 0x000fe20003800000 */
[----:B------:R-:W-:-:S03]  /*6ad0*/  PRMT R11, R4, 0x5410, R5 ;  /* 0x00005410040b7816 */ /* 0x000fc60000000005 */
[----:B------:R-:W-:Y:S05]  /*6ae0*/  @P0 BRA `(.L_x_1985) ;  /* 0x0000000400700947 */ /* 0x000fea0003800000 */
[----:B------:R-:W1:Y:S01]  /*6af0*/  LDC R5, c[0x0][0x3d4] ;  /* 0x0000f500ff057b82 */ /* 0x000e620000000800 */
[C---:B------:R-:W-:Y:S01]  /*6b00*/  VIADD R4, R26.reuse, 0x10 ;  /* 0x000000101a047836 */ /* 0x040fe20000000000 */
[----:B------:R-:W-:Y:S01]  /*6b10*/  BSSY B2, `(.L_x_1986) ;  /* 0x000002e000027945 */ /* 0x000fe20003800000 */
[----:B-1----:R-:W-:-:S03]  /*6b20*/  ISETP.GE.AND P0, PT, R26, R5, PT ;  /* 0x000000051a00720c */ /* 0x002fc60003f06270 */
[----:B------:R-:W-:-:S10]  /*6b30*/  ISETP.GE.AND P2, PT, R4, R5, PT ;  /* 0x000000050400720c */ /* 0x000fd40003f46270 */
[----:B------:R-:W-:Y:S05]  /*6b40*/  @P0 BRA `(.L_x_1987) ;  /* 0x0000000000a80947 */ /* 0x000fea0003800000 */
[----:B0-----:R-:W0:Y:S01]  /*6b50*/  LDS.128 R4, [R3+0x8400] ;  /* 0x0084000003047984 */ /* 0x001e220000000c00 */
[----:B------:R-:W-:Y:S01]  /*6b60*/  SHF.R.U32.HI R32, RZ, 0x10, R43 ;  /* 0x00000010ff207819 */ /* 0x000fe2000001162b */
[----:B------:R-:W-:Y:S01]  /*6b70*/  HADD2.F32 R33, -RZ, R33.H0_H0 ;  /* 0x20000021ff217230 */ /* 0x000fe20000004100 */
[----:B------:R-:W-:Y:S01]  /*6b80*/  SHF.R.U32.HI R37, RZ, 0x10, R41 ;  /* 0x00000010ff257819 */ /* 0x000fe20000011629 */
[----:B------:R-:W-:Y:S01]  /*6b90*/  HADD2.F32 R31, -RZ, R31.H0_H0 ;  /* 0x2000001fff1f7230 */ /* 0x000fe20000004100 */
[----:B------:R-:W-:Y:S01]  /*6ba0*/  SHF.R.U64 R44, R42, 0x10, R43 ;  /* 0x000000102a2c7819 */ /* 0x000fe2000000122b */
[----:B------:R-:W-:Y:S01]  /*6bb0*/  HADD2.F32 R32, -RZ, R32.H0_H0 ;  /* 0x20000020ff207230 */ /* 0x000fe20000004100 */
[----:B------:R-:W-:Y:S01]  /*6bc0*/  SHF.R.U64 R43, R40, 0x10, R41 ;  /* 0x00000010282b7819 */ /* 0x000fe20000001229 */
[----:B------:R-:W-:Y:S02]  /*6bd0*/  HADD2.F32 R37, -RZ, R37.H0_H0 ;  /* 0x20000025ff257230 */ /* 0x000fe40000004100 */
[----:B0-----:R-:W-:-:S02]  /*6be0*/  HADD2.F32 R15, -RZ, R7.H0_H0 ;  /* 0x20000007ff0f7230 */ /* 0x001fc40000004100 */
[----:B------:R-:W-:Y:S02]  /*6bf0*/  HADD2.F32 R30, -RZ, R7.H1_H1 ;  /* 0x30000007ff1e7230 */ /* 0x000fe40000004100 */
[--C-:B------:R-:W-:Y:S02]  /*6c00*/  HADD2.F32 R7, -RZ, R4.reuse.H0_H0 ;  /* 0x20000004ff077230 */ /* 0x100fe40000004100 */
[----:B------:R-:W-:Y:S02]  /*6c10*/  HADD2.F32 R4, -RZ, R4.H1_H1 ;  /* 0x30000004ff047230 */ /* 0x000fe40000004100 */
[C---:B------:R-:W-:Y:S01]  /*6c20*/  FMUL.FTZ R40, R30.reuse, R37 ;  /* 0x000000251e287220 */ /* 0x040fe20000410000 */
[-C--:B------:R-:W-:Y:S01]  /*6c30*/  FMUL.FTZ R42, R30, R32.reuse ;  /* 0x000000201e2a7220 */ /* 0x080fe20000410000 */
[--C-:B------:R-:W-:Y:S02]  /*6c40*/  HADD2.F32 R13, -RZ, R6.reuse.H0_H0 ;  /* 0x20000006ff0d7230 */ /* 0x100fe40000004100 */
[----:B------:R-:W-:Y:S01]  /*6c50*/  FMUL.FTZ R30, R4, R33 ;  /* 0x00000021041e7220 */ /* 0x000fe20000410000 */
[----:B------:R-:W-:Y:S01]  /*6c60*/  FFMA.FTZ R41, R15, R32, -R40 ;  /* 0x000000200f297223 */ /* 0x000fe20000010828 */
[----:B------:R-:W-:-:S02]  /*6c70*/  HADD2.F32 R14, -RZ, R6.H1_H1 ;  /* 0x30000006ff0e7230 */ /* 0x000fc40000004100 */
[-C--:B------:R-:W-:Y:S01]  /*6c80*/  FMUL.FTZ R40, R4, R31.reuse ;  /* 0x0000001f04287220 */ /* 0x080fe20000410000 */
[----:B------:R-:W-:Y:S01]  /*6c90*/  FFMA.FTZ R32, R7, R31, -R30 ;  /* 0x0000001f07207223 */ /* 0x000fe2000001081e */
[----:B------:R-:W-:Y:S02]  /*6ca0*/  HADD2.F32 R6, -RZ, R5.H0_H0 ;  /* 0x20000005ff067230 */ /* 0x000fe40000004100 */
[----:B------:R-:W-:Y:S01]  /*6cb0*/  FFMA.FTZ R42, R15, R37, R42 ;  /* 0x000000250f2a7223 */ /* 0x000fe2000001002a */
[----:B------:R-:W-:Y:S02]  /*6cc0*/  HADD2.F32 R31, -RZ, R45.H0_H0 ;  /* 0x2000002dff1f7230 */ /* 0x000fe40000004100 */
[----:B------:R-:W-:Y:S01]  /*6cd0*/  FFMA.FTZ R33, R7, R33, R40 ;  /* 0x0000002107217223 */ /* 0x000fe20000010028 */
[----:B------:R-:W-:Y:S02]  /*6ce0*/  HADD2.F32 R5, -RZ, R5.H1_H1 ;  /* 0x30000005ff057230 */ /* 0x000fe40000004100 */
[----:B------:R-:W-:-:S02]  /*6cf0*/  HADD2.F32 R15, -RZ, R46.H1_H1 ;  /* 0x3000002eff0f7230 */ /* 0x000fc40000004100 */
[C---:B------:R-:W-:Y:S01]  /*6d00*/  FMUL.FTZ R40, R14.reuse, R31 ;  /* 0x0000001f0e287220 */ /* 0x040fe20000410000 */
[----:B------:R-:W-:Y:S02]  /*6d10*/  HADD2.F32 R30, -RZ, R43.H0_H0 ;  /* 0x2000002bff1e7230 */ /* 0x000fe40000004100 */
[----:B------:R-:W-:Y:S02]  /*6d20*/  HADD2.F32 R4, -RZ, R44.H0_H0 ;  /* 0x2000002cff047230 */ /* 0x000fe40000004100 */
[-C--:B------:R-:W-:Y:S01]  /*6d30*/  FMUL.FTZ R14, R14, R15.reuse ;  /* 0x0000000f0e0e7220 */ /* 0x080fe20000410000 */
[----:B------:R-:W-:Y:S01]  /*6d40*/  FFMA.FTZ R40, R13, R15, -R40 ;  /* 0x0000000f0d287223 */ /* 0x000fe20000010828 */
[C---:B------:R-:W-:Y:S01]  /*6d50*/  FMUL.FTZ R7, R5.reuse, R30 ;  /* 0x0000001e05077220 */ /* 0x040fe20000410000 */
[-C--:B------:R-:W-:Y:S01]  /*6d60*/  FMUL.FTZ R37, R5, R4.reuse ;  /* 0x0000000405257220 */ /* 0x080fe20000410000 */
[----:B------:R-:W-:Y:S02]  /*6d70*/  FFMA.FTZ R13, R13, R31, R14 ;  /* 0x0000001f0d0d7223 */ /* 0x000fe4000001000e */
[----:B------:R-:W-:Y:S01]  /*6d80*/  FFMA.FTZ R5, R6, R4, -R7 ;  /* 0x0000000406057223 */ /* 0x000fe20000010807 */
[----:B------:R-:W-:Y:S01]  /*6d90*/  F2FP.F16.F32.PACK_AB R7, R42, R41 ;  /* 0x000000292a07723e */ /* 0x000fe200000000ff */
[----:B------:R-:W-:Y:S01]  /*6da0*/  FFMA.FTZ R30, R6, R30, R37 ;  /* 0x0000001e061e7223 */ /* 0x000fe20000010025 */
[----:B------:R-:W-:-:S02]  /*6db0*/  F2FP.F16.F32.PACK_AB R4, R33, R32 ;  /* 0x000000202104723e */ /* 0x000fc400000000ff */
[----:B------:R-:W-:Y:S02]  /*6dc0*/  F2FP.F16.F32.PACK_AB R6, R13, R40 ;  /* 0x000000280d06723e */ /* 0x000fe400000000ff */
[----:B------:R-:W-:-:S05]  /*6dd0*/  F2FP.F16.F32.PACK_AB R5, R30, R5 ;  /* 0x000000051e05723e */ /* 0x000fca00000000ff */
[----:B------:R1:W-:Y:S02]  /*6de0*/  STS.128 [R3+0x8400], R4 ;  /* 0x0084000403007388 */ /* 0x0003e40000000c00 */
.L_x_1987:
[----:B------:R-:W-:Y:S05]  /*6df0*/  BSYNC B2 ;  /* 0x0000000000027941 */ /* 0x000fea0003800000 */
.L_x_1986:
[----:B------:R-:W-:Y:S05]  /*6e00*/  @P2 BRA `(.L_x_1985) ;  /* 0x0000000000a82947 */ /* 0x000fea0003800000 */
[----:B01----:R-:W0:Y:S01]  /*6e10*/  LDS.128 R4, [R0] ;  /* 0x0000000000047984 */ /* 0x003e220000000c00 */
[--C-:B------:R-:W-:Y:S01]  /*6e20*/  SHF.R.U64 R40, R38, 0x10, R39.reuse ;  /* 0x0000001026287819 */ /* 0x100fe20000001227 */
[----:B------:R-:W-:Y:S01]  /*6e30*/  HADD2.F32 R33, -RZ, R45.H1_H1 ;  /* 0x3000002dff217230 */ /* 0x000fe20000004100 */
[----:B------:R-:W-:Y:S01]  /*6e40*/  SHF.R.U32.HI R32, RZ, 0x10, R39 ;  /* 0x00000010ff207819 */ /* 0x000fe20000011627 */
[----:B------:R-:W-:Y:S01]  /*6e50*/  HADD2.F32 R31, -RZ, R47.H0_H0 ;  /* 0x2000002fff1f7230 */ /* 0x000fe20000004100 */
[--C-:B------:R-:W-:Y:S02]  /*6e60*/  SHF.R.U64 R39, R34, 0x10, R35.reuse ;  /* 0x0000001022277819 */ /* 0x100fe40000001223 */
[----:B------:R-:W-:Y:S01]  /*6e70*/  SHF.R.U32.HI R34, RZ, 0x10, R35 ;  /* 0x00000010ff227819 */ /* 0x000fe20000011623 */
[----:B------:R-:W-:-:S04]  /*6e80*/  HADD2.F32 R32, -RZ, R32.H0_H0 ;  /* 0x20000020ff207230 */ /* 0x000fc80000004100 */
[----:B------:R-:W-:Y:S02]  /*6e90*/  HADD2.F32 R34, -RZ, R34.H0_H0 ;  /* 0x20000022ff227230 */ /* 0x000fe40000004100 */
[--C-:B0-----:R-:W-:Y:S02]  /*6ea0*/  HADD2.F32 R15, -RZ, R7.reuse.H0_H0 ;  /* 0x20000007ff0f7230 */ /* 0x101fe40000004100 */
[----:B------:R-:W-:Y:S02]  /*6eb0*/  HADD2.F32 R30, -RZ, R7.H1_H1 ;  /* 0x30000007ff1e7230 */ /* 0x000fe40000004100 */
[--C-:B------:R-:W-:Y:S02]  /*6ec0*/  HADD2.F32 R7, -RZ, R4.reuse.H0_H0 ;  /* 0x20000004ff077230 */ /* 0x100fe40000004100 */
[----:B------:R-:W-:Y:S02]  /*6ed0*/  HADD2.F32 R4, -RZ, R4.H1_H1 ;  /* 0x30000004ff047230 */ /* 0x000fe40000004100 */
[C---:B------:R-:W-:Y:S01]  /*6ee0*/  FMUL.FTZ R38, R30.reuse, R34 ;  /* 0x000000221e267220 */ /* 0x040fe20000410000 */
[----:B------:R-:W-:Y:S01]  /*6ef0*/  FMUL.FTZ R35, R30, R32 ;  /* 0x000000201e237220 */ /* 0x000fe20000410000 */
[----:B------:R-:W-:-:S02]  /*6f00*/  HADD2.F32 R13, -RZ, R6.H0_H0 ;  /* 0x20000006ff0d7230 */ /* 0x000fc40000004100 */
[C---:B------:R-:W-:Y:S01]  /*6f10*/  FMUL.FTZ R30, R4.reuse, R33 ;  /* 0x00000021041e7220 */ /* 0x040fe20000410000 */
[C---:B------:R-:W-:Y:S01]  /*6f20*/  FFMA.FTZ R38, R15.reuse, R32, -R38 ;  /* 0x000000200f267223 */ /* 0x040fe20000010826 */
[----:B------:R-:W-:Y:S01]  /*6f30*/  FFMA.FTZ R37, R15, R34, R35 ;  /* 0x000000220f257223 */ /* 0x000fe20000010023 */
[----:B------:R-:W-:Y:S02]  /*6f40*/  HADD2.F32 R14, -RZ, R6.H1_H1 ;  /* 0x30000006ff0e7230 */ /* 0x000fe40000004100 */
[-C--:B------:R-:W-:Y:S01]  /*6f50*/  FMUL.FTZ R34, R4, R31.reuse ;  /* 0x0000001f04227220 */ /* 0x080fe20000410000 */
[C---:B------:R-:W-:Y:S01]  /*6f60*/  FFMA.FTZ R32, R7.reuse, R31, -R30 ;  /* 0x0000001f07207223 */ /* 0x040fe2000001081e */
[--C-:B------:R-:W-:Y:S02]  /*6f70*/  HADD2.F32 R6, -RZ, R5.reuse.H0_H0 ;  /* 0x20000005ff067230 */ /* 0x100fe40000004100 */
[----:B------:R-:W-:Y:S02]  /*6f80*/  HADD2.F32 R31, -RZ, R46.H0_H0 ;  /* 0x2000002eff1f7230 */ /* 0x000fe40000004100 */
[----:B------:R-:W-:Y:S01]  /*6f90*/  FFMA.FTZ R33, R7, R33, R34 ;  /* 0x0000002107217223 */ /* 0x000fe20000010022 */
[----:B------:R-:W-:-:S02]  /*6fa0*/  HADD2.F32 R5, -RZ, R5.H1_H1 ;  /* 0x30000005ff057230 */ /* 0x000fc40000004100 */
[----:B------:R-:W-:Y:S02]  /*6fb0*/  HADD2.F32 R15, -RZ, R47.H1_H1 ;  /* 0x3000002fff0f7230 */ /* 0x000fe40000004100 */
[C---:B------:R-:W-:Y:S01]  /*6fc0*/  FMUL.FTZ R34, R14.reuse, R31 ;  /* 0x0000001f0e227220 */ /* 0x040fe20000410000 */
[----:B------:R-:W-:Y:S02]  /*6fd0*/  HADD2.F32 R30, -RZ, R39.H0_H0 ;  /* 0x20000027ff1e7230 */ /* 0x000fe40000004100 */
[----:B------:R-:W-:Y:S02]  /*6fe0*/  HADD2.F32 R4, -RZ, R40.H0_H0 ;  /* 0x20000028ff047230 */ /* 0x000fe40000004100 */
[-C--:B------:R-:W-:Y:S01]  /*6ff0*/  FMUL.FTZ R14, R14, R15.reuse ;  /* 0x0000000f0e0e7220 */ /* 0x080fe20000410000 */
[----:B------:R-:W-:Y:S01]  /*7000*/  FFMA.FTZ R34, R13, R15, -R34 ;  /* 0x0000000f0d227223 */ /* 0x000fe20000010822 */
[C---:B------:R-:W-:Y:S01]  /*7010*/  FMUL.FTZ R7, R5.reuse, R30 ;  /* 0x0000001e05077220 */ /* 0x040fe20000410000 */
[----:B------:R-:W-:Y:S01]  /*7020*/  FMUL.FTZ R35, R5, R4 ;  /* 0x0000000405237220 */ /* 0x000fe20000410000 */
[----:B------:R-:W-:-:S02]  /*7030*/  FFMA.FTZ R13, R13, R31, R14 ;  /* 0x0000001f0d0d7223 */ /* 0x000fc4000001000e */
[C---:B------:R-:W-:Y:S01]  /*7040*/  FFMA.FTZ R5, R6.reuse, R4, -R7 ;  /* 0x0000000406057223 */ /* 0x040fe20000010807 */
[----:B------:R-:W-:Y:S01]  /*7050*/  F2FP.F16.F32.PACK_AB R7, R37, R38 ;  /* 0x000000262507723e */ /* 0x000fe200000000ff */
[----:B------:R-:W-:Y:S01]  /*7060*/  FFMA.FTZ R30, R6, R30, R35 ;  /* 0x0000001e061e7223 */ /* 0x000fe20000010023 */
[----:B------:R-:W-:Y:S02]  /*7070*/  F2FP.F16.F32.PACK_AB R4, R33, R32 ;  /* 0x000000202104723e */ /* 0x000fe400000000ff */
[----:B------:R-:W-:Y:S02]  /*7080*/  F2FP.F16.F32.PACK_AB R6, R13, R34 ;  /* 0x000000220d06723e */ /* 0x000fe400000000ff */
[----:B------:R-:W-:-:S05]  /*7090*/  F2FP.F16.F32.PACK_AB R5, R30, R5 ;  /* 0x000000051e05723e */ /* 0x000fca00000000ff */
[----:B------:R2:W-:Y:S02]  /*70a0*/  STS.128 [R0], R4 ;  /* 0x0000000400007388 */ /* 0x0005e40000000c00 */
.L_x_1985:
[----:B------:R-:W-:Y:S05]  /*70b0*/  BSYNC B1 ;  /* 0x0000000000017941 */ /* 0x000fea0003800000 */
.L_x_1984:
[----:B------:R-:W-:Y:S05]  /*70c0*/  @P1 BRA `(.L_x_1988) ;  /* 0x00000018009c1947 */ /* 0x000fea0003800000 */
[----:B-12---:R-:W1:Y:S01]  /*70d0*/  LDC R5, c[0x0][0x3d4] ;  /* 0x0000f500ff057b82 */ /* 0x006e620000000800 */
[C---:B------:R-:W-:Y:S01]  /*70e0*/  VIADD R4, R26.reuse, 0x10 ;  /* 0x000000101a047836 */ /* 0x040fe20000000000 */
[----:B------:R-:W-:Y:S01]  /*70f0*/  BSSY B1, `(.L_x_1989) ;  /* 0x000002e000017945 */ /* 0x000fe20003800000 */
[----:B-1----:R-:W-:-:S03]  /*7100*/  ISETP.GE.AND P0, PT, R26, R5, PT ;  /* 0x000000051a00720c */ /* 0x002fc60003f06270 */
[----:B------:R-:W-:-:S10]  /*7110*/  ISETP.GE.AND P1, PT, R4, R5, PT ;  /* 0x000000050400720c */ /* 0x000fd40003f26270 */
[----:B------:R-:W-:Y:S05]  /*7120*/  @P0 BRA `(.L_x_1990) ;  /* 0x0000000000a80947 */ /* 0x000fea0003800000 */
[----:B0-----:R-:W0:Y:S01]  /*7130*/  LDS.128 R4, [R3+0xb400] ;  /* 0x00b4000003047984 */ /* 0x001e220000000c00 */
[----:B------:R-:W-:Y:S01]  /*7140*/  SHF.R.U64 R32, R28, 0x10, R29 ;  /* 0x000000101c207819 */ /* 0x000fe2000000121d */
[----:B------:R-:W-:Y:S01]  /*7150*/  HADD2.F32 R27, -RZ, R48.H0_H0 ;  /* 0x20000030ff1b7230 */ /* 0x000fe20000004100 */
[----:B------:R-:W-:Y:S02]  /*7160*/  SHF.R.U32.HI R28, RZ, 0x10, R25 ;  /* 0x00000010ff1c7819 */ /* 0x000fe40000011619 */
[----:B------:R-:W-:Y:S02]  /*7170*/  SHF.R.U32.HI R26, RZ, 0x10, R29 ;  /* 0x00000010ff1a7819 */ /* 0x000fe4000001161d */
[----:B------:R-:W-:Y:S01]  /*7180*/  SHF.R.U64 R31, R24, 0x10, R25 ;  /* 0x00000010181f7819 */ /* 0x000fe20000001219 */
[----:B------:R-:W-:Y:S02]  /*7190*/  HADD2.F32 R28, -RZ, R28.H0_H0 ;  /* 0x2000001cff1c7230 */ /* 0x000fe40000004100 */
[----:B------:R-:W-:-:S02]  /*71a0*/  HADD2.F32 R26, -RZ, R26.H0_H0 ;  /* 0x2000001aff1a7230 */ /* 0x000fc40000004100 */
[----:B------:R-:W-:Y:S02]  /*71b0*/  HADD2.F32 R25, -RZ, R48.H1_H1 ;  /* 0x30000030ff197230 */ /* 0x000fe40000004100 */
        /* <DEDUP_REMOVED lines=8> */
[----:B------:R-:W-:Y:S01]  /*7240*/  FFMA.FTZ R30, R15, R26, -R30 ;  /* 0x0000001a0f1e7223 */ /* 0x000fe2000001081e */
[-C--:B------:R-:W-:Y:S01]  /*7250*/  FMUL.FTZ R26, R4, R25.reuse ;  /* 0x00000019041a7220 */ /* 0x080fe20000410000 */
[----:B------:R-:W-:Y:S02]  /*7260*/  HADD2.F32 R14, -RZ, R6.H1_H1 ;  /* 0x30000006ff0e7230 */ /* 0x000fe40000004100 */
[----:B------:R-:W-:Y:S01]  /*7270*/  FFMA.FTZ R25, R7, R25, -R24 ;  /* 0x0000001907197223 */ /* 0x000fe20000010818 */
[--C-:B------:R-:W-:Y:S02]  /*7280*/  HADD2.F32 R24, -RZ, R12.reuse.H1_H1 ;  /* 0x3000000cff187230 */ /* 0x100fe40000004100 */
[----:B------:R-:W-:Y:S01]  /*7290*/  FFMA.FTZ R29, R15, R28, R29 ;  /* 0x0000001c0f1d7223 */ /* 0x000fe2000001001d */
[----:B------:R-:W-:Y:S02]  /*72a0*/  HADD2.F32 R6, -RZ, R5.H0_H0 ;  /* 0x20000005ff067230 */ /* 0x000fe40000004100 */
[----:B------:R-:W-:Y:S01]  /*72b0*/  FFMA.FTZ R26, R7, R27, R26 ;  /* 0x0000001b071a7223 */ /* 0x000fe2000001001a */
[----:B------:R-:W-:-:S02]  /*72c0*/  HADD2.F32 R12, -RZ, R12.H0_H0 ;  /* 0x2000000cff0c7230 */ /* 0x000fc40000004100 */
[C---:B------:R-:W-:Y:S01]  /*72d0*/  FMUL.FTZ R28, R14.reuse, R24 ;  /* 0x000000180e1c7220 */ /* 0x040fe20000410000 */
[----:B------:R-:W-:Y:S02]  /*72e0*/  HADD2.F32 R5, -RZ, R5.H1_H1 ;  /* 0x30000005ff057230 */ /* 0x000fe40000004100 */
        /* <DEDUP_REMOVED lines=14> */
.L_x_1990:
[----:B------:R-:W-:Y:S05]  /*73d0*/  BSYNC B1 ;  /* 0x0000000000017941 */ /* 0x000fea0003800000 */
.L_x_1989:
[----:B------:R-:W-:Y:S05]  /*73e0*/  @P1 BRA `(.L_x_1988) ;  /* 0x0000001400d41947 */ /* 0x000fea0003800000 */
[----:B01----:R-:W0:Y:S01]  /*73f0*/  LDS.128 R4, [R0+0x3000] ;  /* 0x0030000000047984 */ /* 0x003e220000000c00 */
        /* <DEDUP_REMOVED lines=42> */
.L_x_1969:
[----:B------:R-:W0:Y:S01]  /*76a0*/  LDC R21, c[0x0][0x3d4] ;  /* 0x0000f500ff157b82 */ /* 0x000e220000000800 */
[----:B------:R-:W-:Y:S01]  /*76b0*/  IADD3 R0, R19, 0x60, RZ ;  /* 0x0000006013007810 */ /* 0x000fe20007ffe0ff */
[----:B------:R-:W-:Y:S01]  /*76c0*/  ULDC.64 UR4, c[0x0][0x3c8] ;  /* 0x0000f20000047ab9 */ /* 0x000fe20000000a00 */
[----:B------:R-:W2:Y:S01]  /*76d0*/  LDL R48, [R1+0x34] ;  /* 0x0000340001307983 */ /* 0x000ea20000100800 */
[----:B------:R-:W-:Y:S01]  /*76e0*/  ULDC.64 UR6, c[0x0][0x3e0] ;  /* 0x0000f80000067ab9 */ /* 0x000fe20000000a00 */
[----:B0-----:R-:W-:-:S04]  /*76f0*/  ISETP.GE.AND P0, PT, R16, R21, PT ;  /* 0x000000151000720c */ /* 0x001fc80003f06270 */
[-C--:B------:R-:W-:Y:S02]  /*7700*/  ISETP.GE.OR P1, PT, R0, R4.reuse, P0 ;  /* 0x000000040000720c */ /* 0x080fe40000726670 */
[----:B------:R-:W-:-:S11]  /*7710*/  ISETP.GE.OR P0, PT, R19, R4, P0 ;  /* 0x000000041300720c */ /* 0x000fd60000706670 */
[----:B------:R-:W0:Y:S08]  /*7720*/  @!P1 LDC.64 R28, c[0x0][0x3c8] ;  /* 0x0000f200ff1c9b82 */ /* 0x000e300000000a00 */
[----:B------:R-:W1:Y:S01]  /*7730*/  @!P1 LDC.64 R46, c[0x0][0x3e0] ;  /* 0x0000f800ff2e9b82 */ /* 0x000e620000000a00 */
[----:B------:R-:W-:Y:S01]  /*7740*/  @!P1 IMAD.MOV.U32 R15, RZ, RZ, R53 ;  /* 0x000000ffff0f9224 */ /* 0x000fe200078e0035 */
[----:B------:R-:W-:Y:S01]  /*7750*/  @!P0 IADD3 R3, P3, R35, R14, RZ ;  /* 0x0000000e23038210 */ /* 0x000fe20007f7e0ff */
[----:B------:R-:W-:Y:S01]  /*7760*/  @!P1 IMAD.MOV.U32 R7, RZ, RZ, R55 ;  /* 0x000000ffff079224 */ /* 0x000fe200078e0037 */
[----:B------:R-:W-:Y:S01]  /*7770*/  @!P0 IADD3 R25, P2, R49, R6, RZ ;  /* 0x0000000631198210 */ /* 0x000fe20007f5e0ff */
[----:B------:R-:W-:-:S04]  /*7780*/  @!P1 IMAD.WIDE.U32 R4, R10, 0x60, R14 ;  /* 0x000000600a049825 */ /* 0x000fc800078e000e */
[----:B------:R-:W-:Y:S01]  /*7790*/  @!P1 IMAD.WIDE.U32 R6, R12, 0x60, R6 ;  /* 0x000000600c069825 */ /* 0x000fe200078e0006 */
[----:B------:R-:W-:-:S03]  /*77a0*/  @!P1 IADD3 R20, P4, R35, R4, RZ ;  /* 0x0000000423149210 */ /* 0x000fc60007f9e0ff */
[----:B------:R-:W-:Y:S01]  /*77b0*/  @!P0 IMAD.X R14, R53, 0x1, R43, P3 ;  /* 0x00000001350e8824 */ /* 0x000fe200018e062b */
[----:B------:R-:W-:Y:S01]  /*77c0*/  @!P0 LEA R8, P3, R3, UR4, 0x1 ;  /* 0x0000000403088c11 */ /* 0x000fe2000f8608ff */
[----:B------:R-:W-:Y:S01]  /*77d0*/  @!P1 IMAD R24, R11, 0x60, RZ ;  /* 0x000000600b189824 */ /* 0x000fe200078e02ff */
[----:B------:R-:W-:Y:S01]  /*77e0*/  @!P1 IADD3 R0, P5, R49, R6, RZ ;  /* 0x0000000631009210 */ /* 0x000fe20007fbe0ff */
[----:B------:R-:W-:Y:S01]  /*77f0*/  @!P1 IMAD R4, R13, 0x60, RZ ;  /* 0x000000600d049824 */ /* 0x000fe200078e02ff */
[----:B------:R-:W-:Y:S02]  /*7800*/  @!P0 LEA.HI.X R9, R3, UR5, R14, 0x1, P3 ;  /* 0x0000000503098c11 */ /* 0x000fe400098f0c0e */
[----:B------:R-:W-:Y:S02]  /*7810*/  @!P1 IADD3.X R24, R43, R24, R5, P4, !PT ;  /* 0x000000182b189210 */ /* 0x000fe400027fe405 */
[----:B0-----:R-:W-:Y:S02]  /*7820*/  @!P1 LEA R42, P3, R20, R28, 0x1 ;  /* 0x0000001c142a9211 */ /* 0x001fe400078608ff */
[----:B------:R-:W-:-:S02]  /*7830*/  @!P1 IADD3.X R3, R51, R4, R7, P5, !PT ;  /* 0x0000000433039210 */ /* 0x000fc40002ffe407 */
[----:B-1----:R-:W-:Y:S02]  /*7840*/  @!P1 LEA R46, P4, R0, R46, 0x1 ;  /* 0x0000002e002e9211 */ /* 0x002fe400078808ff */
[----:B------:R-:W-:Y:S02]  /*7850*/  CS2R R30, SRZ ;  /* 0x00000000001e7805 */ /* 0x000fe4000001ff00 */
[----:B------:R-:W-:Y:S02]  /*7860*/  @!P1 LEA.HI.X R43, R20, R29, R24, 0x1, P3 ;  /* 0x0000001d142b9211 */ /* 0x000fe400018f0c18 */
[----:B------:R-:W-:Y:S02]  /*7870*/  CS2R R28, SRZ ;  /* 0x00000000001c7805 */ /* 0x000fe4000001ff00 */
[----:B------:R-:W-:Y:S02]  /*7880*/  CS2R R32, SRZ ;  /* 0x0000000000207805 */ /* 0x000fe4000001ff00 */
[----:B------:R-:W-:-:S02]  /*7890*/  CS2R R34, SRZ ;  /* 0x0000000000227805 */ /* 0x000fc4000001ff00 */
[----:B------:R-:W-:Y:S02]  /*78a0*/  @!P1 LEA.HI.X R47, R0, R47, R3, 0x1, P4 ;  /* 0x0000002f002f9211 */ /* 0x000fe400020f0c03 */
[----:B------:R-:W0:Y:S01]  /*78b0*/  LDC R0, c[0x0][0x428] ;  /* 0x00010a00ff007b82 */ /* 0x000e220000000800 */
[----:B------:R-:W5:Y:S04]  /*78c0*/  @!P1 LDG.E.128 R28, desc[UR40][R42.64] ;  /* 0x000000282a1c9981 */ /* 0x000f68000c1e1d00 */
[----:B------:R-:W5:Y:S01]  /*78d0*/  @!P1 LDG.E.128 R32, desc[UR40][R46.64] ;  /* 0x000000282e209981 */ /* 0x000f62000c1e1d00 */
[----:B------:R-:W1:Y:S01]  /*78e0*/  S2R R44, SR_TID.X ;  /* 0x00000000002c7919 */ /* 0x000e620000002100 */
[----:B------:R-:W-:Y:S02]  /*78f0*/  @!P0 IADD3.X R26, R55, R51, RZ, P2, !PT ;  /* 0x00000033371a8210 */ /* 0x000fe400017fe4ff */
[----:B------:R-:W-:-:S04]  /*7900*/  @!P0 LEA R14, P2, R25, UR6, 0x1 ;  /* 0x00000006190e8c11 */ /* 0x000fc8000f8408ff */
[----:B------:R-:W-:Y:S02]  /*7910*/  @!P0 LEA.HI.X R15, R25, UR7, R26, 0x1, P2 ;  /* 0x00000007190f8c11 */ /* 0x000fe400090f0c1a */
[----:B0-----:R-:W-:Y:S02]  /*7920*/  ISETP.NE.AND P2, PT, R0, 0x1, PT ;  /* 0x000000010000780c */ /* 0x001fe40003f45270 */
[----:B------:R-:W-:Y:S02]  /*7930*/  CS2R R4, SRZ ;  /* 0x0000000000047805 */ /* 0x000fe4000001ff00 */
[----:B------:R-:W-:-:S06]  /*7940*/  CS2R R6, SRZ ;  /* 0x0000000000067805 */ /* 0x000fcc000001ff00 */
[----:B------:R0:W5:Y:S03]  /*7950*/  @!P0 LDG.E.128 R4, desc[UR40][R8.64] ;  /* 0x0000002808048981 */ /* 0x000166000c1e1d00 */
[----:B------:R-:W3:Y:S01]  /*7960*/  @P2 LDC R0, c[0x0][0x42c] ;  /* 0x00010b00ff002b82 */ /* 0x000ee20000000800 */
[----:B-1----:R-:W-:-:S07]  /*7970*/  VIADD R50, R44, 0xffffff80 ;  /* 0xffffff802c327836 */ /* 0x002fce0000000000 */
[----:B0-----:R-:W0:Y:S01]  /*7980*/  @P2 LDC R9, c[0x0][0x430] ;  /* 0x00010c00ff092b82 */ /* 0x001e220000000800 */
[----:B------:R-:W-:-:S04]  /*7990*/  SHF.R.S32.HI R44, RZ, 0x1f, R50 ;  /* 0x0000001fff2c7819 */ /* 0x000fc80000011432 */
[----:B------:R-:W-:-:S04]  /*79a0*/  LEA.HI R44, R44, R50, RZ, 0x2 ;  /* 0x000000322c2c7211 */ /* 0x000fc800078f10ff */
[----:B------:R-:W-:Y:S01]  /*79b0*/  LOP3.LUT R44, R44, 0xfffffffc, RZ, 0xc0, !PT ;  /* 0xfffffffc2c2c7812 */ /* 0x000fe200078ec0ff */
[----:B------:R-:W-:-:S04]  /*79c0*/  IMAD R3, R153, 0xc0, R19 ;  /* 0x000000c099037824 */ /* 0x000fc800078e0213 */
[----:B------:R-:W-:-:S04]  /*79d0*/  IMAD.IADD R44, R50, 0x1, -R44 ;  /* 0x00000001322c7824 */ /* 0x000fc800078e0a2c */
[----:B------:R-:W-:-:S04]  /*79e0*/  IMAD R3, R44, 0x60, R3 ;  /* 0x000000602c037824 */ /* 0x000fc800078e0203 */
[----:B---3--:R-:W-:Y:S01]  /*79f0*/  @P2 IMAD.HI.U32 R0, R3, R0, RZ ;  /* 0x0000000003002227 */ /* 0x008fe200078e00ff */
[----:B------:R-:W-:Y:S02]  /*7a00*/  CS2R R24, SRZ ;  /* 0x0000000000187805 */ /* 0x000fe4000001ff00 */
[----:B------:R-:W-:Y:S02]  /*7a10*/  CS2R R26, SRZ ;  /* 0x00000000001a7805 */ /* 0x000fe4000001ff00 */
[----:B0-----:R-:W-:Y:S01]  /*7a20*/  @P2 SHF.R.U32.HI R3, RZ, R9, R0 ;  /* 0x00000009ff032219 */ /* 0x001fe20000011600 */
[----:B------:R-:W-:-:S03]  /*7a30*/  IMAD.MOV.U32 R44, RZ, RZ, R38 ;  /* 0x000000ffff2c7224 */ /* 0x000fc600078e0026 */
[----:B------:R0:W5:Y:S01]  /*7a40*/  @!P0 LDG.E.128 R24, desc[UR40][R14.64] ;  /* 0x000000280e188981 */ /* 0x000162000c1e1d00 */
[----:B------:R-:W-:Y:S01]  /*7a50*/  SHF.R.S32.HI R9, RZ, 0x1f, R3 ;  /* 0x0000001fff097819 */ /* 0x000fe20000011403 */
[----:B------:R-:W-:-:S04]  /*7a60*/  IMAD.WIDE.U32 R38, R3, R12, R44 ;  /* 0x0000000c03267225 */ /* 0x000fc800078e002c */
[C---:B------:R-:W-:Y:S02]  /*7a70*/  IMAD R0, R9.reuse, R10, RZ ;  /* 0x0000000a09007224 */ /* 0x040fe400078e02ff */
[----:B------:R-:W-:Y:S01]  /*7a80*/  IMAD R8, R9, R12, RZ ;  /* 0x0000000c09087224 */ /* 0x000fe200078e02ff */
[----:B0-----:R-:W-:Y:S01]  /*7a90*/  MOV R15, R37 ;  /* 0x00000025000f7202 */ /* 0x001fe20000000f00 */
[----:B------:R-:W-:Y:S02]  /*7aa0*/  IMAD.MOV.U32 R14, RZ, RZ, R40 ;  /* 0x000000ffff0e7224 */ /* 0x000fe400078e0028 */
[C---:B------:R-:W-:Y:S02]  /*7ab0*/  IMAD R9, R3.reuse, R11, R0 ;  /* 0x0000000b03097224 */ /* 0x040fe400078e0200 */
[----:B------:R-:W-:-:S04]  /*7ac0*/  IMAD.WIDE.U32 R14, R3, R10, R14 ;  /* 0x0000000a030e7225 */ /* 0x000fc800078e000e */
[----:B------:R-:W-:Y:S01]  /*7ad0*/  IMAD R3, R3, R13, R8 ;  /* 0x0000000d03037224 */ /* 0x000fe200078e0208 */
[----:B------:R-:W-:Y:S01]  /*7ae0*/  LEA R8, P2, R14, UR4, 0x1 ;  /* 0x000000040e087c11 */ /* 0x000fe2000f8408ff */
[----:B------:R-:W-:Y:S01]  /*7af0*/  IMAD.IADD R9, R15, 0x1, R9 ;  /* 0x000000010f097824 */ /* 0x000fe200078e0209 */
[----:B------:R-:W-:Y:S01]  /*7b00*/  LEA R0, P3, R38, UR6, 0x1 ;  /* 0x0000000626007c11 */ /* 0x000fe2000f8608ff */
[----:B------:R-:W-:Y:S01]  /*7b10*/  IMAD.IADD R3, R39, 0x1, R3 ;  /* 0x0000000127037824 */ /* 0x000fe200078e0203 */
[----:B------:R-:W-:Y:S02]  /*7b20*/  UMOV UR4, 0xffffffff ;  /* 0xffffffff00047882 */ /* 0x000fe40000000000 */
[----:B------:R-:W-:Y:S02]  /*7b30*/  LEA.HI.X R9, R14, UR5, R9, 0x1, P2 ;  /* 0x000000050e097c11 */ /* 0x000fe400090f0c09 */
[----:B------:R-:W-:Y:S02]  /*7b40*/  LEA.HI.X R3, R38, UR7, R3, 0x1, P3 ;  /* 0x0000000726037c11 */ /* 0x000fe400098f0c03 */
[----:B--2---:R-:W-:Y:S01]  /*7b50*/  LEA.HI R10, R48, R48, RZ, 0x1 ;  /* 0x00000030300a7211 */ /* 0x004fe200078f08ff */
[----:B------:R-:W-:Y:S06]  /*7b60*/  BRA.DIV UR4, `(.L_x_1991) ;  /* 0x0000010a04d87947 */ /* 0x000fec000b800000 */
.L_x_2189:
[----:B------:R-:W-:-:S03]  /*7b70*/  UMOV UR4, 0xffffffff ;  /* 0xffffffff00047882 */ /* 0x000fc60000000000 */
[----:B------:R-:W-:Y:S05]  /*7b80*/  BRA.DIV UR4, `(.L_x_1992) ;  /* 0x0000010a04f87947 */ /* 0x000fea000b800000 */
.L_x_2192:
[----:B------:R-:W-:-:S03]  /*7b90*/  UMOV UR4, 0xffffffff ;  /* 0xffffffff00047882 */ /* 0x000fc60000000000 */
[----:B------:R-:W-:Y:S05]  /*7ba0*/  BRA.DIV UR4, `(.L_x_1993) ;  /* 0x0000010e04187947 */ /* 0x000fea000b800000 */
.L_x_2195:
[----:B------:R-:W-:-:S03]  /*7bb0*/  UMOV UR4, 0xffffffff ;  /* 0xffffffff00047882 */ /* 0x000fc60000000000 */
[----:B------:R-:W-:Y:S05]  /*7bc0*/  BRA.DIV UR4, `(.L_x_1994) ;  /* 0x0000010e04387947 */ /* 0x000fea000b800000 */
.L_x_2198:
[----:B------:R-:W-:-:S03]  /*7bd0*/  UMOV UR4, 0xffffffff ;  /* 0xffffffff00047882 */ /* 0x000fc60000000000 */
[----:B------:R-:W-:Y:S05]  /*7be0*/  BRA.DIV UR4, `(.L_x_1995) ;  /* 0x0000010e04587947 */ /* 0x000fea000b800000 */
.L_x_2201:
[----:B------:R-:W-:Y:S01]  /*7bf0*/  UMOV UR4, 0xffffffff ;  /* 0xffffffff00047882 */ /* 0x000fe20000000000 */
[----:B------:R-:W-:Y:S02]  /*7c00*/  LOP3.LUT R10, R10, 0xfffffffe, RZ, 0xc0, !PT ;  /* 0xfffffffe0a0a7812 */ /* 0x000fe400078ec0ff */
[----:B------:R-:W-:Y:S05]  /*7c10*/  BRA.DIV UR4, `(.L_x_1996) ;  /* 0x0000010e04747947 */ /* 0x000fea000b800000 */
.L_x_2204:
[----:B------:R-:W-:Y:S01]  /*7c20*/  UMOV UR4, 0xffffffff ;  /* 0xffffffff00047882 */ /* 0x000fe20000000000 */
[----:B------:R-:W-:Y:S02]  /*7c30*/  IADD3 R9, R48, -R10, RZ ;  /* 0x8000000a30097210 */ /* 0x000fe40007ffe0ff */
[----:B------:R-:W-:Y:S05]  /*7c40*/  BRA.DIV UR4, `(.L_x_1997) ;  /* 0x0000010e04907947 */ /* 0x000fea000b800000 */
.L_x_2207:
[----:B------:R-:W-:Y:S01]  /*7c50*/  UMOV UR4, 0xffffffff ;  /* 0xffffffff00047882 */ /* 0x000fe20000000000 */
[----:B------:R-:W-:Y:S02]  /*7c60*/  SHF.L.U32 R9, R9, 0x1f, RZ ;  /* 0x0000001f09097819 */ /* 0x000fe400000006ff */
[----:B------:R-:W-:Y:S05]  /*7c70*/  BRA.DIV UR4, `(.L_x_1998) ;  /* 0x0000010e04ac7947 */ /* 0x000fea000b800000 */
.L_x_2210:
[----:B------:R-:W0:Y:S01]  /*7c80*/  SYNCS.PHASECHK.TRANS64.TRYWAIT P2, [R2+URZ+0x16800], R9 ;  /* 0x01680009020075a7 */ /* 0x000e22000804017f */
[----:B-----5:R-:W-:Y:S01]  /*7c90*/  IMAD.MOV.U32 R0, RZ, RZ, R4 ;  /* 0x000000ffff007224 */ /* 0x020fe200078e0004 */
[----:B------:R-:W-:Y:S01]  /*7ca0*/  MOV R10, R7 ;  /* 0x00000007000a7202 */ /* 0x000fe20000000f00 */
        /* <DEDUP_REMOVED lines=14> */
[----:B------:R-:W-:Y:S01]  /*7d90*/  BSSY B1, `(.L_x_1999) ;  /* 0x000000e000017945 */ /* 0x000fe20003800000 */
[----:B------:R-:W-:Y:S01]  /*7da0*/  MOV R3, R27 ;  /* 0x0000001b00037202 */ /* 0x000fe20000000f00 */
[----:B------:R-:W-:Y:S01]  /*7db0*/  IMAD.IADD R38, R16, 0x1, R21 ;  /* 0x0000000110267824 */ /* 0x000fe200078e0215 */
[----:B------:R-:W-:Y:S01]  /*7dc0*/  PRMT R55, R55, 0x5410, R0 ;  /* 0x0000541037377816 */ /* 0x000fe20000000000 */
[----:B------:R-:W-:Y:S01]  /*7dd0*/  IMAD.MOV.U32 R0, RZ, RZ, R30 ;  /* 0x000000ffff007224 */ /* 0x000fe200078e001e */
[----:B------:R-:W-:-:S02]  /*7de0*/  PRMT R50, R3, 0x7610, R50 ;  /* 0x0000761003327816 */ /* 0x000fc40000000032 */
[----:B------:R-:W-:Y:S01]  /*7df0*/  PRMT R3, R8, 0x7610, R3 ;  /* 0x0000761008037816 */ /* 0x000fe20000000003 */
[----:B------:R-:W-:Y:S01]  /*7e00*/  IMAD.MOV.U32 R8, RZ, RZ, R32 ;  /* 0x000000ffff087224 */ /* 0x000fe200078e0020 */
[----:B------:R-:W-:Y:S01]  /*7e10*/  PRMT R20, R20, 0x5410, R10 ;  /* 0x0000541014147816 */ /* 0x000fe2000000000a */
[----:B------:R-:W-:Y:S01]  /*7e20*/  IMAD.MOV.U32 R10, RZ, RZ, R33 ;  /* 0x000000ffff0a7224 */ /* 0x000fe200078e0021 */
[----:B------:R-:W-:Y:S02]  /*7e30*/  PRMT R0, R11, 0x5410, R0 ;  /* 0x000054100b007816 */ /* 0x000fe40000000000 */
[----:B------:R-:W-:Y:S02]  /*7e40*/  PRMT R3, R3, 0x5410, R8 ;  /* 0x0000541003037816 */ /* 0x000fe40000000008 */
[----:B------:R-:W-:Y:S01]  /*7e50*/  PRMT R20, R10, 0x7610, R20 ;  /* 0x000076100a147816 */ /* 0x000fe20000000014 */
[----:B0-----:R-:W-:Y:S06]  /*7e60*/  @!P2 BRA `(.L_x_2000) ;  /* 0x0000010c0058a947 */ /* 0x001fec0003800000 */
.L_x_2211:
[----:B------:R-:W-:Y:S05]  /*7e70*/  BSYNC B1 ;  /* 0x0000000000017941 */ /* 0x000fea0003800000 */
.L_x_1999:
[----:B------:R-:W-:Y:S01]  /*7e80*/  BSSY B1, `(.L_x_2001) ;  /* 0x0000069000017945 */ /* 0x000fe20003800000 */
[----:B------:R-:W-:Y:S01]  /*7e90*/  MOV R21, R34 ;  /* 0x0000002200157202 */ /* 0x000fe20000000f00 */
[----:B------:R-:W-:Y:S01]  /*7ea0*/  IMAD.MOV.U32 R37, RZ, RZ, R35 ;  /* 0x000000ffff257224 */ /* 0x000fe200078e0023 */
[----:B------:R-:W-:Y:S01]  /*7eb0*/  LOP3.LUT R38, R38, 0x38, RZ, 0xc0, !PT ;  /* 0x0000003826267812 */ /* 0x000fe200078ec0ff */
[----:B------:R-:W-:Y:S06]  /*7ec0*/  @P0 BRA `(.L_x_2002) ;  /* 0x0000000400900947 */ /* 0x000fec0003800000 */
[----:B------:R-:W2:Y:S01]  /*7ed0*/  LDL R8, [R1+0x18] ;  /* 0x0000180001087983 */ /* 0x000ea20000100800 */
[----:B------:R-:W1:Y:S02]  /*7ee0*/  S2R R10, SR_TID.X ;  /* 0x00000000000a7919 */ /* 0x000e640000002100 */
[----:B-1----:R-:W-:-:S05]  /*7ef0*/  VIADD R10, R10, 0xffffff80 ;  /* 0xffffff800a0a7836 */ /* 0x002fca0000000000 */
[----:B------:R-:W-:-:S04]  /*7f00*/  SHF.R.S32.HI R13, RZ, 0x1f, R10 ;  /* 0x0000001fff0d7819 */ /* 0x000fc8000001140a */
[----:B------:R-:W-:-:S04]  /*7f10*/  LEA.HI R13, R13, R10, RZ, 0x5 ;  /* 0x0000000a0d0d7211 */ /* 0x000fc800078f28ff */
[----:B------:R-:W-:Y:S01]  /*7f20*/  SHF.R.S32.HI R13, RZ, 0x5, R13 ;  /* 0x00000005ff0d7819 */ /* 0x000fe2000001140d */
[----:B------:R-:W-:Y:S01]  /*7f30*/  HADD2.F32 R42, -RZ, R42.H0_H0 ;  /* 0x2000002aff2a7230 */ /* 0x000fe20000004100 */
[--C-:B------:R-:W-:Y:S01]  /*7f40*/  SHF.R.U64 R51, R24, 0x10, R25.reuse ;  /* 0x0000001018337819 */ /* 0x100fe20000001219 */
[----:B------:R-:W-:Y:S01]  /*7f50*/  HADD2.F32 R41, -RZ, R41.H0_H0 ;  /* 0x20000029ff297230 */ /* 0x000fe20000004100 */
[----:B------:R-:W-:Y:S02]  /*7f60*/  SHF.R.U32.HI R44, RZ, 0x10, R25 ;  /* 0x00000010ff2c7819 */ /* 0x000fe40000011619 */
[--C-:B------:R-:W-:Y:S02]  /*7f70*/  SHF.R.U64 R54, R4, 0x10, R5.reuse ;  /* 0x0000001004367819 */ /* 0x100fe40000001205 */
[----:B------:R-:W-:Y:S01]  /*7f80*/  SHF.R.U32.HI R43, RZ, 0x10, R5 ;  /* 0x00000010ff2b7819 */ /* 0x000fe20000011605 */
[----:B------:R-:W-:Y:S01]  /*7f90*/  HADD2.F32 R44, -RZ, R44.H0_H0 ;  /* 0x2000002cff2c7230 */ /* 0x000fe20000004100 */
[----:B------:R-:W-:-:S02]  /*7fa0*/  SHF.R.U64 R49, R26, 0x10, R27 ;  /* 0x000000101a317819 */ /* 0x000fc4000000121b */
[----:B------:R-:W-:Y:S02]  /*7fb0*/  SHF.R.U32.HI R45, RZ, 0x10, R27 ;  /* 0x00000010ff2d7819 */ /* 0x000fe4000001161b */
[--C-:B------:R-:W-:Y:S02]  /*7fc0*/  SHF.R.U64 R53, R6, 0x10, R7.reuse ;  /* 0x0000001006357819 */ /* 0x100fe40000001207 */
[----:B------:R-:W-:Y:S01]  /*7fd0*/  SHF.R.U32.HI R47, RZ, 0x10, R7 ;  /* 0x00000010ff2f7819 */ /* 0x000fe20000011607 */
[----:B--2---:R-:W-:-:S05]  /*7fe0*/  IMAD.SHL.U32 R8, R8, 0x40, RZ ;  /* 0x0000004008087824 */ /* 0x004fca00078e00ff */
[----:B0-----:R-:W-:-:S04]  /*7ff0*/  LOP3.LUT R9, R8, 0x1c0, RZ, 0xc0, !PT ;  /* 0x000001c008097812 */ /* 0x001fc800078ec0ff */
[----:B------:R-:W-:Y:S02]  /*8000*/  LOP3.LUT R8, R9, 0x38, R16, 0xf8, !PT ;  /* 0x0000003809087812 */ /* 0x000fe400078ef810 */
[----:B------:R-:W-:-:S04]  /*8010*/  SHF.R.U32.HI R11, RZ, 0x3, R9 ;  /* 0x00000003ff0b7819 */ /* 0x000fc80000011609 */
[----:B------:R-:W-:Y:S02]  /*8020*/  LOP3.LUT R8, R8, R11, RZ, 0x3c, !PT ;  /* 0x0000000b08087212 */ /* 0x000fe400078e3cff */
[----:B------:R-:W-:Y:S02]  /*8030*/  LOP3.LUT R12, R11, R38, R9, 0x1e, !PT ;  /* 0x000000260b0c7212 */ /* 0x000fe400078e1e09 */
[----:B------:R-:W-:-:S03]  /*8040*/  LEA R39, R13, R8, 0x9 ;  /* 0x000000080d277211 */ /* 0x000fc600078e48ff */
[----:B------:R-:W-:-:S04]  /*8050*/  IMAD R13, R13, 0x200, R12 ;  /* 0x000002000d0d7824 */ /* 0x000fc800078e020c */
[--C-:B------:R-:W-:Y:S02]  /*8060*/  IMAD R40, R13, 0x2, R2.reuse ;  /* 0x000000020d287824 */ /* 0x100fe400078e0202 */
[----:B------:R-:W-:-:S03]  /*8070*/  IMAD R39, R39, 0x2, R2 ;  /* 0x0000000227277824 */ /* 0x000fc600078e0202 */
[----:B------:R-:W0:Y:S04]  /*8080*/  LDS.128 R12, [R40+0x8400] ;  /* 0x00840000280c7984 */ /* 0x000e280000000c00 */
[----:B------:R-:W1:Y:S01]  /*8090*/  LDS.128 R8, [R39+0x8400] ;  /* 0x0084000027087984 */ /* 0x000e620000000c00 */
[--C-:B0-----:R-:W-:Y:S02]  /*80a0*/  HADD2.F32 R24, -RZ, R13.reuse.H0_H0 ;  /* 0x2000000dff187230 */ /* 0x101fe40000004100 */
[----:B------:R-:W-:Y:S02]  /*80b0*/  HADD2.F32 R25, -RZ, R13.H1_H1 ;  /* 0x3000000dff197230 */ /* 0x000fe40000004100 */
[--C-:B-1----:R-:W-:Y:S02]  /*80c0*/  HADD2.F32 R5, -RZ, R9.reuse.H0_H0 ;  /* 0x20000009ff057230 */ /* 0x102fe40000004100 */
[C---:B------:R-:W-:Y:S01]  /*80d0*/  FMUL.FTZ R46, R24.reuse, R42 ;  /* 0x0000002a182e7220 */ /* 0x040fe20000410000 */
[----:B------:R-:W-:Y:S01]  /*80e0*/  FMUL.FTZ R48, R24, R41 ;  /* 0x0000002918307220 */ /* 0x000fe20000410000 */
[----:B------:R-:W-:-:S02]  /*80f0*/  HADD2.F32 R9, -RZ, R9.H1_H1 ;  /* 0x30000009ff097230 */ /* 0x000fc40000004100 */
[C---:B------:R-:W-:Y:S01]  /*8100*/  FFMA.FTZ R46, R5.reuse, R41, -R46 ;  /* 0x00000029052e7223 */ /* 0x040fe2000001082e */
[----:B------:R-:W-:Y:S02]  /*8110*/  HADD2.F32 R24, -RZ, R43.H0_H0 ;  /* 0x2000002bff187230 */ /* 0x000fe40000004100 */
[----:B------:R-:W-:Y:S01]  /*8120*/  FFMA.FTZ R48, R5, R42, R48 ;  /* 0x0000002a05307223 */ /* 0x000fe20000010030 */
[----:B------:R-:W-:Y:S02]  /*8130*/  HADD2.F32 R41, -RZ, R50.H0_H0 ;  /* 0x20000032ff297230 */ /* 0x000fe40000004100 */
[C---:B------:R-:W-:Y:S01]  /*8140*/  FMUL.FTZ R50, R25.reuse, R44 ;  /* 0x0000002c19327220 */ /* 0x040fe20000410000 */
[----:B------:R-:W-:Y:S02]  /*8150*/  HADD2.F32 R26, -RZ, R15.H0_H0 ;  /* 0x2000000fff1a7230 */ /* 0x000fe40000004100 */
[----:B------:R-:W-:Y:S02]  /*8160*/  HADD2.F32 R5, -RZ, R52.H0_H0 ;  /* 0x20000034ff057230 */ /* 0x000fe40000004100 */
[----:B------:R-:W-:Y:S01]  /*8170*/  FMUL.FTZ R52, R25, R24 ;  /* 0x0000001819347220 */ /* 0x000fe20000410000 */
[----:B------:R-:W-:-:S02]  /*8180*/  HADD2.F32 R7, -RZ, R11.H0_H0 ;  /* 0x2000000bff077230 */ /* 0x000fc40000004100 */
[C---:B------:R-:W-:Y:S01]  /*8190*/  FFMA.FTZ R43, R9.reuse, R24, -R50 ;  /* 0x00000018092b7223 */ /* 0x040fe20000010832 */
[C---:B------:R-:W-:Y:S01]  /*81a0*/  FMUL.FTZ R24, R26.reuse, R41 ;  /* 0x000000291a187220 */ /* 0x040fe20000410000 */
[----:B------:R-:W-:Y:S02]  /*81b0*/  HADD2.F32 R27, -RZ, R15.H1_H1 ;  /* 0x3000000fff1b7230 */ /* 0x000fe40000004100 */
[-C--:B------:R-:W-:Y:S01]  /*81c0*/  FMUL.FTZ R26, R26, R5.reuse ;  /* 0x000000051a1a7220 */ /* 0x080fe20000410000 */
[----:B------:R-:W-:Y:S02]  /*81d0*/  HADD2.F32 R42, -RZ, R45.H0_H0 ;  /* 0x2000002dff2a7230 */ /* 0x000fe40000004100 */
[----:B------:R-:W-:Y:S01]  /*81e0*/  FFMA.FTZ R45, R9, R44, R52 ;  /* 0x0000002c092d7223 */ /* 0x000fe20000010034 */
[C---:B------:R-:W-:Y:S01]  /*81f0*/  FFMA.FTZ R44, R7.reuse, R5, -R24 ;  /* 0x00000005072c7223 */ /* 0x040fe20000010818 */
[----:B------:R-:W-:Y:S02]  /*8200*/  HADD2.F32 R11, -RZ, R11.H1_H1 ;  /* 0x3000000bff0b7230 */ /* 0x000fe40000004100 */
[----:B------:R-:W-:Y:S01]  /*8210*/  FFMA.FTZ R41, R7, R41, R26 ;  /* 0x0000002907297223 */ /* 0x000fe2000001001a */
[----:B------:R-:W-:-:S02]  /*8220*/  HADD2.F32 R24, -RZ, R47.H0_H0 ;  /* 0x2000002fff187230 */ /* 0x000fc40000004100 */
[C---:B------:R-:W-:Y:S01]  /*8230*/  FMUL.FTZ R26, R27.reuse, R42 ;  /* 0x0000002a1b1a7220 */ /* 0x040fe20000410000 */
[----:B------:R-:W-:Y:S02]  /*8240*/  HADD2.F32 R13, -RZ, R12.H0_H0 ;  /* 0x2000000cff0d7230 */ /* 0x000fe40000004100 */
[----:B------:R-:W-:Y:S02]  /*8250*/  HADD2.F32 R15, -RZ, R14.H0_H0 ;  /* 0x2000000eff0f7230 */ /* 0x000fe40000004100 */
[-C--:B------:R-:W-:Y:S01]  /*8260*/  FMUL.FTZ R50, R27, R24.reuse ;  /* 0x000000181b327220 */ /* 0x080fe20000410000 */
[----:B------:R-:W-:Y:S01]  /*8270*/  FFMA.FTZ R47, R11, R24, -R26 ;  /* 0x000000180b2f7223 */ /* 0x000fe2000001081a */
[----:B------:R-:W-:Y:S02]  /*8280*/  HADD2.F32 R5, -RZ, R56.H0_H0 ;  /* 0x20000038ff057230 */ /* 0x000fe40000004100 */
[--C-:B------:R-:W-:Y:S02]  /*8290*/  HADD2.F32 R24, -RZ, R55.reuse.H1_H1 ;  /* 0x30000037ff187230 */ /* 0x100fe40000004100 */
[----:B------:R-:W-:-:S02]  /*82a0*/  HADD2.F32 R9, -RZ, R55.H0_H0 ;  /* 0x20000037ff097230 */ /* 0x000fc40000004100 */
[----:B------:R-:W-:Y:S01]  /*82b0*/  FFMA.FTZ R50, R11, R42, R50 ;  /* 0x0000002a0b327223 */ /* 0x000fe20000010032 */
[----:B------:R-:W-:Y:S02]  /*82c0*/  HADD2.F32 R7, -RZ, R56.H1_H1 ;  /* 0x30000038ff077230 */ /* 0x000fe40000004100 */
[----:B------:R-:W-:Y:S01]  /*82d0*/  FMUL.FTZ R26, R13, R5 ;  /* 0x000000050d1a7220 */ /* 0x000fe20000410000 */
[----:B------:R-:W-:Y:S02]  /*82e0*/  HADD2.F32 R4, -RZ, R8.H0_H0 ;  /* 0x20000008ff047230 */ /* 0x000fe40000004100 */
[----:B------:R-:W-:Y:S01]  /*82f0*/  FMUL.FTZ R11, R15, R24 ;  /* 0x000000180f0b7220 */ /* 0x000fe20000410000 */
[----:B------:R-:W-:Y:S02]  /*8300*/  HADD2.F32 R6, -RZ, R10.H0_H0 ;  /* 0x2000000aff067230 */ /* 0x000fe40000004100 */
[----:B------:R-:W-:Y:S01]  /*8310*/  FMUL.FTZ R25, R13, R9 ;  /* 0x000000090d197220 */ /* 0x000fe20000410000 */
[----:B------:R-:W-:Y:S01]  /*8320*/  FMUL.FTZ R13, R15, R7 ;  /* 0x000000070f0d7220 */ /* 0x000fe20000410000 */
[----:B------:R-:W-:Y:S01]  /*8330*/  FFMA.FTZ R26, R4, R9, R26 ;  /* 0x00000009041a7223 */ /* 0x000fe2000001001a */
[----:B------:R-:W-:-:S02]  /*8340*/  HADD2.F32 R12, -RZ, R12.H1_H1 ;  /* 0x3000000cff0c7230 */ /* 0x000fc40000004100 */
[----:B------:R-:W-:Y:S01]  /*8350*/  FFMA.FTZ R15, R6, R7, -R11 ;  /* 0x00000007060f7223 */ /* 0x000fe2000001080b */
[----:B------:R-:W-:Y:S02]  /*8360*/  HADD2.F32 R14, -RZ, R14.H1_H1 ;  /* 0x3000000eff0e7230 */ /* 0x000fe40000004100 */
[----:B------:R-:W-:Y:S01]  /*8370*/  FFMA.FTZ R25, R4, R5, -R25 ;  /* 0x0000000504197223 */ /* 0x000fe20000010819 */
[----:B------:R-:W-:Y:S02]  /*8380*/  HADD2.F32 R9, -RZ, R51.H0_H0 ;  /* 0x20000033ff097230 */ /* 0x000fe40000004100 */
[----:B------:R-:W-:Y:S02]  /*8390*/  HADD2.F32 R11, -RZ, R49.H0_H0 ;  /* 0x20000031ff0b7230 */ /* 0x000fe40000004100 */
[----:B------:R-:W-:Y:S02]  /*83a0*/  HADD2.F32 R5, -RZ, R54.H0_H0 ;  /* 0x20000036ff057230 */ /* 0x000fe40000004100 */
[----:B------:R-:W-:-:S02]  /*83b0*/  HADD2.F32 R7, -RZ, R53.H0_H0 ;  /* 0x20000035ff077230 */ /* 0x000fc40000004100 */
[----:B------:R-:W-:Y:S01]  /*83c0*/  FFMA.FTZ R24, R6, R24, R13 ;  /* 0x0000001806187223 */ /* 0x000fe2000001000d */
[----:B------:R-:W-:Y:S02]  /*83d0*/  HADD2.F32 R8, -RZ, R8.H1_H1 ;  /* 0x30000008ff087230 */ /* 0x000fe40000004100 */
[----:B------:R-:W-:Y:S01]  /*83e0*/  FMUL.FTZ R13, R12, R9 ;  /* 0x000000090c0d7220 */ /* 0x000fe20000410000 */
[----:B------:R-:W-:Y:S02]  /*83f0*/  HADD2.F32 R10, -RZ, R10.H1_H1 ;  /* 0x3000000aff0a7230 */ /* 0x000fe40000004100 */
        /* <DEDUP_REMOVED lines=17> */
.L_x_2002:
[----:B------:R-:W-:Y:S05]  /*8510*/  BSYNC B1 ;  /* 0x0000000000017941 */ /* 0x000fea0003800000 */
.L_x_2001:
[----:B------:R-:W-:Y:S01]  /*8520*/  PRMT R43, R21, 0x5410, R37 ;  /* 0x00005410152b7816 */ /* 0x000fe20000000025 */
[----:B------:R-:W-:Y:S06]  /*8530*/  @P1 BRA `(.L_x_1988) ;  /* 0x0000000400801947 */ /* 0x000fec0003800000 */
[----:B-1----:R-:W0:Y:S01]  /*8540*/  LDL R8, [R1+0x1c] ;  /* 0x00001c0001087983 */ /* 0x002e220000100800 */
[C---:B------:R-:W-:Y:S01]  /*8550*/  IADD3 R4, R19.reuse, 0x60, RZ ;  /* 0x0000006013047810 */ /* 0x040fe20007ffe0ff */
[----:B------:R-:W-:Y:S02]  /*8560*/  VIADD R5, R19, 0x60 ;  /* 0x0000006013057836 */ /* 0x000fe40000000000 */
[----:B------:R-:W2:Y:S02]  /*8570*/  LDL R44, [R1+0x3c] ;  /* 0x00003c00012c7983 */ /* 0x000ea40000100800 */
[----:B------:R-:W-:Y:S02]  /*8580*/  IMAD.SHL.U32 R4, R4, 0x40, RZ ;  /* 0x0000004004047824 */ /* 0x000fe400078e00ff */
[----:B------:R-:W-:-:S03]  /*8590*/  IMAD.SHL.U32 R5, R5, 0x40, RZ ;  /* 0x0000004005057824 */ /* 0x000fc600078e00ff */
[----:B------:R-:W-:Y:S02]  /*85a0*/  LOP3.LUT R4, R4, 0x1c0, RZ, 0xc0, !PT ;  /* 0x000001c004047812 */ /* 0x000fe400078ec0ff */
[----:B------:R-:W-:Y:S02]  /*85b0*/  LOP3.LUT R5, R5, 0x1c0, RZ, 0xc0, !PT ;  /* 0x000001c005057812 */ /* 0x000fe400078ec0ff */
[----:B------:R-:W-:-:S04]  /*85c0*/  SHF.R.U32.HI R4, RZ, 0x3, R4 ;  /* 0x00000003ff047819 */ /* 0x000fc80000011604 */
[----:B------:R-:W-:Y:S01]  /*85d0*/  LOP3.LUT R38, R4, R38, R5, 0x1e, !PT ;  /* 0x0000002604267212 */ /* 0x000fe200078e1e05 */
[----:B------:R-:W-:Y:S01]  /*85e0*/  HADD2.F32 R27, -RZ, R20.H1_H1 ;  /* 0x30000014ff1b7230 */ /* 0x000fe20000004100 */
[----:B------:R-:W-:Y:S02]  /*85f0*/  SHF.R.U64 R42, R28, 0x10, R29 ;  /* 0x000000101c2a7819 */ /* 0x000fe4000000121d */
[--C-:B------:R-:W-:Y:S02]  /*8600*/  SHF.R.U64 R39, R32, 0x10, R33.reuse ;  /* 0x0000001020277819 */ /* 0x100fe40000001221 */
[----:B------:R-:W-:Y:S02]  /*8610*/  SHF.R.U32.HI R32, RZ, 0x10, R33 ;  /* 0x00000010ff207819 */ /* 0x000fe40000011621 */
[--C-:B------:R-:W-:Y:S02]  /*8620*/  SHF.R.U64 R41, R30, 0x10, R31.reuse ;  /* 0x000000101e297819 */ /* 0x100fe4000000121f */
[----:B------:R-:W-:Y:S01]  /*8630*/  SHF.R.U32.HI R40, RZ, 0x10, R31 ;  /* 0x00000010ff287819 */ /* 0x000fe2000001161f */
[----:B------:R-:W-:Y:S01]  /*8640*/  HADD2.F32 R31, -RZ, R32.H0_H0 ;  /* 0x20000020ff1f7230 */ /* 0x000fe20000004100 */
[----:B------:R-:W-:-:S02]  /*8650*/  SHF.R.U64 R37, R34, 0x10, R35 ;  /* 0x0000001022257819 */ /* 0x000fc40000001223 */
[----:B------:R-:W-:Y:S02]  /*8660*/  SHF.R.U32.HI R35, RZ, 0x10, R35 ;  /* 0x00000010ff237819 */ /* 0x000fe40000011623 */
[----:B0-----:R-:W-:Y:S01]  /*8670*/  IADD3 R9, R8, R38, RZ ;  /* 0x0000002608097210 */ /* 0x001fe20007ffe0ff */
[----:B--2---:R-:W0:Y:S04]  /*8680*/  LDS.128 R4, [R44+0x8400] ;  /* 0x008400002c047984 */ /* 0x004e280000000c00 */
[----:B------:R-:W-:-:S05]  /*8690*/  IMAD R12, R9, 0x2, R2 ;  /* 0x00000002090c7824 */ /* 0x000fca00078e0202 */
[----:B------:R-:W1:Y:S01]  /*86a0*/  LDS.128 R8, [R12+0x8400] ;  /* 0x008400000c087984 */ /* 0x000e620000000c00 */
[----:B------:R-:W-:Y:S01]  /*86b0*/  SHF.R.U32.HI R38, RZ, 0x10, R29 ;  /* 0x00000010ff267819 */ /* 0x000fe2000001161d */
[----:B------:R-:W-:Y:S02]  /*86c0*/  HADD2.F32 R29, -RZ, R20.H0_H0 ;  /* 0x20000014ff1d7230 */ /* 0x000fe40000004100 */
[----:B0-----:R-:W-:Y:S02]  /*86d0*/  HADD2.F32 R13, -RZ, R5.H0_H0 ;  /* 0x20000005ff0d7230 */ /* 0x001fe40000004100 */
[----:B-1----:R-:W-:-:S05]  /*86e0*/  HADD2.F32 R20, -RZ, R9.H0_H0 ;  /* 0x20000009ff147230 */ /* 0x002fca0000004100 */
[C---:B------:R-:W-:Y:S01]  /*86f0*/  FMUL.FTZ R28, R20.reuse, R29 ;  /* 0x0000001d141c7220 */ /* 0x040fe20000410000 */
[-C--:B------:R-:W-:Y:S01]  /*8700*/  FMUL.FTZ R20, R20, R27.reuse ;  /* 0x0000001b14147220 */ /* 0x080fe20000410000 */
[----:B------:R-:W-:Y:S02]  /*8710*/  HADD2.F32 R24, -RZ, R9.H1_H1 ;  /* 0x30000009ff187230 */ /* 0x000fe40000004100 */
[C---:B------:R-:W-:Y:S01]  /*8720*/  FFMA.FTZ R32, R13.reuse, R27, -R28 ;  /* 0x0000001b0d207223 */ /* 0x040fe2000001081c */
[----:B------:R-:W-:Y:S02]  /*8730*/  HADD2.F32 R27, -RZ, R38.H0_H0 ;  /* 0x20000026ff1b7230 */ /* 0x000fe40000004100 */
[----:B------:R-:W-:Y:S01]  /*8740*/  FFMA.FTZ R29, R13, R29, R20 ;  /* 0x0000001d0d1d7223 */ /* 0x000fe20000010014 */
[----:B------:R-:W-:Y:S02]  /*8750*/  HADD2.F32 R9, -RZ, R8.H0_H0 ;  /* 0x20000008ff097230 */ /* 0x000fe40000004100 */
[----:B------:R-:W-:-:S02]  /*8760*/  HADD2.F32 R28, -RZ, R3.H1_H1 ;  /* 0x30000003ff1c7230 */ /* 0x000fc40000004100 */
[C---:B------:R-:W-:Y:S01]  /*8770*/  FMUL.FTZ R33, R24.reuse, R31 ;  /* 0x0000001f18217220 */ /* 0x040fe20000410000 */
[----:B------:R-:W-:Y:S02]  /*8780*/  HADD2.F32 R14, -RZ, R5.H1_H1 ;  /* 0x30000005ff0e7230 */ /* 0x000fe40000004100 */
[----:B------:R-:W-:Y:S02]  /*8790*/  HADD2.F32 R20, -RZ, R3.H0_H0 ;  /* 0x20000003ff147230 */ /* 0x000fe40000004100 */
[----:B------:R-:W-:Y:S01]  /*87a0*/  FMUL.FTZ R3, R24, R27 ;  /* 0x0000001b18037220 */ /* 0x000fe20000410000 */
[----:B------:R-:W-:Y:S02]  /*87b0*/  HADD2.F32 R5, -RZ, R4.H0_H0 ;  /* 0x20000004ff057230 */ /* 0x000fe40000004100 */
[----:B------:R-:W-:Y:S01]  /*87c0*/  FMUL.FTZ R30, R9, R28 ;  /* 0x0000001c091e7220 */ /* 0x000fe20000410000 */
[----:B------:R-:W-:Y:S02]  /*87d0*/  HADD2.F32 R25, -RZ, R10.H0_H0 ;  /* 0x2000000aff197230 */ /* 0x000fe40000004100 */
[----:B------:R-:W-:-:S02]  /*87e0*/  HADD2.F32 R24, -RZ, R43.H0_H0 ;  /* 0x2000002bff187230 */ /* 0x000fc40000004100 */
[C---:B------:R-:W-:Y:S01]  /*87f0*/  FFMA.FTZ R33, R14.reuse, R27, -R33 ;  /* 0x0000001b0e217223 */ /* 0x040fe20000010821 */
[----:B------:R-:W-:Y:S01]  /*8800*/  FFMA.FTZ R34, R14, R31, R3 ;  /* 0x0000001f0e227223 */ /* 0x000fe20000010003 */
[----:B------:R-:W-:Y:S02]  /*8810*/  HADD2.F32 R14, -RZ, R0.H1_H1 ;  /* 0x30000000ff0e7230 */ /* 0x000fe40000004100 */
[-C--:B------:R-:W-:Y:S01]  /*8820*/  FMUL.FTZ R9, R9, R20.reuse ;  /* 0x0000001409097220 */ /* 0x080fe20000410000 */
[----:B------:R-:W-:Y:S02]  /*8830*/  HADD2.F32 R15, -RZ, R6.H0_H0 ;  /* 0x20000006ff0f7230 */ /* 0x000fe40000004100 */
[----:B------:R-:W-:Y:S01]  /*8840*/  FFMA.FTZ R30, R5, R20, -R30 ;  /* 0x00000014051e7223 */ /* 0x000fe2000001081e */
[----:B------:R-:W-:Y:S01]  /*8850*/  FMUL.FTZ R20, R25, R24 ;  /* 0x0000001819147220 */ /* 0x000fe20000410000 */
[----:B------:R-:W-:Y:S02]  /*8860*/  HADD2.F32 R26, -RZ, R11.H0_H0 ;  /* 0x2000000bff1a7230 */ /* 0x000fe40000004100 */
[----:B------:R-:W-:-:S02]  /*8870*/  HADD2.F32 R3, -RZ, R43.H1_H1 ;  /* 0x3000002bff037230 */ /* 0x000fc40000004100 */
[-C--:B------:R-:W-:Y:S01]  /*8880*/  FMUL.FTZ R38, R25, R14.reuse ;  /* 0x0000000e19267220 */ /* 0x080fe20000410000 */
[----:B------:R-:W-:Y:S02]  /*8890*/  HADD2.F32 R0, -RZ, R0.H0_H0 ;  /* 0x20000000ff007230 */ /* 0x000fe40000004100 */
[----:B------:R-:W-:Y:S01]  /*88a0*/  FFMA.FTZ R25, R15, R14, -R20 ;  /* 0x0000000e0f197223 */ /* 0x000fe20000010814 */
[----:B------:R-:W-:Y:S02]  /*88b0*/  HADD2.F32 R21, -RZ, R7.H0_H0 ;  /* 0x20000007ff157230 */ /* 0x000fe40000004100 */
[----:B------:R-:W-:Y:S02]  /*88c0*/  HADD2.F32 R14, -RZ, R40.H0_H0 ;  /* 0x20000028ff0e7230 */ /* 0x000fe40000004100 */
[----:B------:R-:W-:Y:S01]  /*88d0*/  FMUL.FTZ R40, R26, R3 ;  /* 0x000000031a287220 */ /* 0x000fe20000410000 */
[----:B------:R-:W-:Y:S02]  /*88e0*/  HADD2.F32 R11, -RZ, R11.H1_H1 ;  /* 0x3000000bff0b7230 */ /* 0x000fe40000004100 */
[----:B------:R-:W-:-:S02]  /*88f0*/  HADD2.F32 R20, -RZ, R35.H0_H0 ;  /* 0x20000023ff147230 */ /* 0x000fc40000004100 */
[----:B------:R-:W-:Y:S01]  /*8900*/  FMUL.FTZ R26, R26, R0 ;  /* 0x000000001a1a7220 */ /* 0x000fe20000410000 */
[----:B------:R-:W-:Y:S01]  /*8910*/  FFMA.FTZ R38, R15, R24, R38 ;  /* 0x000000180f267223 */ /* 0x000fe20000010026 */
[----:B------:R-:W-:Y:S01]  /*8920*/  FFMA.FTZ R40, R21, R0, -R40 ;  /* 0x0000000015287223 */ /* 0x000fe20000010828 */
[----:B------:R-:W-:Y:S02]  /*8930*/  HADD2.F32 R7, -RZ, R7.H1_H1 ;  /* 0x30000007ff077230 */ /* 0x000fe40000004100 */
[----:B------:R-:W-:Y:S01]  /*8940*/  FFMA.FTZ R28, R5, R28, R9 ;  /* 0x0000001c051c7223 */ /* 0x000fe20000010009 */
[C---:B------:R-:W-:Y:S01]  /*8950*/  FMUL.FTZ R24, R11.reuse, R20 ;  /* 0x000000140b187220 */ /* 0x040fe20000410000 */
[----:B------:R-:W-:Y:S01]  /*8960*/  FMUL.FTZ R0, R11, R14 ;  /* 0x0000000e0b007220 */ /* 0x000fe20000410000 */
[----:B------:R-:W-:Y:S02]  /*8970*/  HADD2.F32 R8, -RZ, R8.H1_H1 ;  /* 0x30000008ff087230 */ /* 0x000fe40000004100 */
[----:B------:R-:W-:Y:S01]  /*8980*/  FFMA.FTZ R26, R21, R3, R26 ;  /* 0x00000003151a7223 */ /* 0x000fe2000001001a */
[----:B------:R-:W-:-:S02]  /*8990*/  HADD2.F32 R10, -RZ, R10.H1_H1 ;  /* 0x3000000aff0a7230 */ /* 0x000fc40000004100 */
[----:B------:R-:W-:Y:S02]  /*89a0*/  HADD2.F32 R9, -RZ, R39.H0_H0 ;  /* 0x20000027ff097230 */ /* 0x000fe40000004100 */
[----:B------:R-:W-:Y:S02]  /*89b0*/  HADD2.F32 R11, -RZ, R37.H0_H0 ;  /* 0x20000025ff0b7230 */ /* 0x000fe40000004100 */
[----:B------:R-:W-:Y:S02]  /*89c0*/  HADD2.F32 R3, -RZ, R42.H0_H0 ;  /* 0x2000002aff037230 */ /* 0x000fe40000004100 */
[----:B------:R-:W-:Y:S02]  /*89d0*/  HADD2.F32 R5, -RZ, R41.H0_H0 ;  /* 0x20000029ff057230 */ /* 0x000fe40000004100 */
[C---:B------:R-:W-:Y:S01]  /*89e0*/  FFMA.FTZ R21, R7.reuse, R14, -R24 ;  /* 0x0000000e07157223 */ /* 0x040fe20000010818 */
[----:B------:R-:W-:Y:S02]  /*89f0*/  HADD2.F32 R4, -RZ, R4.H1_H1 ;  /* 0x30000004ff047230 */ /* 0x000fe40000004100 */
[----:B------:R-:W-:Y:S01]  /*8a00*/  FFMA.FTZ R27, R7, R20, R0 ;  /* 0x00000014071b7223 */ /* 0x000fe20000010000 */
[----:B------:R-:W-:-:S02]  /*8a10*/  HADD2.F32 R6, -RZ, R6.H1_H1 ;  /* 0x30000006ff067230 */ /* 0x000fc40000004100 */
        /* <DEDUP_REMOVED lines=18> */
.L_x_1988:
[----:B------:R-:W-:Y:S05]  /*8b40*/  BSYNC B0 ;  /* 0x0000000000007941 */ /* 0x000fea0003800000 */
.L_x_1968:
[----:B------:R-:W-:Y:S01]  /*8b50*/  @!PT LDS RZ, [RZ] ;  /* 0x00000000fffff984 */ /* 0x000fe20000000800 */
[----:B------:R-:W-:Y:S01]  /*8b60*/  @!PT LDS RZ, [RZ] ;  /* 0x00000000fffff984 */ /* 0x000fe20000000800 */
[----:B------:R-:W-:Y:S01]  /*8b70*/  @!PT LDS RZ, [RZ] ;  /* 0x00000000fffff984 */ /* 0x000fe20000000800 */
[----:B------:R-:W-:Y:S01]  /*8b80*/  @!PT LDS RZ, [RZ] ;  /* 0x00000000fffff984 */ /* 0x000fe20000000800 */
[----:B------:R5:W-:Y:S06]  /*8b90*/  MEMBAR.ALL.CTA ;  /* 0x0000000000007992 */ /* 0x000bec0000008000 */
[----:B-----5:R-:W5:Y:S01]  /*8ba0*/  FENCE.VIEW.ASYNC.S ;  /* 0x00000000000073c6 */ /* 0x020f620000000000 */
[----:B------:R-:W-:Y:S05]  /*8bb0*/  WARPSYNC.ALL ;  /* 0x0000000000007948 */ /* 0x000fea0003800000 */
[----:B-----5:R-:W-:Y:S06]  /*8bc0*/  BAR.SYNC.DEFER_BLOCKING 0xd, 0x180 ;  /* 0x0346000000007b1d */ /* 0x020fec0000010000 */
.L_x_1965:
[----:B------:R-:W-:-:S13]  /*8bd0*/  ISETP.NE.AND P0, PT, R157, 0x3, PT ;  /* 0x000000039d00780c */ /* 0x000fda0003f05270 */
[----:B------:R-:W-:Y:S05]  /*8be0*/  @!P0 BRA `(.L_x_2003) ;  /* 0x0000000000048947 */ /* 0x000fea0003800000 */
[----:B------:R-:W-:Y:S01]  /*8bf0*/  BPT.TRAP 0x1 ;  /* 0x000000040000795c */ /* 0x000fe20000300000 */
.L_x_2003:
[----:B--23--:R-:W-:Y:S01]  /*8c00*/  IMAD R0, R18, 0x8, R2 ;  /* 0x0000000812007824 */ /* 0x00cfe200078e0202 */
[----:B01--4-:R-:W-:-:S04]  /*8c10*/  SHF.L.U32 R7, R23, 0x1f, RZ ;  /* 0x0000001f17077819 */ /* 0x013fc800000006ff */
[----:B------:R0:W1:Y:S01]  /*8c20*/  SYNCS.PHASECHK.TRANS64.TRYWAIT P1, [R0+URZ+0x16830], R7 ;  /* 0x01683007000075a7 */ /* 0x000062000802017f */
[----:B------:R-:W-:Y:S05]  /*8c30*/  @!P0 BRA `(.L_x_2004) ;  /* 0x0000000000048947 */ /* 0x000fea0003800000 */
[----:B------:R-:W-:Y:S01]  /*8c40*/  BPT.TRAP 0x1 ;  /* 0x000000040000795c */ /* 0x000fe20000300000 */
.L_x_2004:
[----:B------:R-:W-:Y:S01]  /*8c50*/  VIADD R3, R2, 0xe400 ;  /* 0x0000e40002037836 */ /* 0x000fe20000000000 */
[----:B------:R-:W-:Y:S02]  /*8c60*/  LOP3.LUT R4, R36, 0x10000, RZ, 0xfc, !PT ;  /* 0x0001000024047812 */ /* 0x000fe400078efcff */
[----:B------:R-:W-:Y:S02]  /*8c70*/  MOV R5, 0x40000040 ;  /* 0x4000004000057802 */ /* 0x000fe40000000f00 */
[----:B------:R-:W-:-:S04]  /*8c80*/  SHF.R.U32.HI R3, RZ, 0x4, R3 ;  /* 0x00000004ff037819 */ /* 0x000fc80000011603 */
[----:B------:R-:W-:-:S04]  /*8c90*/  LOP3.LUT R3, R3, 0x3fff, RZ, 0xc0, !PT ;  /* 0x00003fff03037812 */ /* 0x000fc800078ec0ff */
[----:B------:R-:W-:-:S05]  /*8ca0*/  LOP3.LUT R3, R3, 0x10000, RZ, 0xfc, !PT ;  /* 0x0001000003037812 */ /* 0x000fca00078efcff */
[----:B------:R2:W-:Y:S01]  /*8cb0*/  STL [R1+0x4], R3 ;  /* 0x0000040301007387 */ /* 0x0005e20000100800 */
[----:B-1----:R-:W-:Y:S05]  /*8cc0*/  @P1 BRA `(.L_x_2005) ;  /* 0x0000000000081947 */ /* 0x002fea0003800000 */
[----:B------:R-:W1:Y:S02]  /*8cd0*/  SYNCS.PHASECHK.TRANS64.TRYWAIT P1, [R0+URZ+0x16830], R7 ;  /* 0x01683007000075a7 */ /* 0x000e64000802017f */
[----:B-1----:R-:W-:Y:S05]  /*8ce0*/  @!P1 BRA `(.L_x_2006) ;  /* 0x000000fc00cc9947 */ /* 0x002fea0003800000 */
.L_x_2005:
[----:B--2---:R-:W2:Y:S01]  /*8cf0*/  LDL R3, [R1+0x4] ;  /* 0x0000040001037983 */ /* 0x004ea20000100800 */
[----:B------:R-:W-:Y:S01]  /*8d00*/  IMAD.MOV.U32 R11, RZ, RZ, 0x40000040 ;  /* 0x40000040ff0b7424 */ /* 0x000fe200078e00ff */
[----:B------:R-:W-:Y:S05]  /*8d10*/  WARPSYNC.ALL ;  /* 0x0000000000007948 */ /* 0x000fea0003800000 */
[C---:B------:R-:W-:Y:S01]  /*8d20*/  R2UR UR4, R4.reuse ;  /* 0x00000000040472ca */ /* 0x040fe200000e0000 */
[----:B------:R-:W3:Y:S01]  /*8d30*/  LDL R95, [R1+0x10] ;  /* 0x00001000015f7983 */ /* 0x000ee20000100800 */
[----:B------:R-:W-:Y:S02]  /*8d40*/  R2UR UR5, R5 ;  /* 0x00000000050572ca */ /* 0x000fe400000e0000 */
[----:B------:R-:W-:Y:S01]  /*8d50*/  R2UR UR7, R11 ;  /* 0x000000000b0772ca */ /* 0x000fe200000e0000 */
[----:B-----5:R-:W-:Y:S01]  /*8d60*/  WARPGROUP.ARRIVE ;  /* 0x00000000000079c5 */ /* 0x020fe20000000000 */
[----:B------:R-:W-:Y:S01]  /*8d70*/  VIADD R12, R4, 0x2 ;  /* 0x00000002040c7836 */ /* 0x000fe20000000000 */
[----:B------:R-:W4:Y:S01]  /*8d80*/  LDL R97, [R1+0x8] ;  /* 0x0000080001617983 */ /* 0x000f220000100800 */
[----:B------:R-:W-:-:S02]  /*8d90*/  IMAD.MOV.U32 R13, RZ, RZ, 0x40000040 ;  /* 0x40000040ff0d7424 */ /* 0x000fc400078e00ff */
[----:B01----:R-:W-:Y:S01]  /*8da0*/  IMAD.MOV.U32 R7, RZ, RZ, 0x40000040 ;  /* 0x40000040ff077424 */ /* 0x003fe200078e00ff */
[----:B------:R-:W3:Y:S04]  /*8db0*/  LDL R89, [R1+0x24] ;  /* 0x0000240001597983 */ /* 0x000ee80000100800 */
[----:B------:R-:W4:Y:S01]  /*8dc0*/  LDL R90, [R1+0x20] ;  /* 0x00002000015a7983 */ /* 0x000f220000100800 */
[----:B------:R-:W-:Y:S02]  /*8dd0*/  VIADD R8, R4, 0x4 ;  /* 0x0000000404087836 */ /* 0x000fe40000000000 */
[----:B------:R-:W-:Y:S02]  /*8de0*/  IMAD.MOV.U32 R9, RZ, RZ, 0x40000040 ;  /* 0x40000040ff097424 */ /* 0x000fe400078e00ff */
[----:B--2---:R-:W-:-:S05]  /*8df0*/  IMAD R10, R18, 0x400, R3 ;  /* 0x00000400120a7824 */ /* 0x004fca00078e0203 */
[----:B------:R-:W-:-:S13]  /*8e00*/  R2UR UR6, R10 ;  /* 0x000000000a0672ca */ /* 0x000fda00000e0000 */
[----:B------:R-:W-:Y:S01]  /*8e10*/  HGMMA.64x128x16.F32 R24, gdesc[UR4], RZ, !UPT, gsb0 ;  /* 0x01e00000041879f0 */ /* 0x000fe2000c0008ff */
[----:B------:R-:W-:Y:S02]  /*8e20*/  IADD3 R6, R10, 0x2, RZ ;  /* 0x000000020a067810 */ /* 0x000fe40007ffe0ff */
[----:B------:R-:W-:Y:S02]  /*8e30*/  R2UR UR4, R12 ;  /* 0x000000000c0472ca */ /* 0x000fe400000e0000 */
[----:B------:R-:W-:Y:S02]  /*8e40*/  R2UR UR5, R13 ;  /* 0x000000000d0572ca */ /* 0x000fe400000e0000 */
[----:B------:R-:W-:Y:S02]  /*8e50*/  R2UR UR6, R6 ;  /* 0x00000000060672ca */ /* 0x000fe400000e0000 */
[----:B------:R-:W-:Y:S01]  /*8e60*/  R2UR UR7, R7 ;  /* 0x00000000070772ca */ /* 0x000fe200000e0000 */
[----:B------:R-:W-:Y:S01]  /*8e70*/  IMAD.MOV.U32 R7, RZ, RZ, 0x40000040 ;  /* 0x40000040ff077424 */ /* 0x000fe200078e00ff */
[----:B------:R-:W-:Y:S01]  /*8e80*/  IADD3 R6, R10, 0x4, RZ ;  /* 0x000000040a067810 */ /* 0x000fe20007ffe0ff */
[----:B------:R-:W-:-:S02]  /*8e90*/  WARPGROUP.DEPBAR.LE gsb0, 0x0 ;  /* 0x00008000000079c5 */ /* 0x000fc40000010000 */
[----:B------:R-:W-:-:S08]  /*8ea0*/  WARPGROUP.ARRIVE ;  /* 0x00000000000079c5 */ /* 0x000fd00000000000 */
[----:B------:R-:W-:Y:S01]  /*8eb0*/  HGMMA.64x128x16.F32 R24, gdesc[UR4], R24, gsb0 ;  /* 0x01e00000041879f0 */ /* 0x000fe20008000818 */
[----:B------:R-:W-:Y:S02]  /*8ec0*/  R2UR UR4, R8 ;  /* 0x00000000080472ca */ /* 0x000fe400000e0000 */
[----:B------:R-:W-:Y:S02]  /*8ed0*/  R2UR UR5, R9 ;  /* 0x00000000090572ca */ /* 0x000fe400000e0000 */
[----:B------:R-:W-:Y:S02]  /*8ee0*/  R2UR UR6, R6 ;  /* 0x00000000060672ca */ /* 0x000fe400000e0000 */
[----:B------:R-:W-:Y:S01]  /*8ef0*/  R2UR UR7, R7 ;  /* 0x00000000070772ca */ /* 0x000fe200000e0000 */
[----:B------:R-:W-:Y:S01]  /*8f00*/  VIADD R6, R4, 0x6 ;  /* 0x0000000604067836 */ /* 0x000fe20000000000 */
[----:B------:R-:W-:Y:S01]  /*8f10*/  IADD3 R10, R10, 0x6, RZ ;  /* 0x000000060a0a7810 */ /* 0x000fe20007ffe0ff */
[----:B------:R-:W-:-:S02]  /*8f20*/  IMAD.MOV.U32 R7, RZ, RZ, 0x40000040 ;  /* 0x40000040ff077424 */ /* 0x000fc400078e00ff */
        /* <DEDUP_REMOVED lines=11> */
[----:B------:R-:W-:Y:S01]  /*8fe0*/  ULDC UR4, c[0x0][0x9d8] ;  /* 0x0002760000047ab9 */ /* 0x000fe20000000800 */
[----:B---3--:R-:W-:Y:S01]  /*8ff0*/  IMAD R89, R153, 0xc0, R89 ;  /* 0x000000c099597824 */ /* 0x008fe200078e0259 */
[----:B------:R-:W-:Y:S01]  /*9000*/  ULDC UR5, c[0x0][0x988] ;  /* 0x0002620000057ab9 */ /* 0x000fe20000000800 */
[----:B------:R-:W-:Y:S02]  /*9010*/  WARPGROUP.DEPBAR.LE gsb0, 0x0 ;  /* 0x00008000000079c5 */ /* 0x000fe40000010000 */
[----:B------:R-:W-:-:S04]  /*9020*/  FMUL.FTZ R27, R27, UR4 ;  /* 0x000000041b1b7c20 */ /* 0x000fc80008410000 */
[----:B------:R0:W-:Y:S02]  /*9030*/  MUFU.TANH R110, R27 ;  /* 0x0000001b006e7308 */ /* 0x0001e40000002400 */
[----:B0-----:R-:W-:-:S04]  /*9040*/  IMAD.MOV.U32 R27, RZ, RZ, -0x80 ;  /* 0xffffff80ff1b7424 */ /* 0x001fc800078e00ff */
[----:B------:R-:W-:-:S05]  /*9050*/  IMAD R27, R152, R27, 0x80 ;  /* 0x00000080981b7424 */ /* 0x000fca00078e021b */
[----:B------:R-:W-:Y:S01]  /*9060*/  IADD3 R27, R95, R27, RZ ;  /* 0x0000001b5f1b7210 */ /* 0x000fe20007ffe0ff */
[----:B------:R-:W-:-:S03]  /*9070*/  FMUL.FTZ R26, R26, UR4 ;  /* 0x000000041a1a7c20 */ /* 0x000fc60008410000 */
[--C-:B----4-:R-:W-:Y:S01]  /*9080*/  IADD3 R106, -R97, 0x1, R27.reuse ;  /* 0x00000001616a7810 */ /* 0x110fe20007ffe11b */
[----:B------:R-:W-:Y:S01]  /*9090*/  FMUL.FTZ R34, R34, UR4 ;  /* 0x0000000422227c20 */ /* 0x000fe20008410000 */
[----:B------:R-:W0:Y:S01]  /*90a0*/  MUFU.TANH R112, R26 ;  /* 0x0000001a00707308 */ /* 0x000e220000002400 */
[----:B------:R-:W-:Y:S02]  /*90b0*/  FMUL.FTZ R30, R30, UR4 ;  /* 0x000000041e1e7c20 */ /* 0x000fe40008410000 */
[C---:B------:R-:W-:Y:S02]  /*90c0*/  IMAD R106, R90.reuse, -0x2, R106 ;  /* 0xfffffffe5a6a7824 */ /* 0x040fe400078e026a */
[----:B------:R-:W-:Y:S01]  /*90d0*/  FMUL.FTZ R31, R31, UR4 ;  /* 0x000000041f1f7c20 */ /* 0x000fe20008410000 */
[----:B------:R-:W-:Y:S02]  /*90e0*/  IMAD R91, R90, -0x2, R27 ;  /* 0xfffffffe5a5b7824 */ /* 0x000fe400078e021b */
[----:B------:R1:W-:Y:S01]  /*90f0*/  MUFU.TANH R98, R34 ;  /* 0x0000002200627308 */ /* 0x0003e20000002400 */
[----:B------:R-:W-:-:S07]  /*9100*/  FMUL.FTZ R102, R35, UR4 ;  /* 0x0000000423667c20 */ /* 0x000fce0008410000 */
[----:B------:R-:W2:Y:S01]  /*9110*/  MUFU.TANH R108, R30 ;  /* 0x0000001e006c7308 */ /* 0x000ea20000002400 */
[----:B-1----:R-:W-:Y:S01]  /*9120*/  FMUL.FTZ R34, R50, UR4 ;  /* 0x0000000432227c20 */ /* 0x002fe20008410000 */
[----:B------:R-:W-:-:S04]  /*9130*/  IADD3 R50, R106, 0x8, R89 ;  /* 0x000000086a327810 */ /* 0x000fc80007ffe059 */
[----:B------:R-:W-:Y:S02]  /*9140*/  VIMNMX R27, R91, R50, PT ;  /* 0x000000325b1b7248 */ /* 0x000fe40003fe0100 */
[----:B------:R-:W1:Y:S01]  /*9150*/  MUFU.TANH R31, R31 ;  /* 0x0000001f001f7308 */ /* 0x000e620000002400 */
[----:B------:R-:W-:Y:S01]  /*9160*/  FMUL.FTZ R104, R38, UR4 ;  /* 0x0000000426687c20 */ /* 0x000fe20008410000 */
[C---:B------:R-:W-:Y:S02]  /*9170*/  ISETP.GT.AND P1, PT, R27.reuse, RZ, PT ;  /* 0x000000ff1b00720c */ /* 0x040fe40003f24270 */
[----:B------:R-:W-:Y:S01]  /*9180*/  ISETP.GT.AND P2, PT, R27, 0x1, PT ;  /* 0x000000011b00780c */ /* 0x000fe20003f44270 */
[----:B------:R-:W-:Y:S01]  /*9190*/  FMUL.FTZ R96, R39, UR4 ;  /* 0x0000000427607c20 */ /* 0x000fe20008410000 */
[----:B------:R-:W-:Y:S02]  /*91a0*/  ISETP.GT.AND P3, PT, R27, 0x8, PT ;  /* 0x000000081b00780c */ /* 0x000fe40003f64270 */
[----:B------:R-:W3:Y:S01]  /*91b0*/  MUFU.TANH R102, R102 ;  /* 0x0000006600667308 */ /* 0x000ee20000002400 */
[----:B0-----:R-:W-:-:S02]  /*91c0*/  FSEL R112, R112, -INF , P1 ;  /* 0xff80000070707808 */ /* 0x001fc40000800000 */
[----:B------:R-:W-:Y:S01]  /*91d0*/  FSEL R110, R110, -INF , P2 ;  /* 0xff8000006e6e7808 */ /* 0x000fe20001000000 */
[----:B------:R-:W-:Y:S01]  /*91e0*/  FMUL.FTZ R94, R42, UR4 ;  /* 0x000000042a5e7c20 */ /* 0x000fe20008410000 */
[----:B------:R-:W-:Y:S02]  /*91f0*/  ISETP.GT.AND P1, PT, R27, 0x9, PT ;  /* 0x000000091b00780c */ /* 0x000fe40003f24270 */
[----:B--2---:R-:W-:Y:S01]  /*9200*/  FSEL R108, R108, -INF , P3 ;  /* 0xff8000006c6c7808 */ /* 0x004fe20001800000 */
[----:B------:R-:W0:Y:S01]  /*9210*/  MUFU.TANH R104, R104 ;  /* 0x0000006800687308 */ /* 0x000e220000002400 */
[----:B------:R-:W-:Y:S01]  /*9220*/  FMNMX.FTZ R35, R112, R110, !PT ;  /* 0x0000006e70237209 */ /* 0x000fe20007810000 */
[----:B------:R-:W-:Y:S01]  /*9230*/  FMUL.FTZ R92, R43, UR4 ;  /* 0x000000042b5c7c20 */ /* 0x000fe20008410000 */
[----:B------:R-:W-:Y:S02]  /*9240*/  ISETP.GT.AND P2, PT, R27, 0x10, PT ;  /* 0x000000101b00780c */ /* 0x000fe40003f44270 */
[----:B-1----:R-:W-:-:S02]  /*9250*/  FSEL R100, R31, -INF , P1 ;  /* 0xff8000001f647808 */ /* 0x002fc40000800000 */
[----:B------:R-:W-:Y:S01]  /*9260*/  FMNMX.FTZ R35, R108, R35, !PT ;  /* 0x000000236c237209 */ /* 0x000fe20007810000 */
[----:B------:R-:W1:Y:S01]  /*9270*/  MUFU.TANH R96, R96 ;  /* 0x0000006000607308 */ /* 0x000e620000002400 */
[----:B------:R-:W-:Y:S01]  /*9280*/  ISETP.GT.AND P1, PT, R27, 0x11, PT ;  /* 0x000000111b00780c */ /* 0x000fe20003f24270 */
[----:B------:R-:W-:Y:S01]  /*9290*/  FMUL.FTZ R88, R46, UR4 ;  /* 0x000000042e587c20 */ /* 0x000fe20008410000 */
[----:B------:R-:W-:Y:S02]  /*92a0*/  FSEL R98, R98, -INF , P2 ;  /* 0xff80000062627808 */ /* 0x000fe40001000000 */
[----:B------:R-:W-:-:S03]  /*92b0*/  FMNMX.FTZ R35, R100, R35, !PT ;  /* 0x0000002364237209 */ /* 0x000fc60007810000 */
[----:B------:R-:W2:Y:S01]  /*92c0*/  MUFU.TANH R94, R94 ;  /* 0x0000005e005e7308 */ /* 0x000ea20000002400 */
[----:B------:R-:W-:Y:S01]  /*92d0*/  ISETP.GT.AND P2, PT, R27, 0x18, PT ;  /* 0x000000181b00780c */ /* 0x000fe20003f44270 */
[----:B------:R-:W-:Y:S01]  /*92e0*/  FMUL.FTZ R30, R47, UR4 ;  /* 0x000000042f1e7c20 */ /* 0x000fe20008410000 */
[----:B---3--:R-:W-:Y:S02]  /*92f0*/  FSEL R102, R102, -INF , P1 ;  /* 0xff80000066667808 */ /* 0x008fe40000800000 */
[----:B------:R-:W-:-:S03]  /*9300*/  FMNMX.FTZ R35, R98, R35, !PT ;  /* 0x0000002362237209 */ /* 0x000fc60007810000 */
[----:B------:R-:W3:Y:S01]  /*9310*/  MUFU.TANH R92, R92 ;  /* 0x0000005c005c7308 */ /* 0x000ee20000002400 */
[----:B------:R-:W-:Y:S02]  /*9320*/  ISETP.GT.AND P1, PT, R27, 0x19, PT ;  /* 0x000000191b00780c */ /* 0x000fe40003f24270 */
[----:B0-----:R-:W-:Y:S02]  /*9330*/  FSEL R104, R104, -INF , P2 ;  /* 0xff80000068687808 */ /* 0x001fe40001000000 */
[----:B------:R-:W-:-:S03]  /*9340*/  FMNMX.FTZ R35, R102, R35, !PT ;  /* 0x0000002366237209 */ /* 0x000fc60007810000 */
[----:B------:R-:W0:Y:S01]  /*9350*/  MUFU.TANH R88, R88 ;  /* 0x0000005800587308 */ /* 0x000e220000002400 */
[----:B------:R-:W-:Y:S01]  /*9360*/  ISETP.GT.AND P2, PT, R27, 0x20, PT ;  /* 0x000000201b00780c */ /* 0x000fe20003f44270 */
[----:B------:R-:W-:Y:S01]  /*9370*/  FMUL.FTZ R26, R51, UR4 ;  /* 0x00000004331a7c20 */ /* 0x000fe20008410000 */
[----:B-1----:R-:W-:Y:S02]  /*9380*/  FSEL R96, R96, -INF , P1 ;  /* 0xff80000060607808 */ /* 0x002fe40000800000 */
[----:B------:R-:W-:-:S03]  /*9390*/  FMNMX.FTZ R35, R104, R35, !PT ;  /* 0x0000002368237209 */ /* 0x000fc60007810000 */
[----:B------:R-:W1:Y:S01]  /*93a0*/  MUFU.TANH R30, R30 ;  /* 0x0000001e001e7308 */ /* 0x000e620000002400 */
[----:B------:R-:W-:Y:S01]  /*93b0*/  ISETP.GT.AND P1, PT, R27, 0x21, PT ;  /* 0x000000211b00780c */ /* 0x000fe20003f24270 */
[----:B------:R-:W-:Y:S01]  /*93c0*/  FMUL.FTZ R38, R54, UR4 ;  /* 0x0000000436267c20 */ /* 0x000fe20008410000 */
[----:B--2---:R-:W-:Y:S02]  /*93d0*/  FSEL R94, R94, -INF , P2 ;  /* 0xff8000005e5e7808 */ /* 0x004fe40001000000 */
[----:B------:R-:W-:-:S03]  /*93e0*/  FMNMX.FTZ R35, R96, R35, !PT ;  /* 0x0000002360237209 */ /* 0x000fc60007810000 */
[----:B------:R-:W2:Y:S01]  /*93f0*/  MUFU.TANH R34, R34 ;  /* 0x0000002200227308 */ /* 0x000ea20000002400 */
[----:B------:R-:W-:Y:S01]  /*9400*/  ISETP.GT.AND P2, PT, R27, 0x28, PT ;  /* 0x000000281b00780c */ /* 0x000fe20003f44270 */
[----:B------:R-:W-:Y:S01]  /*9410*/  FMUL.FTZ R42, R55, UR4 ;  /* 0x00000004372a7c20 */ /* 0x000fe20008410000 */
[----:B---3--:R-:W-:Y:S02]  /*9420*/  FSEL R92, R92, -INF , P1 ;  /* 0xff8000005c5c7808 */ /* 0x008fe40000800000 */
[----:B------:R-:W-:-:S03]  /*9430*/  FMNMX.FTZ R35, R94, R35, !PT ;  /* 0x000000235e237209 */ /* 0x000fc60007810000 */
[----:B------:R-:W3:Y:S01]  /*9440*/  MUFU.TANH R26, R26 ;  /* 0x0000001a001a7308 */ /* 0x000ee20000002400 */
[----:B------:R-:W-:Y:S01]  /*9450*/  FMUL.FTZ R20, R33, UR4 ;  /* 0x0000000421147c20 */ /* 0x000fe20008410000 */
[----:B------:R-:W-:Y:S01]  /*9460*/  FMUL.FTZ R33, R48, UR4 ;  /* 0x0000000430217c20 */ /* 0x000fe20008410000 */
[C---:B------:R-:W-:Y:S01]  /*9470*/  ISETP.GT.AND P1, PT, R27.reuse, 0x29, PT ;  /* 0x000000291b00780c */ /* 0x040fe20003f24270 */
[----:B------:R-:W-:Y:S01]  /*9480*/  FMUL.FTZ R48, R58, UR4 ;  /* 0x000000043a307c20 */ /* 0x000fe20008410000 */
[----:B0-----:R-:W-:Y:S02]  /*9490*/  FSEL R88, R88, -INF , P2 ;  /* 0xff80000058587808 */ /* 0x001fe40001000000 */
[----:B------:R-:W-:Y:S01]  /*94a0*/  FMNMX.FTZ R35, R92, R35, !PT ;  /* 0x000000235c237209 */ /* 0x000fe20007810000 */
[----:B------:R-:W0:Y:S01]  /*94b0*/  MUFU.TANH R38, R38 ;  /* 0x0000002600267308 */ /* 0x000e220000002400 */
[----:B------:R-:W-:Y:S01]  /*94c0*/  ISETP.GT.AND P2, PT, R27, 0x30, PT ;  /* 0x000000301b00780c */ /* 0x000fe20003f44270 */
[----:B------:R-:W-:Y:S01]  /*94d0*/  FMUL.FTZ R46, R59, UR4 ;  /* 0x000000043b2e7c20 */ /* 0x000fe20008410000 */
[----:B-1----:R-:W-:-:S02]  /*94e0*/  FSEL R30, R30, -INF , P1 ;  /* 0xff8000001e1e7808 */ /* 0x002fc40000800000 */
[----:B------:R-:W-:-:S03]  /*94f0*/  FMNMX.FTZ R35, R88, R35, !PT ;  /* 0x0000002358237209 */ /* 0x000fc60007810000 */
[----:B------:R-:W1:Y:S01]  /*9500*/  MUFU.TANH R42, R42 ;  /* 0x0000002a002a7308 */ /* 0x000e620000002400 */
[----:B------:R-:W-:Y:S01]  /*9510*/  ISETP.GT.AND P1, PT, R27, 0x31, PT ;  /* 0x000000311b00780c */ /* 0x000fe20003f24270 */
[----:B------:R-:W-:Y:S01]  /*9520*/  FMUL.FTZ R50, R62, UR4 ;  /* 0x000000043e327c20 */ /* 0x000fe20008410000 */
[----:B--2---:R-:W-:Y:S02]  /*9530*/  FSEL R34, R34, -INF , P2 ;  /* 0xff80000022227808 */ /* 0x004fe40001000000 */
[----:B------:R-:W-:-:S03]  /*9540*/  FMNMX.FTZ R35, R30, R35, !PT ;  /* 0x000000231e237209 */ /* 0x000fc60007810000 */
[----:B------:R-:W2:Y:S01]  /*9550*/  MUFU.TANH R48, R48 ;  /* 0x0000003000307308 */ /* 0x000ea20000002400 */
[----:B------:R-:W-:Y:S01]  /*9560*/  FMUL.FTZ R3, R24, UR4 ;  /* 0x0000000418037c20 */ /* 0x000fe20008410000 */
[----:B------:R-:W-:Y:S01]  /*9570*/  FMUL.FTZ R24, R37, UR4 ;  /* 0x0000000425187c20 */ /* 0x000fe20008410000 */
[----:B------:R-:W-:Y:S01]  /*9580*/  FMUL.FTZ R37, R52, UR4 ;  /* 0x0000000434257c20 */ /* 0x000fe20008410000 */
[----:B------:R-:W-:Y:S01]  /*9590*/  ISETP.GT.AND P2, PT, R27, 0x38, PT ;  /* 0x000000381b00780c */ /* 0x000fe20003f44270 */
[----:B------:R-:W-:Y:S01]  /*95a0*/  FMUL.FTZ R52, R63, UR4 ;  /* 0x000000043f347c20 */ /* 0x000fe20008410000 */
[----:B---3--:R-:W-:Y:S02]  /*95b0*/  FSEL R26, R26, -INF , P1 ;  /* 0xff8000001a1a7808 */ /* 0x008fe40000800000 */
[----:B------:R-:W3:Y:S01]  /*95c0*/  MUFU.TANH R46, R46 ;  /* 0x0000002e002e7308 */ /* 0x000ee20000002400 */
[----:B------:R-:W-:Y:S01]  /*95d0*/  FMNMX.FTZ R35, R34, R35, !PT ;  /* 0x0000002322237209 */ /* 0x000fe20007810000 */
[----:B------:R-:W-:Y:S01]  /*95e0*/  FMUL.FTZ R54, R66, UR4 ;  /* 0x0000000442367c20 */ /* 0x000fe20008410000 */
[----:B------:R-:W-:-:S02]  /*95f0*/  ISETP.GT.AND P1, PT, R27, 0x39, PT ;  /* 0x000000391b00780c */ /* 0x000fc40003f24270 */
[----:B0-----:R-:W-:Y:S02]  /*9600*/  FSEL R38, R38, -INF , P2 ;  /* 0xff80000026267808 */ /* 0x001fe40001000000 */
[----:B------:R-:W-:Y:S01]  /*9610*/  FMNMX.FTZ R35, R26, R35, !PT ;  /* 0x000000231a237209 */ /* 0x000fe20007810000 */
[----:B------:R-:W0:Y:S01]  /*9620*/  MUFU.TANH R50, R50 ;  /* 0x0000003200327308 */ /* 0x000e220000002400 */
[----:B------:R-:W-:Y:S01]  /*9630*/  FMUL.FTZ R11, R28, UR4 ;  /* 0x000000041c0b7c20 */ /* 0x000fe20008410000 */
[----:B------:R-:W-:Y:S01]  /*9640*/  FMUL.FTZ R28, R41, UR4 ;  /* 0x00000004291c7c20 */ /* 0x000fe20008410000 */
[----:B------:R-:W-:Y:S01]  /*9650*/  FMUL.FTZ R41, R56, UR4 ;  /* 0x0000000438297c20 */ /* 0x000fe20008410000 */
[----:B------:R-:W-:Y:S01]  /*9660*/  ISETP.GT.AND P2, PT, R27, 0x40, PT ;  /* 0x000000401b00780c */ /* 0x000fe20003f44270 */
[----:B------:R-:W-:Y:S01]  /*9670*/  FMUL.FTZ R56, R67, UR4 ;  /* 0x0000000443387c20 */ /* 0x000fe20008410000 */
[----:B-1----:R-:W-:Y:S02]  /*9680*/  FSEL R42, R42, -INF , P1 ;  /* 0xff8000002a2a7808 */ /* 0x002fe40000800000 */
[----:B------:R-:W1:Y:S01]  /*9690*/  MUFU.TANH R52, R52 ;  /* 0x0000003400347308 */ /* 0x000e620000002400 */
[----:B------:R-:W-:-:S02]  /*96a0*/  FMNMX.FTZ R35, R38, R35, !PT ;  /* 0x0000002326237209 */ /* 0x000fc40007810000 */
[C---:B------:R-:W-:Y:S02]  /*96b0*/  ISETP.GT.AND P1, PT, R27.reuse, 0x41, PT ;  /* 0x000000411b00780c */ /* 0x040fe40003f24270 */
[----:B--2---:R-:W-:Y:S02]  /*96c0*/  FSEL R48, R48, -INF , P2 ;  /* 0xff80000030307808 */ /* 0x004fe40001000000 */
[----:B------:R-:W-:Y:S01]  /*96d0*/  FMNMX.FTZ R35, R42, R35, !PT ;  /* 0x000000232a237209 */ /* 0x000fe20007810000 */
[----:B------:R-:W2:Y:S01]  /*96e0*/  MUFU.TANH R54, R54 ;  /* 0x0000003600367308 */ /* 0x000ea20000002400 */
[----:B------:R-:W-:Y:S01]  /*96f0*/  FMUL.FTZ R70, R70, UR4 ;  /* 0x0000000446467c20 */ /* 0x000fe20008410000 */
[----:B------:R-:W-:Y:S02]  /*9700*/  ISETP.GT.AND P2, PT, R27, 0x48, PT ;  /* 0x000000481b00780c */ /* 0x000fe40003f44270 */
[----:B---3--:R-:W-:Y:S02]  /*9710*/  FSEL R46, R46, -INF , P1 ;  /* 0xff8000002e2e7808 */ /* 0x008fe40000800000 */
[----:B------:R-:W-:-:S02]  /*9720*/  FMNMX.FTZ R35, R48, R35, !PT ;  /* 0x0000002330237209 */ /* 0x000fc40007810000 */
[----:B------:R-:W3:Y:S01]  /*9730*/  MUFU.TANH R56, R56 ;  /* 0x0000003800387308 */ /* 0x000ee20000002400 */
[----:B------:R-:W-:Y:S01]  /*9740*/  FMUL.FTZ R71, R71, UR4 ;  /* 0x0000000447477c20 */ /* 0x000fe20008410000 */
[C---:B------:R-:W-:Y:S02]  /*9750*/  ISETP.GT.AND P1, PT, R27.reuse, 0x49, PT ;  /* 0x000000491b00780c */ /* 0x040fe40003f24270 */
[----:B0-----:R-:W-:Y:S02]  /*9760*/  FSEL R50, R50, -INF , P2 ;  /* 0xff80000032327808 */ /* 0x001fe40001000000 */
[----:B------:R-:W-:Y:S02]  /*9770*/  FMNMX.FTZ R35, R46, R35, !PT ;  /* 0x000000232e237209 */ /* 0x000fe40007810000 */
[----:B------:R-:W0:Y:S01]  /*9780*/  MUFU.TANH R58, R70 ;  /* 0x00000046003a7308 */ /* 0x000e220000002400 */
[----:B------:R-:W-:Y:S01]  /*9790*/  FMUL.FTZ R74, R74, UR4 ;  /* 0x000000044a4a7c20 */ /* 0x000fe20008410000 */
[----:B------:R-:W-:-:S02]  /*97a0*/  ISETP.GT.AND P2, PT, R27, 0x50, PT ;  /* 0x000000501b00780c */ /* 0x000fc40003f44270 */
[----:B-1----:R-:W-:Y:S02]  /*97b0*/  FSEL R52, R52, -INF , P1 ;  /* 0xff80000034347808 */ /* 0x002fe40000800000 */
[----:B------:R-:W-:Y:S02]  /*97c0*/  FMNMX.FTZ R35, R50, R35, !PT ;  /* 0x0000002332237209 */ /* 0x000fe40007810000 */
[----:B------:R-:W1:Y:S01]  /*97d0*/  MUFU.TANH R62, R71 ;  /* 0x00000047003e7308 */ /* 0x000e620000002400 */
[----:B------:R-:W-:Y:S01]  /*97e0*/  FMUL.FTZ R75, R75, UR4 ;  /* 0x000000044b4b7c20 */ /* 0x000fe20008410000 */
[----:B------:R-:W-:Y:S02]  /*97f0*/  ISETP.GT.AND P1, PT, R27, 0x51, PT ;  /* 0x000000511b00780c */ /* 0x000fe40003f24270 */
[----:B--2---:R-:W-:Y:S02]  /*9800*/  FSEL R54, R54, -INF , P2 ;  /* 0xff80000036367808 */ /* 0x004fe40001000000 */
[----:B------:R-:W-:-:S02]  /*9810*/  FMNMX.FTZ R35, R52, R35, !PT ;  /* 0x0000002334237209 */ /* 0x000fc40007810000 */
[----:B------:R-:W2:Y:S01]  /*9820*/  MUFU.TANH R70, R74 ;  /* 0x0000004a00467308 */ /* 0x000ea20000002400 */
[----:B------:R-:W-:Y:S01]  /*9830*/  FMUL.FTZ R78, R78, UR4 ;  /* 0x000000044e4e7c20 */ /* 0x000fe20008410000 */
[----:B------:R-:W-:Y:S01]  /*9840*/  ISETP.GT.AND P2, PT, R27, 0x58, PT ;  /* 0x000000581b00780c */ /* 0x000fe20003f44270 */
[----:B------:R-:W-:Y:S01]  /*9850*/  FMUL.FTZ R79, R79, UR4 ;  /* 0x000000044f4f7c20 */ /* 0x000fe20008410000 */
[----:B---3--:R-:W-:Y:S02]  /*9860*/  FSEL R56, R56, -INF , P1 ;  /* 0xff80000038387808 */ /* 0x008fe40000800000 */
[----:B------:R-:W-:Y:S02]  /*9870*/  FMNMX.FTZ R35, R54, R35, !PT ;  /* 0x0000002336237209 */ /* 0x000fe40007810000 */
[----:B------:R-:W3:Y:S01]  /*9880*/  MUFU.TANH R66, R75 ;  /* 0x0000004b00427308 */ /* 0x000ee20000002400 */
[----:B------:R-:W-:Y:S01]  /*9890*/  ISETP.GT.AND P1, PT, R27, 0x59, PT ;  /* 0x000000591b00780c */ /* 0x000fe20003f24270 */
[----:B------:R-:W-:Y:S01]  /*98a0*/  FMUL.FTZ R82, R82, UR4 ;  /* 0x0000000452527c20 */ /* 0x000fe20008410000 */
[----:B0-----:R-:W-:-:S02]  /*98b0*/  FSEL R58, R58, -INF , P2 ;  /* 0xff8000003a3a7808 */ /* 0x001fc40001000000 */
        /* <DEDUP_REMOVED lines=21> */
[----:B------:R-:W-:Y:S02]  /*9a10*/  ISETP.GT.AND P2, PT, R27, 0x70, PT ;  /* 0x000000701b00780c */ /* 0x000fe40003f44270 */
[----:B-1----:R-:W-:Y:S02]  /*9a20*/  FSEL R78, R79, -INF , P1 ;  /* 0xff8000004f4e7808 */ /* 0x002fe40000800000 */
[----:B------:R-:W-:-:S03]  /*9a30*/  FMNMX.FTZ R35, R74, R35, !PT ;  /* 0x000000234a237209 */ /* 0x000fc60007810000 */
[----:B------:R-:W1:Y:S01]  /*9a40*/  MUFU.TANH R87, R87 ;  /* 0x0000005700577308 */ /* 0x000e620000002400 */
[----:B------:R-:W-:Y:S01]  /*9a50*/  FMUL.FTZ R43, R60, UR4 ;  /* 0x000000043c2b7c20 */ /* 0x000fe20008410000 */
[C---:B------:R-:W-:Y:S02]  /*9a60*/  ISETP.GT.AND P1, PT, R27.reuse, 0x71, PT ;  /* 0x000000711b00780c */ /* 0x040fe40003f24270 */
[----:B--2---:R-:W-:Y:S02]  /*9a70*/  FSEL R60, R82, -INF , P2 ;  /* 0xff800000523c7808 */ /* 0x004fe40001000000 */
[----:B------:R-:W-:Y:S02]  /*9a80*/  FMNMX.FTZ R35, R78, R35, !PT ;  /* 0x000000234e237209 */ /* 0x000fe40007810000 */
[----:B------:R-:W-:Y:S02]  /*9a90*/  ISETP.GT.AND P2, PT, R27, 0x78, PT ;  /* 0x000000781b00780c */ /* 0x000fe40003f44270 */
[----:B---3--:R-:W-:-:S02]  /*9aa0*/  FSEL R82, R83, -INF , P1 ;  /* 0xff80000053527808 */ /* 0x008fc40000800000 */
[----:B------:R-:W-:Y:S02]  /*9ab0*/  FMNMX.FTZ R35, R60, R35, !PT ;  /* 0x000000233c237209 */ /* 0x000fe40007810000 */
[----:B------:R-:W-:Y:S02]  /*9ac0*/  ISETP.GT.AND P1, PT, R27, 0x79, PT ;  /* 0x000000791b00780c */ /* 0x000fe40003f24270 */
[----:B0-----:R-:W-:Y:S02]  /*9ad0*/  FSEL R86, R86, -INF , P2 ;  /* 0xff80000056567808 */ /* 0x001fe40001000000 */
[----:B------:R-:W-:Y:S02]  /*9ae0*/  FMNMX.FTZ R35, R82, R35, !PT ;  /* 0x0000002352237209 */ /* 0x000fe40007810000 */
[----:B-1----:R-:W-:Y:S02]  /*9af0*/  FSEL R90, R87, -INF , P1 ;  /* 0xff800000575a7808 */ /* 0x002fe40000800000 */
[----:B------:R-:W-:-:S04]  /*9b00*/  FMNMX.FTZ R35, R86, R35, !PT ;  /* 0x0000002356237209 */ /* 0x000fc80007810000 */
[----:B------:R-:W-:Y:S01]  /*9b10*/  FMNMX.FTZ R35, R90, R35, !PT ;  /* 0x000000235a237209 */ /* 0x000fe20007810000 */
[----:B------:R-:W-:-:S04]  /*9b20*/  FMUL.FTZ R27, R64, UR4 ;  /* 0x00000004401b7c20 */ /* 0x000fc80008410000 */
[----:B------:R-:W0:Y:S01]  /*9b30*/  SHFL.BFLY PT, R64, R35, 0x2, 0x1f ;  /* 0x0c401f0023407f89 */ /* 0x000e2200000e0000 */
[----:B------:R-:W-:Y:S01]  /*9b40*/  FMUL.FTZ R10, R25, UR4 ;  /* 0x00000004190a7c20 */ /* 0x000fe20008410000 */
[----:B0-----:R-:W-:-:S05]  /*9b50*/  FMNMX.FTZ R64, R35, R64, !PT ;  /* 0x0000004023407209 */ /* 0x001fca0007810000 */
[----:B------:R-:W0:Y:S01]  /*9b60*/  SHFL.BFLY PT, R35, R64, 0x1, 0x1f ;  /* 0x0c201f0040237f89 */ /* 0x000e2200000e0000 */
[----:B------:R-:W1:Y:S01]  /*9b70*/  MUFU.TANH R3, R3 ;  /* 0x0000000300037308 */ /* 0x000e620000002400 */
[----:B------:R-:W-:Y:S01]  /*9b80*/  FMUL.FTZ R14, R29, UR4 ;  /* 0x000000041d0e7c20 */ /* 0x000fe20008410000 */
[----:B------:R-:W-:-:S06]  /*9b90*/  IMAD.U32 R51, RZ, RZ, UR5 ;  /* 0x00000005ff337e24 */ /* 0x000fcc000f8e00ff */
[----:B------:R-:W2:Y:S01]  /*9ba0*/  MUFU.TANH R10, R10 ;  /* 0x0000000a000a7308 */ /* 0x000ea20000002400 */
[----:B------:R-:W-:Y:S01]  /*9bb0*/  FMUL.FTZ R15, R32, UR4 ;  /* 0x00000004200f7c20 */ /* 0x000fe20008410000 */
[----:B------:R-:W-:-:S06]  /*9bc0*/  VIADDMNMX R67, R89, R106, R91, PT ;  /* 0x0000006a59437246 */ /* 0x000fcc000380015b */
[----:B------:R-:W3:Y:S01]  /*9bd0*/  MUFU.TANH R11, R11 ;  /* 0x0000000b000b7308 */ /* 0x000ee20000002400 */
[----:B0-----:R-:W-:-:S07]  /*9be0*/  FMNMX.FTZ R35, R64, R35, !PT ;  /* 0x0000002340237209 */ /* 0x001fce0007810000 */
[----:B------:R-:W0:Y:S01]  /*9bf0*/  MUFU.TANH R14, R14 ;  /* 0x0000000e000e7308 */ /* 0x000e220000002400 */
[C---:B------:R-:W-:Y:S01]  /*9c00*/  FSETP.NEU.FTZ.AND P1, PT, R35.reuse, -INF , PT ;  /* 0xff8000002300780b */ /* 0x040fe20003f3d000 */
[----:B------:R-:W-:Y:S01]  /*9c10*/  FMUL.FTZ R63, R35, R51 ;  /* 0x00000033233f7220 */ /* 0x000fe20000410000 */
[----:B------:R-:W-:Y:S01]  /*9c20*/  ISETP.GT.AND P2, PT, R67, 0x1, PT ;  /* 0x000000014300780c */ /* 0x000fe20003f44270 */
[----:B------:R-:W-:-:S04]  /*9c30*/  FMUL.FTZ R21, R36, UR4 ;  /* 0x0000000424157c20 */ /* 0x000fc80008410000 */
[----:B------:R-:W4:Y:S01]  /*9c40*/  MUFU.TANH R15, R15 ;  /* 0x0000000f000f7308 */ /* 0x000f220000002400 */
[----:B------:R-:W-:Y:S02]  /*9c50*/  FSEL R63, R63, RZ, P1 ;  /* 0x000000ff3f3f7208 */ /* 0x000fe40000800000 */
[----:B------:R-:W-:Y:S01]  /*9c60*/  ISETP.GT.AND P1, PT, R67, RZ, PT ;  /* 0x000000ff4300720c */ /* 0x000fe20003f24270 */
[----:B------:R-:W-:Y:S01]  /*9c70*/  FMUL.FTZ R36, R49, UR4 ;  /* 0x0000000431247c20 */ /* 0x000fe20008410000 */
[----:B------:R-:W-:Y:S01]  /*9c80*/  FMUL.FTZ R49, R72, UR4 ;  /* 0x0000000448317c20 */ /* 0x000fe20008410000 */
[----:B------:R-:W-:Y:S02]  /*9c90*/  ISETP.GT.AND P3, PT, R67, 0x8, PT ;  /* 0x000000084300780c */ /* 0x000fe40003f64270 */
[----:B------:R-:W4:Y:S01]  /*9ca0*/  MUFU.TANH R20, R20 ;  /* 0x0000001400147308 */ /* 0x000f220000002400 */
[----:B-1----:R-:W-:Y:S02]  /*9cb0*/  FSEL R72, R3, -INF , P1 ;  /* 0xff80000003487808 */ /* 0x002fe40000800000 */
[----:B--2---:R-:W-:Y:S01]  /*9cc0*/  FSEL R10, R10, -INF , P2 ;  /* 0xff8000000a0a7808 */ /* 0x004fe20001000000 */
[----:B------:R-:W-:Y:S01]  /*9cd0*/  FMUL.FTZ R55, R76, UR4 ;  /* 0x000000044c377c20 */ /* 0x000fe20008410000 */
[----:B------:R-:W-:Y:S01]  /*9ce0*/  ISETP.GT.AND P1, PT, R67, 0x9, PT ;  /* 0x000000094300780c */ /* 0x000fe20003f24270 */
[----:B------:R-:W-:Y:S01]  /*9cf0*/  FMUL.FTZ R25, R40, UR4 ;  /* 0x0000000428197c20 */ /* 0x000fe20008410000 */
[----:B---3--:R-:W-:Y:S01]  /*9d00*/  FSEL R76, R11, -INF , P3 ;  /* 0xff8000000b4c7808 */ /* 0x008fe20001800000 */
[----:B------:R-:W-:Y:S01]  /*9d10*/  MUFU.TANH R21, R21 ;  /* 0x0000001500157308 */ /* 0x000fe20000002400 */
[----:B------:R-:W-:Y:S01]  /*9d20*/  FMNMX.FTZ R3, R72, R10, !PT ;  /* 0x0000000a48037209 */ /* 0x000fe20007810000 */
[----:B------:R-:W-:Y:S01]  /*9d30*/  FMUL.FTZ R59, R80, UR4 ;  /* 0x00000004503b7c20 */ /* 0x000fe20008410000 */
[----:B------:R-:W-:-:S02]  /*9d40*/  ISETP.GT.AND P2, PT, R67, 0x10, PT ;  /* 0x000000104300780c */ /* 0x000fc40003f44270 */
[----:B0-----:R-:W-:Y:S02]  /*9d50*/  FSEL R80, R14, -INF , P1 ;  /* 0xff8000000e507808 */ /* 0x001fe40000800000 */
[----:B------:R-:W-:Y:S01]  /*9d60*/  FMNMX.FTZ R3, R76, R3, !PT ;  /* 0x000000034c037209 */ /* 0x000fe20007810000 */
[----:B------:R-:W0:Y:S01]  /*9d70*/  MUFU.TANH R24, R24 ;  /* 0x0000001800187308 */ /* 0x000e220000002400 */
[----:B------:R-:W-:Y:S01]  /*9d80*/  FMUL.FTZ R64, R84, UR4 ;  /* 0x0000000454407c20 */ /* 0x000fe20008410000 */
[----:B------:R-:W-:Y:S01]  /*9d90*/  ISETP.GT.AND P1, PT, R67, 0x11, PT ;  /* 0x000000114300780c */ /* 0x000fe20003f24270 */
[----:B------:R-:W-:Y:S01]  /*9da0*/  FMUL.FTZ R29, R44, UR4 ;  /* 0x000000042c1d7c20 */ /* 0x000fe20008410000 */
[----:B----4-:R-:W-:Y:S02]  /*9db0*/  FSEL R84, R15, -INF , P2 ;  /* 0xff8000000f547808 */ /* 0x010fe40001000000 */
[----:B------:R-:W-:Y:S02]  /*9dc0*/  FMNMX.FTZ R3, R80, R3, !PT ;  /* 0x0000000350037209 */ /* 0x000fe40007810000 */
[----:B------:R-:W1:Y:S01]  /*9dd0*/  MUFU.TANH R25, R25 ;  /* 0x0000001900197308 */ /* 0x000e620000002400 */
[-CC-:B------:R-:W-:Y:S01]  /*9de0*/  FFMA.FTZ R100, R100, R51.reuse, -R63.reuse ;  /* 0x0000003364647223 */ /* 0x180fe2000001083f */
[----:B------:R-:W-:Y:S01]  /*9df0*/  FFMA.FTZ R145, R98, R51, -R63 ;  /* 0x0000003362917223 */ /* 0x000fe2000001083f */
[----:B------:R-:W-:Y:S01]  /*9e00*/  ISETP.GT.AND P2, PT, R67, 0x18, PT ;  /* 0x000000184300780c */ /* 0x000fe20003f44270 */
[----:B------:R-:W-:Y:S01]  /*9e10*/  FMUL.FTZ R32, R45, UR4 ;  /* 0x000000042d207c20 */ /* 0x000fe20008410000 */
[----:B------:R-:W-:-:S02]  /*9e20*/  FSEL R98, R20, -INF , P1 ;  /* 0xff80000014627808 */ /* 0x000fc40000800000 */
[----:B------:R-:W-:Y:S01]  /*9e30*/  FMNMX.FTZ R3, R84, R3, !PT ;  /* 0x0000000354037209 */ /* 0x000fe20007810000 */
[----:B------:R-:W2:Y:S01]  /*9e40*/  MUFU.TANH R28, R28 ;  /* 0x0000001c001c7308 */ /* 0x000ea20000002400 */
[----:B------:R-:W-:Y:S02]  /*9e50*/  ISETP.GT.AND P1, PT, R67, 0x19, PT ;  /* 0x000000194300780c */ /* 0x000fe40003f24270 */
[----:B------:R-:W-:-:S05]  /*9e60*/  FMNMX.FTZ R3, R98, R3, !PT ;  /* 0x0000000362037209 */ /* 0x000fca0007810000 */
[----:B------:R-:W3:Y:S01]  /*9e70*/  MUFU.TANH R29, R29 ;  /* 0x0000001d001d7308 */ /* 0x000ee20000002400 */
[----:B0-----:R-:W-:-:S07]  /*9e80*/  FSEL R24, R24, -INF , P1 ;  /* 0xff80000018187808 */ /* 0x001fce0000800000 */
[----:B------:R0:W-:Y:S01]  /*9e90*/  MUFU.EX2 R14, R100 ;  /* 0x00000064000e7308 */ /* 0x0001e20000000800 */
[----:B------:R-:W-:Y:S01]  /*9ea0*/  FFMA.FTZ R20, R102, R51, -R63 ;  /* 0x0000003366147223 */ /* 0x000fe2000001083f */
[----:B0-----:R-:W-:-:S06]  /*9eb0*/  FSEL R100, R21, -INF , P2 ;  /* 0xff80000015647808 */ /* 0x001fcc0001000000 */
[----:B------:R-:W0:Y:S01]  /*9ec0*/  MUFU.TANH R32, R32 ;  /* 0x0000002000207308 */ /* 0x000e220000002400 */
[C---:B------:R-:W-:Y:S02]  /*9ed0*/  ISETP.GT.AND P2, PT, R67.reuse, 0x20, PT ;  /* 0x000000204300780c */ /* 0x040fe40003f44270 */
[----:B------:R-:W-:Y:S02]  /*9ee0*/  FMNMX.FTZ R3, R100, R3, !PT ;  /* 0x0000000364037209 */ /* 0x000fe40007810000 */
[----:B------:R-:W-:Y:S02]  /*9ef0*/  ISETP.GT.AND P1, PT, R67, 0x21, PT ;  /* 0x000000214300780c */ /* 0x000fe40003f24270 */
[----:B-1----:R-:W-:Y:S01]  /*9f00*/  FSEL R102, R25, -INF , P2 ;  /* 0xff80000019667808 */ /* 0x002fe20001000000 */
[----:B------:R-:W1:Y:S01]  /*9f10*/  MUFU.TANH R33, R33 ;  /* 0x0000002100217308 */ /* 0x000e620000002400 */
[----:B------:R-:W-:Y:S01]  /*9f20*/  FMNMX.FTZ R3, R24, R3, !PT ;  /* 0x0000000318037209 */ /* 0x000fe20007810000 */
[----:B------:R-:W-:Y:S01]  /*9f30*/  FFMA.FTZ R147, R104, R51, -R63 ;  /* 0x0000003368937223 */ /* 0x000fe2000001083f */
[----:B------:R-:W-:Y:S01]  /*9f40*/  ISETP.GT.AND P2, PT, R67, 0x28, PT ;  /* 0x000000284300780c */ /* 0x000fe20003f44270 */
[----:B------:R-:W-:Y:S01]  /*9f50*/  FMUL.FTZ R40, R53, UR4 ;  /* 0x0000000435287c20 */ /* 0x000fe20008410000 */
[----:B--2---:R-:W-:-:S02]  /*9f60*/  FSEL R104, R28, -INF , P1 ;  /* 0xff8000001c687808 */ /* 0x004fc40000800000 */
[----:B------:R-:W-:Y:S01]  /*9f70*/  FMNMX.FTZ R3, R102, R3, !PT ;  /* 0x0000000366037209 */ /* 0x000fe20007810000 */
[----:B------:R-:W2:Y:S01]  /*9f80*/  MUFU.TANH R36, R36 ;  /* 0x0000002400247308 */ /* 0x000ea20000002400 */
[----:B------:R-:W-:Y:S02]  /*9f90*/  ISETP.GT.AND P1, PT, R67, 0x29, PT ;  /* 0x000000294300780c */ /* 0x000fe40003f24270 */
[----:B---3--:R-:W-:Y:S02]  /*9fa0*/  FSEL R106, R29, -INF , P2 ;  /* 0xff8000001d6a7808 */ /* 0x008fe40001000000 */
[----:B------:R-:W-:-:S03]  /*9fb0*/  FMNMX.FTZ R3, R104, R3, !PT ;  /* 0x0000000368037209 */ /* 0x000fc60007810000 */
[----:B------:R-:W3:Y:S01]  /*9fc0*/  MUFU.TANH R37, R37 ;  /* 0x0000002500257308 */ /* 0x000ee20000002400 */
[----:B------:R-:W-:Y:S01]  /*9fd0*/  ISETP.GT.AND P2, PT, R67, 0x30, PT ;  /* 0x000000304300780c */ /* 0x000fe20003f44270 */
[----:B------:R-:W-:Y:S01]  /*9fe0*/  FMUL.FTZ R44, R57, UR4 ;  /* 0x00000004392c7c20 */ /* 0x000fe20008410000 */
[----:B0-----:R-:W-:Y:S02]  /*9ff0*/  FSEL R32, R32, -INF , P1 ;  /* 0xff80000020207808 */ /* 0x001fe40000800000 */
[----:B------:R-:W-:-:S03]  /*a000*/  FMNMX.FTZ R3, R106, R3, !PT ;  /* 0x000000036a037209 */ /* 0x000fc60007810000 */
[----:B------:R-:W0:Y:S01]  /*a010*/  MUFU.TANH R40, R40 ;  /* 0x0000002800287308 */ /* 0x000e220000002400 */
[--C-:B------:R-:W-:Y:S01]  /*a020*/  FFMA.FTZ R28, R96, R51, -R63.reuse ;  /* 0x00000033601c7223 */ /* 0x100fe2000001083f */
[----:B------:R-:W-:Y:S02]  /*a030*/  ISETP.GT.AND P1, PT, R67, 0x31, PT ;  /* 0x000000314300780c */ /* 0x000fe40003f24270 */
[----:B-1----:R-:W-:Y:S02]  /*a040*/  FSEL R96, R33, -INF , P2 ;  /* 0xff80000021607808 */ /* 0x002fe40001000000 */
[----:B------:R-:W-:Y:S02]  /*a050*/  FMNMX.FTZ R3, R32, R3, !PT ;  /* 0x0000000320037209 */ /* 0x000fe40007810000 */
[----:B------:R-:W1:Y:S01]  /*a060*/  MUFU.TANH R41, R41 ;  /* 0x0000002900297308 */ /* 0x000e620000002400 */
[----:B------:R-:W-:Y:S01]  /*a070*/  FFMA.FTZ R141, R94, R51, -R63 ;  /* 0x000000335e8d7223 */ /* 0x000fe2000001083f */
[----:B------:R-:W-:Y:S01]  /*a080*/  ISETP.GT.AND P2, PT, R67, 0x38, PT ;  /* 0x000000384300780c */ /* 0x000fe20003f44270 */
[----:B------:R-:W-:Y:S01]  /*a090*/  FMUL.FTZ R45, R61, UR4 ;  /* 0x000000043d2d7c20 */ /* 0x000fe20008410000 */
[----:B--2---:R-:W-:-:S02]  /*a0a0*/  FSEL R94, R36, -INF , P1 ;  /* 0xff800000245e7808 */ /* 0x004fc40000800000 */
[----:B------:R-:W-:Y:S02]  /*a0b0*/  FMNMX.FTZ R3, R96, R3, !PT ;  /* 0x0000000360037209 */ /* 0x000fe40007810000 */
[----:B------:R-:W2:Y:S01]  /*a0c0*/  MUFU.TANH R44, R44 ;  /* 0x0000002c002c7308 */ /* 0x000ea20000002400 */
[----:B------:R-:W-:Y:S01]  /*a0d0*/  FFMA.FTZ R151, R108, R51, -R63 ;  /* 0x000000336c977223 */ /* 0x000fe2000001083f */
[----:B------:R-:W-:Y:S02]  /*a0e0*/  ISETP.GT.AND P1, PT, R67, 0x39, PT ;  /* 0x000000394300780c */ /* 0x000fe40003f24270 */
        /* <DEDUP_REMOVED lines=8> */
[----:B------:R-:W-:Y:S01]  /*a170*/  FFMA.FTZ R36, R92, R51, -R63 ;  /* 0x000000335c247223 */ /* 0x000fe2000001083f */
[----:B------:R-:W-:Y:S01]  /*a180*/  ISETP.GT.AND P1, PT, R67, 0x41, PT ;  /* 0x000000414300780c */ /* 0x000fe20003f24270 */
[----:B------:R-:W-:Y:S01]  /*a190*/  FMUL.FTZ R39, R68, UR4 ;  /* 0x0000000444277c20 */ /* 0x000fe20008410000 */
[----:B-1----:R-:W-:Y:S02]  /*a1a0*/  FSEL R92, R41, -INF , P2 ;  /* 0xff800000295c7808 */ /* 0x002fe40001000000 */
[----:B------:R-:W-:Y:S02]  /*a1b0*/  FMNMX.FTZ R3, R40, R3, !PT ;  /* 0x0000000328037209 */ /* 0x000fe40007810000 */
[----:B------:R-:W1:Y:S01]  /*a1c0*/  MUFU.TANH R27, R27 ;  /* 0x0000001b001b7308 */ /* 0x000e620000002400 */
[----:B------:R-:W-:Y:S01]  /*a1d0*/  ISETP.GT.AND P2, PT, R67, 0x48, PT ;  /* 0x000000484300780c */ /* 0x000fe20003f44270 */
[----:B------:R-:W-:Y:S01]  /*a1e0*/  FMUL.FTZ R47, R69, UR4 ;  /* 0x00000004452f7c20 */ /* 0x000fe20008410000 */
[----:B--2---:R-:W-:-:S02]  /*a1f0*/  FSEL R44, R44, -INF , P1 ;  /* 0xff8000002c2c7808 */ /* 0x004fc40000800000 */
[----:B------:R-:W-:-:S03]  /*a200*/  FMNMX.FTZ R3, R92, R3, !PT ;  /* 0x000000035c037209 */ /* 0x000fc60007810000 */
[----:B------:R-:W2:Y:S01]  /*a210*/  MUFU.TANH R31, R31 ;  /* 0x0000001f001f7308 */ /* 0x000ea20000002400 */
[--C-:B------:R-:W-:Y:S01]  /*a220*/  FFMA.FTZ R143, R88, R51, -R63.reuse ;  /* 0x00000033588f7223 */ /* 0x100fe2000001083f */
[----:B------:R-:W-:Y:S02]  /*a230*/  ISETP.GT.AND P1, PT, R67, 0x49, PT ;  /* 0x000000494300780c */ /* 0x000fe40003f24270 */
[----:B---3--:R-:W-:Y:S02]  /*a240*/  FSEL R88, R43, -INF , P2 ;  /* 0xff8000002b587808 */ /* 0x008fe40001000000 */
[----:B------:R-:W-:Y:S02]  /*a250*/  FMNMX.FTZ R3, R44, R3, !PT ;  /* 0x000000032c037209 */ /* 0x000fe40007810000 */
[----:B------:R-:W3:Y:S01]  /*a260*/  MUFU.TANH R39, R39 ;  /* 0x0000002700277308 */ /* 0x000ee20000002400 */
[----:B------:R-:W-:Y:S01]  /*a270*/  FFMA.FTZ R68, R110, R51, -R63 ;  /* 0x000000336e447223 */ /* 0x000fe2000001083f */
[----:B------:R-:W-:Y:S01]  /*a280*/  ISETP.GT.AND P2, PT, R67, 0x50, PT ;  /* 0x000000504300780c */ /* 0x000fe20003f44270 */
[----:B------:R-:W-:Y:S01]  /*a290*/  FMUL.FTZ R53, R73, UR4 ;  /* 0x0000000449357c20 */ /* 0x000fe20008410000 */
[----:B0-----:R-:W-:-:S02]  /*a2a0*/  FSEL R110, R45, -INF , P1 ;  /* 0xff8000002d6e7808 */ /* 0x001fc40000800000 */
[----:B------:R-:W-:Y:S02]  /*a2b0*/  FMNMX.FTZ R3, R88, R3, !PT ;  /* 0x0000000358037209 */ /* 0x000fe40007810000 */
        /* <DEDUP_REMOVED lines=21> */
[----:B------:R-:W-:Y:S02]  /*a410*/  ISETP.GT.AND P1, PT, R67, 0x61, PT ;  /* 0x000000614300780c */ /* 0x000fe40003f24270 */
        /* <DEDUP_REMOVED lines=8> */
[----:B------:R-:W-:Y:S02]  /*a4a0*/  ISETP.GT.AND P1, PT, R67, 0x69, PT ;  /* 0x000000694300780c */ /* 0x000fe40003f24270 */
        /* <DEDUP_REMOVED lines=9> */
[----:B------:R-:W-:Y:S02]  /*a540*/  FMNMX.FTZ R3, R124, R3, !PT ;  /* 0x000000037c037209 */ /* 0x000fe40007810000 */
[----:B------:R-:W-:Y:S02]  /*a550*/  ISETP.GT.AND P2, PT, R67, 0x78, PT ;  /* 0x000000784300780c */ /* 0x000fe40003f44270 */
[----:B--2---:R-:W-:Y:S02]  /*a560*/  FSEL R128, R61, -INF , P1 ;  /* 0xff8000003d807808 */ /* 0x004fe40000800000 */
[----:B------:R-:W-:-:S02]  /*a570*/  FMNMX.FTZ R3, R126, R3, !PT ;  /* 0x000000037e037209 */ /* 0x000fc40007810000 */
[----:B------:R-:W-:Y:S02]  /*a580*/  ISETP.GT.AND P1, PT, R67, 0x79, PT ;  /* 0x000000794300780c */ /* 0x000fe40003f24270 */
[----:B---3--:R-:W-:Y:S02]  /*a590*/  FSEL R64, R64, -INF , P2 ;  /* 0xff80000040407808 */ /* 0x008fe40001000000 */
[----:B------:R-:W-:Y:S02]  /*a5a0*/  FMNMX.FTZ R3, R128, R3, !PT ;  /* 0x0000000380037209 */ /* 0x000fe40007810000 */
[----:B0-----:R-:W-:Y:S02]  /*a5b0*/  FSEL R130, R65, -INF , P1 ;  /* 0xff80000041827808 */ /* 0x001fe40000800000 */
[----:B------:R-:W-:Y:S01]  /*a5c0*/  FMNMX.FTZ R3, R64, R3, !PT ;  /* 0x0000000340037209 */ /* 0x000fe20007810000 */
[-CC-:B------:R-:W-:Y:S01]  /*a5d0*/  FFMA.FTZ R139, R38, R51.reuse, -R63.reuse ;  /* 0x00000033268b7223 */ /* 0x180fe2000001083f */
[----:B------:R-:W-:-:S02]  /*a5e0*/  FFMA.FTZ R38, R42, R51, -R63 ;  /* 0x000000332a267223 */ /* 0x000fc4000001083f */
[----:B------:R-:W-:Y:S01]  /*a5f0*/  FMNMX.FTZ R3, R130, R3, !PT ;  /* 0x0000000382037209 */ /* 0x000fe20007810000 */
[-CC-:B------:R-:W-:Y:S01]  /*a600*/  FFMA.FTZ R42, R46, R51.reuse, -R63.reuse ;  /* 0x000000332e2a7223 */ /* 0x180fe2000001083f */
[----:B------:R-:W-:-:S03]  /*a610*/  FFMA.FTZ R46, R52, R51, -R63 ;  /* 0x00000033342e7223 */ /* 0x000fc6000001083f */
[----:B------:R-:W0:Y:S01]  /*a620*/  SHFL.BFLY PT, R52, R3, 0x2, 0x1f ;  /* 0x0c401f0003347f89 */ /* 0x000e2200000e0000 */
[-CC-:B------:R-:W-:Y:S01]  /*a630*/  FFMA.FTZ R133, R48, R51.reuse, -R63.reuse ;  /* 0x0000003330857223 */ /* 0x180fe2000001083f */
[----:B------:R-:W-:Y:S01]  /*a640*/  FFMA.FTZ R48, R56, R51, -R63 ;  /* 0x0000003338307223 */ /* 0x000fe2000001083f */
[----:B0-----:R-:W-:-:S05]  /*a650*/  FMNMX.FTZ R11, R3, R52, !PT ;  /* 0x00000034030b7209 */ /* 0x001fca0007810000 */
[----:B------:R-:W0:Y:S01]  /*a660*/  SHFL.BFLY PT, R56, R11, 0x1, 0x1f ;  /* 0x0c201f000b387f89 */ /* 0x000e2200000e0000 */
[----:B------:R-:W-:Y:S08]  /*a670*/  MUFU.EX2 R149, R149 ;  /* 0x0000009500957308 */ /* 0x000ff00000000800 */
[----:B------:R-:W1:Y:S01]  /*a680*/  MUFU.EX2 R68, R68 ;  /* 0x0000004400447308 */ /* 0x000e620000000800 */
[----:B0-----:R-:W-:-:S07]  /*a690*/  FMNMX.FTZ R53, R11, R56, !PT ;  /* 0x000000380b357209 */ /* 0x001fce0007810000 */
[----:B------:R-:W0:Y:S01]  /*a6a0*/  MUFU.EX2 R151, R151 ;  /* 0x0000009700977308 */ /* 0x000e220000000800 */
[C---:B------:R-:W-:Y:S01]  /*a6b0*/  FSETP.NEU.FTZ.AND P1, PT, R53.reuse, -INF , PT ;  /* 0xff8000003500780b */ /* 0x040fe20003f3d000 */
[----:B------:R-:W-:-:S05]  /*a6c0*/  FMUL.FTZ R29, R53, R51 ;  /* 0x00000033351d7220 */ /* 0x000fca0000410000 */
[----:B------:R-:W-:Y:S01]  /*a6d0*/  FSEL R29, R29, RZ, P1 ;  /* 0x000000ff1d1d7208 */ /* 0x000fe20000800000 */
[----:B------:R-:W2:Y:S01]  /*a6e0*/  S2R R93, SR_TID.X ;  /* 0x00000000005d7919 */ /* 0x000ea20000002100 */
[----:B------:R-:W3:Y:S03]  /*a6f0*/  MUFU.EX2 R145, R145 ;  /* 0x0000009100917308 */ /* 0x000ee60000000800 */
[-CC-:B------:R-:W-:Y:S01]  /*a700*/  FFMA.FTZ R148, R72, R51.reuse, -R29.reuse ;  /* 0x0000003348947223 */ /* 0x180fe2000001081d */
[-CC-:B------:R-:W-:Y:S01]  /*a710*/  FFMA.FTZ R3, R10, R51.reuse, -R29.reuse ;  /* 0x000000330a037223 */ /* 0x180fe2000001081d */
[-CC-:B------:R-:W-:Y:S01]  /*a720*/  FFMA.FTZ R150, R76, R51.reuse, -R29.reuse ;  /* 0x000000334c967223 */ /* 0x180fe2000001081d */
[----:B-1----:R-:W-:Y:S02]  /*a730*/  FADD.FTZ R10, R149, R68 ;  /* 0x00000044950a7221 */ /* 0x002fe40000010000 */
[----:B------:R-:W1:Y:S01]  /*a740*/  MUFU.EX2 R20, R20 ;  /* 0x0000001400147308 */ /* 0x000e620000000800 */
[----:B------:R-:W-:Y:S01]  /*a750*/  FFMA.FTZ R11, R80, R51, -R29 ;  /* 0x00000033500b7223 */ /* 0x000fe2000001081d */
[----:B0-----:R-:W-:-:S06]  /*a760*/  FADD.FTZ R37, R151, R10 ;  /* 0x0000000a97257221 */ /* 0x001fcc0000010000 */
[----:B------:R-:W-:Y:S01]  /*a770*/  MUFU.EX2 R148, R148 ;  /* 0x0000009400947308 */ /* 0x000fe20000000800 */
[----:B------:R-:W-:-:S07]  /*a780*/  FFMA.FTZ R144, R84, R51, -R29 ;  /* 0x0000003354907223 */ /* 0x000fce000001081d */
[----:B------:R-:W0:Y:S01]  /*a790*/  MUFU.EX2 R3, R3 ;  /* 0x0000000300037308 */ /* 0x000e220000000800 */
[----:B------:R-:W-:-:S07]  /*a7a0*/  FADD.FTZ R10, R14, R37 ;  /* 0x000000250e0a7221 */ /* 0x000fce0000010000 */
[----:B------:R-:W4:Y:S01]  /*a7b0*/  MUFU.EX2 R147, R147 ;  /* 0x0000009300937308 */ /* 0x000f220000000800 */
[----:B------:R-:W-:-:S07]  /*a7c0*/  FFMA.FTZ R15, R98, R51, -R29 ;  /* 0x00000033620f7223 */ /* 0x000fce000001081d */
[----:B------:R-:W2:Y:S01]  /*a7d0*/  MUFU.EX2 R150, R150 ;  /* 0x0000009600967308 */ /* 0x000ea20000000800 */
[----:B---3--:R-:W-:-:S07]  /*a7e0*/  FADD.FTZ R39, R145, R10 ;  /* 0x0000000a91277221 */ /* 0x008fce0000010000 */
[----:B------:R-:W3:Y:S01]  /*a7f0*/  MUFU.EX2 R28, R28 ;  /* 0x0000001c001c7308 */ /* 0x000ee20000000800 */
[----:B------:R-:W-:-:S07]  /*a800*/  FFMA.FTZ R146, R100, R51, -R29 ;  /* 0x0000003364927223 */ /* 0x000fce000001081d */
[----:B------:R-:W3:Y:S01]  /*a810*/  MUFU.EX2 R11, R11 ;  /* 0x0000000b000b7308 */ /* 0x000ee20000000800 */
[----:B-1----:R-:W-:Y:S01]  /*a820*/  FADD.FTZ R10, R20, R39 ;  /* 0x00000027140a7221 */ /* 0x002fe20000010000 */
[----:B------:R-:W-:-:S06]  /*a830*/  FFMA.FTZ R30, R30, R51, -R63 ;  /* 0x000000331e1e7223 */ /* 0x000fcc000001083f */
[----:B------:R-:W1:Y:S01]  /*a840*/  MUFU.EX2 R141, R141 ;  /* 0x0000008d008d7308 */ /* 0x000e620000000800 */
[----:B0-----:R-:W-:Y:S01]  /*a850*/  FADD.FTZ R41, R148, R3 ;  /* 0x0000000394297221 */ /* 0x001fe20000010000 */
[----:B------:R-:W-:-:S06]  /*a860*/  FFMA.FTZ R21, R24, R51, -R29 ;  /* 0x0000003318157223 */ /* 0x000fcc000001081d */
[----:B------:R-:W0:Y:S01]  /*a870*/  MUFU.EX2 R144, R144 ;  /* 0x0000009000907308 */ /* 0x000e220000000800 */
[----:B----4-:R-:W-:Y:S01]  /*a880*/  FADD.FTZ R39, R147, R10 ;  /* 0x0000000a93277221 */ /* 0x010fe20000010000 */
[----:B--2---:R-:W-:-:S06]  /*a890*/  FADD.FTZ R10, R150, R41 ;  /* 0x00000029960a7221 */ /* 0x004fcc0000010000 */
[----:B------:R-:W2:Y:S01]  /*a8a0*/  MUFU.EX2 R36, R36 ;  /* 0x0000002400247308 */ /* 0x000ea20000000800 */
[----:B------:R-:W-:-:S07]  /*a8b0*/  FFMA.FTZ R140, R102, R51, -R29 ;  /* 0x00000033668c7223 */ /* 0x000fce000001081d */
[----:B------:R-:W4:Y:S01]  /*a8c0*/  MUFU.EX2 R15, R15 ;  /* 0x0000000f000f7308 */ /* 0x000f220000000800 */
[----:B---3--:R-:W-:Y:S01]  /*a8d0*/  FADD.FTZ R24, R28, R39 ;  /* 0x000000271c187221 */ /* 0x008fe20000010000 */
[----:B------:R-:W-:-:S06]  /*a8e0*/  FFMA.FTZ R26, R26, R51, -R63 ;  /* 0x000000331a1a7223 */ /* 0x000fcc000001083f */
[----:B------:R-:W3:Y:S01]  /*a8f0*/  MUFU.EX2 R143, R143 ;  /* 0x0000008f008f7308 */ /* 0x000ee20000000800 */
[----:B------:R-:W-:Y:S01]  /*a900*/  FADD.FTZ R41, R11, R10 ;  /* 0x0000000a0b297221 */ /* 0x000fe20000010000 */
[----:B------:R-:W-:-:S06]  /*a910*/  FFMA.FTZ R25, R104, R51, -R29 ;  /* 0x0000003368197223 */ /* 0x000fcc000001081d */
[----:B------:R-:W3:Y:S01]  /*a920*/  MUFU.EX2 R146, R146 ;  /* 0x0000009200927308 */ /* 0x000ee20000000800 */
[----:B------:R-:W-:Y:S01]  /*a930*/  FFMA.FTZ R27, R32, R51, -R29 ;  /* 0x00000033201b7223 */ /* 0x000fe2000001081d */
[----:B------:R-:W-:Y:S01]  /*a940*/  LOP3.LUT R93, R93, 0x7f, RZ, 0xc0, !PT ;  /* 0x0000007f5d5d7812 */ /* 0x000fe200078ec0ff */
[----:B------:R-:W-:-:S05]  /*a950*/  IMAD.IADD R32, R95, 0x1, -R97 ;  /* 0x000000015f207824 */ /* 0x000fca00078e0a61 */
[----:B------:R-:W3:Y:S01]  /*a960*/  MUFU.EX2 R30, R30 ;  /* 0x0000001e001e7308 */ /* 0x000ee20000000800 */
[----:B-1----:R-:W-:Y:S01]  /*a970*/  FADD.FTZ R43, R141, R24 ;  /* 0x000000188d2b7221 */ /* 0x002fe20000010000 */
[----:B0-----:R-:W-:-:S06]  /*a980*/  FADD.FTZ R10, R144, R41 ;  /* 0x00000029900a7221 */ /* 0x001fcc0000010000 */
[----:B------:R-:W0:Y:S01]  /*a990*/  MUFU.EX2 R21, R21 ;  /* 0x0000001500157308 */ /* 0x000e220000000800 */
[-CC-:B------:R-:W-:Y:S01]  /*a9a0*/  FFMA.FTZ R142, R106, R51.reuse, -R29.reuse ;  /* 0x000000336a8e7223 */ /* 0x180fe2000001081d */
[----:B------:R-:W-:Y:S01]  /*a9b0*/  FFMA.FTZ R37, R44, R51, -R29 ;  /* 0x000000332c257223 */ /* 0x000fe2000001081d */
[----:B------:R-:W-:Y:S01]  /*a9c0*/  ISETP.NE.AND P1, PT, R93, RZ, PT ;  /* 0x000000ff5d00720c */ /* 0x000fe20003f25270 */
[----:B------:R-:W-:-:S04]  /*a9d0*/  IMAD R44, R153, 0xc0, R32 ;  /* 0x000000c0992c7824 */ /* 0x000fc800078e0220 */
[----:B------:R-:W1:Y:S01]  /*a9e0*/  MUFU.EX2 R137, R137 ;  /* 0x0000008900897308 */ /* 0x000e620000000800 */
[----:B--2---:R-:W-:Y:S01]  /*a9f0*/  FADD.FTZ R32, R36, R43 ;  /* 0x0000002b24207221 */ /* 0x004fe20000010000 */
[----:B----4-:R-:W-:-:S06]  /*aa00*/  FADD.FTZ R43, R15, R10 ;  /* 0x0000000a0f2b7221 */ /* 0x010fcc0000010000 */
[----:B------:R-:W2:Y:S01]  /*aa10*/  MUFU.EX2 R140, R140 ;  /* 0x0000008c008c7308 */ /* 0x000ea20000000800 */
[----:B---3--:R-:W-:Y:S01]  /*aa20*/  FADD.FTZ R41, R143, R32 ;  /* 0x000000208f297221 */ /* 0x008fe20000010000 */
[----:B------:R-:W-:-:S06]  /*aa30*/  FADD.FTZ R32, R146, R43 ;  /* 0x0000002b92207221 */ /* 0x000fcc0000010000 */
[----:B------:R-:W3:Y:S01]  /*aa40*/  MUFU.EX2 R26, R26 ;  /* 0x0000001a001a7308 */ /* 0x000ee20000000800 */
[----:B------:R-:W-:-:S07]  /*aa50*/  FFMA.FTZ R136, R96, R51, -R29 ;  /* 0x0000003360887223 */ /* 0x000fce000001081d */
[----:B------:R-:W4:Y:S01]  /*aa60*/  MUFU.EX2 R25, R25 ;  /* 0x0000001900197308 */ /* 0x000f220000000800 */
[----:B------:R-:W-:Y:S01]  /*aa70*/  FFMA.FTZ R33, R40, R51, -R29 ;  /* 0x0000003328217223 */ /* 0x000fe2000001081d */
[----:B------:R-:W-:Y:S01]  /*aa80*/  SHF.R.S32.HI R45, RZ, 0x1f, R44 ;  /* 0x0000001fff2d7819 */ /* 0x000fe2000001142c */
[----:B------:R-:W-:-:S05]  /*aa90*/  FADD.FTZ R40, R30, R41 ;  /* 0x000000291e287221 */ /* 0x000fca0000010000 */
[----:B------:R-:W4:Y:S01]  /*aaa0*/  MUFU.EX2 R139, R139 ;  /* 0x0000008b008b7308 */ /* 0x000f220000000800 */
[----:B0-----:R-:W-:Y:S01]  /*aab0*/  FADD.FTZ R43, R21, R32 ;  /* 0x00000020152b7221 */ /* 0x001fe20000010000 */
[----:B------:R-:W-:-:S06]  /*aac0*/  FFMA.FTZ R31, R94, R51, -R29 ;  /* 0x000000335e1f7223 */ /* 0x000fcc000001081d */
[----:B------:R-:W0:Y:S01]  /*aad0*/  MUFU.EX2 R142, R142 ;  /* 0x0000008e008e7308 */ /* 0x000e220000000800 */
[----:B------:R-:W-:Y:S01]  /*aae0*/  LEA.HI R10, R45, R44, RZ, 0x7 ;  /* 0x0000002c2d0a7211 */ /* 0x000fe200078f38ff */
[----:B------:R-:W-:Y:S02]  /*aaf0*/  @!P1 VIADD R0, R0, 0x16840 ;  /* 0x0001684000009836 */ /* 0x000fe40000000000 */
[----:B------:R-:W-:-:S04]  /*ab00*/  FFMA.FTZ R41, R34, R51, -R29 ;  /* 0x0000003322297223 */ /* 0x000fc8000001081d */
[----:B------:R-:W0:Y:S01]  /*ab10*/  MUFU.EX2 R38, R38 ;  /* 0x0000002600267308 */ /* 0x000e220000000800 */
[----:B-1----:R-:W-:Y:S01]  /*ab20*/  FADD.FTZ R45, R137, R40 ;  /* 0x00000028892d7221 */ /* 0x002fe20000010000 */
[----:B------:R-:W-:Y:S01]  /*ab30*/  FFMA.FTZ R135, R50, R51, -R63 ;  /* 0x0000003332877223 */ /* 0x000fe2000001083f */
[----:B--2---:R-:W-:-:S05]  /*ab40*/  FADD.FTZ R34, R140, R43 ;  /* 0x0000002b8c227221 */ /* 0x004fca0000010000 */
[----:B------:R-:W1:Y:S01]  /*ab50*/  MUFU.EX2 R27, R27 ;  /* 0x0000001b001b7308 */ /* 0x000e620000000800 */
[----:B------:R-:W-:Y:S01]  /*ab60*/  FFMA.FTZ R138, R108, R51, -R29 ;  /* 0x000000336c8a7223 */ /* 0x000fe2000001081d */
[----:B---3--:R-:W-:Y:S01]  /*ab70*/  FADD.FTZ R40, R26, R45 ;  /* 0x0000002d1a287221 */ /* 0x008fe20000010000 */
[----:B------:R-:W-:-:S05]  /*ab80*/  @!P1 PRMT R0, RZ, 0x654, R0 ;  /* 0x00000654ff009816 */ /* 0x000fca0000000000 */
[----:B------:R-:W2:Y:S01]  /*ab90*/  MUFU.EX2 R133, R133 ;  /* 0x0000008500857308 */ /* 0x000ea20000000800 */
[----:B----4-:R-:W-:-:S07]  /*aba0*/  FADD.FTZ R45, R25, R34 ;  /* 0x00000022192d7221 */ /* 0x010fce0000010000 */
[----:B------:R-:W3:Y:S01]  /*abb0*/  MUFU.EX2 R136, R136 ;  /* 0x0000008800887308 */ /* 0x000ee20000000800 */
[----:B------:R-:W-:Y:S01]  /*abc0*/  FADD.FTZ R43, R139, R40 ;  /* 0x000000288b2b7221 */ /* 0x000fe20000010000 */
[----:B------:R0:W-:Y:S06]  /*abd0*/  @!P1 SYNCS.ARRIVE.TRANS64.RED.A1T0 RZ, [R0+URZ], RZ ;  /* 0x000000ff00ff99a7 */ /* 0x0001ec000810043f */
[----:B------:R-:W4:Y:S01]  /*abe0*/  MUFU.EX2 R42, R42 ;  /* 0x0000002a002a7308 */ /* 0x000f220000000800 */
[----:B------:R-:W-:Y:S01]  /*abf0*/  FFMA.FTZ R129, R54, R51, -R63 ;  /* 0x0000003336817223 */ /* 0x000fe2000001083f */
[----:B0-----:R-:W-:-:S06]  /*ac00*/  FADD.FTZ R0, R142, R45 ;  /* 0x0000002d8e007221 */ /* 0x001fcc0000010000 */
[----:B------:R-:W0:Y:S01]  /*ac10*/  MUFU.EX2 R31, R31 ;  /* 0x0000001f001f7308 */ /* 0x000e220000000800 */
[----:B------:R-:W-:Y:S01]  /*ac20*/  FFMA.FTZ R132, R92, R51, -R29 ;  /* 0x000000335c847223 */ /* 0x000fe2000001081d */
[----:B------:R-:W-:-:S06]  /*ac30*/  FADD.FTZ R34, R38, R43 ;  /* 0x0000002b26227221 */ /* 0x000fcc0000010000 */
[----:B------:R-:W0:Y:S01]  /*ac40*/  MUFU.EX2 R135, R135 ;  /* 0x0000008700877308 */ /* 0x000e220000000800 */
[----:B-1----:R-:W-:-:S07]  /*ac50*/  FADD.FTZ R45, R27, R0 ;  /* 0x000000001b2d7221 */ /* 0x002fce0000010000 */
[----:B------:R-:W1:Y:S01]  /*ac60*/  MUFU.EX2 R138, R138 ;  /* 0x0000008a008a7308 */ /* 0x000e620000000800 */
[----:B--2---:R-:W-:Y:S01]  /*ac70*/  FADD.FTZ R47, R133, R34 ;  /* 0x00000022852f7221 */ /* 0x004fe20000010000 */
[----:B------:R-:W-:-:S06]  /*ac80*/  FFMA.FTZ R131, R58, R51, -R63 ;  /* 0x000000333a837223 */ /* 0x000fcc000001083f */
[----:B------:R-:W2:Y:S01]  /*ac90*/  MUFU.EX2 R46, R46 ;  /* 0x0000002e002e7308 */ /* 0x000ea20000000800 */
[----:B---3--:R-:W-:Y:S01]  /*aca0*/  FADD.FTZ R40, R136, R45 ;  /* 0x0000002d88287221 */ /* 0x008fe20000010000 */
[----:B------:R-:W-:-:S06]  /*acb0*/  FFMA.FTZ R134, R88, R51, -R29 ;  /* 0x0000003358867223 */ /* 0x000fcc000001081d */
[----:B------:R-:W3:Y:S01]  /*acc0*/  MUFU.EX2 R33, R33 ;  /* 0x0000002100217308 */ /* 0x000ee20000000800 */
[----:B----4-:R-:W-:Y:S01]  /*acd0*/  FADD.FTZ R34, R42, R47 ;  /* 0x0000002f2a227221 */ /* 0x010fe20000010000 */
[----:B------:R-:W-:-:S06]  /*ace0*/  FFMA.FTZ R50, R62, R51, -R63 ;  /* 0x000000333e327223 */ /* 0x000fcc000001083f */
[----:B------:R-:W4:Y:S01]  /*acf0*/  MUFU.EX2 R129, R129 ;  /* 0x0000008100817308 */ /* 0x000f220000000800 */
[----:B0-----:R-:W-:Y:S01]  /*ad00*/  FADD.FTZ R45, R31, R40 ;  /* 0x000000281f2d7221 */ /* 0x001fe20000010000 */
[----:B------:R-:W-:-:S06]  /*ad10*/  FFMA.FTZ R39, R110, R51, -R29 ;  /* 0x000000336e277223 */ /* 0x000fcc000001081d */
[----:B------:R-:W0:Y:S01]  /*ad20*/  MUFU.EX2 R132, R132 ;  /* 0x0000008400847308 */ /* 0x000e220000000800 */
[----:B------:R-:W-:Y:S01]  /*ad30*/  FADD.FTZ R47, R135, R34 ;  /* 0x00000022872f7221 */ /* 0x000fe20000010000 */
[----:B------:R-:W-:-:S06]  /*ad40*/  FFMA.FTZ R125, R70, R51, -R63 ;  /* 0x00000033467d7223 */ /* 0x000fcc000001083f */
[----:B------:R-:W0:Y:S01]  /*ad50*/  MUFU.EX2 R48, R48 ;  /* 0x0000003000307308 */ /* 0x000e220000000800 */
[----:B-1----:R-:W-:Y:S01]  /*ad60*/  FADD.FTZ R40, R138, R45 ;  /* 0x0000002d8a287221 */ /* 0x002fe20000010000 */
[----:B------:R-:W-:-:S06]  /*ad70*/  FFMA.FTZ R24, R112, R51, -R29 ;  /* 0x0000003370187223 */ /* 0x000fcc000001081d */
[----:B------:R-:W1:Y:S01]  /*ad80*/  MUFU.EX2 R37, R37 ;  /* 0x0000002500257308 */ /* 0x000e620000000800 */
[----:B--2---:R-:W-:Y:S01]  /*ad90*/  FADD.FTZ R44, R46, R47 ;  /* 0x0000002f2e2c7221 */ /* 0x004fe20000010000 */
[----:B------:R-:W-:-:S06]  /*ada0*/  FFMA.FTZ R52, R66, R51, -R63 ;  /* 0x0000003342347223 */ /* 0x000fcc000001083f */
[----:B------:R-:W2:Y:S01]  /*adb0*/  MUFU.EX2 R131, R131 ;  /* 0x0000008300837308 */ /* 0x000ea20000000800 */
[----:B---3--:R-:W-:-:S07]  /*adc0*/  FADD.FTZ R45, R33, R40 ;  /* 0x00000028212d7221 */ /* 0x008fce0000010000 */
[----:B------:R-:W3:Y:S01]  /*add0*/  MUFU.EX2 R134, R134 ;  /* 0x0000008600867308 */ /* 0x000ee20000000800 */
[----:B----4-:R-:W-:Y:S01]  /*ade0*/  FADD.FTZ R47, R129, R44 ;  /* 0x0000002c812f7221 */ /* 0x010fe20000010000 */
[----:B------:R-:W-:-:S06]  /*adf0*/  F2FP.F16.F32.PACK_AB R151, R14, R151 ;  /* 0x000000970e97723e */ /* 0x000fcc00000000ff */
[----:B------:R-:W4:Y:S01]  /*ae00*/  MUFU.EX2 R50, R50 ;  /* 0x0000003200327308 */ /* 0x000f220000000800 */
[----:B------:R-:W-:Y:S01]  /*ae10*/  FFMA.FTZ R127, R74, R51, -R63 ;  /* 0x000000334a7f7223 */ /* 0x000fe2000001083f */
[----:B0-----:R-:W-:-:S06]  /*ae20*/  FADD.FTZ R14, R132, R45 ;  /* 0x0000002d840e7221 */ /* 0x001fcc0000010000 */
[----:B------:R-:W0:Y:S01]  /*ae30*/  MUFU.EX2 R39, R39 ;  /* 0x0000002700277308 */ /* 0x000e220000000800 */
[----:B------:R-:W-:Y:S01]  /*ae40*/  FFMA.FTZ R32, R114, R51, -R29 ;  /* 0x0000003372207223 */ /* 0x000fe2000001081d */
[----:B------:R-:W-:-:S06]  /*ae50*/  FADD.FTZ R40, R48, R47 ;  /* 0x0000002f30287221 */ /* 0x000fcc0000010000 */
[----:B------:R-:W0:Y:S01]  /*ae60*/  MUFU.EX2 R125, R125 ;  /* 0x0000007d007d7308 */ /* 0x000e220000000800 */
[----:B------:R-:W-:Y:S01]  /*ae70*/  FFMA.FTZ R54, R78, R51, -R63 ;  /* 0x000000334e367223 */ /* 0x000fe2000001083f */
[----:B-1----:R-:W-:-:S06]  /*ae80*/  FADD.FTZ R45, R37, R14 ;  /* 0x0000000e252d7221 */ /* 0x002fcc0000010000 */
[----:B------:R-:W1:Y:S01]  /*ae90*/  MUFU.EX2 R24, R24 ;  /* 0x0000001800187308 */ /* 0x000e620000000800 */
[----:B------:R-:W-:Y:S01]  /*aea0*/  FFMA.FTZ R43, R116, R51, -R29 ;  /* 0x00000033742b7223 */ /* 0x000fe2000001081d */
[----:B--2---:R-:W-:-:S06]  /*aeb0*/  FADD.FTZ R47, R131, R40 ;  /* 0x00000028832f7221 */ /* 0x004fcc0000010000 */
[----:B------:R-:W2:Y:S01]  /*aec0*/  MUFU.EX2 R52, R52 ;  /* 0x0000003400347308 */ /* 0x000ea20000000800 */
[----:B------:R-:W-:Y:S01]  /*aed0*/  FFMA.FTZ R121, R60, R51, -R63 ;  /* 0x000000333c797223 */ /* 0x000fe2000001083f */
[----:B---3--:R-:W-:-:S06]  /*aee0*/  FADD.FTZ R14, R134, R45 ;  /* 0x0000002d860e7221 */ /* 0x008fcc0000010000 */
[----:B------:R-:W3:Y:S01]  /*aef0*/  MUFU.EX2 R41, R41 ;  /* 0x0000002900297308 */ /* 0x000ee20000000800 */
[----:B------:R-:W-:Y:S01]  /*af00*/  F2FP.F16.F32.PACK_AB R145, R20, R145 ;  /* 0x000000911491723e */ /* 0x000fe200000000ff */
[----:B------:R-:W-:Y:S01]  /*af10*/  FFMA.FTZ R118, R118, R51, -R29 ;  /* 0x0000003376767223 */ /* 0x000fe2000001081d */
[----:B----4-:R-:W-:-:S05]  /*af20*/  FADD.FTZ R20, R50, R47 ;  /* 0x0000002f32147221 */ /* 0x010fca0000010000 */
[----:B------:R-:W4:Y:S01]  /*af30*/  MUFU.EX2 R127, R127 ;  /* 0x0000007f007f7308 */ /* 0x000f220000000800 */
[----:B0-----:R-:W-:-:S07]  /*af40*/  FADD.FTZ R47, R39, R14 ;  /* 0x0000000e272f7221 */ /* 0x001fce0000010000 */
[----:B------:R-:W-:Y:S01]  /*af50*/  MUFU.EX2 R32, R32 ;  /* 0x0000002000207308 */ /* 0x000fe20000000800 */
[-C--:B------:R-:W-:Y:S01]  /*af60*/  FFMA.FTZ R82, R82, R51.reuse, -R63 ;  /* 0x0000003352527223 */ /* 0x080fe2000001083f */
[-CC-:B------:R-:W-:Y:S01]  /*af70*/  FFMA.FTZ R0, R124, R51.reuse, -R29.reuse ;  /* 0x000000337c007223 */ /* 0x180fe2000001081d */
[----:B------:R-:W-:-:S05]  /*af80*/  FFMA.FTZ R120, R120, R51, -R29 ;  /* 0x0000003378787223 */ /* 0x000fca000001081d */
[----:B------:R-:W0:Y:S01]  /*af90*/  MUFU.EX2 R54, R54 ;  /* 0x0000003600367308 */ /* 0x000e220000000800 */
[----:B------:R-:W-:Y:S01]  /*afa0*/  FADD.FTZ R49, R125, R20 ;  /* 0x000000147d317221 */ /* 0x000fe20000010000 */
[----:B------:R-:W-:Y:S01]  /*afb0*/  FFMA.FTZ R123, R86, R51, -R63 ;  /* 0x00000033567b7223 */ /* 0x000fe2000001083f */
[----:B-1----:R-:W-:-:S05]  /*afc0*/  FADD.FTZ R14, R24, R47 ;  /* 0x0000002f180e7221 */ /* 0x002fca0000010000 */
[----:B------:R-:W-:Y:S01]  /*afd0*/  MUFU.EX2 R43, R43 ;  /* 0x0000002b002b7308 */ /* 0x000fe20000000800 */
[-CC-:B------:R-:W-:Y:S01]  /*afe0*/  FFMA.FTZ R122, R122, R51.reuse, -R29.reuse ;  /* 0x000000337a7a7223 */ /* 0x180fe2000001081d */
[-CC-:B------:R-:W-:Y:S01]  /*aff0*/  FFMA.FTZ R34, R126, R51.reuse, -R29.reuse ;  /* 0x000000337e227223 */ /* 0x180fe2000001081d */
[-CC-:B------:R-:W-:Y:S01]  /*b000*/  FFMA.FTZ R128, R128, R51.reuse, -R29.reuse ;  /* 0x0000003380807223 */ /* 0x180fe2000001081d */
[----:B------:R-:W-:-:S04]  /*b010*/  FFMA.FTZ R64, R64, R51, -R29 ;  /* 0x0000003340407223 */ /* 0x000fc8000001081d */
[----:B------:R-:W1:Y:S01]  /*b020*/  MUFU.EX2 R121, R121 ;  /* 0x0000007900797308 */ /* 0x000e620000000800 */
[----:B------:R-:W-:Y:S01]  /*b030*/  FFMA.FTZ R130, R130, R51, -R29 ;  /* 0x0000003382827223 */ /* 0x000fe2000001081d */
[----:B--2---:R-:W-:Y:S01]  /*b040*/  FADD.FTZ R20, R52, R49 ;  /* 0x0000003134147221 */ /* 0x004fe20000010000 */
[----:B---3--:R-:W-:-:S05]  /*b050*/  FADD.FTZ R47, R41, R14 ;  /* 0x0000000e292f7221 */ /* 0x008fca0000010000 */
[----:B------:R-:W-:Y:S01]  /*b060*/  MUFU.EX2 R124, R118 ;  /* 0x00000076007c7308 */ /* 0x000fe20000000800 */
[----:B----4-:R-:W-:-:S07]  /*b070*/  FADD.FTZ R49, R127, R20 ;  /* 0x000000147f317221 */ /* 0x010fce0000010000 */
[----:B------:R-:W2:Y:S08]  /*b080*/  MUFU.EX2 R56, R82 ;  /* 0x0000005200387308 */ /* 0x000eb00000000800 */
[----:B------:R-:W3:Y:S01]  /*b090*/  MUFU.EX2 R29, R120 ;  /* 0x00000078001d7308 */ /* 0x000ee20000000800 */
[----:B0-----:R-:W-:-:S07]  /*b0a0*/  FADD.FTZ R14, R54, R49 ;  /* 0x00000031360e7221 */ /* 0x001fce0000010000 */
[----:B------:R-:W0:Y:S08]  /*b0b0*/  MUFU.EX2 R123, R123 ;  /* 0x0000007b007b7308 */ /* 0x000e300000000800 */
[----:B------:R-:W4:Y:S08]  /*b0c0*/  MUFU.EX2 R126, R122 ;  /* 0x0000007a007e7308 */ /* 0x000f300000000800 */
[----:B------:R2:W4:Y:S01]  /*b0d0*/  MUFU.EX2 R45, R0 ;  /* 0x00000000002d7308 */ /* 0x0005220000000800 */
[----:B-1----:R-:W-:Y:S01]  /*b0e0*/  FADD.FTZ R55, R121, R14 ;  /* 0x0000000e79377221 */ /* 0x002fe20000010000 */
[----:B------:R-:W-:Y:S01]  /*b0f0*/  SHF.R.S32.HI R10, RZ, 0x7, R10 ;  /* 0x00000007ff0a7819 */ /* 0x000fe2000001140a */
[----:B--2---:R-:W-:-:S05]  /*b100*/  FADD.FTZ R0, R32, R47 ;  /* 0x0000002f20007221 */ /* 0x004fca0000010000 */
[----:B------:R-:W1:Y:S01]  /*b110*/  MUFU.EX2 R34, R34 ;  /* 0x0000002200227308 */ /* 0x000e620000000800 */
[----:B------:R-:W-:Y:S01]  /*b120*/  FADD.FTZ R49, R43, R0 ;  /* 0x000000002b317221 */ /* 0x000fe20000010000 */
[----:B------:R-:W-:-:S03]  /*b130*/  FADD.FTZ R14, R56, R55 ;  /* 0x00000037380e7221 */ /* 0x000fc60000010000 */
[----:B------:R-:W-:-:S03]  /*b140*/  FADD.FTZ R0, R124, R49 ;  /* 0x000000317c007221 */ /* 0x000fc60000010000 */
[----:B------:R-:W2:Y:S01]  /*b150*/  MUFU.EX2 R47, R128 ;  /* 0x00000080002f7308 */ /* 0x000ea20000000800 */
[----:B------:R-:W-:Y:S01]  /*b160*/  VIMNMX R57, RZ, R10, !PT ;  /* 0x0000000aff397248 */ /* 0x000fe20007fe0100 */
[----:B------:R-:W-:Y:S01]  /*b170*/  FFMA.FTZ R58, R90, R51, -R63 ;  /* 0x000000335a3a7223 */ /* 0x000fe2000001083f */
[----:B---3--:R-:W-:Y:S01]  /*b180*/  FADD.FTZ R49, R29, R0 ;  /* 0x000000001d317221 */ /* 0x008fe20000010000 */
[----:B0-----:R-:W-:Y:S01]  /*b190*/  FADD.FTZ R55, R123, R14 ;  /* 0x0000000e7b377221 */ /* 0x001fe20000010000 */
[----:B------:R-:W-:Y:S01]  /*b1a0*/  VIADD R152, R152, 0xfffffffe ;  /* 0xfffffffe98987836 */ /* 0x000fe20000000000 */
[----:B------:R0:W-:Y:S01]  /*b1b0*/  STL [R1+0xc], R57 ;  /* 0x00000c3901007387 */ /* 0x0001e20000100800 */
[----:B----4-:R-:W-:Y:S01]  /*b1c0*/  FADD.FTZ R14, R126, R49 ;  /* 0x000000317e0e7221 */ /* 0x010fe20000010000 */
[----:B------:R-:W3:Y:S01]  /*b1d0*/  MUFU.EX2 R64, R64 ;  /* 0x0000004000407308 */ /* 0x000ee20000000800 */
[----:B------:R-:W-:Y:S02]  /*b1e0*/  F2FP.F16.F32.PACK_AB R150, R11, R150 ;  /* 0x000000960b96723e */ /* 0x000fe400000000ff */
[----:B------:R-:W-:Y:S01]  /*b1f0*/  F2FP.F16.F32.PACK_AB R148, R3, R148 ;  /* 0x000000940394723e */ /* 0x000fe200000000ff */
[----:B------:R-:W-:Y:S01]  /*b200*/  FADD.FTZ R3, R45, R14 ;  /* 0x0000000e2d037221 */ /* 0x000fe20000010000 */
[----:B------:R-:W-:-:S03]  /*b210*/  ISETP.GE.AND P2, PT, R152, R57, PT ;  /* 0x000000399800720c */ /* 0x000fc60003f46270 */
[----:B------:R-:W4:Y:S01]  /*b220*/  MUFU.EX2 R58, R58 ;  /* 0x0000003a003a7308 */ /* 0x000f220000000800 */
[----:B-1----:R-:W-:-:S07]  /*b230*/  FADD.FTZ R14, R34, R3 ;  /* 0x00000003220e7221 */ /* 0x002fce0000010000 */
[----:B------:R-:W1:Y:S01]  /*b240*/  MUFU.EX2 R11, R130 ;  /* 0x00000082000b7308 */ /* 0x000e620000000800 */
[----:B--2---:R-:W-:Y:S01]  /*b250*/  FADD.FTZ R3, R47, R14 ;  /* 0x0000000e2f037221 */ /* 0x004fe20000010000 */
[----:B------:R-:W-:-:S03]  /*b260*/  MOV R119, RZ ;  /* 0x000000ff00777202 */ /* 0x000fc60000000f00 */
[----:B---3--:R-:W-:Y:S01]  /*b270*/  FADD.FTZ R14, R64, R3 ;  /* 0x00000003400e7221 */ /* 0x008fe20000010000 */
[----:B------:R-:W-:Y:S01]  /*b280*/  F2FP.F16.F32.PACK_AB R149, R68, R149 ;  /* 0x000000954495723e */ /* 0x000fe200000000ff */
[----:B------:R-:W-:Y:S01]  /*b290*/  IMAD.MOV.U32 R118, RZ, RZ, R119 ;  /* 0x000000ffff767224 */ /* 0x000fe200078e0077 */
[----:B------:R-:W-:Y:S01]  /*b2a0*/  F2FP.F16.F32.PACK_AB R147, R28, R147 ;  /* 0x000000931c93723e */ /* 0x000fe200000000ff */
[----:B----4-:R-:W-:Y:S01]  /*b2b0*/  FADD.FTZ R0, R58, R55 ;  /* 0x000000373a007221 */ /* 0x010fe20000010000 */
[----:B------:R-:W-:Y:S01]  /*b2c0*/  F2FP.F16.F32.PACK_AB R141, R36, R141 ;  /* 0x0000008d248d723e */ /* 0x000fe200000000ff */
[--C-:B------:R-:W-:Y:S01]  /*b2d0*/  IMAD.MOV.U32 R117, RZ, RZ, R119.reuse ;  /* 0x000000ffff757224 */ /* 0x100fe200078e0077 */
[----:B------:R-:W-:Y:S01]  /*b2e0*/  F2FP.F16.F32.PACK_AB R143, R30, R143 ;  /* 0x0000008f1e8f723e */ /* 0x000fe200000000ff */
[--C-:B------:R-:W-:Y:S01]  /*b2f0*/  IMAD.MOV.U32 R115, RZ, RZ, R119.reuse ;  /* 0x000000ffff737224 */ /* 0x100fe200078e0077 */
[----:B------:R-:W-:Y:S01]  /*b300*/  F2FP.F16.F32.PACK_AB R137, R26, R137 ;  /* 0x000000891a89723e */ /* 0x000fe200000000ff */
[--C-:B------:R-:W-:Y:S01]  /*b310*/  IMAD.MOV.U32 R114, RZ, RZ, R119.reuse ;  /* 0x000000ffff727224 */ /* 0x100fe200078e0077 */
[----:B------:R-:W-:Y:S01]  /*b320*/  F2FP.F16.F32.PACK_AB R139, R38, R139 ;  /* 0x0000008b268b723e */ /* 0x000fe200000000ff */
[----:B-1----:R-:W-:Y:S01]  /*b330*/  FADD.FTZ R3, R11, R14 ;  /* 0x0000000e0b037221 */ /* 0x002fe20000010000 */
[----:B------:R-:W-:Y:S01]  /*b340*/  F2FP.F16.F32.PACK_AB R133, R42, R133 ;  /* 0x000000852a85723e */ /* 0x000fe200000000ff */
[--C-:B------:R-:W-:Y:S01]  /*b350*/  IMAD.MOV.U32 R113, RZ, RZ, R119.reuse ;  /* 0x000000ffff717224 */ /* 0x100fe200078e0077 */
        /* <DEDUP_REMOVED lines=35> */
[----:B------:R-:W-:Y:S01]  /*b590*/  IMAD.MOV.U32 R89, RZ, RZ, R119 ;  /* 0x000000ffff597224 */ /* 0x000fe200078e0077 */
[----:B------:R-:W-:-:S02]  /*b5a0*/  F2FP.F16.F32.PACK_AB R126, R45, R126 ;  /* 0x0000007e2d7e723e */ /* 0x000fc400000000ff */
[----:B------:R-:W-:Y:S02]  /*b5b0*/  F2FP.F16.F32.PACK_AB R120, R47, R34 ;  /* 0x000000222f78723e */ /* 0x000fe400000000ff */
[----:B------:R-:W-:Y:S02]  /*b5c0*/  F2FP.F16.F32.PACK_AB R122, R11, R64 ;  /* 0x000000400b7a723e */ /* 0x000fe400000000ff */
[-C--:B------:R-:W-:Y:S02]  /*b5d0*/  MOV R116, R119.reuse ;  /* 0x0000007700747202 */ /* 0x080fe40000000f00 */
[-C--:B------:R-:W-:Y:S02]  /*b5e0*/  MOV R112, R119.reuse ;  /* 0x0000007700707202 */ /* 0x080fe40000000f00 */
[-C--:B------:R-:W-:Y:S02]  /*b5f0*/  MOV R108, R119.reuse ;  /* 0x00000077006c7202 */ /* 0x080fe40000000f00 */
[----:B------:R-:W-:-:S02]  /*b600*/  MOV R104, R119 ;  /* 0x0000007700687202 */ /* 0x000fc40000000f00 */
[-C--:B------:R-:W-:Y:S02]  /*b610*/  MOV R100, R119.reuse ;  /* 0x0000007700647202 */ /* 0x080fe40000000f00 */
[-C--:B------:R-:W-:Y:S02]  /*b620*/  MOV R96, R119.reuse ;  /* 0x0000007700607202 */ /* 0x080fe40000000f00 */
[-C--:B------:R-:W-:Y:S02]  /*b630*/  MOV R92, R119.reuse ;  /* 0x00000077005c7202 */ /* 0x080fe40000000f00 */
[----:B------:R-:W-:Y:S01]  /*b640*/  MOV R88, R119 ;  /* 0x0000007700587202 */ /* 0x000fe20000000f00 */
[----:B0-----:R-:W-:Y:S06]  /*b650*/  @!P2 BRA `(.L_x_2007) ;  /* 0x000000300048a947 */ /* 0x001fec0003800000 */
[----:B------:R-:W-:Y:S01]  /*b660*/  IMAD.MOV.U32 R154, RZ, RZ, R35 ;  /* 0x000000ffff9a7224 */ /* 0x000fe200078e0023 */
[----:B------:R-:W-:Y:S01]  /*b670*/  MOV R20, R18 ;  /* 0x0000001200147202 */ /* 0x000fe20000000f00 */
[----:B------:R-:W-:Y:S01]  /*b680*/  IMAD.MOV.U32 R21, RZ, RZ, R53 ;  /* 0x000000ffff157224 */ /* 0x000fe200078e0035 */
[----:B------:R-:W-:Y:S01]  /*b690*/  CS2R R118, SRZ ;  /* 0x0000000000767805 */ /* 0x000fe2000001ff00 */
[----:B------:R-:W-:Y:S01]  /*b6a0*/  IMAD.MOV.U32 R10, RZ, RZ, R23 ;  /* 0x000000ffff0a7224 */ /* 0x000fe200078e0017 */
        /* <DEDUP_REMOVED lines=14> */
[----:B------:R-:W-:-:S07]  /*b790*/  CS2R R88, SRZ ;  /* 0x0000000000587805 */ /* 0x000fce000001ff00 */
.L_x_2017:
[----:B------:R-:W-:Y:S01]  /*b7a0*/  ISETP.NE.AND P2, PT, R155, RZ, PT ;  /* 0x000000ff9b00720c */ /* 0x000fe20003f45270 */
[----:B------:R-:W-:Y:S01]  /*b7b0*/  VIADD R18, R20, 0x1 ;  /* 0x0000000114127836 */ /* 0x000fe20000000000 */
[----:B------:R-:W-:Y:S05]  /*b7c0*/  YIELD ;  /* 0x0000000000007946 */ /* 0x000fea0003800000 */
[----:B------:R-:W-:-:S04]  /*b7d0*/  ISETP.NE.AND P3, PT, R18, 0x2, PT ;  /* 0x000000021200780c */ /* 0x000fc80003f65270 */
[----:B------:R-:W-:Y:S02]  /*b7e0*/  SEL R23, RZ, 0x1, P3 ;  /* 0x00000001ff177807 */ /* 0x000fe40001800000 */
[----:B------:R-:W-:Y:S02]  /*b7f0*/  SEL R18, R18, RZ, P3 ;  /* 0x000000ff12127207 */ /* 0x000fe40001800000 */
[----:B------:R-:W-:Y:S01]  /*b800*/  LOP3.LUT R23, R10, R23, RZ, 0x3c, !PT ;  /* 0x000000170a177212 */ /* 0x000fe200078e3cff */
[----:B------:R-:W-:Y:S06]  /*b810*/  @P2 BRA `(.L_x_2008) ;  /* 0x0000000000302947 */ /* 0x000fec0003800000 */
[----:B------:R-:W-:Y:S05]  /*b820*/  @!P0 BRA `(.L_x_2009) ;  /* 0x0000000000048947 */ /* 0x000fea0003800000 */
[----:B------:R-:W-:Y:S01]  /*b830*/  BPT.TRAP 0x1 ;  /* 0x000000040000795c */ /* 0x000fe20000300000 */
.L_x_2009:
[----:B------:R-:W-:Y:S01]  /*b840*/  IMAD R11, R18, 0x8, R2 ;  /* 0x00000008120b7824 */ /* 0x000fe200078e0202 */
[----:B------:R-:W-:-:S04]  /*b850*/  SHF.L.U32 R14, R23, 0x1f, RZ ;  /* 0x0000001f170e7819 */ /* 0x000fc800000006ff */
[----:B------:R0:W1:Y:S01]  /*b860*/  SYNCS.PHASECHK.TRANS64.TRYWAIT P3, [R11+URZ+0x16830], R14 ;  /* 0x0168300e0b0075a7 */ /* 0x000062000806017f */
[----:B------:R-:W-:Y:S05]  /*b870*/  @!P0 BRA `(.L_x_2010) ;  /* 0x0000000000048947 */ /* 0x000fea0003800000 */
[----:B------:R-:W-:Y:S01]  /*b880*/  BPT.TRAP 0x1 ;  /* 0x000000040000795c */ /* 0x000fe20000300000 */
.L_x_2010:
[----:B------:R-:W-:Y:S04]  /*b890*/  BSSY B0, `(.L_x_2008) ;  /* 0x0000004000007945 */ /* 0x000fe80003800000 */
[----:B-1----:R-:W-:Y:S05]  /*b8a0*/  @P3 BRA `(.L_x_2011) ;  /* 0x0000000000083947 */ /* 0x002fea0003800000 */
[----:B------:R-:W1:Y:S02]  /*b8b0*/  SYNCS.PHASECHK.TRANS64.TRYWAIT P3, [R11+URZ+0x16830], R14 ;  /* 0x0168300e0b0075a7 */ /* 0x000e64000806017f */
[----:B-1----:R-:W-:Y:S05]  /*b8c0*/  @!P3 BRA `(.L_x_2012) ;  /* 0x000000d000e8b947 */ /* 0x002fea0003800000 */
.L_x_2011:
[----:B------:R-:W-:Y:S05]  /*b8d0*/  BSYNC B0 ;  /* 0x0000000000007941 */ /* 0x000fea0003800000 */
.L_x_2008:
[----:B01----:R-:W2:Y:S01]  /*b8e0*/  LDL R14, [R1+0x4] ;  /* 0x00000400010e7983 */ /* 0x003ea20000100800 */
[----:B------:R-:W0:Y:S01]  /*b8f0*/  S2R R11, SR_TID.X ;  /* 0x00000000000b7919 */ /* 0x000e220000002100 */
[----:B------:R-:W-:Y:S05]  /*b900*/  WARPSYNC.ALL ;  /* 0x0000000000007948 */ /* 0x000fea0003800000 */
[----:B------:R-:W-:Y:S01]  /*b910*/  IMAD.MOV.U32 R27, RZ, RZ, 0x40000040 ;  /* 0x40000040ff1b7424 */ /* 0x000fe200078e00ff */
[----:B0-----:R-:W-:-:S04]  /*b920*/  SHF.R.U32.HI R11, RZ, 0x7, R11 ;  /* 0x00000007ff0b7819 */ /* 0x001fc8000001160b */
[----:B------:R-:W-:Y:S01]  /*b930*/  IADD3 R11, R11, 0x8, RZ ;  /* 0x000000080b0b7810 */ /* 0x000fe20007ffe0ff */
[----:B------:R-:W-:Y:S01]  /*b940*/  IMAD.MOV.U32 R25, RZ, RZ, 0x40000040 ;  /* 0x40000040ff197424 */ /* 0x000fe200078e00ff */
[----:B------:R-:W-:Y:S02]  /*b950*/  R2UR UR4, R4 ;  /* 0x00000000040472ca */ /* 0x000fe400000e0000 */
[----:B------:R-:W-:Y:S02]  /*b960*/  R2UR UR5, R5 ;  /* 0x00000000050572ca */ /* 0x000fe400000e0000 */
[----:B------:R-:W-:Y:S02]  /*b970*/  R2UR UR7, R27 ;  /* 0x000000001b0772ca */ /* 0x000fe400000e0000 */
[----:B------:R-:W-:Y:S02]  /*b980*/  R2UR UR11, R25 ;  /* 0x00000000190b72ca */ /* 0x000fe400000e0000 */
[----:B------:R-:W-:-:S02]  /*b990*/  R2UR UR19, R27 ;  /* 0x000000001b1372ca */ /* 0x000fc400000e0000 */
[----:B------:R-:W-:Y:S02]  /*b9a0*/  R2UR UR8, R12 ;  /* 0x000000000c0872ca */ /* 0x000fe400000e0000 */
[----:B------:R-:W-:Y:S01]  /*b9b0*/  R2UR UR9, R13 ;  /* 0x000000000d0972ca */ /* 0x000fe200000e0000 */
[----:B------:R0:W-:Y:S01]  /*b9c0*/  BAR.SYNC.DEFER_BLOCKING R11, 0x100 ;  /* 0x0004000b0000751d */ /* 0x0001e20000010000 */
[----:B------:R-:W-:Y:S01]  /*b9d0*/  IMAD.MOV.U32 R15, RZ, RZ, 0x40000040 ;  /* 0x40000040ff0f7424 */ /* 0x000fe200078e00ff */
[----:B------:R-:W-:Y:S02]  /*b9e0*/  R2UR UR12, R8 ;  /* 0x00000000080c72ca */ /* 0x000fe400000e0000 */
[----:B------:R-:W-:Y:S02]  /*b9f0*/  R2UR UR13, R9 ;  /* 0x00000000090d72ca */ /* 0x000fe400000e0000 */
[----:B------:R-:W-:Y:S01]  /*ba00*/  R2UR UR15, R15 ;  /* 0x000000000f0f72ca */ /* 0x000fe200000e0000 */
[----:B--2---:R-:W-:-:S04]  /*ba10*/  IMAD R26, R18, 0x400, R14 ;  /* 0x00000400121a7824 */ /* 0x004fc800078e020e */
[C---:B------:R-:W-:Y:S01]  /*ba20*/  VIADD R24, R26.reuse, 0x2 ;  /* 0x000000021a187836 */ /* 0x040fe20000000000 */
[C---:B------:R-:W-:Y:S01]  /*ba30*/  R2UR UR6, R26.reuse ;  /* 0x000000001a0672ca */ /* 0x040fe200000e0000 */
[C---:B------:R-:W-:Y:S01]  /*ba40*/  VIADD R14, R26.reuse, 0x4 ;  /* 0x000000041a0e7836 */ /* 0x040fe20000000000 */
[----:B------:R-:W-:Y:S02]  /*ba50*/  IADD3 R26, R26, 0x6, RZ ;  /* 0x000000061a1a7810 */ /* 0x000fe40007ffe0ff */
[----:B------:R-:W-:Y:S02]  /*ba60*/  R2UR UR10, R24 ;  /* 0x00000000180a72ca */ /* 0x000fe400000e0000 */
[----:B------:R-:W-:Y:S02]  /*ba70*/  R2UR UR18, R26 ;  /* 0x000000001a1272ca */ /* 0x000fe400000e0000 */
[----:B------:R-:W-:-:S06]  /*ba80*/  WARPGROUP.ARRIVE ;  /* 0x00000000000079c5 */ /* 0x000fcc0000000000 */
[----:B------:R-:W-:Y:S01]  /*ba90*/  HGMMA.64x128x16.F32 R24, gdesc[UR4], RZ, !UPT, gsb0 ;  /* 0x01e00000041879f0 */ /* 0x000fe2000c0008ff */
[----:B------:R-:W-:Y:S02]  /*baa0*/  R2UR UR14, R14 ;  /* 0x000000000e0e72ca */ /* 0x000fe400000e0000 */
[----:B------:R-:W-:Y:S02]  /*bab0*/  WARPGROUP.DEPBAR.LE gsb0, 0x0 ;  /* 0x00008000000079c5 */ /* 0x000fe40000010000 */
[----:B------:R-:W-:-:S07]  /*bac0*/  WARPGROUP.ARRIVE ;  /* 0x00000000000079c5 */ /* 0x000fce0000000000 */
        /* <DEDUP_REMOVED lines=13> */
.L_x_2014:
[----:B------:R-:W-:Y:S01]  /*bba0*/  SHF.L.U32 R10, R10, 0x1f, RZ ;  /* 0x0000001f0a0a7819 */ /* 0x000fe200000006ff */
[----:B------:R-:W-:-:S04]  /*bbb0*/  IMAD R11, R20, 0x8, R2 ;  /* 0x00000008140b7824 */ /* 0x000fc800078e0202 */
[----:B------:R0:W1:Y:S01]  /*bbc0*/  SYNCS.PHASECHK.TRANS64.TRYWAIT P2, [R11+URZ+0x16850], R10 ;  /* 0x0168500a0b0075a7 */ /* 0x000062000804017f */
[----:B------:R-:W-:Y:S05]  /*bbd0*/  @!P0 BRA `(.L_x_2015) ;  /* 0x0000000000048947 */ /* 0x000fea0003800000 */
[----:B------:R-:W-:Y:S01]  /*bbe0*/  BPT.TRAP 0x1 ;  /* 0x000000040000795c */ /* 0x000fe20000300000 */
.L_x_2015:
[----:B-1----:R-:W-:Y:S05]  /*bbf0*/  @P2 BRA `(.L_x_2013) ;  /* 0x0000000000082947 */ /* 0x002fea0003800000 */
[----:B------:R-:W1:Y:S02]  /*bc00*/  SYNCS.PHASECHK.TRANS64.TRYWAIT P2, [R11+URZ+0x16850], R10 ;  /* 0x0168500a0b0075a7 */ /* 0x000e64000804017f */
[----:B-1----:R-:W-:Y:S05]  /*bc10*/  @!P2 BRA `(.L_x_2016) ;  /* 0x000000d00028a947 */ /* 0x002fea0003800000 */
.L_x_2013:
[----:B01----:R-:W-:Y:S01]  /*bc20*/  IADD3 R10, R2, 0x400, RZ ;  /* 0x00000400020a7810 */ /* 0x003fe20007ffe0ff */
[----:B------:R-:W-:Y:S01]  /*bc30*/  IMAD.MOV.U32 R11, RZ, RZ, 0x40000040 ;  /* 0x40000040ff0b7424 */ /* 0x000fe200078e00ff */
[----:B------:R-:W-:Y:S05]  /*bc40*/  WARPSYNC.ALL ;  /* 0x0000000000007948 */ /* 0x000fea0003800000 */
[----:B------:R-:W-:Y:S01]  /*bc50*/  SHF.R.U32.HI R10, RZ, 0x4, R10 ;  /* 0x00000004ff0a7819 */ /* 0x000fe2000001160a */
[----:B------:R-:W-:Y:S01]  /*bc60*/  WARPGROUP.ARRIVE ;  /* 0x00000000000079c5 */ /* 0x000fe20000000000 */
[----:B------:R-:W-:Y:S01]  /*bc70*/  R2UR UR7, R11 ;  /* 0x000000000b0772ca */ /* 0x000fe200000e0000 */
[----:B------:R-:W-:Y:S01]  /*bc80*/  ULDC UR4, c[0x0][0x9d8] ;  /* 0x0002760000047ab9 */ /* 0x000fe20000000800 */
[----:B------:R-:W-:Y:S01]  /*bc90*/  LOP3.LUT R10, R10, 0x3fff, RZ, 0xc0, !PT ;  /* 0x00003fff0a0a7812 */ /* 0x000fe200078ec0ff */
[----:B------:R-:W-:-:S04]  /*bca0*/  ULDC UR5, c[0x0][0x988] ;  /* 0x0002620000057ab9 */ /* 0x000fc80000000800 */
[----:B------:R-:W-:-:S05]  /*bcb0*/  IMAD R10, R20, 0x400, R10 ;  /* 0x00000400140a7824 */ /* 0x000fca00078e020a */
[----:B------:R-:W-:-:S13]  /*bcc0*/  R2UR UR6, R10 ;  /* 0x000000000a0672ca */ /* 0x000fda00000e0000 */
[----:B------:R-:W-:Y:S03]  /*bcd0*/  HGMMA.64x64x16.F32 R88, R148, gdesc[UR4].tnspB, R88, gsb0 ;  /* 0x40e0000494587df0 */ /* 0x000fe60008000858 */
[----:B------:R-:W-:Y:S02]  /*bce0*/  WARPGROUP.DEPBAR.LE gsb0, 0x0 ;  /* 0x00008000000079c5 */ /* 0x000fe40000010000 */
[----:B------:R-:W2:Y:S04]  /*bcf0*/  LDL R148, [R1+0x10] ;  /* 0x0000100001947983 */ /* 0x000ea80000100800 */
[----:B------:R-:W2:Y:S04]  /*bd00*/  LDL R149, [R1+0x8] ;  /* 0x0000080001957983 */ /* 0x000ea80000100800 */
[----:B------:R-:W3:Y:S04]  /*bd10*/  LDL R150, [R1+0x20] ;  /* 0x0000200001967983 */ /* 0x000ee80000100800 */
[----:B------:R-:W4:Y:S01]  /*bd20*/  LDL R151, [R1+0x24] ;  /* 0x0000240001977983 */ /* 0x000f220000100800 */
[----:B------:R-:W-:Y:S01]  /*bd30*/  VIADD R14, R10, 0x80 ;  /* 0x000000800a0e7836 */ /* 0x000fe20000000000 */
[----:B------:R-:W-:Y:S01]  /*bd40*/  MOV R15, 0x40000040 ;  /* 0x40000040000f7802 */ /* 0x000fe20000000f00 */
[----:B------:R-:W-:Y:S01]  /*bd50*/  WARPGROUP.ARRIVE ;  /* 0x00000000000079c5 */ /* 0x000fe20000000000 */
[----:B------:R-:W-:Y:S01]  /*bd60*/  FMUL.FTZ R11, R24, UR4 ;  /* 0x00000004180b7c20 */ /* 0x000fe20008410000 */
[----:B------:R-:W-:Y:S01]  /*bd70*/  FMUL.FTZ R24, R27, UR4 ;  /* 0x000000041b187c20 */ /* 0x000fe20008410000 */
[----:B------:R-:W-:Y:S01]  /*bd80*/  R2UR UR6, R14 ;  /* 0x000000000e0672ca */ /* 0x000fe200000e0000 */
[----:B------:R-:W-:Y:S01]  /*bd90*/  VIADD R14, R10, 0x100 ;  /* 0x000001000a0e7836 */ /* 0x000fe20000000000 */
[----:B------:R-:W-:Y:S01]  /*bda0*/  R2UR UR7, R15 ;  /* 0x000000000f0772ca */ /* 0x000fe200000e0000 */
[----:B------:R-:W-:Y:S01]  /*bdb0*/  IMAD.MOV.U32 R15, RZ, RZ, 0x40000040 ;  /* 0x40000040ff0f7424 */ /* 0x000fe200078e00ff */
        /* <DEDUP_REMOVED lines=15> */
[----:B------:R-:W-:Y:S01]  /*beb0*/  FMUL.FTZ R61, R61, UR4 ;  /* 0x000000043d3d7c20 */ /* 0x000fe20008410000 */
[----:B------:R-:W-:Y:S01]  /*bec0*/  MOV R15, 0x40000040 ;  /* 0x40000040000f7802 */ /* 0x000fe20000000f00 */
        /* <DEDUP_REMOVED lines=14> */
[----:B------:R-:W-:-:S02]  /*bfb0*/  FMUL.FTZ R75, R75, UR4 ;  /* 0x000000044b4b7c20 */ /* 0x000fc40008410000 */
        /* <DEDUP_REMOVED lines=8> */
[----:B------:R-:W-:-:S05]  /*c040*/  WARPGROUP.ARRIVE ;  /* 0x00000000000079c5 */ /* 0x000fca0000000000 */
[----:B------:R-:W-:Y:S01]  /*c050*/  MUFU.TANH R47, R47 ;  /* 0x0000002f002f7308 */ /* 0x000fe20000002400 */
[----:B------:R-:W-:Y:S01]  /*c060*/  HGMMA.64x64x16.F32 R88, R140, gdesc[UR4].tnspB, R88, gsb0 ;  /* 0x40e000048c587df0 */ /* 0x000fe20008000858 */
[----:B------:R-:W-:Y:S01]  /*c070*/  R2UR UR6, R14 ;  /* 0x000000000e0672ca */ /* 0x000fe200000e0000 */
[----:B------:R-:W-:Y:S01]  /*c080*/  FMUL.FTZ R14, R26, UR4 ;  /* 0x000000041a0e7c20 */ /* 0x000fe20008410000 */
[----:B------:R-:W-:Y:S01]  /*c090*/  FMUL.FTZ R26, R28, UR4 ;  /* 0x000000041c1a7c20 */ /* 0x000fe20008410000 */
[----:B------:R-:W-:Y:S01]  /*c0a0*/  R2UR UR7, R15 ;  /* 0x000000000f0772ca */ /* 0x000fe200000e0000 */
        /* <DEDUP_REMOVED lines=10> */
[----:B------:R-:W-:-:S02]  /*c150*/  IMAD.MOV.U32 R54, RZ, RZ, -0x80 ;  /* 0xffffff80ff367424 */ /* 0x000fc400078e00ff */
[----:B------:R-:W-:Y:S01]  /*c160*/  FMUL.FTZ R15, R25, UR4 ;  /* 0x00000004190f7c20 */ /* 0x000fe20008410000 */
[----:B------:R-:W-:Y:S01]  /*c170*/  FMUL.FTZ R25, R30, UR4 ;  /* 0x000000041e197c20 */ /* 0x000fe20008410000 */
[----:B------:R-:W-:Y:S01]  /*c180*/  FMUL.FTZ R30, R34, UR4 ;  /* 0x00000004221e7c20 */ /* 0x000fe20008410000 */
[----:B------:R-:W-:Y:S02]  /*c190*/  IMAD R54, R152, R54, 0x1 ;  /* 0x0000000198367424 */ /* 0x000fe400078e0236 */
[----:B------:R-:W-:Y:S01]  /*c1a0*/  FMUL.FTZ R34, R36, UR4 ;  /* 0x0000000424227c20 */ /* 0x000fe20008410000 */
[----:B------:R-:W-:Y:S01]  /*c1b0*/  FMUL.FTZ R36, R37, UR4 ;  /* 0x0000000425247c20 */ /* 0x000fe20008410000 */
[----:B------:R-:W-:Y:S01]  /*c1c0*/  FMUL.FTZ R37, R40, UR4 ;  /* 0x0000000428257c20 */ /* 0x000fe20008410000 */
[----:B------:R-:W-:Y:S01]  /*c1d0*/  FMUL.FTZ R40, R41, UR4 ;  /* 0x0000000429287c20 */ /* 0x000fe20008410000 */
[----:B------:R-:W-:Y:S02]  /*c1e0*/  IMAD R54, R153, 0xc0, R54 ;  /* 0x000000c099367824 */ /* 0x000fe400078e0236 */
[----:B------:R-:W-:Y:S01]  /*c1f0*/  FMUL.FTZ R41, R46, UR4 ;  /* 0x000000042e297c20 */ /* 0x000fe20008410000 */
[----:B------:R-:W-:Y:S01]  /*c200*/  FMUL.FTZ R46, R50, UR4 ;  /* 0x00000004322e7c20 */ /* 0x000fe20008410000 */
[----:B------:R-:W-:Y:S01]  /*c210*/  FMUL.FTZ R50, R52, UR4 ;  /* 0x0000000434327c20 */ /* 0x000fe20008410000 */
[----:B------:R-:W-:Y:S01]  /*c220*/  FMUL.FTZ R52, R55, UR4 ;  /* 0x0000000437347c20 */ /* 0x000fe20008410000 */
[----:B------:R-:W1:Y:S08]  /*c230*/  MUFU.TANH R15, R15 ;  /* 0x0000000f000f7308 */ /* 0x000e700000002400 */
[----:B------:R-:W5:Y:S08]  /*c240*/  MUFU.TANH R26, R26 ;  /* 0x0000001a001a7308 */ /* 0x000f700000002400 */
        /* <DEDUP_REMOVED lines=8> */
[----:B------:R-:W-:Y:S07]  /*c2d0*/  HGMMA.64x64x16.F32 R88, R136, gdesc[UR4].tnspB, R88, gsb0 ;  /* 0x40e0000488587df0 */ /* 0x000fee0008000858 */
[----:B------:R-:W5:Y:S08]  /*c2e0*/  MUFU.TANH R40, R40 ;  /* 0x0000002800287308 */ /* 0x000f700000002400 */
[----:B------:R-:W5:Y:S08]  /*c2f0*/  MUFU.TANH R42, R42 ;  /* 0x0000002a002a7308 */ /* 0x000f700000002400 */
[----:B------:R-:W5:Y:S08]  /*c300*/  MUFU.TANH R44, R44 ;  /* 0x0000002c002c7308 */ /* 0x000f700000002400 */
[----:B------:R-:W5:Y:S08]  /*c310*/  MUFU.TANH R45, R45 ;  /* 0x0000002d002d7308 */ /* 0x000f700000002400 */
[----:B------:R-:W5:Y:S08]  /*c320*/  MUFU.TANH R48, R48 ;  /* 0x0000003000307308 */ /* 0x000f700000002400 */
[----:B------:R-:W5:Y:S08]  /*c330*/  MUFU.TANH R50, R50 ;  /* 0x0000003200327308 */ /* 0x000f700000002400 */
[----:B------:R-:W-:Y:S08]  /*c340*/  MUFU.TANH R14, R14 ;  /* 0x0000000e000e7308 */ /* 0x000ff00000002400 */
[----:B------:R-:W-:Y:S08]  /*c350*/  MUFU.TANH R25, R25 ;  /* 0x0000001900197308 */ /* 0x000ff00000002400 */
[----:B------:R-:W-:Y:S01]  /*c360*/  MUFU.TANH R30, R30 ;  /* 0x0000001e001e7308 */ /* 0x000fe20000002400 */
[----:B------:R-:W-:-:S02]  /*c370*/  WARPGROUP.DEPBAR.LE gsb0, 0x0 ;  /* 0x00008000000079c5 */ /* 0x000fc40000010000 */
[----:B------:R-:W-:Y:S01]  /*c380*/  FMUL.FTZ R136, R65, UR4 ;  /* 0x0000000441887c20 */ /* 0x000fe20008410000 */
[----:B------:R-:W-:Y:S01]  /*c390*/  FMUL.FTZ R137, R72, UR4 ;  /* 0x0000000448897c20 */ /* 0x000fe20008410000 */
[----:B------:R-:W-:Y:S01]  /*c3a0*/  FMUL.FTZ R138, R73, UR4 ;  /* 0x00000004498a7c20 */ /* 0x000fe20008410000 */
[----:B------:R-:W-:Y:S02]  /*c3b0*/  FMUL.FTZ R139, R80, UR4 ;  /* 0x00000004508b7c20 */ /* 0x000fe40008410000 */
[----:B------:R-:W-:Y:S01]  /*c3c0*/  MUFU.TANH R33, R33 ;  /* 0x0000002100217308 */ /* 0x000fe20000002400 */
[----:B------:R-:W-:-:S07]  /*c3d0*/  WARPGROUP.ARRIVE ;  /* 0x00000000000079c5 */ /* 0x000fce0000000000 */
[----:B------:R-:W-:Y:S01]  /*c3e0*/  MUFU.TANH R136, R136 ;  /* 0x0000008800887308 */ /* 0x000fe20000002400 */
[----:B--2---:R-:W-:-:S07]  /*c3f0*/  IADD3 R55, -R149, R54, R148 ;  /* 0x0000003695377210 */ /* 0x004fce0007ffe194 */
[----:B------:R-:W-:Y:S01]  /*c400*/  MUFU.TANH R137, R137 ;  /* 0x0000008900897308 */ /* 0x000fe20000002400 */
[----:B---3--:R-:W-:-:S04]  /*c410*/  IMAD R55, R150, -0x2, R55 ;  /* 0xfffffffe96377824 */ /* 0x008fc800078e0237 */
[----:B----4-:R-:W-:-:S03]  /*c420*/  IMAD.IADD R55, R151, 0x1, R55 ;  /* 0x0000000197377824 */ /* 0x010fc600078e0237 */
[----:B------:R2:W-:Y:S02]  /*c430*/  MUFU.TANH R54, R58 ;  /* 0x0000003a00367308 */ /* 0x0005e40000002400 */
[C---:B------:R-:W-:Y:S02]  /*c440*/  ISETP.GT.AND P2, PT, R55.reuse, RZ, PT ;  /* 0x000000ff3700720c */ /* 0x040fe40003f44270 */
[----:B------:R-:W-:Y:S02]  /*c450*/  ISETP.GT.AND P3, PT, R55, 0x1, PT ;  /* 0x000000013700780c */ /* 0x000fe40003f64270 */
[----:B0-----:R-:W-:Y:S01]  /*c460*/  FSEL R11, R11, -INF , P2 ;  /* 0xff8000000b0b7808 */ /* 0x001fe20001000000 */
[----:B--2---:R-:W-:Y:S01]  /*c470*/  FMUL.FTZ R58, R60, UR4 ;  /* 0x000000043c3a7c20 */ /* 0x004fe20008410000 */
[----:B------:R-:W-:Y:S01]  /*c480*/  ISETP.GT.AND P2, PT, R55, 0x8, PT ;  /* 0x000000083700780c */ /* 0x000fe20003f44270 */
[----:B------:R-:W-:Y:S01]  /*c490*/  MUFU.TANH R138, R138 ;  /* 0x0000008a008a7308 */ /* 0x000fe20000002400 */
[----:B-1----:R-:W-:-:S02]  /*c4a0*/  FSEL R15, R15, -INF , P3 ;  /* 0xff8000000f0f7808 */ /* 0x002fc40001800000 */
[----:B------:R-:W-:Y:S02]  /*c4b0*/  FMNMX.FTZ R59, R11, R21, !PT ;  /* 0x000000150b3b7209 */ /* 0x000fe40007810000 */
[----:B------:R-:W-:Y:S02]  /*c4c0*/  ISETP.GT.AND P3, PT, R55, 0x9, PT ;  /* 0x000000093700780c */ /* 0x000fe40003f64270 */
[----:B-----5:R-:W-:Y:S01]  /*c4d0*/  FSEL R26, R26, -INF , P2 ;  /* 0xff8000001a1a7808 */ /* 0x020fe20001000000 */
[----:B------:R-:W0:Y:S01]  /*c4e0*/  MUFU.TANH R58, R58 ;  /* 0x0000003a003a7308 */ /* 0x000e220000002400 */
[----:B------:R-:W-:Y:S02]  /*c4f0*/  FMNMX.FTZ R60, R15, R59, !PT ;  /* 0x0000003b0f3c7209 */ /* 0x000fe40007810000 */
[----:B------:R-:W-:Y:S02]  /*c500*/  ISETP.GT.AND P2, PT, R55, 0x10, PT ;  /* 0x000000103700780c */ /* 0x000fe40003f44270 */
[----:B------:R-:W-:-:S02]  /*c510*/  FSEL R28, R28, -INF , P3 ;  /* 0xff8000001c1c7808 */ /* 0x000fc40001800000 */
[----:B------:R-:W-:Y:S01]  /*c520*/  FMNMX.FTZ R60, R26, R60, !PT ;  /* 0x0000003c1a3c7209 */ /* 0x000fe20007810000 */
[----:B------:R1:W2:Y:S01]  /*c530*/  MUFU.TANH R59, R61 ;  /* 0x0000003d003b7308 */ /* 0x0002a20000002400 */
[----:B------:R-:W-:Y:S02]  /*c540*/  ISETP.GT.AND P3, PT, R55, 0x11, PT ;  /* 0x000000113700780c */ /* 0x000fe40003f64270 */
[----:B------:R-:W-:Y:S02]  /*c550*/  FSEL R29, R29, -INF , P2 ;  /* 0xff8000001d1d7808 */ /* 0x000fe40001000000 */
[----:B------:R-:W-:Y:S02]  /*c560*/  FMNMX.FTZ R60, R28, R60, !PT ;  /* 0x0000003c1c3c7209 */ /* 0x000fe40007810000 */
[----:B------:R-:W-:Y:S01]  /*c570*/  ISETP.GT.AND P2, PT, R55, 0x18, PT ;  /* 0x000000183700780c */ /* 0x000fe20003f44270 */
[----:B------:R-:W-:Y:S01]  /*c580*/  MUFU.TANH R139, R139 ;  /* 0x0000008b008b7308 */ /* 0x000fe20000002400 */
[----:B------:R-:W-:Y:S01]  /*c590*/  FSEL R32, R32, -INF , P3 ;  /* 0xff80000020207808 */ /* 0x000fe20001800000 */
[----:B-1----:R-:W-:Y:S01]  /*c5a0*/  FMUL.FTZ R61, R64, UR4 ;  /* 0x00000004403d7c20 */ /* 0x002fe20008410000 */
[----:B------:R-:W-:-:S02]  /*c5b0*/  FMNMX.FTZ R60, R29, R60, !PT ;  /* 0x0000003c1d3c7209 */ /* 0x000fc40007810000 */
[C---:B------:R-:W-:Y:S02]  /*c5c0*/  ISETP.GT.AND P3, PT, R55.reuse, 0x19, PT ;  /* 0x000000193700780c */ /* 0x040fe40003f64270 */
[----:B------:R-:W-:Y:S01]  /*c5d0*/  FSEL R34, R34, -INF , P2 ;  /* 0xff80000022227808 */ /* 0x000fe20001000000 */
[----:B------:R-:W1:Y:S01]  /*c5e0*/  MUFU.TANH R61, R61 ;  /* 0x0000003d003d7308 */ /* 0x000e620000002400 */
[----:B------:R-:W-:Y:S02]  /*c5f0*/  FMNMX.FTZ R64, R32, R60, !PT ;  /* 0x0000003c20407209 */ /* 0x000fe40007810000 */
[----:B------:R-:W-:Y:S02]  /*c600*/  ISETP.GT.AND P2, PT, R55, 0x20, PT ;  /* 0x000000203700780c */ /* 0x000fe40003f44270 */
[----:B------:R-:W-:Y:S02]  /*c610*/  FSEL R60, R36, -INF , P3 ;  /* 0xff800000243c7808 */ /* 0x000fe40001800000 */
[----:B------:R-:W-:Y:S01]  /*c620*/  FMNMX.FTZ R36, R34, R64, !PT ;  /* 0x0000004022247209 */ /* 0x000fe20007810000 */
[----:B------:R-:W-:Y:S01]  /*c630*/  MUFU.TANH R38, R38 ;  /* 0x0000002600267308 */ /* 0x000fe20000002400 */
[----:B------:R-:W-:-:S02]  /*c640*/  FSEL R64, R37, -INF , P2 ;  /* 0xff80000025407808 */ /* 0x000fc40001000000 */
[C---:B------:R-:W-:Y:S02]  /*c650*/  ISETP.GT.AND P3, PT, R55.reuse, 0x21, PT ;  /* 0x000000213700780c */ /* 0x040fe40003f64270 */
[----:B------:R-:W-:Y:S02]  /*c660*/  FMNMX.FTZ R37, R60, R36, !PT ;  /* 0x000000243c257209 */ /* 0x000fe40007810000 */
[C---:B------:R-:W-:Y:S01]  /*c670*/  ISETP.GT.AND P2, PT, R55.reuse, 0x28, PT ;  /* 0x000000283700780c */ /* 0x040fe20003f44270 */
[----:B------:R3:W4:Y:S01]  /*c680*/  MUFU.TANH R36, R68 ;  /* 0x0000004400247308 */ /* 0x0007220000002400 */
[----:B------:R-:W-:Y:S02]  /*c690*/  FSEL R40, R40, -INF , P3 ;  /* 0xff80000028287808 */ /* 0x000fe40001800000 */
[----:B------:R-:W-:Y:S02]  /*c6a0*/  FMNMX.FTZ R37, R64, R37, !PT ;  /* 0x0000002540257209 */ /* 0x000fe40007810000 */
[----:B------:R-:W-:-:S02]  /*c6b0*/  ISETP.GT.AND P3, PT, R55, 0x29, PT ;  /* 0x000000293700780c */ /* 0x000fc40003f64270 */
[----:B------:R-:W-:Y:S01]  /*c6c0*/  FSEL R42, R42, -INF , P2 ;  /* 0xff8000002a2a7808 */ /* 0x000fe20001000000 */
[----:B------:R-:W-:Y:S01]  /*c6d0*/  MUFU.TANH R41, R41 ;  /* 0x0000002900297308 */ /* 0x000fe20000002400 */
[----:B------:R-:W-:Y:S02]  /*c6e0*/  FMNMX.FTZ R65, R40, R37, !PT ;  /* 0x0000002528417209 */ /* 0x000fe40007810000 */
[C---:B------:R-:W-:Y:S02]  /*c6f0*/  ISETP.GT.AND P2, PT, R55.reuse, 0x30, PT ;  /* 0x000000303700780c */ /* 0x040fe40003f44270 */
[----:B------:R-:W-:Y:S02]  /*c700*/  FSEL R44, R44, -INF , P3 ;  /* 0xff8000002c2c7808 */ /* 0x000fe40001800000 */
[----:B------:R-:W-:Y:S01]  /*c710*/  FMNMX.FTZ R65, R42, R65, !PT ;  /* 0x000000412a417209 */ /* 0x000fe20007810000 */
[----:B------:R5:W4:Y:S01]  /*c720*/  MUFU.TANH R37, R69 ;  /* 0x0000004500257308 */ /* 0x000b220000002400 */
[----:B------:R-:W-:-:S02]  /*c730*/  ISETP.GT.AND P3, PT, R55, 0x31, PT ;  /* 0x000000313700780c */ /* 0x000fc40003f64270 */
[----:B------:R-:W-:Y:S02]  /*c740*/  FSEL R45, R45, -INF , P2 ;  /* 0xff8000002d2d7808 */ /* 0x000fe40001000000 */
[----:B------:R-:W-:Y:S02]  /*c750*/  FMNMX.FTZ R65, R44, R65, !PT ;  /* 0x000000412c417209 */ /* 0x000fe40007810000 */
[----:B------:R-:W-:Y:S01]  /*c760*/  ISETP.GT.AND P2, PT, R55, 0x38, PT ;  /* 0x000000383700780c */ /* 0x000fe20003f44270 */
[----:B------:R-:W-:Y:S01]  /*c770*/  MUFU.TANH R46, R46 ;  /* 0x0000002e002e7308 */ /* 0x000fe20000002400 */
[----:B------:R-:W-:Y:S02]  /*c780*/  FSEL R48, R48, -INF , P3 ;  /* 0xff80000030307808 */ /* 0x000fe40001800000 */
[----:B------:R-:W-:Y:S02]  /*c790*/  FMNMX.FTZ R65, R45, R65, !PT ;  /* 0x000000412d417209 */ /* 0x000fe40007810000 */
[----:B------:R-:W-:-:S02]  /*c7a0*/  ISETP.GT.AND P3, PT, R55, 0x39, PT ;  /* 0x000000393700780c */ /* 0x000fc40003f64270 */
[----:B------:R-:W-:Y:S01]  /*c7b0*/  FSEL R50, R50, -INF , P2 ;  /* 0xff80000032327808 */ /* 0x000fe20001000000 */
[----:B------:R-:W-:Y:S01]  /*c7c0*/  MUFU.TANH R49, R49 ;  /* 0x0000003100317308 */ /* 0x000fe20000002400 */
[----:B---3--:R-:W-:Y:S02]  /*c7d0*/  FMNMX.FTZ R68, R48, R65, !PT ;  /* 0x0000004130447209 */ /* 0x008fe40007810000 */
[----:B------:R-:W-:Y:S02]  /*c7e0*/  ISETP.GT.AND P2, PT, R55, 0x40, PT ;  /* 0x000000403700780c */ /* 0x000fe40003f44270 */
[----:B------:R-:W-:Y:S02]  /*c7f0*/  FSEL R65, R51, -INF , P3 ;  /* 0xff80000033417808 */ /* 0x000fe40001800000 */
[----:B------:R-:W-:Y:S01]  /*c800*/  FMNMX.FTZ R51, R50, R68, !PT ;  /* 0x0000004432337209 */ /* 0x000fe20007810000 */
[----:B------:R-:W-:Y:S01]  /*c810*/  MUFU.TANH R52, R52 ;  /* 0x0000003400347308 */ /* 0x000fe20000002400 */
[----:B------:R-:W-:-:S02]  /*c820*/  FSEL R68, R53, -INF , P2 ;  /* 0xff80000035447808 */ /* 0x000fc40001000000 */
[----:B------:R-:W-:Y:S02]  /*c830*/  ISETP.GT.AND P3, PT, R55, 0x41, PT ;  /* 0x000000413700780c */ /* 0x000fe40003f64270 */
[----:B------:R-:W-:Y:S02]  /*c840*/  FMNMX.FTZ R53, R65, R51, !PT ;  /* 0x0000003341357209 */ /* 0x000fe40007810000 */
[----:B------:R-:W-:Y:S01]  /*c850*/  ISETP.GT.AND P2, PT, R55, 0x48, PT ;  /* 0x000000483700780c */ /* 0x000fe20003f44270 */
[----:B------:R3:W3:Y:S01]  /*c860*/  MUFU.TANH R51, R76 ;  /* 0x0000004c00337308 */ /* 0x0006e20000002400 */
[----:B------:R-:W-:Y:S02]  /*c870*/  FSEL R57, R57, -INF , P3 ;  /* 0xff80000039397808 */ /* 0x000fe40001800000 */
[----:B------:R-:W-:Y:S02]  /*c880*/  FMNMX.FTZ R53, R68, R53, !PT ;  /* 0x0000003544357209 */ /* 0x000fe40007810000 */
[----:B------:R-:W-:-:S02]  /*c890*/  ISETP.GT.AND P3, PT, R55, 0x49, PT ;  /* 0x000000493700780c */ /* 0x000fc40003f64270 */
[----:B0-----:R-:W-:Y:S01]  /*c8a0*/  FSEL R58, R58, -INF , P2 ;  /* 0xff8000003a3a7808 */ /* 0x001fe20001000000 */
[----:B------:R-:W-:Y:S01]  /*c8b0*/  MUFU.TANH R56, R56 ;  /* 0x0000003800387308 */ /* 0x000fe20000002400 */
[----:B-----5:R-:W-:Y:S02]  /*c8c0*/  FMNMX.FTZ R69, R57, R53, !PT ;  /* 0x0000003539457209 */ /* 0x020fe40007810000 */
[----:B------:R-:W-:Y:S02]  /*c8d0*/  ISETP.GT.AND P2, PT, R55, 0x50, PT ;  /* 0x000000503700780c */ /* 0x000fe40003f44270 */
[----:B--2---:R-:W-:Y:S02]  /*c8e0*/  FSEL R59, R59, -INF , P3 ;  /* 0xff8000003b3b7808 */ /* 0x004fe40001800000 */
[----:B------:R-:W-:Y:S01]  /*c8f0*/  FMNMX.FTZ R69, R58, R69, !PT ;  /* 0x000000453a457209 */ /* 0x000fe20007810000 */
[----:B------:R0:W2:Y:S01]  /*c900*/  MUFU.TANH R53, R77 ;  /* 0x0000004d00357308 */ /* 0x0000a20000002400 */
[----:B------:R-:W-:-:S02]  /*c910*/  ISETP.GT.AND P3, PT, R55, 0x51, PT ;  /* 0x000000513700780c */ /* 0x000fc40003f64270 */
[----:B-1----:R-:W-:Y:S02]  /*c920*/  FSEL R61, R61, -INF , P2 ;  /* 0xff8000003d3d7808 */ /* 0x002fe40001000000 */
[----:B------:R-:W-:Y:S02]  /*c930*/  FMNMX.FTZ R72, R59, R69, !PT ;  /* 0x000000453b487209 */ /* 0x000fe40007810000 */
[----:B------:R-:W-:Y:S01]  /*c940*/  ISETP.GT.AND P2, PT, R55, 0x58, PT ;  /* 0x000000583700780c */ /* 0x000fe20003f44270 */
[----:B------:R-:W-:Y:S01]  /*c950*/  MUFU.TANH R66, R66 ;  /* 0x0000004200427308 */ /* 0x000fe20000002400 */
[----:B------:R-:W-:Y:S01]  /*c960*/  FSEL R69, R136, -INF , P3 ;  /* 0xff80000088457808 */ /* 0x000fe20001800000 */
[----:B------:R-:W-:Y:S01]  /*c970*/  FMUL.FTZ R136, R84, UR4 ;  /* 0x0000000454887c20 */ /* 0x000fe20008410000 */
[----:B------:R-:W-:Y:S01]  /*c980*/  FMNMX.FTZ R73, R61, R72, !PT ;  /* 0x000000483d497209 */ /* 0x000fe20007810000 */
[----:B------:R-:W-:Y:S01]  /*c990*/  FMUL.FTZ R84, R62, UR4 ;  /* 0x000000043e547c20 */ /* 0x000fe20008410000 */
[----:B------:R-:W-:-:S02]  /*c9a0*/  ISETP.GT.AND P3, PT, R55, 0x59, PT ;  /* 0x000000593700780c */ /* 0x000fc40003f64270 */
[----:B----4-:R-:W-:Y:S01]  /*c9b0*/  FSEL R72, R36, -INF , P2 ;  /* 0xff80000024487808 */ /* 0x010fe20001000000 */
[----:B------:R-:W-:Y:S01]  /*c9c0*/  MUFU.TANH R136, R136 ;  /* 0x0000008800887308 */ /* 0x000fe20000002400 */
[----:B---3--:R-:W-:Y:S02]  /*c9d0*/  FMNMX.FTZ R76, R69, R73, !PT ;  /* 0x00000049454c7209 */ /* 0x008fe40007810000 */
[----:B------:R-:W-:Y:S02]  /*c9e0*/  FSEL R73, R37, -INF , P3 ;  /* 0xff80000025497808 */ /* 0x000fe40001800000 */
[C---:B------:R-:W-:Y:S02]  /*c9f0*/  ISETP.GT.AND P2, PT, R55.reuse, 0x60, PT ;  /* 0x000000603700780c */ /* 0x040fe40003f44270 */
[----:B------:R-:W-:Y:S01]  /*ca00*/  FMNMX.FTZ R37, R72, R76, !PT ;  /* 0x0000004c48257209 */ /* 0x000fe20007810000 */
[----:B------:R2:W1:Y:S01]  /*ca10*/  MUFU.TANH R36, R81 ;  /* 0x0000005100247308 */ /* 0x0004620000002400 */
[----:B------:R-:W-:-:S02]  /*ca20*/  ISETP.GT.AND P3, PT, R55, 0x61, PT ;  /* 0x000000613700780c */ /* 0x000fc40003f64270 */
[----:B------:R-:W-:Y:S01]  /*ca30*/  FSEL R76, R137, -INF , P2 ;  /* 0xff800000894c7808 */ /* 0x000fe20001000000 */
[----:B------:R-:W-:Y:S01]  /*ca40*/  FMUL.FTZ R137, R63, UR4 ;  /* 0x000000043f897c20 */ /* 0x000fe20008410000 */
[----:B------:R-:W-:Y:S02]  /*ca50*/  FMNMX.FTZ R37, R73, R37, !PT ;  /* 0x0000002549257209 */ /* 0x000fe40007810000 */
[----:B------:R-:W-:Y:S01]  /*ca60*/  ISETP.GT.AND P2, PT, R55, 0x68, PT ;  /* 0x000000683700780c */ /* 0x000fe20003f44270 */
[----:B------:R-:W-:Y:S01]  /*ca70*/  MUFU.TANH R84, R84 ;  /* 0x0000005400547308 */ /* 0x000fe20000002400 */
[----:B0-----:R-:W-:Y:S02]  /*ca80*/  FSEL R77, R138, -INF , P3 ;  /* 0xff8000008a4d7808 */ /* 0x001fe40001800000 */
[----:B------:R-:W-:Y:S02]  /*ca90*/  FMNMX.FTZ R37, R76, R37, !PT ;  /* 0x000000254c257209 */ /* 0x000fe40007810000 */
[----:B------:R-:W-:-:S02]  /*caa0*/  FSEL R80, R51, -INF , P2 ;  /* 0xff80000033507808 */ /* 0x000fc40001000000 */
[----:B------:R-:W-:Y:S01]  /*cab0*/  ISETP.GT.AND P3, PT, R55, 0x69, PT ;  /* 0x000000693700780c */ /* 0x000fe20003f64270 */
[----:B------:R-:W-:Y:S01]  /*cac0*/  MUFU.TANH R137, R137 ;  /* 0x0000008900897308 */ /* 0x000fe20000002400 */
[----:B------:R-:W-:Y:S02]  /*cad0*/  FMNMX.FTZ R51, R77, R37, !PT ;  /* 0x000000254d337209 */ /* 0x000fe40007810000 */
[----:B------:R-:W-:Y:S02]  /*cae0*/  ISETP.GT.AND P2, PT, R55, 0x70, PT ;  /* 0x000000703700780c */ /* 0x000fe40003f44270 */
[----:B--2---:R-:W-:Y:S02]  /*caf0*/  FSEL R81, R53, -INF , P3 ;  /* 0xff80000035517808 */ /* 0x004fe40001800000 */
[----:B------:R-:W-:Y:S01]  /*cb00*/  FMNMX.FTZ R51, R80, R51, !PT ;  /* 0x0000003350337209 */ /* 0x000fe20007810000 */
[----:B------:R1:W0:Y:S01]  /*cb10*/  MUFU.TANH R37, R85 ;  /* 0x0000005500257308 */ /* 0x0002220000002400 */
[----:B------:R-:W-:-:S02]  /*cb20*/  ISETP.GT.AND P3, PT, R55, 0x71, PT ;  /* 0x000000713700780c */ /* 0x000fc40003f64270 */
[----:B------:R-:W-:Y:S02]  /*cb30*/  FSEL R62, R139, -INF , P2 ;  /* 0xff8000008b3e7808 */ /* 0x000fe40001000000 */
[----:B------:R-:W-:Y:S02]  /*cb40*/  FMNMX.FTZ R51, R81, R51, !PT ;  /* 0x0000003351337209 */ /* 0x000fe40007810000 */
[C---:B------:R-:W-:Y:S01]  /*cb50*/  ISETP.GT.AND P2, PT, R55.reuse, 0x78, PT ;  /* 0x000000783700780c */ /* 0x040fe20003f44270 */
[----:B------:R-:W2:Y:S01]  /*cb60*/  MUFU.TANH R67, R67 ;  /* 0x0000004300437308 */ /* 0x000ea20000002400 */
[----:B-1----:R-:W-:Y:S01]  /*cb70*/  FSEL R85, R36, -INF , P3 ;  /* 0xff80000024557808 */ /* 0x002fe20001800000 */
[----:B------:R-:W-:Y:S01]  /*cb80*/  VIADD R36, R10, 0x200 ;  /* 0x000002000a247836 */ /* 0x000fe20000000000 */
[----:B------:R-:W-:Y:S02]  /*cb90*/  FMNMX.FTZ R51, R62, R51, !PT ;  /* 0x000000333e337209 */ /* 0x000fe40007810000 */
[C---:B------:R-:W-:Y:S01]  /*cba0*/  ISETP.GT.AND P3, PT, R55.reuse, 0x79, PT ;  /* 0x000000793700780c */ /* 0x040fe20003f64270 */
[----:B------:R-:W-:Y:S01]  /*cbb0*/  VIADD R55, R55, 0x8 ;  /* 0x0000000837377836 */ /* 0x000fe20000000000 */
[----:B------:R-:W-:Y:S01]  /*cbc0*/  FSEL R136, R136, -INF , P2 ;  /* 0xff80000088887808 */ /* 0x000fe20001000000 */
[----:B------:R-:W1:Y:S01]  /*cbd0*/  MUFU.TANH R70, R70 ;  /* 0x0000004600467308 */ /* 0x000e620000002400 */
[----:B------:R-:W-:-:S02]  /*cbe0*/  FMNMX.FTZ R51, R85, R51, !PT ;  /* 0x0000003355337209 */ /* 0x000fc40007810000 */
[----:B0-----:R-:W-:Y:S02]  /*cbf0*/  FSEL R63, R37, -INF , P3 ;  /* 0xff800000253f7808 */ /* 0x001fe40001800000 */
[----:B------:R-:W-:Y:S02]  /*cc00*/  FMNMX.FTZ R37, R136, R51, !PT ;  /* 0x0000003388257209 */ /* 0x000fe40007810000 */
[----:B------:R-:W-:Y:S01]  /*cc10*/  ISETP.GT.AND P3, PT, R55, RZ, PT ;  /* 0x000000ff3700720c */ /* 0x000fe20003f64270 */
[----:B------:R-:W0:Y:S01]  /*cc20*/  MUFU.TANH R71, R71 ;  /* 0x0000004700477308 */ /* 0x000e220000002400 */
[----:B------:R-:W-:Y:S02]  /*cc30*/  FMNMX.FTZ R37, R63, R37, !PT ;  /* 0x000000253f257209 */ /* 0x000fe40007810000 */
[C---:B------:R-:W-:Y:S02]  /*cc40*/  ISETP.GT.AND P4, PT, R55.reuse, 0x1, PT ;  /* 0x000000013700780c */ /* 0x040fe40003f84270 */
[----:B------:R-:W-:Y:S01]  /*cc50*/  FSEL R14, R14, -INF , P3 ;  /* 0xff8000000e0e7808 */ /* 0x000fe20001800000 */
[----:B------:R-:W3:Y:S01]  /*cc60*/  SHFL.BFLY PT, R51, R37, 0x2, 0x1f ;  /* 0x0c401f0025337f89 */ /* 0x000ee200000e0000 */
[----:B------:R-:W-:Y:S01]  /*cc70*/  ISETP.GT.AND P3, PT, R55, 0x8, PT ;  /* 0x000000083700780c */ /* 0x000fe20003f64270 */
[----:B------:R-:W4:Y:S01]  /*cc80*/  MUFU.TANH R74, R74 ;  /* 0x0000004a004a7308 */ /* 0x000f220000002400 */
[----:B------:R-:W-:-:S02]  /*cc90*/  R2UR UR6, R36 ;  /* 0x00000000240672ca */ /* 0x000fc400000e0000 */
[----:B------:R-:W-:Y:S02]  /*cca0*/  FSEL R25, R25, -INF , P3 ;  /* 0xff80000019197808 */ /* 0x000fe40001800000 */
[----:B------:R-:W-:-:S03]  /*ccb0*/  ISETP.GT.AND P3, PT, R55, 0x10, PT ;  /* 0x000000103700780c */ /* 0x000fc60003f64270 */
[----:B------:R5:W4:Y:S01]  /*ccc0*/  MUFU.TANH R36, R75 ;  /* 0x0000004b00247308 */ /* 0x000b220000002400 */
[----:B------:R-:W-:Y:S02]  /*ccd0*/  FSEL R30, R30, -INF , P3 ;  /* 0xff8000001e1e7808 */ /* 0x000fe40001800000 */
[----:B------:R-:W-:-:S04]  /*cce0*/  ISETP.GT.AND P3, PT, R55, 0x18, PT ;  /* 0x000000183700780c */ /* 0x000fc80003f64270 */
[----:B------:R-:W-:Y:S02]  /*ccf0*/  FSEL R33, R33, -INF , P3 ;  /* 0xff80000021217808 */ /* 0x000fe40001800000 */
[----:B------:R-:W-:Y:S01]  /*cd00*/  ISETP.GT.AND P3, PT, R55, 0x20, PT ;  /* 0x000000203700780c */ /* 0x000fe20003f64270 */
[----:B-----5:R-:W-:Y:S01]  /*cd10*/  FMUL.FTZ R75, R79, UR4 ;  /* 0x000000044f4b7c20 */ /* 0x020fe20008410000 */
[----:B------:R-:W-:Y:S01]  /*cd20*/  FMUL.FTZ R79, R83, UR4 ;  /* 0x00000004534f7c20 */ /* 0x000fe20008410000 */
[----:B------:R-:W-:Y:S01]  /*cd30*/  FMUL.FTZ R83, R86, UR4 ;  /* 0x0000000456537c20 */ /* 0x000fe20008410000 */
[----:B------:R-:W-:Y:S01]  /*cd40*/  FSEL R38, R38, -INF , P3 ;  /* 0xff80000026267808 */ /* 0x000fe20001800000 */
[----:B------:R-:W-:Y:S01]  /*cd50*/  FMUL.FTZ R86, R87, UR4 ;  /* 0x0000000457567c20 */ /* 0x000fe20008410000 */
[----:B---3--:R-:W-:Y:S01]  /*cd60*/  FMNMX.FTZ R51, R37, R51, !PT ;  /* 0x0000003325337209 */ /* 0x008fe20007810000 */
[----:B------:R-:W-:Y:S01]  /*cd70*/  MUFU.TANH R75, R75 ;  /* 0x0000004b004b7308 */ /* 0x000fe20000002400 */
[----:B------:R-:W-:-:S02]  /*cd80*/  MOV R37, 0x40000040 ;  /* 0x4000004000257802 */ /* 0x000fc40000000f00 */
[----:B------:R-:W-:Y:S01]  /*cd90*/  ISETP.GT.AND P3, PT, R55, 0x28, PT ;  /* 0x000000283700780c */ /* 0x000fe20003f64270 */
[----:B------:R-:W3:Y:S01]  /*cda0*/  SHFL.BFLY PT, R53, R51, 0x1, 0x1f ;  /* 0x0c201f0033357f89 */ /* 0x000ee200000e0000 */
[----:B------:R-:W-:Y:S01]  /*cdb0*/  R2UR UR7, R37 ;  /* 0x00000000250772ca */ /* 0x000fe200000e0000 */
[----:B------:R-:W-:Y:S01]  /*cdc0*/  FMUL.FTZ R37, R78, UR4 ;  /* 0x000000044e257c20 */ /* 0x000fe20008410000 */
[----:B------:R-:W-:Y:S01]  /*cdd0*/  FMUL.FTZ R78, R82, UR4 ;  /* 0x00000004524e7c20 */ /* 0x000fe20008410000 */
[----:B------:R-:W-:Y:S01]  /*cde0*/  FSEL R41, R41, -INF , P3 ;  /* 0xff80000029297808 */ /* 0x000fe20001800000 */
[----:B------:R-:W-:Y:S01]  /*cdf0*/  MUFU.TANH R79, R79 ;  /* 0x0000004f004f7308 */ /* 0x000fe20000002400 */
[----:B------:R-:W-:-:S04]  /*ce00*/  ISETP.GT.AND P3, PT, R55, 0x30, PT ;  /* 0x000000303700780c */ /* 0x000fc80003f64270 */
[----:B------:R-:W-:Y:S02]  /*ce10*/  FSEL R46, R46, -INF , P3 ;  /* 0xff8000002e2e7808 */ /* 0x000fe40001800000 */
[----:B------:R-:W-:Y:S01]  /*ce20*/  ISETP.GT.AND P3, PT, R55, 0x38, PT ;  /* 0x000000383700780c */ /* 0x000fe20003f64270 */
[----:B------:R-:W5:Y:S01]  /*ce30*/  MUFU.TANH R37, R37 ;  /* 0x0000002500257308 */ /* 0x000f620000002400 */
[----:B------:R-:W-:Y:S02]  /*ce40*/  HGMMA.64x64x16.F32 R88, R132, gdesc[UR4].tnspB, R88, gsb0 ;  /* 0x40e0000484587df0 */ /* 0x000fe40008000858 */
[----:B------:R-:W-:Y:S02]  /*ce50*/  FSEL R49, R49, -INF , P3 ;  /* 0xff80000031317808 */ /* 0x000fe40001800000 */
[----:B------:R-:W-:-:S03]  /*ce60*/  ISETP.GT.AND P3, PT, R55, 0x40, PT ;  /* 0x000000403700780c */ /* 0x000fc60003f64270 */
[----:B------:R-:W5:Y:S01]  /*ce70*/  MUFU.TANH R78, R78 ;  /* 0x0000004e004e7308 */ /* 0x000f620000002400 */
[----:B------:R-:W-:Y:S02]  /*ce80*/  FSEL R54, R54, -INF , P3 ;  /* 0xff80000036367808 */ /* 0x000fe40001800000 */
[----:B---3--:R-:W-:Y:S01]  /*ce90*/  FMNMX.FTZ R53, R51, R53, !PT ;  /* 0x0000003533357209 */ /* 0x008fe20007810000 */
[----:B------:R-:W-:Y:S01]  /*cea0*/  IMAD.U32 R51, RZ, RZ, UR5 ;  /* 0x00000005ff337e24 */ /* 0x000fe2000f8e00ff */
[----:B------:R-:W-:Y:S02]  /*ceb0*/  ISETP.GT.AND P3, PT, R55, 0x48, PT ;  /* 0x000000483700780c */ /* 0x000fe40003f64270 */
[C---:B------:R-:W-:Y:S01]  /*cec0*/  FSETP.NEU.FTZ.AND P2, PT, R53.reuse, -INF , PT ;  /* 0xff8000003500780b */ /* 0x040fe20003f5d000 */
[----:B------:R-:W-:Y:S01]  /*ced0*/  FMUL.FTZ R82, R53, R51 ;  /* 0x0000003335527220 */ /* 0x000fe20000410000 */
[----:B------:R-:W-:Y:S01]  /*cee0*/  FSEL R84, R84, -INF , P3 ;  /* 0xff80000054547808 */ /* 0x000fe20001800000 */
[----:B------:R-:W3:Y:S01]  /*cef0*/  MUFU.TANH R83, R83 ;  /* 0x0000005300537308 */ /* 0x000ee20000002400 */
[----:B------:R-:W-:-:S02]  /*cf00*/  ISETP.GT.AND P3, PT, R55, 0x50, PT ;  /* 0x000000503700780c */ /* 0x000fc40003f64270 */
[----:B------:R-:W-:Y:S02]  /*cf10*/  FSEL R82, R82, RZ, P2 ;  /* 0x000000ff52527208 */ /* 0x000fe40001000000 */
[----:B------:R-:W-:Y:S02]  /*cf20*/  FSEL R66, R66, -INF , P3 ;  /* 0xff80000042427808 */ /* 0x000fe40001800000 */
[----:B------:R-:W-:Y:S01]  /*cf30*/  ISETP.GT.AND P3, PT, R55, 0x58, PT ;  /* 0x000000583700780c */ /* 0x000fe20003f64270 */
[-CC-:B------:R-:W-:Y:S01]  /*cf40*/  FFMA.FTZ R148, R11, R51.reuse, -R82.reuse ;  /* 0x000000330b947223 */ /* 0x180fe20000010852 */
[-CC-:B------:R-:W-:Y:S01]  /*cf50*/  FFMA.FTZ R11, R15, R51.reuse, -R82.reuse ;  /* 0x000000330f0b7223 */ /* 0x180fe20000010852 */
[-CC-:B------:R-:W-:Y:S01]  /*cf60*/  FFMA.FTZ R150, R26, R51.reuse, -R82.reuse ;  /* 0x000000331a967223 */ /* 0x180fe20000010852 */
[-CC-:B------:R-:W-:Y:S01]  /*cf70*/  FFMA.FTZ R15, R28, R51.reuse, -R82.reuse ;  /* 0x000000331c0f7223 */ /* 0x180fe20000010852 */
[----:B------:R-:W-:Y:S01]  /*cf80*/  FSEL R26, R24, -INF , P4 ;  /* 0xff800000181a7808 */ /* 0x000fe20002000000 */
[-CC-:B------:R-:W-:Y:S01]  /*cf90*/  FFMA.FTZ R144, R29, R51.reuse, -R82.reuse ;  /* 0x000000331d907223 */ /* 0x180fe20000010852 */
[----:B------:R-:W-:Y:S01]  /*cfa0*/  FMNMX.FTZ R28, R14, R154, !PT ;  /* 0x0000009a0e1c7209 */ /* 0x000fe20007810000 */
[-CC-:B------:R-:W-:Y:S01]  /*cfb0*/  FFMA.FTZ R24, R32, R51.reuse, -R82.reuse ;  /* 0x0000003320187223 */ /* 0x180fe20000010852 */
[----:B------:R-:W-:Y:S01]  /*cfc0*/  ISETP.GT.AND P4, PT, R55, 0x9, PT ;  /* 0x000000093700780c */ /* 0x000fe20003f84270 */
[-CC-:B------:R-:W-:Y:S01]  /*cfd0*/  FFMA.FTZ R146, R34, R51.reuse, -R82.reuse ;  /* 0x0000003322927223 */ /* 0x180fe20000010852 */
[----:B------:R-:W-:Y:S01]  /*cfe0*/  FMNMX.FTZ R28, R26, R28, !PT ;  /* 0x0000001c1a1c7209 */ /* 0x000fe20007810000 */
[-CC-:B------:R-:W-:Y:S01]  /*cff0*/  FFMA.FTZ R40, R40, R51.reuse, -R82.reuse ;  /* 0x0000003328287223 */ /* 0x180fe20000010852 */
[----:B------:R-:W-:Y:S01]  /*d000*/  FSEL R27, R27, -INF , P4 ;  /* 0xff8000001b1b7808 */ /* 0x000fe20002000000 */
[-CC-:B------:R-:W-:Y:S01]  /*d010*/  FFMA.FTZ R142, R42, R51.reuse, -R82.reuse ;  /* 0x000000332a8e7223 */ /* 0x180fe20000010852 */
[----:B------:R-:W-:Y:S01]  /*d020*/  FMNMX.FTZ R28, R25, R28, !PT ;  /* 0x0000001c191c7209 */ /* 0x000fe20007810000 */
[-CC-:B------:R-:W-:Y:S01]  /*d030*/  FFMA.FTZ R42, R48, R51.reuse, -R82.reuse ;  /* 0x00000033302a7223 */ /* 0x180fe20000010852 */
[----:B------:R-:W-:Y:S01]  /*d040*/  ISETP.GT.AND P4, PT, R55, 0x11, PT ;  /* 0x000000113700780c */ /* 0x000fe20003f84270 */
[----:B------:R-:W3:Y:S01]  /*d050*/  MUFU.TANH R86, R86 ;  /* 0x0000005600567308 */ /* 0x000ee20000002400 */
[----:B------:R-:W-:Y:S01]  /*d060*/  FMNMX.FTZ R28, R27, R28, !PT ;  /* 0x0000001c1b1c7209 */ /* 0x000fe20007810000 */
[-CC-:B------:R-:W-:Y:S01]  /*d070*/  FFMA.FTZ R138, R50, R51.reuse, -R82.reuse ;  /* 0x00000033328a7223 */ /* 0x180fe20000010852 */
[----:B------:R-:W-:Y:S01]  /*d080*/  FSEL R31, R31, -INF , P4 ;  /* 0xff8000001f1f7808 */ /* 0x000fe20002000000 */
[-CC-:B------:R-:W-:Y:S01]  /*d090*/  FFMA.FTZ R50, R59, R51.reuse, -R82.reuse ;  /* 0x000000333b327223 */ /* 0x180fe20000010852 */
[----:B------:R-:W-:Y:S01]  /*d0a0*/  FMNMX.FTZ R29, R30, R28, !PT ;  /* 0x0000001c1e1d7209 */ /* 0x000fe20007810000 */
[--C-:B------:R-:W-:Y:S01]  /*d0b0*/  FFMA.FTZ R59, R72, R51, -R82.reuse ;  /* 0x00000033483b7223 */ /* 0x100fe20000010852 */
[----:B------:R-:W-:Y:S01]  /*d0c0*/  ISETP.GT.AND P4, PT, R55, 0x19, PT ;  /* 0x000000193700780c */ /* 0x000fe20003f84270 */
[----:B------:R-:W-:Y:S01]  /*d0d0*/  MUFU.EX2 R148, R148 ;  /* 0x0000009400947308 */ /* 0x000fe20000000800 */
[----:B------:R-:W-:Y:S01]  /*d0e0*/  FMNMX.FTZ R32, R31, R29, !PT ;  /* 0x0000001d1f207209 */ /* 0x000fe20007810000 */
[-CC-:B------:R-:W-:Y:S01]  /*d0f0*/  FFMA.FTZ R60, R60, R51.reuse, -R82.reuse ;  /* 0x000000333c3c7223 */ /* 0x180fe20000010852 */
[----:B------:R-:W-:Y:S01]  /*d100*/  FSEL R29, R35, -INF , P4 ;  /* 0xff800000231d7808 */ /* 0x000fe20002000000 */
[-CC-:B------:R-:W-:Y:S01]  /*d110*/  FFMA.FTZ R140, R64, R51.reuse, -R82.reuse ;  /* 0x00000033408c7223 */ /* 0x180fe20000010852 */
[----:B------:R-:W-:Y:S01]  /*d120*/  FMNMX.FTZ R32, R33, R32, !PT ;  /* 0x0000002021207209 */ /* 0x000fe20007810000 */
[-CC-:B------:R-:W-:Y:S01]  /*d130*/  FFMA.FTZ R44, R44, R51.reuse, -R82.reuse ;  /* 0x000000332c2c7223 */ /* 0x180fe20000010852 */
[----:B------:R-:W-:Y:S01]  /*d140*/  ISETP.GT.AND P4, PT, R55, 0x21, PT ;  /* 0x000000213700780c */ /* 0x000fe20003f84270 */
[----:B------:R-:W-:Y:S01]  /*d150*/  MUFU.EX2 R11, R11 ;  /* 0x0000000b000b7308 */ /* 0x000fe20000000800 */
[----:B------:R-:W-:Y:S01]  /*d160*/  FMNMX.FTZ R32, R29, R32, !PT ;  /* 0x000000201d207209 */ /* 0x000fe20007810000 */
[-CC-:B------:R-:W-:Y:S01]  /*d170*/  FFMA.FTZ R64, R77, R51.reuse, -R82.reuse ;  /* 0x000000334d407223 */ /* 0x180fe20000010852 */
[----:B------:R-:W-:Y:S01]  /*d180*/  FSEL R39, R39, -INF , P4 ;  /* 0xff80000027277808 */ /* 0x000fe20002000000 */
[-CC-:B------:R-:W-:Y:S01]  /*d190*/  FFMA.FTZ R136, R136, R51.reuse, -R82.reuse ;  /* 0x0000003388887223 */ /* 0x180fe20000010852 */
[----:B------:R-:W-:Y:S01]  /*d1a0*/  FMNMX.FTZ R34, R38, R32, !PT ;  /* 0x0000002026227209 */ /* 0x000fe20007810000 */
[----:B------:R-:W-:Y:S01]  /*d1b0*/  FFMA.FTZ R63, R63, R51, -R82 ;  /* 0x000000333f3f7223 */ /* 0x000fe20000010852 */
[----:B------:R-:W-:Y:S01]  /*d1c0*/  ISETP.GT.AND P4, PT, R55, 0x29, PT ;  /* 0x000000293700780c */ /* 0x000fe20003f84270 */
[----:B------:R2:W-:Y:S01]  /*d1d0*/  MUFU.EX2 R32, R40 ;  /* 0x0000002800207308 */ /* 0x0005e20000000800 */
[----:B------:R-:W-:-:S02]  /*d1e0*/  FMNMX.FTZ R34, R39, R34, !PT ;  /* 0x0000002227227209 */ /* 0x000fc40007810000 */
[----:B------:R-:W-:Y:S02]  /*d1f0*/  FSEL R43, R43, -INF , P4 ;  /* 0xff8000002b2b7808 */ /* 0x000fe40002000000 */
[----:B------:R-:W-:Y:S02]  /*d200*/  FMNMX.FTZ R34, R41, R34, !PT ;  /* 0x0000002229227209 */ /* 0x000fe40007810000 */
[----:B------:R-:W-:Y:S01]  /*d210*/  ISETP.GT.AND P4, PT, R55, 0x31, PT ;  /* 0x000000313700780c */ /* 0x000fe20003f84270 */
[----:B------:R-:W-:Y:S01]  /*d220*/  MUFU.EX2 R150, R150 ;  /* 0x0000009600967308 */ /* 0x000fe20000000800 */
[----:B------:R-:W-:Y:S01]  /*d230*/  FMNMX.FTZ R34, R43, R34, !PT ;  /* 0x000000222b227209 */ /* 0x000fe20007810000 */
[-CC-:B--2---:R-:W-:Y:S01]  /*d240*/  FFMA.FTZ R40, R45, R51.reuse, -R82.reuse ;  /* 0x000000332d287223 */ /* 0x184fe20000010852 */
[----:B------:R-:W-:Y:S01]  /*d250*/  FSEL R47, R47, -INF , P4 ;  /* 0xff8000002f2f7808 */ /* 0x000fe20002000000 */
[----:B------:R-:W-:Y:S01]  /*d260*/  FFMA.FTZ R45, R57, R51, -R82 ;  /* 0x00000033392d7223 */ /* 0x000fe20000010852 */
[----:B------:R-:W-:Y:S01]  /*d270*/  FMNMX.FTZ R35, R46, R34, !PT ;  /* 0x000000222e237209 */ /* 0x000fe20007810000 */
[----:B------:R-:W-:-:S02]  /*d280*/  WARPGROUP.DEPBAR.LE gsb0, 0x0 ;  /* 0x00008000000079c5 */ /* 0x000fc40000010000 */
[----:B------:R-:W-:Y:S01]  /*d290*/  ISETP.GT.AND P4, PT, R55, 0x39, PT ;  /* 0x000000393700780c */ /* 0x000fe20003f84270 */
[--C-:B------:R-:W-:Y:S01]  /*d2a0*/  FFMA.FTZ R132, R68, R51, -R82.reuse ;  /* 0x0000003344847223 */ /* 0x100fe20000010852 */
[----:B------:R-:W-:Y:S01]  /*d2b0*/  FMNMX.FTZ R35, R47, R35, !PT ;  /* 0x000000232f237209 */ /* 0x000fe20007810000 */
[--C-:B------:R-:W-:Y:S01]  /*d2c0*/  FFMA.FTZ R134, R58, R51, -R82.reuse ;  /* 0x000000333a867223 */ /* 0x100fe20000010852 */
[----:B------:R-:W-:Y:S01]  /*d2d0*/  FSEL R52, R52, -INF , P4 ;  /* 0xff80000034347808 */ /* 0x000fe20002000000 */
[----:B------:R-:W-:Y:S01]  /*d2e0*/  WARPGROUP.ARRIVE ;  /* 0x00000000000079c5 */ /* 0x000fe20000000000 */
[----:B------:R-:W-:Y:S01]  /*d2f0*/  FMNMX.FTZ R35, R49, R35, !PT ;  /* 0x0000002331237209 */ /* 0x000fe20007810000 */
[----:B------:R-:W-:Y:S01]  /*d300*/  FFMA.FTZ R58, R69, R51, -R82 ;  /* 0x00000033453a7223 */ /* 0x000fe20000010852 */
[----:B------:R-:W-:-:S03]  /*d310*/  ISETP.GT.AND P4, PT, R55, 0x41, PT ;  /* 0x000000413700780c */ /* 0x000fc60003f84270 */
[----:B------:R-:W2:Y:S01]  /*d320*/  S2R R135, SR_TID.X ;  /* 0x0000000000877919 */ /* 0x000ea20000002100 */
[----:B------:R-:W-:Y:S01]  /*d330*/  FMNMX.FTZ R35, R52, R35, !PT ;  /* 0x0000002334237209 */ /* 0x000fe20007810000 */
[----:B------:R-:W-:Y:S01]  /*d340*/  MUFU.EX2 R15, R15 ;  /* 0x0000000f000f7308 */ /* 0x000fe20000000800 */
[----:B------:R-:W-:Y:S02]  /*d350*/  FSEL R56, R56, -INF , P4 ;  /* 0xff80000038387808 */ /* 0x000fe40002000000 */
[----:B------:R-:W-:Y:S02]  /*d360*/  FMNMX.FTZ R35, R54, R35, !PT ;  /* 0x0000002336237209 */ /* 0x000fe40007810000 */
[----:B------:R-:W-:Y:S02]  /*d370*/  ISETP.GT.AND P4, PT, R55, 0x49, PT ;  /* 0x000000493700780c */ /* 0x000fe40003f84270 */
[----:B------:R-:W-:Y:S01]  /*d380*/  FMNMX.FTZ R35, R56, R35, !PT ;  /* 0x0000002338237209 */ /* 0x000fe20007810000 */
[----:B------:R-:W-:Y:S01]  /*d390*/  MUFU.EX2 R144, R144 ;  /* 0x0000009000907308 */ /* 0x000fe20000000800 */
[----:B------:R-:W-:-:S02]  /*d3a0*/  FSEL R137, R137, -INF , P4 ;  /* 0xff80000089897808 */ /* 0x000fc40002000000 */
[----:B------:R-:W-:Y:S02]  /*d3b0*/  FMNMX.FTZ R35, R84, R35, !PT ;  /* 0x0000002354237209 */ /* 0x000fe40007810000 */
[----:B------:R-:W-:Y:S02]  /*d3c0*/  ISETP.GT.AND P4, PT, R55, 0x51, PT ;  /* 0x000000513700780c */ /* 0x000fe40003f84270 */
[----:B------:R-:W-:Y:S01]  /*d3d0*/  FMNMX.FTZ R35, R137, R35, !PT ;  /* 0x0000002389237209 */ /* 0x000fe20007810000 */
[----:B------:R-:W-:Y:S01]  /*d3e0*/  MUFU.EX2 R24, R24 ;  /* 0x0000001800187308 */ /* 0x000fe20000000800 */
[----:B------:R-:W-:Y:S02]  /*d3f0*/  FSEL R67, R67, -INF , P4 ;  /* 0xff80000043437808 */ /* 0x000fe40002000000 */
[----:B------:R-:W-:Y:S02]  /*d400*/  FMNMX.FTZ R35, R66, R35, !PT ;  /* 0x0000002342237209 */ /* 0x000fe40007810000 */
[----:B------:R-:W-:-:S02]  /*d410*/  ISETP.GT.AND P4, PT, R55, 0x59, PT ;  /* 0x000000593700780c */ /* 0x000fc40003f84270 */
[----:B-1----:R-:W-:Y:S01]  /*d420*/  FSEL R70, R70, -INF , P3 ;  /* 0xff80000046467808 */ /* 0x002fe20001800000 */
[----:B------:R-:W-:Y:S01]  /*d430*/  MUFU.EX2 R146, R146 ;  /* 0x0000009200927308 */ /* 0x000fe20000000800 */
[----:B------:R-:W-:Y:S02]  /*d440*/  FMNMX.FTZ R35, R67, R35, !PT ;  /* 0x0000002343237209 */ /* 0x000fe40007810000 */
[----:B------:R-:W-:Y:S02]  /*d450*/  ISETP.GT.AND P3, PT, R55, 0x60, PT ;  /* 0x000000603700780c */ /* 0x000fe40003f64270 */
[----:B0-----:R-:W-:Y:S02]  /*d460*/  FSEL R71, R71, -INF , P4 ;  /* 0xff80000047477808 */ /* 0x001fe40002000000 */
[----:B------:R-:W-:Y:S01]  /*d470*/  FMNMX.FTZ R35, R70, R35, !PT ;  /* 0x0000002346237209 */ /* 0x000fe20007810000 */
[----:B------:R0:W-:Y:S01]  /*d480*/  MUFU.EX2 R28, R60 ;  /* 0x0000003c001c7308 */ /* 0x0001e20000000800 */
[----:B------:R-:W-:-:S02]  /*d490*/  ISETP.GT.AND P4, PT, R55, 0x61, PT ;  /* 0x000000613700780c */ /* 0x000fc40003f84270 */
[----:B----4-:R-:W-:Y:S02]  /*d4a0*/  FSEL R74, R74, -INF , P3 ;  /* 0xff8000004a4a7808 */ /* 0x010fe40001800000 */
[----:B------:R-:W-:Y:S02]  /*d4b0*/  FMNMX.FTZ R35, R71, R35, !PT ;  /* 0x0000002347237209 */ /* 0x000fe40007810000 */
[----:B------:R-:W-:Y:S01]  /*d4c0*/  ISETP.GT.AND P3, PT, R55, 0x68, PT ;  /* 0x000000683700780c */ /* 0x000fe20003f64270 */
[----:B------:R-:W-:Y:S01]  /*d4d0*/  MUFU.EX2 R140, R140 ;  /* 0x0000008c008c7308 */ /* 0x000fe20000000800 */
[----:B------:R-:W-:Y:S01]  /*d4e0*/  FSEL R48, R36, -INF , P4 ;  /* 0xff80000024307808 */ /* 0x000fe20002000000 */
[----:B------:R-:W-:Y:S01]  /*d4f0*/  VIADD R36, R10, 0x280 ;  /* 0x000002800a247836 */ /* 0x000fe20000000000 */
[----:B------:R-:W-:Y:S01]  /*d500*/  FMNMX.FTZ R35, R74, R35, !PT ;  /* 0x000000234a237209 */ /* 0x000fe20007810000 */
[----:B0-----:R-:W-:Y:S01]  /*d510*/  FFMA.FTZ R60, R73, R51, -R82 ;  /* 0x00000033493c7223 */ /* 0x001fe20000010852 */
[----:B------:R-:W-:-:S02]  /*d520*/  ISETP.GT.AND P4, PT, R55, 0x69, PT ;  /* 0x000000693700780c */ /* 0x000fc40003f84270 */
[----:B-----5:R-:W-:Y:S01]  /*d530*/  FSEL R57, R37, -INF , P3 ;  /* 0xff80000025397808 */ /* 0x020fe20001800000 */
[----:B------:R-:W-:Y:S01]  /*d540*/  MUFU.EX2 R142, R142 ;  /* 0x0000008e008e7308 */ /* 0x000fe20000000800 */
[----:B------:R-:W-:Y:S02]  /*d550*/  FMNMX.FTZ R35, R48, R35, !PT ;  /* 0x0000002330237209 */ /* 0x000fe40007810000 */
[----:B------:R-:W-:Y:S02]  /*d560*/  ISETP.GT.AND P3, PT, R55, 0x70, PT ;  /* 0x000000703700780c */ /* 0x000fe40003f64270 */
[----:B------:R-:W-:Y:S02]  /*d570*/  FSEL R75, R75, -INF , P4 ;  /* 0xff8000004b4b7808 */ /* 0x000fe40002000000 */
[----:B------:R-:W-:Y:S01]  /*d580*/  FMNMX.FTZ R35, R57, R35, !PT ;  /* 0x0000002339237209 */ /* 0x000fe20007810000 */
[----:B------:R0:W-:Y:S01]  /*d590*/  MUFU.EX2 R34, R44 ;  /* 0x0000002c00227308 */ /* 0x0001e20000000800 */
[----:B------:R-:W-:-:S02]  /*d5a0*/  ISETP.GT.AND P4, PT, R55, 0x71, PT ;  /* 0x000000713700780c */ /* 0x000fc40003f84270 */
[----:B------:R-:W-:Y:S02]  /*d5b0*/  FSEL R78, R78, -INF , P3 ;  /* 0xff8000004e4e7808 */ /* 0x000fe40001800000 */
[----:B------:R-:W-:Y:S02]  /*d5c0*/  FMNMX.FTZ R35, R75, R35, !PT ;  /* 0x000000234b237209 */ /* 0x000fe40007810000 */
[----:B------:R-:W-:Y:S01]  /*d5d0*/  ISETP.GT.AND P3, PT, R55, 0x78, PT ;  /* 0x000000783700780c */ /* 0x000fe20003f64270 */
[----:B------:R-:W-:Y:S01]  /*d5e0*/  MUFU.EX2 R40, R40 ;  /* 0x0000002800287308 */ /* 0x000fe20000000800 */
[----:B------:R-:W-:Y:S01]  /*d5f0*/  FSEL R79, R79, -INF , P4 ;  /* 0xff8000004f4f7808 */ /* 0x000fe20002000000 */
[--C-:B0-----:R-:W-:Y:S01]  /*d600*/  FFMA.FTZ R44, R65, R51, -R82.reuse ;  /* 0x00000033412c7223 */ /* 0x101fe20000010852 */
[----:B------:R-:W-:Y:S01]  /*d610*/  FMNMX.FTZ R35, R78, R35, !PT ;  /* 0x000000234e237209 */ /* 0x000fe20007810000 */
[-CC-:B------:R-:W-:Y:S01]  /*d620*/  FFMA.FTZ R65, R80, R51.reuse, -R82.reuse ;  /* 0x0000003350417223 */ /* 0x180fe20000010852 */
[----:B------:R-:W-:Y:S01]  /*d630*/  ISETP.GT.AND P4, PT, R55, 0x79, PT ;  /* 0x000000793700780c */ /* 0x000fe20003f84270 */
[--C-:B------:R-:W-:Y:S01]  /*d640*/  FFMA.FTZ R55, R61, R51, -R82.reuse ;  /* 0x000000333d377223 */ /* 0x100fe20000010852 */
[----:B---3--:R-:W-:Y:S01]  /*d650*/  FSEL R83, R83, -INF , P3 ;  /* 0xff80000053537808 */ /* 0x008fe20001800000 */
[----:B------:R-:W-:Y:S01]  /*d660*/  MUFU.EX2 R42, R42 ;  /* 0x0000002a002a7308 */ /* 0x000fe20000000800 */
[----:B------:R-:W-:Y:S01]  /*d670*/  FMNMX.FTZ R35, R79, R35, !PT ;  /* 0x000000234f237209 */ /* 0x000fe20007810000 */
[----:B------:R-:W-:Y:S01]  /*d680*/  FFMA.FTZ R61, R76, R51, -R82 ;  /* 0x000000334c3d7223 */ /* 0x000fe20000010852 */
[----:B------:R-:W-:-:S02]  /*d690*/  FSEL R86, R86, -INF , P4 ;  /* 0xff80000056567808 */ /* 0x000fc40002000000 */
[----:B------:R-:W-:Y:S02]  /*d6a0*/  FMNMX.FTZ R35, R83, R35, !PT ;  /* 0x0000002353237209 */ /* 0x000fe40007810000 */
[----:B------:R-:W-:Y:S01]  /*d6b0*/  R2UR UR6, R36 ;  /* 0x00000000240672ca */ /* 0x000fe200000e0000 */
[----:B------:R-:W-:Y:S01]  /*d6c0*/  MUFU.EX2 R138, R138 ;  /* 0x0000008a008a7308 */ /* 0x000fe20000000800 */
[----:B------:R-:W-:Y:S01]  /*d6d0*/  FMNMX.FTZ R35, R86, R35, !PT ;  /* 0x0000002356237209 */ /* 0x000fe20007810000 */
[-C--:B------:R-:W-:Y:S01]  /*d6e0*/  FFMA.FTZ R36, R81, R51.reuse, -R82 ;  /* 0x0000003351247223 */ /* 0x080fe20000010852 */
[----:B------:R-:W-:Y:S02]  /*d6f0*/  FSEL R69, R53, RZ, P2 ;  /* 0x000000ff35457208 */ /* 0x000fe40001000000 */
[----:B--2---:R-:W-:Y:S01]  /*d700*/  SHF.R.U32.HI R87, RZ, 0x7, R135 ;  /* 0x00000007ff577819 */ /* 0x004fe20000011687 */
[----:B------:R-:W0:Y:S02]  /*d710*/  SHFL.BFLY PT, R37, R35, 0x2, 0x1f ;  /* 0x0c401f0023257f89 */ /* 0x000e2400000e0000 */
[----:B------:R-:W-:Y:S01]  /*d720*/  FADD.FTZ R69, -R69, R21 ;  /* 0x0000001545457221 */ /* 0x000fe20000010100 */
[----:B------:R-:W-:Y:S03]  /*d730*/  MUFU.EX2 R44, R44 ;  /* 0x0000002c002c7308 */ /* 0x000fe60000000800 */
[----:B------:R-:W-:-:S05]  /*d740*/  FMUL.FTZ R21, R69, R51 ;  /* 0x0000003345157220 */ /* 0x000fca0000410000 */
[----:B------:R-:W-:Y:S08]  /*d750*/  MUFU.EX2 R132, R132 ;  /* 0x0000008400847308 */ /* 0x000ff00000000800 */
[----:B------:R-:W1:Y:S01]  /*d760*/  MUFU.EX2 R21, R21 ;  /* 0x0000001500157308 */ /* 0x000e620000000800 */
[----:B0-----:R-:W-:Y:S02]  /*d770*/  FMNMX.FTZ R35, R35, R37, !PT ;  /* 0x0000002523237209 */ /* 0x001fe40007810000 */
[----:B------:R-:W-:-:S05]  /*d780*/  MOV R37, 0x40000040 ;  /* 0x4000004000257802 */ /* 0x000fca0000000f00 */
[----:B------:R-:W-:Y:S01]  /*d790*/  MUFU.EX2 R45, R45 ;  /* 0x0000002d002d7308 */ /* 0x000fe20000000800 */
[----:B------:R-:W0:Y:S01]  /*d7a0*/  SHFL.BFLY PT, R68, R35, 0x1, 0x1f ;  /* 0x0c201f0023447f89 */ /* 0x000e2200000e0000 */
[----:B------:R-:W-:Y:S01]  /*d7b0*/  R2UR UR7, R37 ;  /* 0x00000000250772ca */ /* 0x000fe200000e0000 */
[-CC-:B------:R-:W-:Y:S01]  /*d7c0*/  FFMA.FTZ R37, R62, R51.reuse, -R82.reuse ;  /* 0x000000333e257223 */ /* 0x180fe20000010852 */
[----:B------:R-:W-:-:S04]  /*d7d0*/  FFMA.FTZ R62, R85, R51, -R82 ;  /* 0x00000033553e7223 */ /* 0x000fc80000010852 */
[----:B------:R-:W-:Y:S01]  /*d7e0*/  MUFU.EX2 R134, R134 ;  /* 0x0000008600867308 */ /* 0x000fe20000000800 */
[----:B-1----:R-:W-:-:S04]  /*d7f0*/  FFMA.FTZ R3, R21, R3, R148 ;  /* 0x0000000315037223 */ /* 0x002fc80000010094 */
[----:B------:R-:W-:Y:S02]  /*d800*/  FADD.FTZ R3, R11, R3 ;  /* 0x000000030b037221 */ /* 0x000fe40000010000 */
[----:B------:R-:W-:Y:S01]  /*d810*/  HGMMA.64x64x16.F32 R88, R128, gdesc[UR4].tnspB, R88, gsb0 ;  /* 0x40e0000480587df0 */ /* 0x000fe20008000858 */
[----:B------:R-:W-:Y:S08]  /*d820*/  MUFU.EX2 R50, R50 ;  /* 0x0000003200327308 */ /* 0x000ff00000000800 */
[----:B------:R-:W-:Y:S01]  /*d830*/  MUFU.EX2 R55, R55 ;  /* 0x0000003700377308 */ /* 0x000fe20000000800 */
[----:B0-----:R-:W-:-:S04]  /*d840*/  FMNMX.FTZ R35, R35, R68, !PT ;  /* 0x0000004423237209 */ /* 0x001fc80007810000 */
[C---:B------:R-:W-:Y:S01]  /*d850*/  FSETP.NEU.FTZ.AND P2, PT, R35.reuse, -INF , PT ;  /* 0xff8000002300780b */ /* 0x040fe20003f5d000 */
[----:B------:R-:W-:Y:S02]  /*d860*/  FMUL.FTZ R72, R35, R51 ;  /* 0x0000003323487220 */ /* 0x000fe40000410000 */
[----:B------:R-:W-:Y:S03]  /*d870*/  MUFU.EX2 R58, R58 ;  /* 0x0000003a003a7308 */ /* 0x000fe60000000800 */
[----:B------:R-:W-:-:S05]  /*d880*/  FSEL R72, R72, RZ, P2 ;  /* 0x000000ff48487208 */ /* 0x000fca0001000000 */
[-CC-:B------:R-:W-:Y:S01]  /*d890*/  FFMA.FTZ R139, R49, R51.reuse, -R72.reuse ;  /* 0x00000033318b7223 */ /* 0x180fe20000010848 */
[-CC-:B------:R-:W-:Y:S01]  /*d8a0*/  FFMA.FTZ R149, R14, R51.reuse, -R72.reuse ;  /* 0x000000330e957223 */ /* 0x180fe20000010848 */
[----:B------:R-:W2:Y:S01]  /*d8b0*/  LDL R49, [R1+0xc] ;  /* 0x00000c0001317983 */ /* 0x000ea20000100800 */
[-CC-:B------:R-:W-:Y:S01]  /*d8c0*/  FFMA.FTZ R151, R25, R51.reuse, -R72.reuse ;  /* 0x0000003319977223 */ /* 0x180fe20000010848 */
[-CC-:B------:R-:W-:Y:S01]  /*d8d0*/  FFMA.FTZ R14, R26, R51.reuse, -R72.reuse ;  /* 0x000000331a0e7223 */ /* 0x180fe20000010848 */
[-CC-:B------:R-:W-:Y:S01]  /*d8e0*/  FFMA.FTZ R25, R27, R51.reuse, -R72.reuse ;  /* 0x000000331b197223 */ /* 0x180fe20000010848 */
[----:B------:R-:W-:Y:S01]  /*d8f0*/  VIADD R26, R10, 0x300 ;  /* 0x000003000a1a7836 */ /* 0x000fe20000000000 */
[----:B------:R-:W-:Y:S01]  /*d900*/  MUFU.EX2 R149, R149 ;  /* 0x0000009500957308 */ /* 0x000fe20000000800 */
[----:B------:R-:W-:Y:S02]  /*d910*/  IMAD.MOV.U32 R27, RZ, RZ, 0x40000040 ;  /* 0x40000040ff1b7424 */ /* 0x000fe400078e00ff */
[-CC-:B------:R-:W-:Y:S01]  /*d920*/  FFMA.FTZ R145, R30, R51.reuse, -R72.reuse ;  /* 0x000000331e917223 */ /* 0x180fe20000010848 */
[-CC-:B------:R-:W-:Y:S01]  /*d930*/  FFMA.FTZ R30, R31, R51.reuse, -R72.reuse ;  /* 0x000000331f1e7223 */ /* 0x180fe20000010848 */
[----:B------:R-:W-:Y:S01]  /*d940*/  R2UR UR6, R26 ;  /* 0x000000001a0672ca */ /* 0x000fe200000e0000 */
[----:B------:R-:W-:Y:S01]  /*d950*/  VIADD R26, R10, 0x380 ;  /* 0x000003800a1a7836 */ /* 0x000fe20000000000 */
[----:B------:R-:W-:Y:S01]  /*d960*/  R2UR UR7, R27 ;  /* 0x000000001b0772ca */ /* 0x000fe200000e0000 */
[-CC-:B------:R-:W-:Y:S01]  /*d970*/  FFMA.FTZ R147, R33, R51.reuse, -R72.reuse ;  /* 0x0000003321937223 */ /* 0x180fe20000010848 */
[----:B------:R-:W-:Y:S01]  /*d980*/  FSEL R27, R35, RZ, P2 ;  /* 0x000000ff231b7208 */ /* 0x000fe20001000000 */
[----:B------:R-:W-:Y:S01]  /*d990*/  MUFU.EX2 R14, R14 ;  /* 0x0000000e000e7308 */ /* 0x000fe20000000800 */
[-CC-:B------:R-:W-:Y:S01]  /*d9a0*/  FFMA.FTZ R33, R43, R51.reuse, -R72.reuse ;  /* 0x000000332b217223 */ /* 0x180fe20000010848 */
[-CC-:B------:R-:W-:Y:S01]  /*d9b0*/  FFMA.FTZ R141, R38, R51.reuse, -R72.reuse ;  /* 0x00000033268d7223 */ /* 0x180fe20000010848 */
[-C--:B------:R-:W-:Y:S01]  /*d9c0*/  FFMA.FTZ R38, R46, R51.reuse, -R72 ;  /* 0x000000332e267223 */ /* 0x080fe20000010848 */
[----:B------:R-:W-:Y:S01]  /*d9d0*/  FADD.FTZ R10, -R27, R154 ;  /* 0x0000009a1b0a7221 */ /* 0x000fe20000010100 */
[----:B------:R-:W-:Y:S01]  /*d9e0*/  MOV R27, 0x40000040 ;  /* 0x40000040001b7802 */ /* 0x000fe20000000f00 */
[-CC-:B------:R-:W-:Y:S01]  /*d9f0*/  FFMA.FTZ R29, R29, R51.reuse, -R72.reuse ;  /* 0x000000331d1d7223 */ /* 0x180fe20000010848 */
[----:B------:R-:W-:Y:S01]  /*da00*/  ISETP.GE.U32.AND P2, PT, R135, 0x180, PT ;  /* 0x000001808700780c */ /* 0x000fe20003f46070 */
[-C--:B------:R-:W-:Y:S01]  /*da10*/  FMUL.FTZ R10, R10, R51.reuse ;  /* 0x000000330a0a7220 */ /* 0x080fe20000410000 */
[----:B------:R-:W-:Y:S01]  /*da20*/  MUFU.EX2 R151, R151 ;  /* 0x0000009700977308 */ /* 0x000fe20000000800 */
[-CC-:B------:R-:W-:Y:S01]  /*da30*/  FFMA.FTZ R31, R39, R51.reuse, -R72.reuse ;  /* 0x00000033271f7223 */ /* 0x180fe20000010848 */
[-CC-:B------:R-:W-:Y:S01]  /*da40*/  FFMA.FTZ R143, R41, R51.reuse, -R72.reuse ;  /* 0x00000033298f7223 */ /* 0x180fe20000010848 */
[-CC-:B------:R-:W-:Y:S01]  /*da50*/  FFMA.FTZ R39, R47, R51.reuse, -R72.reuse ;  /* 0x000000332f277223 */ /* 0x180fe20000010848 */
[-CC-:B------:R-:W-:Y:S01]  /*da60*/  FFMA.FTZ R41, R52, R51.reuse, -R72.reuse ;  /* 0x0000003334297223 */ /* 0x180fe20000010848 */
[----:B------:R-:W-:-:S03]  /*da70*/  FFMA.FTZ R133, R54, R51, -R72 ;  /* 0x0000003336857223 */ /* 0x000fc60000010848 */
[----:B------:R-:W0:Y:S08]  /*da80*/  MUFU.EX2 R10, R10 ;  /* 0x0000000a000a7308 */ /* 0x000e300000000800 */
[----:B------:R-:W1:Y:S08]  /*da90*/  MUFU.EX2 R25, R25 ;  /* 0x0000001900197308 */ /* 0x000e700000000800 */
[----:B------:R-:W3:Y:S01]  /*daa0*/  MUFU.EX2 R145, R145 ;  /* 0x0000009100917308 */ /* 0x000ee20000000800 */
[----:B------:R-:W-:-:S02]  /*dab0*/  WARPGROUP.DEPBAR.LE gsb0, 0x0 ;  /* 0x00008000000079c5 */ /* 0x000fc40000010000 */
[----:B------:R-:W-:-:S05]  /*dac0*/  WARPGROUP.ARRIVE ;  /* 0x00000000000079c5 */ /* 0x000fca0000000000 */
[----:B------:R-:W4:Y:S01]  /*dad0*/  MUFU.EX2 R30, R30 ;  /* 0x0000001e001e7308 */ /* 0x000f220000000800 */
[----:B------:R-:W-:Y:S01]  /*dae0*/  HGMMA.64x64x16.F32 R88, R124, gdesc[UR4].tnspB, R88, gsb0 ;  /* 0x40e000047c587df0 */ /* 0x000fe20008000858 */
[----:B------:R-:W-:Y:S01]  /*daf0*/  R2UR UR6, R26 ;  /* 0x000000001a0672ca */ /* 0x000fe200000e0000 */
[----:B------:R-:W-:Y:S01]  /*db00*/  FADD.FTZ R26, R150, R3 ;  /* 0x00000003961a7221 */ /* 0x000fe20000010000 */
[----:B------:R-:W-:Y:S01]  /*db10*/  R2UR UR7, R27 ;  /* 0x000000001b0772ca */ /* 0x000fe200000e0000 */
[----:B------:R-:W-:-:S03]  /*db20*/  VIADD R3, R87, 0x9 ;  /* 0x0000000957037836 */ /* 0x000fc60000000000 */
[----:B------:R-:W5:Y:S01]  /*db30*/  MUFU.EX2 R147, R147 ;  /* 0x0000009300937308 */ /* 0x000f620000000800 */
[----:B------:R-:W-:-:S04]  /*db40*/  FADD.FTZ R27, R15, R26 ;  /* 0x0000001a0f1b7221 */ /* 0x000fc80000010000 */
[----:B------:R-:W-:-:S03]  /*db50*/  FADD.FTZ R27, R144, R27 ;  /* 0x0000001b901b7221 */ /* 0x000fc60000010000 */
[----:B------:R-:W5:Y:S01]  /*db60*/  MUFU.EX2 R29, R29 ;  /* 0x0000001d001d7308 */ /* 0x000f620000000800 */
[----:B------:R-:W-:Y:S01]  /*db70*/  FADD.FTZ R43, R24, R27 ;  /* 0x0000001b182b7221 */ /* 0x000fe20000010000 */
[----:B0-----:R-:W-:-:S06]  /*db80*/  FFMA.FTZ R27, R10, R0, R149 ;  /* 0x000000000a1b7223 */ /* 0x001fcc0000010095 */
[----:B------:R-:W0:Y:S08]  /*db90*/  MUFU.EX2 R141, R141 ;  /* 0x0000008d008d7308 */ /* 0x000e300000000800 */
[----:B------:R-:W0:Y:S08]  /*dba0*/  MUFU.EX2 R31, R31 ;  /* 0x0000001f001f7308 */ /* 0x000e300000000800 */
[----:B------:R-:W0:Y:S08]  /*dbb0*/  MUFU.EX2 R143, R143 ;  /* 0x0000008f008f7308 */ /* 0x000e300000000800 */
[----:B------:R-:W0:Y:S08]  /*dbc0*/  MUFU.EX2 R33, R33 ;  /* 0x0000002100217308 */ /* 0x000e300000000800 */
[----:B------:R-:W0:Y:S08]  /*dbd0*/  MUFU.EX2 R38, R38 ;  /* 0x0000002600267308 */ /* 0x000e300000000800 */
[----:B------:R-:W0:Y:S08]  /*dbe0*/  MUFU.EX2 R39, R39 ;  /* 0x0000002700277308 */ /* 0x000e300000000800 */
[----:B------:R-:W0:Y:S01]  /*dbf0*/  MUFU.EX2 R139, R139 ;  /* 0x0000008b008b7308 */ /* 0x000e220000000800 */
[----:B------:R-:W-:-:S07]  /*dc00*/  FFMA.FTZ R135, R84, R51, -R72 ;  /* 0x0000003354877223 */ /* 0x000fce0000010848 */
[----:B------:R-:W0:Y:S01]  /*dc10*/  MUFU.EX2 R41, R41 ;  /* 0x0000002900297308 */ /* 0x000e220000000800 */
[----:B------:R-:W-:Y:S02]  /*dc20*/  WARPGROUP.DEPBAR.LE gsb0, 0x0 ;  /* 0x00008000000079c5 */ /* 0x000fe40000010000 */
[----:B------:R-:W-:-:S05]  /*dc30*/  WARPGROUP.ARRIVE ;  /* 0x00000000000079c5 */ /* 0x000fca0000000000 */
[----:B------:R-:W0:Y:S01]  /*dc40*/  MUFU.EX2 R133, R133 ;  /* 0x0000008500857308 */ /* 0x000e220000000800 */
[----:B------:R-:W-:Y:S01]  /*dc50*/  HGMMA.64x64x16.F32 R88, R120, gdesc[UR4].tnspB, R88, gsb0 ;  /* 0x40e0000478587df0 */ /* 0x000fe20008000858 */
[----:B------:R-:W-:Y:S01]  /*dc60*/  FADD.FTZ R43, R146, R43 ;  /* 0x0000002b922b7221 */ /* 0x000fe20000010000 */
[----:B------:R-:W-:-:S03]  /*dc70*/  FADD.FTZ R46, R14, R27 ;  /* 0x0000001b0e2e7221 */ /* 0x000fc60000010000 */
[----:B------:R-:W-:Y:S01]  /*dc80*/  FADD.FTZ R43, R28, R43 ;  /* 0x0000002b1c2b7221 */ /* 0x000fe20000010000 */
[----:B------:R-:W-:Y:S01]  /*dc90*/  FADD.FTZ R46, R151, R46 ;  /* 0x0000002e972e7221 */ /* 0x000fe20000010000 */
[----:B------:R-:W-:Y:S01]  /*dca0*/  SEL R3, R3, 0x9, !P2 ;  /* 0x0000000903037807 */ /* 0x000fe20005000000 */
[----:B------:R-:W-:Y:S01]  /*dcb0*/  MUFU.EX2 R59, R59 ;  /* 0x0000003b003b7308 */ /* 0x000fe20000000800 */
[----:B------:R-:W-:Y:S01]  /*dcc0*/  FADD.FTZ R43, R140, R43 ;  /* 0x0000002b8c2b7221 */ /* 0x000fe20000010000 */
[----:B-1----:R-:W-:-:S03]  /*dcd0*/  FADD.FTZ R46, R25, R46 ;  /* 0x0000002e192e7221 */ /* 0x002fc60000010000 */
[----:B------:R-:W-:-:S03]  /*dce0*/  FADD.FTZ R43, R32, R43 ;  /* 0x0000002b202b7221 */ /* 0x000fc60000010000 */
[----:B------:R-:W-:Y:S01]  /*dcf0*/  MUFU.EX2 R60, R60 ;  /* 0x0000003c003c7308 */ /* 0x000fe20000000800 */
[----:B------:R-:W-:-:S04]  /*dd00*/  FADD.FTZ R43, R142, R43 ;  /* 0x0000002b8e2b7221 */ /* 0x000fc80000010000 */
[----:B------:R-:W-:Y:S01]  /*dd10*/  FADD.FTZ R43, R34, R43 ;  /* 0x0000002b222b7221 */ /* 0x000fe20000010000 */
[----:B------:R-:W-:Y:S02]  /*dd20*/  @!P1 IMAD R27, R18, 0x8, R2 ;  /* 0x00000008121b9824 */ /* 0x000fe400078e0202 */
[----:B------:R-:W-:Y:S01]  /*dd30*/  MUFU.EX2 R61, R61 ;  /* 0x0000003d003d7308 */ /* 0x000fe20000000800 */
[----:B------:R-:W-:Y:S01]  /*dd40*/  FADD.FTZ R43, R40, R43 ;  /* 0x0000002b282b7221 */ /* 0x000fe20000010000 */
[----:B------:R-:W-:-:S03]  /*dd50*/  @!P1 VIADD R27, R27, 0x16840 ;  /* 0x000168401b1b9836 */ /* 0x000fc60000000000 */
[----:B------:R-:W-:Y:S01]  /*dd60*/  FADD.FTZ R43, R42, R43 ;  /* 0x0000002b2a2b7221 */ /* 0x000fe20000010000 */
[----:B------:R-:W-:Y:S02]  /*dd70*/  F2FP.F16.F32.PACK_AB R148, R11, R148 ;  /* 0x000000940b94723e */ /* 0x000fe400000000ff */
[----:B------:R-:W-:Y:S01]  /*dd80*/  MUFU.EX2 R64, R64 ;  /* 0x0000004000407308 */ /* 0x000fe20000000800 */
[----:B------:R-:W-:Y:S01]  /*dd90*/  FADD.FTZ R43, R138, R43 ;  /* 0x0000002b8a2b7221 */ /* 0x000fe20000010000 */
[----:B------:R-:W-:-:S03]  /*dda0*/  @!P1 PRMT R27, RZ, 0x654, R27 ;  /* 0x00000654ff1b9816 */ /* 0x000fc6000000001b */
[----:B------:R-:W-:Y:S01]  /*ddb0*/  FADD.FTZ R43, R44, R43 ;  /* 0x0000002b2c2b7221 */ /* 0x000fe20000010000 */
[----:B------:R-:W-:Y:S02]  /*ddc0*/  FFMA.FTZ R26, R56, R51, -R72 ;  /* 0x00000033381a7223 */ /* 0x000fe40000010848 */
[----:B------:R-:W-:Y:S01]  /*ddd0*/  MUFU.EX2 R65, R65 ;  /* 0x0000004100417308 */ /* 0x000fe20000000800 */
[----:B------:R-:W-:-:S04]  /*dde0*/  FADD.FTZ R52, R132, R43 ;  /* 0x0000002b84347221 */ /* 0x000fc80000010000 */
[----:B------:R-:W-:-:S03]  /*ddf0*/  FADD.FTZ R47, R45, R52 ;  /* 0x000000342d2f7221 */ /* 0x000fc60000010000 */
[----:B------:R-:W-:Y:S08]  /*de00*/  MUFU.EX2 R36, R36 ;  /* 0x0000002400247308 */ /* 0x000ff00000000800 */
[----:B------:R-:W-:Y:S08]  /*de10*/  MUFU.EX2 R37, R37 ;  /* 0x0000002500257308 */ /* 0x000ff00000000800 */
[----:B------:R-:W-:Y:S08]  /*de20*/  MUFU.EX2 R62, R62 ;  /* 0x0000003e003e7308 */ /* 0x000ff00000000800 */
[----:B------:R-:W-:Y:S01]  /*de30*/  MUFU.EX2 R68, R136 ;  /* 0x0000008800447308 */ /* 0x000fe20000000800 */
[----:B------:R-:W-:-:S02]  /*de40*/  WARPGROUP.DEPBAR.LE gsb0, 0x0 ;  /* 0x00008000000079c5 */ /* 0x000fc40000010000 */
[----:B------:R3:W-:Y:S06]  /*de50*/  BAR.ARV R3, 0x100 ;  /* 0x000400030000751d */ /* 0x0007ec0000002000 */
[----:B------:R-:W-:Y:S01]  /*de60*/  @!P1 SYNCS.ARRIVE.TRANS64.RED.A1T0 RZ, [R27+URZ], RZ ;  /* 0x000000ff1bff99a7 */ /* 0x000fe2000810043f */
[----:B------:R-:W-:Y:S01]  /*de70*/  MUFU.EX2 R63, R63 ;  /* 0x0000003f003f7308 */ /* 0x000fe20000000800 */
[----:B---3--:R-:W-:-:S04]  /*de80*/  FADD.FTZ R3, R145, R46 ;  /* 0x0000002e91037221 */ /* 0x008fc80000010000 */
[----:B----4-:R-:W-:-:S04]  /*de90*/  FADD.FTZ R46, R30, R3 ;  /* 0x000000031e2e7221 */ /* 0x010fc80000010000 */
[----:B-----5:R-:W-:Y:S01]  /*dea0*/  FADD.FTZ R46, R147, R46 ;  /* 0x0000002e932e7221 */ /* 0x020fe20000010000 */
[----:B------:R-:W-:-:S03]  /*deb0*/  @!P1 LEA R3, R20, R2, 0x3 ;  /* 0x0000000214039211 */ /* 0x000fc600078e18ff */
[----:B------:R-:W-:Y:S02]  /*dec0*/  FADD.FTZ R46, R29, R46 ;  /* 0x0000002e1d2e7221 */ /* 0x000fe40000010000 */
[----:B------:R-:W-:Y:S02]  /*ded0*/  @!P1 VIADD R3, R3, 0x16860 ;  /* 0x0001686003039836 */ /* 0x000fe40000000000 */
[----:B0-----:R-:W-:-:S04]  /*dee0*/  FADD.FTZ R46, R141, R46 ;  /* 0x0000002e8d2e7221 */ /* 0x001fc80000010000 */
[----:B------:R-:W-:Y:S01]  /*def0*/  FADD.FTZ R46, R31, R46 ;  /* 0x0000002e1f2e7221 */ /* 0x000fe20000010000 */
[----:B------:R-:W-:-:S03]  /*df00*/  @!P1 PRMT R3, RZ, 0x654, R3 ;  /* 0x00000654ff039816 */ /* 0x000fc60000000003 */
[----:B------:R-:W-:Y:S01]  /*df10*/  FADD.FTZ R46, R143, R46 ;  /* 0x0000002e8f2e7221 */ /* 0x000fe20000010000 */
[----:B------:R0:W-:Y:S01]  /*df20*/  @!P1 SYNCS.ARRIVE.TRANS64.RED.A1T0 RZ, [R3+URZ], RZ ;  /* 0x000000ff03ff99a7 */ /* 0x0001e2000810043f */
[----:B------:R-:W1:Y:S02]  /*df30*/  MUFU.EX2 R26, R26 ;  /* 0x0000001a001a7308 */ /* 0x000e640000000800 */
[----:B0-----:R-:W-:Y:S01]  /*df40*/  FADD.FTZ R3, R33, R46 ;  /* 0x0000002e21037221 */ /* 0x001fe20000010000 */
[----:B------:R-:W-:-:S03]  /*df50*/  FADD.FTZ R47, R134, R47 ;  /* 0x0000002f862f7221 */ /* 0x000fc60000010000 */
[----:B------:R-:W-:Y:S01]  /*df60*/  FADD.FTZ R46, R38, R3 ;  /* 0x00000003262e7221 */ /* 0x000fe20000010000 */
[-CC-:B------:R-:W-:Y:S01]  /*df70*/  FFMA.FTZ R0, R137, R51.reuse, -R72.reuse ;  /* 0x0000003389007223 */ /* 0x180fe20000010848 */
[-C--:B------:R-:W-:Y:S02]  /*df80*/  FFMA.FTZ R43, R48, R51.reuse, -R72 ;  /* 0x00000033302b7223 */ /* 0x080fe40000010848 */
[----:B------:R-:W-:Y:S01]  /*df90*/  FADD.FTZ R46, R39, R46 ;  /* 0x0000002e272e7221 */ /* 0x000fe20000010000 */
[----:B------:R-:W0:Y:S01]  /*dfa0*/  MUFU.EX2 R135, R135 ;  /* 0x0000008700877308 */ /* 0x000e220000000800 */
[----:B------:R-:W-:Y:S01]  /*dfb0*/  FADD.FTZ R48, R50, R47 ;  /* 0x0000002f32307221 */ /* 0x000fe20000010000 */
[-C--:B------:R-:W-:Y:S01]  /*dfc0*/  FFMA.FTZ R129, R66, R51.reuse, -R72 ;  /* 0x0000003342817223 */ /* 0x080fe20000010848 */
[----:B------:R-:W-:Y:S02]  /*dfd0*/  FADD.FTZ R46, R139, R46 ;  /* 0x0000002e8b2e7221 */ /* 0x000fe40000010000 */
[----:B------:R-:W-:Y:S01]  /*dfe0*/  FADD.FTZ R3, R55, R48 ;  /* 0x0000003037037221 */ /* 0x000fe20000010000 */
[-C--:B------:R-:W-:Y:S01]  /*dff0*/  FFMA.FTZ R20, R67, R51.reuse, -R72 ;  /* 0x0000003343147223 */ /* 0x080fe20000010848 */
[----:B------:R-:W-:Y:S01]  /*e000*/  FADD.FTZ R46, R41, R46 ;  /* 0x0000002e292e7221 */ /* 0x000fe20000010000 */
[----:B------:R-:W3:Y:S01]  /*e010*/  MUFU.EX2 R0, R0 ;  /* 0x0000000000007308 */ /* 0x000ee20000000800 */
[----:B------:R-:W-:Y:S01]  /*e020*/  FADD.FTZ R48, R58, R3 ;  /* 0x000000033a307221 */ /* 0x000fe20000010000 */
[----:B------:R-:W-:Y:S01]  /*e030*/  FFMA.FTZ R131, R70, R51, -R72 ;  /* 0x0000003346837223 */ /* 0x000fe20000010848 */
[----:B------:R-:W-:Y:S01]  /*e040*/  FADD.FTZ R3, R133, R46 ;  /* 0x0000002e85037221 */ /* 0x000fe20000010000 */
[----:B------:R-:W-:-:S04]  /*e050*/  F2FP.F16.F32.PACK_AB R144, R24, R144 ;  /* 0x000000901890723e */ /* 0x000fc800000000ff */
[----:B------:R-:W4:Y:S01]  /*e060*/  MUFU.EX2 R129, R129 ;  /* 0x0000008100817308 */ /* 0x000f220000000800 */
[----:B-1----:R-:W-:Y:S01]  /*e070*/  FADD.FTZ R24, R26, R3 ;  /* 0x000000031a187221 */ /* 0x002fe20000010000 */
[----:B------:R-:W-:-:S06]  /*e080*/  FFMA.FTZ R27, R71, R51, -R72 ;  /* 0x00000033471b7223 */ /* 0x000fcc0000010848 */
[----:B------:R-:W1:Y:S01]  /*e090*/  MUFU.EX2 R20, R20 ;  /* 0x0000001400147308 */ /* 0x000e620000000800 */
[----:B0-----:R-:W-:Y:S01]  /*e0a0*/  FADD.FTZ R3, R135, R24 ;  /* 0x0000001887037221 */ /* 0x001fe20000010000 */
[----:B------:R-:W-:-:S06]  /*e0b0*/  FFMA.FTZ R125, R74, R51, -R72 ;  /* 0x000000334a7d7223 */ /* 0x000fcc0000010848 */
[----:B------:R-:W0:Y:S01]  /*e0c0*/  MUFU.EX2 R131, R131 ;  /* 0x0000008300837308 */ /* 0x000e220000000800 */
[----:B---3--:R-:W-:Y:S01]  /*e0d0*/  FADD.FTZ R24, R0, R3 ;  /* 0x0000000300187221 */ /* 0x008fe20000010000 */
[----:B------:R-:W-:-:S06]  /*e0e0*/  FFMA.FTZ R127, R57, R51, -R72 ;  /* 0x00000033397f7223 */ /* 0x000fcc0000010848 */
[----:B------:R-:W3:Y:S01]  /*e0f0*/  MUFU.EX2 R27, R27 ;  /* 0x0000001b001b7308 */ /* 0x000ee20000000800 */
[----:B----4-:R-:W-:Y:S01]  /*e100*/  FADD.FTZ R3, R129, R24 ;  /* 0x0000001881037221 */ /* 0x010fe20000010000 */
[----:B------:R-:W-:-:S06]  /*e110*/  FADD.FTZ R11, R59, R48 ;  /* 0x000000303b0b7221 */ /* 0x000fcc0000010000 */
[----:B------:R-:W4:Y:S01]  /*e120*/  MUFU.EX2 R125, R125 ;  /* 0x0000007d007d7308 */ /* 0x000f220000000800 */
[----:B-1----:R-:W-:Y:S01]  /*e130*/  FADD.FTZ R24, R20, R3 ;  /* 0x0000000314187221 */ /* 0x002fe20000010000 */
[----:B------:R-:W-:-:S06]  /*e140*/  FFMA.FTZ R75, R75, R51, -R72 ;  /* 0x000000334b4b7223 */ /* 0x000fcc0000010848 */
[----:B------:R-:W1:Y:S01]  /*e150*/  MUFU.EX2 R43, R43 ;  /* 0x0000002b002b7308 */ /* 0x000e620000000800 */
[----:B0-----:R-:W-:Y:S01]  /*e160*/  FADD.FTZ R24, R131, R24 ;  /* 0x0000001883187221 */ /* 0x001fe20000010000 */
[----:B------:R-:W-:Y:S01]  /*e170*/  FFMA.FTZ R78, R78, R51, -R72 ;  /* 0x000000334e4e7223 */ /* 0x000fe20000010848 */
[----:B------:R-:W-:-:S05]  /*e180*/  FADD.FTZ R46, R60, R11 ;  /* 0x0000000b3c2e7221 */ /* 0x000fca0000010000 */
[----:B------:R-:W0:Y:S01]  /*e190*/  MUFU.EX2 R127, R127 ;  /* 0x0000007f007f7308 */ /* 0x000e220000000800 */
[----:B---3--:R-:W-:Y:S01]  /*e1a0*/  FADD.FTZ R24, R27, R24 ;  /* 0x000000181b187221 */ /* 0x008fe20000010000 */
[----:B------:R-:W-:Y:S01]  /*e1b0*/  FFMA.FTZ R79, R79, R51, -R72 ;  /* 0x000000334f4f7223 */ /* 0x000fe20000010848 */
[----:B------:R-:W-:Y:S01]  /*e1c0*/  F2FP.F16.F32.PACK_AB R150, R15, R150 ;  /* 0x000000960f96723e */ /* 0x000fe200000000ff */
[----:B------:R-:W-:-:S04]  /*e1d0*/  FADD.FTZ R15, R61, R46 ;  /* 0x0000002e3d0f7221 */ /* 0x000fc80000010000 */
[----:B------:R-:W3:Y:S01]  /*e1e0*/  MUFU.EX2 R11, R75 ;  /* 0x0000004b000b7308 */ /* 0x000ee20000000800 */
[----:B----4-:R-:W-:Y:S01]  /*e1f0*/  FADD.FTZ R24, R125, R24 ;  /* 0x000000187d187221 */ /* 0x010fe20000010000 */
[----:B------:R-:W-:Y:S01]  /*e200*/  FFMA.FTZ R83, R83, R51, -R72 ;  /* 0x0000003353537223 */ /* 0x000fe20000010848 */
[----:B------:R-:W-:Y:S01]  /*e210*/  F2FP.F16.F32.PACK_AB R146, R28, R146 ;  /* 0x000000921c92723e */ /* 0x000fe200000000ff */
[----:B------:R-:W-:-:S04]  /*e220*/  FADD.FTZ R28, R64, R15 ;  /* 0x0000000f401c7221 */ /* 0x000fc80000010000 */
[----:B------:R-:W4:Y:S01]  /*e230*/  MUFU.EX2 R78, R78 ;  /* 0x0000004e004e7308 */ /* 0x000f220000000800 */
[----:B-1----:R-:W-:Y:S01]  /*e240*/  FADD.FTZ R24, R43, R24 ;  /* 0x000000182b187221 */ /* 0x002fe20000010000 */
[----:B------:R-:W-:Y:S01]  /*e250*/  FFMA.FTZ R72, R86, R51, -R72 ;  /* 0x0000003356487223 */ /* 0x000fe20000010848 */
[----:B------:R-:W-:-:S05]  /*e260*/  FADD.FTZ R15, R65, R28 ;  /* 0x0000001c410f7221 */ /* 0x000fca0000010000 */
[----:B------:R-:W1:Y:S01]  /*e270*/  MUFU.EX2 R79, R79 ;  /* 0x0000004f004f7308 */ /* 0x000e620000000800 */
[----:B0-----:R-:W-:Y:S01]  /*e280*/  FADD.FTZ R24, R127, R24 ;  /* 0x000000187f187221 */ /* 0x001fe20000010000 */
[----:B------:R-:W-:-:S06]  /*e290*/  FADD.FTZ R28, R36, R15 ;  /* 0x0000000f241c7221 */ /* 0x000fcc0000010000 */
[----:B------:R-:W0:Y:S01]  /*e2a0*/  MUFU.EX2 R83, R83 ;  /* 0x0000005300537308 */ /* 0x000e220000000800 */
[----:B---3--:R-:W-:Y:S01]  /*e2b0*/  FADD.FTZ R15, R11, R24 ;  /* 0x000000180b0f7221 */ /* 0x008fe20000010000 */
[----:B--2---:R-:W-:Y:S01]  /*e2c0*/  ISETP.GT.AND P2, PT, R152, R49, PT ;  /* 0x000000319800720c */ /* 0x004fe20003f44270 */
[----:B------:R-:W-:Y:S01]  /*e2d0*/  FADD.FTZ R3, R37, R28 ;  /* 0x0000001c25037221 */ /* 0x000fe20000010000 */
[----:B------:R-:W-:-:S04]  /*e2e0*/  F2FP.F16.F32.PACK_AB R149, R14, R149 ;  /* 0x000000950e95723e */ /* 0x000fc800000000ff */
[----:B------:R-:W2:Y:S01]  /*e2f0*/  MUFU.EX2 R72, R72 ;  /* 0x0000004800487308 */ /* 0x000ea20000000800 */
[----:B----4-:R-:W-:Y:S01]  /*e300*/  FADD.FTZ R14, R78, R15 ;  /* 0x0000000f4e0e7221 */ /* 0x010fe20000010000 */
[----:B------:R-:W-:-:S03]  /*e310*/  FADD.FTZ R3, R62, R3 ;  /* 0x000000033e037221 */ /* 0x000fc60000010000 */
[----:B-1----:R-:W-:Y:S01]  /*e320*/  FADD.FTZ R14, R79, R14 ;  /* 0x0000000e4f0e7221 */ /* 0x002fe20000010000 */
[----:B------:R-:W-:-:S03]  /*e330*/  FADD.FTZ R28, R68, R3 ;  /* 0x00000003441c7221 */ /* 0x000fc60000010000 */
[----:B0-----:R-:W-:Y:S01]  /*e340*/  FADD.FTZ R14, R83, R14 ;  /* 0x0000000e530e7221 */ /* 0x001fe20000010000 */
[----:B------:R-:W-:Y:S01]  /*e350*/  F2FP.F16.F32.PACK_AB R135, R0, R135 ;  /* 0x000000870087723e */ /* 0x000fe200000000ff */
[----:B------:R-:W-:Y:S01]  /*e360*/  FMUL.FTZ R88, R88, R21 ;  /* 0x0000001558587220 */ /* 0x000fe20000410000 */
[----:B------:R-:W-:Y:S01]  /*e370*/  F2FP.F16.F32.PACK_AB R129, R20, R129 ;  /* 0x000000811481723e */ /* 0x000fe200000000ff */
        /* <DEDUP_REMOVED lines=32> */
[----:B------:R-:W-:Y:S01]  /*e580*/  FADD.FTZ R3, R63, R28 ;  /* 0x0000001c3f037221 */ /* 0x000fe20000010000 */
[----:B------:R-:W-:Y:S01]  /*e590*/  F2FP.F16.F32.PACK_AB R142, R34, R142 ;  /* 0x0000008e228e723e */ /* 0x000fe200000000ff */
[----:B--2---:R-:W-:Y:S01]  /*e5a0*/  FADD.FTZ R0, R72, R14 ;  /* 0x0000000e48007221 */ /* 0x004fe20000010000 */
[----:B------:R-:W-:Y:S01]  /*e5b0*/  F2FP.F16.F32.PACK_AB R136, R42, R40 ;  /* 0x000000282a88723e */ /* 0x000fe200000000ff */
[----:B------:R-:W-:Y:S01]  /*e5c0*/  VIADD R152, R152, 0xffffffff ;  /* 0xffffffff98987836 */ /* 0x000fe20000000000 */
        /* <DEDUP_REMOVED lines=9> */
[----:B------:R-:W-:Y:S02]  /*e660*/  F2FP.F16.F32.PACK_AB R126, R36, R65 ;  /* 0x00000041247e723e */ /* 0x000fe400000000ff */
[----:B------:R-:W-:Y:S02]  /*e670*/  F2FP.F16.F32.PACK_AB R120, R62, R37 ;  /* 0x000000253e78723e */ /* 0x000fe400000000ff */
        /* <DEDUP_REMOVED lines=14> */
[----:B------:R-:W-:Y:S01]  /*e760*/  MOV R20, R18 ;  /* 0x0000001200147202 */ /* 0x000fe20000000f00 */
[----:B------:R-:W-:Y:S06]  /*e770*/  @P2 BRA `(.L_x_2017) ;  /* 0xffffffd000082947 */ /* 0x000fec000383ffff */
.L_x_2007:
[----:B------:R-:W-:-:S13]  /*e780*/  ISETP.GE.AND P2, PT, R152, RZ, PT ;  /* 0x000000ff9800720c */ /* 0x000fda0003f46270 */
[----:B------:R-:W-:Y:S05]  /*e790*/  @!P2 BRA `(.L_x_2018) ;  /* 0x0000002400c0a947 */ /* 0x000fea0003800000 */
[----:B------:R-:W-:Y:S01]  /*e7a0*/  IMAD.MOV.U32 R20, RZ, RZ, R35 ;  /* 0x000000ffff147224 */ /* 0x000fe200078e0023 */
[----:B------:R-:W-:Y:S01]  /*e7b0*/  MOV R153, R53 ;  /* 0x0000003500997202 */ /* 0x000fe20000000f00 */
[----:B------:R-:W-:Y:S02]  /*e7c0*/  IMAD.MOV.U32 R10, RZ, RZ, R23 ;  /* 0x000000ffff0a7224 */ /* 0x000fe400078e0017 */
[----:B------:R-:W-:-:S07]  /*e7d0*/  IMAD.MOV.U32 R21, RZ, RZ, R18 ;  /* 0x000000ffff157224 */ /* 0x000fce00078e0012 */
.L_x_2028:
        /* <DEDUP_REMOVED lines=10> */
.L_x_2020:
[----:B------:R-:W-:Y:S02]  /*e880*/  LEA R11, R18, R2, 0x3 ;  /* 0x00000002120b7211 */ /* 0x000fe400078e18ff */
[----:B------:R-:W-:-:S04]  /*e890*/  SHF.L.U32 R14, R23, 0x1f, RZ ;  /* 0x0000001f170e7819 */ /* 0x000fc800000006ff */
[----:B------:R0:W1:Y:S01]  /*e8a0*/  SYNCS.PHASECHK.TRANS64.TRYWAIT P3, [R11+URZ+0x16830], R14 ;  /* 0x0168300e0b0075a7 */ /* 0x000062000806017f */
[----:B------:R-:W-:Y:S05]  /*e8b0*/  @!P0 BRA `(.L_x_2021) ;  /* 0x0000000000048947 */ /* 0x000fea0003800000 */
[----:B------:R-:W-:Y:S01]  /*e8c0*/  BPT.TRAP 0x1 ;  /* 0x000000040000795c */ /* 0x000fe20000300000 */
.L_x_2021:
[----:B------:R-:W-:Y:S04]  /*e8d0*/  BSSY B0, `(.L_x_2019) ;  /* 0x0000004000007945 */ /* 0x000fe80003800000 */
[----:B-1----:R-:W-:Y:S05]  /*e8e0*/  @P3 BRA `(.L_x_2022) ;  /* 0x0000000000083947 */ /* 0x002fea0003800000 */
[----:B------:R-:W1:Y:S02]  /*e8f0*/  SYNCS.PHASECHK.TRANS64.TRYWAIT P3, [R11+URZ+0x16830], R14 ;  /* 0x0168300e0b0075a7 */ /* 0x000e64000806017f */
[----:B-1----:R-:W-:Y:S05]  /*e900*/  @!P3 BRA `(.L_x_2023) ;  /* 0x000000a40000b947 */ /* 0x002fea0003800000 */
.L_x_2022:
[----:B------:R-:W-:Y:S05]  /*e910*/  BSYNC B0 ;  /* 0x0000000000007941 */ /* 0x000fea0003800000 */
.L_x_2019:
        /* <DEDUP_REMOVED lines=8> */
[----:B------:R-:W-:Y:S02]  /*e9a0*/  R2UR UR5, R5 ;  /* 0x00000000050572ca */ /* 0x000fe400000e0000 */
[----:B------:R-:W-:Y:S02]  /*e9b0*/  R2UR UR7, R27 ;  /* 0x000000001b0772ca */ /* 0x000fe400000e0000 */
[----:B------:R-:W-:Y:S02]  /*e9c0*/  R2UR UR11, R25 ;  /* 0x00000000190b72ca */ /* 0x000fe400000e0000 */
[----:B------:R-:W-:Y:S02]  /*e9d0*/  R2UR UR19, R27 ;  /* 0x000000001b1372ca */ /* 0x000fe400000e0000 */
[----:B------:R-:W-:-:S02]  /*e9e0*/  R2UR UR8, R12 ;  /* 0x000000000c0872ca */ /* 0x000fc400000e0000 */
[----:B------:R-:W-:Y:S01]  /*e9f0*/  R2UR UR9, R13 ;  /* 0x000000000d0972ca */ /* 0x000fe200000e0000 */
[----:B------:R0:W-:Y:S01]  /*ea00*/  BAR.SYNC.DEFER_BLOCKING R11, 0x100 ;  /* 0x0004000b0000751d */ /* 0x0001e20000010000 */
[----:B------:R-:W-:Y:S02]  /*ea10*/  MOV R15, 0x40000040 ;  /* 0x40000040000f7802 */ /* 0x000fe40000000f00 */
[----:B------:R-:W-:Y:S02]  /*ea20*/  R2UR UR12, R8 ;  /* 0x00000000080c72ca */ /* 0x000fe400000e0000 */
[----:B------:R-:W-:Y:S02]  /*ea30*/  R2UR UR15, R15 ;  /* 0x000000000f0f72ca */ /* 0x000fe400000e0000 */
[----:B------:R-:W-:Y:S01]  /*ea40*/  R2UR UR13, R9 ;  /* 0x00000000090d72ca */ /* 0x000fe200000e0000 */
[----:B--2---:R-:W-:-:S04]  /*ea50*/  IMAD R26, R18, 0x400, R14 ;  /* 0x00000400121a7824 */ /* 0x004fc800078e020e */
[C---:B------:R-:W-:Y:S01]  /*ea60*/  VIADD R14, R26.reuse, 0x4 ;  /* 0x000000041a0e7836 */ /* 0x040fe20000000000 */
[C---:B------:R-:W-:Y:S02]  /*ea70*/  R2UR UR6, R26.reuse ;  /* 0x000000001a0672ca */ /* 0x040fe400000e0000 */
[C---:B------:R-:W-:Y:S01]  /*ea80*/  IADD3 R24, R26.reuse, 0x2, RZ ;  /* 0x000000021a187810 */ /* 0x040fe20007ffe0ff */
[----:B------:R-:W-:-:S03]  /*ea90*/  VIADD R26, R26, 0x6 ;  /* 0x000000061a1a7836 */ /* 0x000fc60000000000 */
        /* <DEDUP_REMOVED lines=20> */
.L_x_2025:
[----:B------:R-:W-:Y:S01]  /*ebe0*/  SHF.L.U32 R10, R10, 0x1f, RZ ;  /* 0x0000001f0a0a7819 */ /* 0x000fe200000006ff */
[----:B------:R-:W-:-:S04]  /*ebf0*/  IMAD R11, R21, 0x8, R2 ;  /* 0x00000008150b7824 */ /* 0x000fc800078e0202 */
[----:B------:R0:W1:Y:S01]  /*ec00*/  SYNCS.PHASECHK.TRANS64.TRYWAIT P2, [R11+URZ+0x16850], R10 ;  /* 0x0168500a0b0075a7 */ /* 0x000062000804017f */
[----:B------:R-:W-:Y:S05]  /*ec10*/  @!P0 BRA `(.L_x_2026) ;  /* 0x0000000000048947 */ /* 0x000fea0003800000 */
[----:B------:R-:W-:Y:S01]  /*ec20*/  BPT.TRAP 0x1 ;  /* 0x000000040000795c */ /* 0x000fe20000300000 */
.L_x_2026:
[----:B-1----:R-:W-:Y:S05]  /*ec30*/  @P2 BRA `(.L_x_2024) ;  /* 0x0000000000082947 */ /* 0x002fea0003800000 */
[----:B------:R-:W1:Y:S02]  /*ec40*/  SYNCS.PHASECHK.TRANS64.TRYWAIT P2, [R11+URZ+0x16850], R10 ;  /* 0x0168500a0b0075a7 */ /* 0x000e64000804017f */
[----:B-1----:R-:W-:Y:S05]  /*ec50*/  @!P2 BRA `(.L_x_2027) ;  /* 0x000000a00040a947 */ /* 0x002fea0003800000 */
.L_x_2024:
[----:B01----:R-:W-:Y:S01]  /*ec60*/  VIADD R10, R2, 0x400 ;  /* 0x00000400020a7836 */ /* 0x003fe20000000000 */
[----:B------:R-:W-:Y:S01]  /*ec70*/  MOV R11, 0x40000040 ;  /* 0x40000040000b7802 */ /* 0x000fe20000000f00 */
[----:B------:R-:W-:Y:S05]  /*ec80*/  WARPSYNC.ALL ;  /* 0x0000000000007948 */ /* 0x000fea0003800000 */
[----:B------:R-:W-:Y:S01]  /*ec90*/  SHF.R.U32.HI R10, RZ, 0x4, R10 ;  /* 0x00000004ff0a7819 */ /* 0x000fe2000001160a */
[----:B------:R-:W-:Y:S01]  /*eca0*/  WARPGROUP.ARRIVE ;  /* 0x00000000000079c5 */ /* 0x000fe20000000000 */
[----:B------:R-:W-:Y:S01]  /*ecb0*/  R2UR UR7, R11 ;  /* 0x000000000b0772ca */ /* 0x000fe200000e0000 */
[----:B------:R-:W-:Y:S01]  /*ecc0*/  IMAD.MOV.U32 R15, RZ, RZ, 0x40000040 ;  /* 0x40000040ff0f7424 */ /* 0x000fe200078e00ff */
[----:B------:R-:W-:Y:S01]  /*ecd0*/  LOP3.LUT R10, R10, 0x3fff, RZ, 0xc0, !PT ;  /* 0x00003fff0a0a7812 */ /* 0x000fe200078ec0ff */
[----:B------:R-:W-:-:S02]  /*ece0*/  ULDC UR4, c[0x0][0x9d8] ;  /* 0x0002760000047ab9 */ /* 0x000fc40000000800 */
[----:B------:R-:W-:Y:S01]  /*ecf0*/  FMUL.FTZ R11, R24, UR4 ;  /* 0x00000004180b7c20 */ /* 0x000fe20008410000 */
[----:B------:R-:W-:Y:S01]  /*ed00*/  FMUL.FTZ R24, R29, UR4 ;  /* 0x000000041d187c20 */ /* 0x000fe20008410000 */
[----:B------:R-:W-:Y:S02]  /*ed10*/  IMAD R10, R21, 0x400, R10 ;  /* 0x00000400150a7824 */ /* 0x000fe400078e020a */
[----:B------:R-:W-:Y:S01]  /*ed20*/  FMUL.FTZ R154, R26, UR4 ;  /* 0x000000041a9a7c20 */ /* 0x000fe20008410000 */
[----:B------:R-:W-:Y:S01]  /*ed30*/  FMUL.FTZ R26, R33, UR4 ;  /* 0x00000004211a7c20 */ /* 0x000fe20008410000 */
[----:B------:R-:W-:Y:S01]  /*ed40*/  FMUL.FTZ R29, R39, UR4 ;  /* 0x00000004271d7c20 */ /* 0x000fe20008410000 */
[C---:B------:R-:W-:Y:S01]  /*ed50*/  VIADD R14, R10.reuse, 0x80 ;  /* 0x000000800a0e7836 */ /* 0x040fe20000000000 */
[----:B------:R-:W-:Y:S01]  /*ed60*/  R2UR UR6, R10 ;  /* 0x000000000a0672ca */ /* 0x000fe200000e0000 */
        /* <DEDUP_REMOVED lines=12> */
[----:B------:R-:W-:Y:S01]  /*ee30*/  HGMMA.64x64x16.F32 R88, R148, gdesc[UR4].tnspB, R88, gsb0 ;  /* 0x40e0000494587df0 */ /* 0x000fe20008000858 */
[----:B------:R-:W-:Y:S01]  /*ee40*/  R2UR UR6, R14 ;  /* 0x000000000e0672ca */ /* 0x000fe200000e0000 */
[----:B------:R-:W-:Y:S01]  /*ee50*/  VIADD R14, R10, 0x100 ;  /* 0x000001000a0e7836 */ /* 0x000fe20000000000 */
[----:B------:R-:W-:Y:S01]  /*ee60*/  R2UR UR7, R15 ;  /* 0x000000000f0772ca */ /* 0x000fe200000e0000 */
[----:B------:R-:W-:Y:S01]  /*ee70*/  MUFU.TANH R26, R26 ;  /* 0x0000001a001a7308 */ /* 0x000fe20000002400 */
[----:B------:R-:W-:Y:S01]  /*ee80*/  MOV R15, 0x40000040 ;  /* 0x40000040000f7802 */ /* 0x000fe20000000f00 */
[----:B------:R-:W-:Y:S01]  /*ee90*/  FMUL.FTZ R71, R71, UR4 ;  /* 0x0000000447477c20 */ /* 0x000fe20008410000 */
[----:B------:R-:W-:Y:S01]  /*eea0*/  FMUL.FTZ R74, R74, UR4 ;  /* 0x000000044a4a7c20 */ /* 0x000fe20008410000 */
[----:B------:R-:W-:Y:S01]  /*eeb0*/  FMUL.FTZ R75, R75, UR4 ;  /* 0x000000044b4b7c20 */ /* 0x000fe20008410000 */
[----:B------:R-:W-:-:S02]  /*eec0*/  FMUL.FTZ R80, R86, UR4 ;  /* 0x0000000456507c20 */ /* 0x000fc40008410000 */
[----:B------:R-:W1:Y:S01]  /*eed0*/  S2R R86, SR_TID.X ;  /* 0x0000000000567919 */ /* 0x000e620000002100 */
[----:B------:R-:W-:Y:S08]  /*eee0*/  MUFU.TANH R39, R39 ;  /* 0x0000002700277308 */ /* 0x000ff00000002400 */
[----:B------:R-:W-:Y:S08]  /*eef0*/  MUFU.TANH R43, R43 ;  /* 0x0000002b002b7308 */ /* 0x000ff00000002400 */
[----:B------:R-:W-:Y:S08]  /*ef00*/  MUFU.TANH R59, R59 ;  /* 0x0000003b003b7308 */ /* 0x000ff00000002400 */
[----:B------:R-:W-:Y:S01]  /*ef10*/  MUFU.TANH R68, R68 ;  /* 0x0000004400447308 */ /* 0x000fe20000002400 */
[----:B-1----:R-:W-:-:S07]  /*ef20*/  ISETP.GE.U32.AND P2, PT, R86, 0x180, PT ;  /* 0x000001805600780c */ /* 0x002fce0003f46070 */
        /* <DEDUP_REMOVED lines=28> */
[----:B------:R-:W-:-:S05]  /*f0f0*/  SHF.R.U32.HI R85, RZ, 0x7, R86 ;  /* 0x00000007ff557819 */ /* 0x000fca0000011656 */
        /* <DEDUP_REMOVED lines=13> */
[----:B0-----:R-:W-:Y:S01]  /*f1d0*/  FMNMX.FTZ R51, R11, R153, !PT ;  /* 0x000000990b337209 */ /* 0x001fe20007810000 */
[----:B------:R-:W-:Y:S01]  /*f1e0*/  FMUL.FTZ R145, R34, UR4 ;  /* 0x0000000422917c20 */ /* 0x000fe20008410000 */
[----:B------:R-:W-:Y:S01]  /*f1f0*/  HGMMA.64x64x16.F32 R88, R140, gdesc[UR4].tnspB, R88, gsb0 ;  /* 0x40e000048c587df0 */ /* 0x000fe20008000858 */
[----:B------:R-:W-:Y:S01]  /*f200*/  R2UR UR6, R14 ;  /* 0x000000000e0672ca */ /* 0x000fe200000e0000 */
[----:B------:R-:W-:Y:S01]  /*f210*/  FMUL.FTZ R14, R25, UR4 ;  /* 0x00000004190e7c20 */ /* 0x000fe20008410000 */
[----:B------:R-:W-:Y:S01]  /*f220*/  R2UR UR7, R15 ;  /* 0x000000000f0772ca */ /* 0x000fe200000e0000 */
        /* <DEDUP_REMOVED lines=18> */
[----:B------:R-:W-:-:S02]  /*f350*/  VIADD R54, R10, 0x200 ;  /* 0x000002000a367836 */ /* 0x000fc40000000000 */
[----:B------:R-:W2:Y:S01]  /*f360*/  MUFU.TANH R25, R25 ;  /* 0x0000001900197308 */ /* 0x000ea20000002400 */
[----:B0-----:R-:W-:-:S07]  /*f370*/  FMNMX.FTZ R51, R14, R51, !PT ;  /* 0x000000330e337209 */ /* 0x001fce0007810000 */
[----:B------:R-:W0:Y:S01]  /*f380*/  MUFU.TANH R28, R28 ;  /* 0x0000001c001c7308 */ /* 0x000e220000002400 */
[----:B-1----:R-:W-:-:S04]  /*f390*/  FMNMX.FTZ R51, R15, R51, !PT ;  /* 0x000000330f337209 */ /* 0x002fc80007810000 */
[----:B------:R-:W-:-:S03]  /*f3a0*/  FMNMX.FTZ R51, R24, R51, !PT ;  /* 0x0000003318337209 */ /* 0x000fc60007810000 */
[----:B------:R-:W1:Y:S01]  /*f3b0*/  MUFU.TANH R31, R31 ;  /* 0x0000001f001f7308 */ /* 0x000e620000002400 */
[----:B--2---:R-:W-:-:S04]  /*f3c0*/  FMNMX.FTZ R51, R25, R51, !PT ;  /* 0x0000003319337209 */ /* 0x004fc80007810000 */
[----:B------:R-:W-:-:S03]  /*f3d0*/  FMNMX.FTZ R51, R26, R51, !PT ;  /* 0x000000331a337209 */ /* 0x000fc60007810000 */
[----:B------:R-:W2:Y:S01]  /*f3e0*/  MUFU.TANH R34, R34 ;  /* 0x0000002200227308 */ /* 0x000ea20000002400 */
[----:B------:R-:W-:-:S04]  /*f3f0*/  FMNMX.FTZ R51, R27, R51, !PT ;  /* 0x000000331b337209 */ /* 0x000fc80007810000 */
[----:B0-----:R-:W-:-:S03]  /*f400*/  FMNMX.FTZ R51, R28, R51, !PT ;  /* 0x000000331c337209 */ /* 0x001fc60007810000 */
[----:B------:R-:W-:Y:S01]  /*f410*/  MUFU.TANH R42, R42 ;  /* 0x0000002a002a7308 */ /* 0x000fe20000002400 */
[----:B------:R-:W-:-:S04]  /*f420*/  FMNMX.FTZ R51, R30, R51, !PT ;  /* 0x000000331e337209 */ /* 0x000fc80007810000 */
[----:B-1----:R-:W-:-:S03]  /*f430*/  FMNMX.FTZ R51, R31, R51, !PT ;  /* 0x000000331f337209 */ /* 0x002fc60007810000 */
[----:B------:R-:W-:Y:S01]  /*f440*/  MUFU.TANH R47, R47 ;  /* 0x0000002f002f7308 */ /* 0x000fe20000002400 */
[----:B--2---:R-:W-:-:S07]  /*f450*/  FMNMX.FTZ R51, R34, R51, !PT ;  /* 0x0000003322337209 */ /* 0x004fce0007810000 */
[----:B------:R-:W-:Y:S01]  /*f460*/  MUFU.TANH R52, R52 ;  /* 0x0000003400347308 */ /* 0x000fe20000002400 */
[----:B------:R-:W-:Y:S02]  /*f470*/  WARPGROUP.DEPBAR.LE gsb0, 0x0 ;  /* 0x00008000000079c5 */ /* 0x000fe40000010000 */
        /* <DEDUP_REMOVED lines=11> */
[----:B------:R-:W-:Y:S01]  /*f530*/  ULDC UR4, c[0x0][0x988] ;  /* 0x0002620000047ab9 */ /* 0x000fe20000000800 */
[----:B------:R-:W-:Y:S01]  /*f540*/  WARPGROUP.ARRIVE ;  /* 0x00000000000079c5 */ /* 0x000fe20000000000 */
[----:B------:R-:W-:Y:S01]  /*f550*/  IMAD.MOV.U32 R55, RZ, RZ, 0x40000040 ;  /* 0x40000040ff377424 */ /* 0x000fe200078e00ff */
[----:B------:R-:W0:Y:S04]  /*f560*/  MUFU.TANH R35, R35 ;  /* 0x0000002300237308 */ /* 0x000e280000002400 */
[----:B------:R-:W-:Y:S01]  /*f570*/  HGMMA.64x64x16.F32 R88, R136, gdesc[UR4].tnspB, R88, gsb0 ;  /* 0x40e0000488587df0 */ /* 0x000fe20008000858 */
[----:B------:R-:W-:-:S02]  /*f580*/  R2UR UR7, R55 ;  /* 0x00000000370772ca */ /* 0x000fc400000e0000 */
[----:B------:R-:W-:Y:S01]  /*f590*/  R2UR UR6, R54 ;  /* 0x00000000360672ca */ /* 0x000fe200000e0000 */
[----:B------:R-:W1:Y:S08]  /*f5a0*/  MUFU.TANH R38, R38 ;  /* 0x0000002600267308 */ /* 0x000e700000002400 */
[----:B------:R-:W2:Y:S01]  /*f5b0*/  MUFU.TANH R58, R58 ;  /* 0x0000003a003a7308 */ /* 0x000ea20000002400 */
[----:B0-----:R-:W-:-:S07]  /*f5c0*/  FMNMX.FTZ R51, R35, R51, !PT ;  /* 0x0000003323337209 */ /* 0x001fce0007810000 */
[----:B------:R-:W0:Y:S01]  /*f5d0*/  MUFU.TANH R61, R61 ;  /* 0x0000003d003d7308 */ /* 0x000e220000002400 */
[----:B-1----:R-:W-:-:S04]  /*f5e0*/  FMNMX.FTZ R51, R38, R51, !PT ;  /* 0x0000003326337209 */ /* 0x002fc80007810000 */
[----:B------:R-:W-:-:S03]  /*f5f0*/  FMNMX.FTZ R51, R39, R51, !PT ;  /* 0x0000003327337209 */ /* 0x000fc60007810000 */
[----:B------:R-:W1:Y:S01]  /*f600*/  MUFU.TANH R64, R64 ;  /* 0x0000004000407308 */ /* 0x000e620000002400 */
[----:B------:R-:W-:-:S04]  /*f610*/  FMNMX.FTZ R51, R42, R51, !PT ;  /* 0x000000332a337209 */ /* 0x000fc80007810000 */
[----:B------:R-:W-:-:S03]  /*f620*/  FMNMX.FTZ R51, R43, R51, !PT ;  /* 0x000000332b337209 */ /* 0x000fc60007810000 */
[----:B------:R-:W3:Y:S01]  /*f630*/  MUFU.TANH R65, R65 ;  /* 0x0000004100417308 */ /* 0x000ee20000002400 */
[----:B------:R-:W-:-:S04]  /*f640*/  FMNMX.FTZ R51, R46, R51, !PT ;  /* 0x000000332e337209 */ /* 0x000fc80007810000 */
[----:B------:R-:W-:-:S03]  /*f650*/  FMNMX.FTZ R51, R47, R51, !PT ;  /* 0x000000332f337209 */ /* 0x000fc60007810000 */
[----:B------:R-:W4:Y:S01]  /*f660*/  MUFU.TANH R72, R72 ;  /* 0x0000004800487308 */ /* 0x000f220000002400 */
[----:B------:R-:W-:-:S04]  /*f670*/  FMNMX.FTZ R51, R50, R51, !PT ;  /* 0x0000003332337209 */ /* 0x000fc80007810000 */
[----:B------:R-:W-:-:S03]  /*f680*/  FMNMX.FTZ R51, R52, R51, !PT ;  /* 0x0000003334337209 */ /* 0x000fc60007810000 */
[----:B------:R-:W5:Y:S01]  /*f690*/  MUFU.TANH R147, R147 ;  /* 0x0000009300937308 */ /* 0x000f620000002400 */
[----:B------:R-:W-:-:S04]  /*f6a0*/  FMNMX.FTZ R51, R57, R51, !PT ;  /* 0x0000003339337209 */ /* 0x000fc80007810000 */
[----:B--2---:R-:W-:-:S03]  /*f6b0*/  FMNMX.FTZ R51, R58, R51, !PT ;  /* 0x000000333a337209 */ /* 0x004fc60007810000 */
[----:B------:R-:W2:Y:S01]  /*f6c0*/  MUFU.TANH R145, R145 ;  /* 0x0000009100917308 */ /* 0x000ea20000002400 */
[----:B------:R-:W-:-:S04]  /*f6d0*/  FMNMX.FTZ R51, R59, R51, !PT ;  /* 0x000000333b337209 */ /* 0x000fc80007810000 */
[----:B------:R-:W-:-:S03]  /*f6e0*/  FMNMX.FTZ R51, R60, R51, !PT ;  /* 0x000000333c337209 */ /* 0x000fc60007810000 */
[----:B------:R-:W2:Y:S01]  /*f6f0*/  MUFU.TANH R143, R143 ;  /* 0x0000008f008f7308 */ /* 0x000ea20000002400 */
[----:B0-----:R-:W-:-:S04]  /*f700*/  FMNMX.FTZ R51, R61, R51, !PT ;  /* 0x000000333d337209 */ /* 0x001fc80007810000 */
[----:B------:R-:W-:-:S03]  /*f710*/  FMNMX.FTZ R51, R62, R51, !PT ;  /* 0x000000333e337209 */ /* 0x000fc60007810000 */
[----:B------:R-:W0:Y:S01]  /*f720*/  MUFU.TANH R141, R141 ;  /* 0x0000008d008d7308 */ /* 0x000e220000002400 */
[----:B-1----:R-:W-:Y:S01]  /*f730*/  FMNMX.FTZ R51, R64, R51, !PT ;  /* 0x0000003340337209 */ /* 0x002fe20007810000 */
[----:B------:R-:W-:Y:S02]  /*f740*/  WARPGROUP.DEPBAR.LE gsb0, 0x0 ;  /* 0x00008000000079c5 */ /* 0x000fe40000010000 */
[----:B------:R-:W-:Y:S01]  /*f750*/  WARPGROUP.ARRIVE ;  /* 0x00000000000079c5 */ /* 0x000fe20000000000 */
[----:B---3--:R-:W-:-:S03]  /*f760*/  FMNMX.FTZ R51, R65, R51, !PT ;  /* 0x0000003341337209 */ /* 0x008fc60007810000 */
[----:B------:R-:W1:Y:S01]  /*f770*/  MUFU.TANH R32, R32 ;  /* 0x0000002000207308 */ /* 0x000e620000002400 */
[----:B------:R-:W-:Y:S01]  /*f780*/  FMNMX.FTZ R51, R68, R51, !PT ;  /* 0x0000003344337209 */ /* 0x000fe20007810000 */
[----:B------:R-:W-:Y:S03]  /*f790*/  HGMMA.64x64x16.F32 R88, R132, gdesc[UR4].tnspB, R88, gsb0 ;  /* 0x40e0000484587df0 */ /* 0x000fe60008000858 */
[----:B------:R-:W-:-:S03]  /*f7a0*/  FMNMX.FTZ R51, R69, R51, !PT ;  /* 0x0000003345337209 */ /* 0x000fc60007810000 */
[----:B------:R-:W3:Y:S01]  /*f7b0*/  MUFU.TANH R36, R36 ;  /* 0x0000002400247308 */ /* 0x000ee20000002400 */
[----:B----4-:R-:W-:-:S04]  /*f7c0*/  FMNMX.FTZ R51, R72, R51, !PT ;  /* 0x0000003348337209 */ /* 0x010fc80007810000 */
[----:B------:R-:W-:-:S03]  /*f7d0*/  FMNMX.FTZ R53, R73, R51, !PT ;  /* 0x0000003349357209 */ /* 0x000fc60007810000 */
[----:B------:R-:W4:Y:S02]  /*f7e0*/  MUFU.TANH R37, R37 ;  /* 0x0000002500257308 */ /* 0x000f240000002400 */
[----:B------:R-:W5:Y:S06]  /*f7f0*/  SHFL.BFLY PT, R51, R53, 0x2, 0x1f ;  /* 0x0c401f0035337f89 */ /* 0x000f6c00000e0000 */
[----:B------:R-:W4:Y:S08]  /*f800*/  MUFU.TANH R40, R40 ;  /* 0x0000002800287308 */ /* 0x000f300000002400 */
[----:B------:R-:W4:Y:S08]  /*f810*/  MUFU.TANH R41, R41 ;  /* 0x0000002900297308 */ /* 0x000f300000002400 */
[----:B------:R-:W4:Y:S01]  /*f820*/  MUFU.TANH R44, R44 ;  /* 0x0000002c002c7308 */ /* 0x000f220000002400 */
[----:B-----5:R-:W-:-:S05]  /*f830*/  FMNMX.FTZ R53, R53, R51, !PT ;  /* 0x0000003335357209 */ /* 0x020fca0007810000 */
[----:B------:R-:W5:Y:S02]  /*f840*/  SHFL.BFLY PT, R51, R53, 0x1, 0x1f ;  /* 0x0c201f0035337f89 */ /* 0x000f6400000e0000 */
[----:B------:R-:W4:Y:S08]  /*f850*/  MUFU.TANH R45, R45 ;  /* 0x0000002d002d7308 */ /* 0x000f300000002400 */
[----:B------:R-:W4:Y:S08]  /*f860*/  MUFU.TANH R48, R48 ;  /* 0x0000003000307308 */ /* 0x000f300000002400 */
[----:B------:R-:W4:Y:S01]  /*f870*/  MUFU.TANH R56, R56 ;  /* 0x0000003800387308 */ /* 0x000f220000002400 */
[----:B-----5:R-:W-:-:S07]  /*f880*/  FMNMX.FTZ R53, R53, R51, !PT ;  /* 0x0000003335357209 */ /* 0x020fce0007810000 */
[----:B------:R-:W5:Y:S01]  /*f890*/  MUFU.TANH R66, R66 ;  /* 0x0000004200427308 */ /* 0x000f620000002400 */
[----:B------:R-:W-:Y:S01]  /*f8a0*/  MOV R51, UR4 ;  /* 0x0000000400337c02 */ /* 0x000fe20008000f00 */
[----:B------:R-:W-:Y:S01]  /*f8b0*/  FADD.FTZ R82, -R53, R153 ;  /* 0x0000009935527221 */ /* 0x000fe20000010100 */
[----:B------:R-:W-:-:S03]  /*f8c0*/  IMAD.MOV.U32 R153, RZ, RZ, R53 ;  /* 0x000000ffff997224 */ /* 0x000fc600078e0035 */
[-C--:B------:R-:W-:Y:S02]  /*f8d0*/  FMUL.FTZ R84, R53, R51.reuse ;  /* 0x0000003335547220 */ /* 0x080fe40000410000 */
[----:B------:R-:W5:Y:S01]  /*f8e0*/  MUFU.TANH R67, R67 ;  /* 0x0000004300437308 */ /* 0x000f620000002400 */
[-C--:B------:R-:W-:Y:S01]  /*f8f0*/  FMUL.FTZ R54, R82, R51.reuse ;  /* 0x0000003352367220 */ /* 0x080fe20000410000 */
[-CC-:B------:R-:W-:Y:S01]  /*f900*/  FFMA.FTZ R148, R11, R51.reuse, -R84.reuse ;  /* 0x000000330b947223 */ /* 0x180fe20000010854 */
[----:B------:R-:W-:Y:S01]  /*f910*/  FMNMX.FTZ R11, R154, R20, !PT ;  /* 0x000000149a0b7209 */ /* 0x000fe20007810000 */
[-CC-:B------:R-:W-:Y:S01]  /*f920*/  FFMA.FTZ R55, R14, R51.reuse, -R84.reuse ;  /* 0x000000330e377223 */ /* 0x180fe20000010854 */
[-CC-:B------:R-:W-:Y:S01]  /*f930*/  FFMA.FTZ R146, R27, R51.reuse, -R84.reuse ;  /* 0x000000331b927223 */ /* 0x180fe20000010854 */
[--C-:B------:R-:W-:Y:S01]  /*f940*/  FFMA.FTZ R27, R35, R51, -R84.reuse ;  /* 0x00000033231b7223 */ /* 0x100fe20000010854 */
[----:B------:R-:W-:Y:S01]  /*f950*/  FMNMX.FTZ R11, R151, R11, !PT ;  /* 0x0000000b970b7209 */ /* 0x000fe20007810000 */
[----:B------:R-:W5:Y:S01]  /*f960*/  MUFU.TANH R70, R70 ;  /* 0x0000004600467308 */ /* 0x000f620000002400 */
[--C-:B------:R-:W-:Y:S01]  /*f970*/  FFMA.FTZ R150, R15, R51, -R84.reuse ;  /* 0x000000330f967223 */ /* 0x100fe20000010854 */
[----:B------:R-:W-:Y:S01]  /*f980*/  IMAD.MOV.U32 R15, RZ, RZ, 0x40000040 ;  /* 0x40000040ff0f7424 */ /* 0x000fe200078e00ff */
[----:B------:R-:W-:Y:S01]  /*f990*/  FMNMX.FTZ R11, R149, R11, !PT ;  /* 0x0000000b950b7209 */ /* 0x000fe20007810000 */
[-CC-:B------:R-:W-:Y:S01]  /*f9a0*/  FFMA.FTZ R82, R26, R51.reuse, -R84.reuse ;  /* 0x000000331a527223 */ /* 0x180fe20000010854 */
[----:B------:R-:W-:Y:S01]  /*f9b0*/  FFMA.FTZ R26, R43, R51, -R84 ;  /* 0x000000332b1a7223 */ /* 0x000fe20000010854 */
[----:B------:R-:W-:-:S02]  /*f9c0*/  WARPGROUP.DEPBAR.LE gsb0, 0x0 ;  /* 0x00008000000079c5 */ /* 0x000fc40000010000 */
[----:B------:R-:W-:Y:S01]  /*f9d0*/  FMNMX.FTZ R11, R147, R11, !PT ;  /* 0x0000000b930b7209 */ /* 0x000fe20007810000 */
[----:B------:R-:W5:Y:S01]  /*f9e0*/  MUFU.TANH R71, R71 ;  /* 0x0000004700477308 */ /* 0x000f620000002400 */
[----:B------:R-:W-:Y:S01]  /*f9f0*/  R2UR UR7, R15 ;  /* 0x000000000f0772ca */ /* 0x000fe200000e0000 */
[----:B------:R-:W-:Y:S01]  /*fa00*/  WARPGROUP.ARRIVE ;  /* 0x00000000000079c5 */ /* 0x000fe20000000000 */
[----:B--2---:R-:W-:Y:S01]  /*fa10*/  FMNMX.FTZ R11, R145, R11, !PT ;  /* 0x0000000b910b7209 */ /* 0x004fe20007810000 */
[-CC-:B------:R-:W-:Y:S01]  /*fa20*/  FFMA.FTZ R83, R24, R51.reuse, -R84.reuse ;  /* 0x0000003318537223 */ /* 0x180fe20000010854 */
[-CC-:B------:R-:W-:Y:S01]  /*fa30*/  FFMA.FTZ R24, R31, R51.reuse, -R84.reuse ;  /* 0x000000331f187223 */ /* 0x180fe20000010854 */
[----:B------:R-:W-:Y:S01]  /*fa40*/  FFMA.FTZ R31, R58, R51, -R84 ;  /* 0x000000333a1f7223 */ /* 0x000fe20000010854 */
[----:B------:R-:W-:Y:S01]  /*fa50*/  FMNMX.FTZ R11, R143, R11, !PT ;  /* 0x0000000b8f0b7209 */ /* 0x000fe20007810000 */
[----:B------:R-:W2:Y:S01]  /*fa60*/  MUFU.TANH R74, R74 ;  /* 0x0000004a004a7308 */ /* 0x000ea20000002400 */
[----:B------:R-:W-:-:S02]  /*fa70*/  IMAD.MOV.U32 R15, RZ, RZ, 0x40000040 ;  /* 0x40000040ff0f7424 */ /* 0x000fc400078e00ff */
[--C-:B------:R-:W-:Y:S01]  /*fa80*/  FFMA.FTZ R136, R38, R51, -R84.reuse ;  /* 0x0000003326887223 */ /* 0x100fe20000010854 */
[----:B0-----:R-:W-:Y:S01]  /*fa90*/  FMNMX.FTZ R14, R141, R11, !PT ;  /* 0x0000000b8d0e7209 */ /* 0x001fe20007810000 */
[-CC-:B------:R-:W-:Y:S01]  /*faa0*/  FFMA.FTZ R38, R59, R51.reuse, -R84.reuse ;  /* 0x000000333b267223 */ /* 0x180fe20000010854 */
[-CC-:B------:R-:W-:Y:S01]  /*fab0*/  FFMA.FTZ R144, R25, R51.reuse, -R84.reuse ;  /* 0x0000003319907223 */ /* 0x180fe20000010854 */
[-CC-:B------:R-:W-:Y:S01]  /*fac0*/  FFMA.FTZ R25, R39, R51.reuse, -R84.reuse ;  /* 0x0000003327197223 */ /* 0x180fe20000010854 */
[----:B------:R-:W-:Y:S01]  /*fad0*/  FMNMX.FTZ R14, R29, R14, !PT ;  /* 0x0000000e1d0e7209 */ /* 0x000fe20007810000 */
[----:B------:R-:W0:Y:S01]  /*fae0*/  MUFU.TANH R75, R75 ;  /* 0x0000004b004b7308 */ /* 0x000e220000002400 */
[-CC-:B------:R-:W-:Y:S01]  /*faf0*/  FFMA.FTZ R39, R60, R51.reuse, -R84.reuse ;  /* 0x000000333c277223 */ /* 0x180fe20000010854 */
[-CC-:B------:R-:W-:Y:S01]  /*fb00*/  FFMA.FTZ R132, R46, R51.reuse, -R84.reuse ;  /* 0x000000332e847223 */ /* 0x180fe20000010854 */
[----:B-1----:R-:W-:Y:S01]  /*fb10*/  FMNMX.FTZ R14, R32, R14, !PT ;  /* 0x0000000e200e7209 */ /* 0x002fe20007810000 */
[-CC-:B------:R-:W-:Y:S01]  /*fb20*/  FFMA.FTZ R138, R42, R51.reuse, -R84.reuse ;  /* 0x000000332a8a7223 */ /* 0x180fe20000010854 */
[-CC-:B------:R-:W-:Y:S01]  /*fb30*/  FFMA.FTZ R46, R64, R51.reuse, -R84.reuse ;  /* 0x00000033402e7223 */ /* 0x180fe20000010854 */
[-CC-:B------:R-:W-:Y:S01]  /*fb40*/  FFMA.FTZ R42, R61, R51.reuse, -R84.reuse ;  /* 0x000000333d2a7223 */ /* 0x180fe20000010854 */
[----:B------:R-:W-:Y:S01]  /*fb50*/  FMNMX.FTZ R14, R33, R14, !PT ;  /* 0x0000000e210e7209 */ /* 0x000fe20007810000 */
[----:B------:R-:W1:Y:S01]  /*fb60*/  MUFU.TANH R76, R76 ;  /* 0x0000004c004c7308 */ /* 0x000e620000002400 */
[-CC-:B------:R-:W-:Y:S01]  /*fb70*/  FFMA.FTZ R142, R34, R51.reuse, -R84.reuse ;  /* 0x00000033228e7223 */ /* 0x180fe20000010854 */
[-CC-:B------:R-:W-:Y:S01]  /*fb80*/  FFMA.FTZ R34, R47, R51.reuse, -R84.reuse ;  /* 0x000000332f227223 */ /* 0x180fe20000010854 */
[----:B---3--:R-:W-:Y:S01]  /*fb90*/  FMNMX.FTZ R14, R36, R14, !PT ;  /* 0x0000000e240e7209 */ /* 0x008fe20007810000 */
[-CC-:B------:R-:W-:Y:S01]  /*fba0*/  FFMA.FTZ R47, R65, R51.reuse, -R84.reuse ;  /* 0x00000033412f7223 */ /* 0x180fe20000010854 */
[-CC-:B------:R-:W-:Y:S01]  /*fbb0*/  FFMA.FTZ R28, R28, R51.reuse, -R84.reuse ;  /* 0x000000331c1c7223 */ /* 0x180fe20000010854 */
[-CC-:B------:R-:W-:Y:S01]  /*fbc0*/  FFMA.FTZ R140, R30, R51.reuse, -R84.reuse ;  /* 0x000000331e8c7223 */ /* 0x180fe20000010854 */
[----:B----4-:R-:W-:Y:S01]  /*fbd0*/  FMNMX.FTZ R14, R37, R14, !PT ;  /* 0x0000000e250e7209 */ /* 0x010fe20007810000 */
[----:B------:R-:W3:Y:S01]  /*fbe0*/  MUFU.TANH R77, R77 ;  /* 0x0000004d004d7308 */ /* 0x000ee20000002400 */
[-CC-:B------:R-:W-:Y:S01]  /*fbf0*/  FFMA.FTZ R134, R50, R51.reuse, -R84.reuse ;  /* 0x0000003332867223 */ /* 0x180fe20000010854 */
[-CC-:B------:R-:W-:Y:S01]  /*fc00*/  FFMA.FTZ R30, R52, R51.reuse, -R84.reuse ;  /* 0x00000033341e7223 */ /* 0x180fe20000010854 */
[----:B------:R-:W-:Y:S01]  /*fc10*/  FMNMX.FTZ R14, R40, R14, !PT ;  /* 0x0000000e280e7209 */ /* 0x000fe20007810000 */
[-CC-:B------:R-:W-:Y:S01]  /*fc20*/  FFMA.FTZ R50, R68, R51.reuse, -R84.reuse ;  /* 0x0000003344327223 */ /* 0x180fe20000010854 */
[-CC-:B------:R-:W-:Y:S01]  /*fc30*/  FFMA.FTZ R52, R69, R51.reuse, -R84.reuse ;  /* 0x0000003345347223 */ /* 0x180fe20000010854 */
[----:B------:R-:W-:Y:S01]  /*fc40*/  FFMA.FTZ R73, R73, R51, -R84 ;  /* 0x0000003349497223 */ /* 0x000fe20000010854 */
[----:B------:R-:W-:Y:S01]  /*fc50*/  FMNMX.FTZ R14, R41, R14, !PT ;  /* 0x0000000e290e7209 */ /* 0x000fe20007810000 */
[----:B------:R-:W4:Y:S03]  /*fc60*/  MUFU.TANH R78, R78 ;  /* 0x0000004e004e7308 */ /* 0x000f260000002400 */
[----:B------:R-:W-:-:S04]  /*fc70*/  FMNMX.FTZ R14, R44, R14, !PT ;  /* 0x0000000e2c0e7209 */ /* 0x000fc80007810000 */
        /* <DEDUP_REMOVED lines=8> */
[----:B-----5:R-:W-:-:S04]  /*fd00*/  FMNMX.FTZ R14, R66, R14, !PT ;  /* 0x0000000e420e7209 */ /* 0x020fc80007810000 */
[----:B------:R-:W-:Y:S01]  /*fd10*/  FMNMX.FTZ R14, R67, R14, !PT ;  /* 0x0000000e430e7209 */ /* 0x000fe20007810000 */
[----:B------:R-:W-:Y:S03]  /*fd20*/  MUFU.EX2 R54, R54 ;  /* 0x0000003600367308 */ /* 0x000fe60000000800 */
[----:B------:R-:W-:-:S04]  /*fd30*/  FMNMX.FTZ R14, R70, R14, !PT ;  /* 0x0000000e460e7209 */ /* 0x000fc80007810000 */
[----:B------:R-:W-:Y:S01]  /*fd40*/  FMNMX.FTZ R14, R71, R14, !PT ;  /* 0x0000000e470e7209 */ /* 0x000fe20007810000 */
[----:B------:R-:W-:Y:S03]  /*fd50*/  MUFU.EX2 R148, R148 ;  /* 0x0000009400947308 */ /* 0x000fe60000000800 */
[----:B--2---:R-:W-:-:S04]  /*fd60*/  FMNMX.FTZ R14, R74, R14, !PT ;  /* 0x0000000e4a0e7209 */ /* 0x004fc80007810000 */
[----:B0-----:R-:W-:Y:S01]  /*fd70*/  FMNMX.FTZ R14, R75, R14, !PT ;  /* 0x0000000e4b0e7209 */ /* 0x001fe20007810000 */
[----:B------:R-:W-:Y:S03]  /*fd80*/  MUFU.EX2 R55, R55 ;  /* 0x0000003700377308 */ /* 0x000fe60000000800 */
[----:B-1----:R-:W-:-:S04]  /*fd90*/  FMNMX.FTZ R14, R76, R14, !PT ;  /* 0x0000000e4c0e7209 */ /* 0x002fc80007810000 */
[----:B---3--:R-:W-:Y:S01]  /*fda0*/  FMNMX.FTZ R14, R77, R14, !PT ;  /* 0x0000000e4d0e7209 */ /* 0x008fe20007810000 */
[----:B------:R-:W-:Y:S03]  /*fdb0*/  MUFU.EX2 R150, R150 ;  /* 0x0000009600967308 */ /* 0x000fe60000000800 */
[----:B----4-:R-:W-:-:S04]  /*fdc0*/  FMNMX.FTZ R14, R78, R14, !PT ;  /* 0x0000000e4e0e7209 */ /* 0x010fc80007810000 */
[----:B------:R-:W-:Y:S01]  /*fdd0*/  FMNMX.FTZ R14, R79, R14, !PT ;  /* 0x0000000e4f0e7209 */ /* 0x000fe20007810000 */
[----:B------:R-:W-:Y:S03]  /*fde0*/  MUFU.EX2 R83, R83 ;  /* 0x0000005300537308 */ /* 0x000fe60000000800 */
[----:B------:R-:W-:-:S04]  /*fdf0*/  FMNMX.FTZ R14, R80, R14, !PT ;  /* 0x0000000e500e7209 */ /* 0x000fc80007810000 */
[----:B------:R-:W-:Y:S01]  /*fe00*/  FMNMX.FTZ R35, R81, R14, !PT ;  /* 0x0000000e51237209 */ /* 0x000fe20007810000 */
[----:B------:R-:W-:Y:S01]  /*fe10*/  VIADD R14, R10, 0x280 ;  /* 0x000002800a0e7836 */ /* 0x000fe20000000000 */
[----:B------:R-:W-:Y:S03]  /*fe20*/  MUFU.EX2 R144, R144 ;  /* 0x0000009000907308 */ /* 0x000fe60000000800 */
[----:B------:R-:W0:Y:S01]  /*fe30*/  SHFL.BFLY PT, R43, R35, 0x2, 0x1f ;  /* 0x0c401f00232b7f89 */ /* 0x000e2200000e0000 */
[----:B------:R-:W-:-:S04]  /*fe40*/  R2UR UR6, R14 ;  /* 0x000000000e0672ca */ /* 0x000fc800000e0000 */
[----:B------:R-:W-:Y:S08]  /*fe50*/  MUFU.EX2 R82, R82 ;  /* 0x0000005200527308 */ /* 0x000ff00000000800 */
[----:B------:R-:W-:Y:S01]  /*fe60*/  MUFU.EX2 R146, R146 ;  /* 0x0000009200927308 */ /* 0x000fe20000000800 */
[----:B------:R-:W-:Y:S01]  /*fe70*/  HGMMA.64x64x16.F32 R88, R128, gdesc[UR4].tnspB, R88, gsb0 ;  /* 0x40e0000480587df0 */ /* 0x000fe20008000858 */
[----:B------:R-:W-:Y:S01]  /*fe80*/  R2UR UR7, R15 ;  /* 0x000000000f0772ca */ /* 0x000fe200000e0000 */
[----:B------:R-:W-:-:S05]  /*fe90*/  IMAD.MOV.U32 R15, RZ, RZ, 0x40000040 ;  /* 0x40000040ff0f7424 */ /* 0x000fca00078e00ff */
[----:B------:R1:W-:Y:S01]  /*fea0*/  MUFU.EX2 R11, R28 ;  /* 0x0000001c000b7308 */ /* 0x0003e20000000800 */
[----:B0-----:R-:W-:Y:S01]  /*feb0*/  FMNMX.FTZ R35, R35, R43, !PT ;  /* 0x0000002b23237209 */ /* 0x001fe20007810000 */
[----:B------:R-:W-:-:S04]  /*fec0*/  FFMA.FTZ R43, R62, R51, -R84 ;  /* 0x000000333e2b7223 */ /* 0x000fc80000010854 */
[----:B------:R-:W0:Y:S02]  /*fed0*/  SHFL.BFLY PT, R14, R35, 0x1, 0x1f ;  /* 0x0c201f00230e7f89 */ /* 0x000e2400000e0000 */
[----:B------:R-:W-:Y:S01]  /*fee0*/  MUFU.EX2 R140, R140 ;  /* 0x0000008c008c7308 */ /* 0x000fe20000000800 */
[-CC-:B-1----:R-:W-:Y:S01]  /*fef0*/  FFMA.FTZ R28, R57, R51.reuse, -R84.reuse ;  /* 0x00000033391c7223 */ /* 0x182fe20000010854 */
[----:B------:R-:W-:-:S06]  /*ff00*/  FFMA.FTZ R57, R72, R51, -R84 ;  /* 0x0000003348397223 */ /* 0x000fcc0000010854 */
[----:B------:R-:W-:Y:S08]  /*ff10*/  MUFU.EX2 R24, R24 ;  /* 0x0000001800187308 */ /* 0x000ff00000000800 */
[----:B------:R-:W-:Y:S01]  /*ff20*/  MUFU.EX2 R142, R142 ;  /* 0x0000008e008e7308 */ /* 0x000fe20000000800 */
[----:B0-----:R-:W-:-:S07]  /*ff30*/  FMNMX.FTZ R35, R35, R14, !PT ;  /* 0x0000000e23237209 */ /* 0x001fce0007810000 */
[----:B------:R-:W-:Y:S01]  /*ff40*/  MUFU.EX2 R27, R27 ;  /* 0x0000001b001b7308 */ /* 0x000fe20000000800 */
[C---:B------:R-:W-:Y:S01]  /*ff50*/  FADD.FTZ R14, -R35.reuse, R20 ;  /* 0x00000014230e7221 */ /* 0x040fe20000010100 */
[----:B------:R-:W-:-:S03]  /*ff60*/  FMUL.FTZ R62, R35, R51 ;  /* 0x00000033233e7220 */ /* 0x000fc60000410000 */
[-C--:B------:R-:W-:Y:S01]  /*ff70*/  FMUL.FTZ R14, R14, R51.reuse ;  /* 0x000000330e0e7220 */ /* 0x080fe20000410000 */
[-CC-:B------:R-:W-:Y:S01]  /*ff80*/  FFMA.FTZ R59, R154, R51.reuse, -R62.reuse ;  /* 0x000000339a3b7223 */ /* 0x180fe2000001083e */
[-CC-:B------:R-:W-:Y:S01]  /*ff90*/  FFMA.FTZ R60, R151, R51.reuse, -R62.reuse ;  /* 0x00000033973c7223 */ /* 0x180fe2000001083e */
[-CC-:B------:R-:W-:Y:S01]  /*ffa0*/  FFMA.FTZ R151, R149, R51.reuse, -R62.reuse ;  /* 0x0000003395977223 */ /* 0x180fe2000001083e */
[----:B------:R0:W-:Y:S01]  /*ffb0*/  MUFU.EX2 R58, R14 ;  /* 0x0000000e003a7308 */ /* 0x0001e20000000800 */
        /* <DEDUP_REMOVED lines=8> */
[----:B0-----:R-:W-:Y:S01]  /*10040*/  IADD3 R14, R10, 0x300, RZ ;  /* 0x000003000a0e7810 */ /* 0x001fe20007ffe0ff */
[-CC-:B------:R-:W-:Y:S01]  /*10050*/  FFMA.FTZ R65, R29, R51.reuse, -R62.reuse ;  /* 0x000000331d417223 */ /* 0x180fe2000001083e */
[-CC-:B------:R-:W-:Y:S01]  /*10060*/  FFMA.FTZ R137, R40, R51.reuse, -R62.reuse ;  /* 0x0000003328897223 */ /* 0x180fe2000001083e */
[----:B------:R-:W-:Y:S01]  /*10070*/  FFMA.FTZ R29, R33, R51, -R62 ;  /* 0x00000033211d7223 */ /* 0x000fe2000001083e */
[----:B------:R-:W-:Y:S01]  /*10080*/  R2UR UR6, R14 ;  /* 0x000000000e0672ca */ /* 0x000fe200000e0000 */
[----:B------:R-:W-:-:S02]  /*10090*/  VIADD R14, R10, 0x380 ;  /* 0x000003800a0e7836 */ /* 0x000fc40000000000 */
[-CC-:B------:R-:W-:Y:S01]  /*100a0*/  FFMA.FTZ R33, R41, R51.reuse, -R62.reuse ;  /* 0x0000003329217223 */ /* 0x180fe2000001083e */
[----:B------:R-:W0:Y:S01]  /*100b0*/  MUFU.EX2 R60, R60 ;  /* 0x0000003c003c7308 */ /* 0x000e220000000800 */
        /* <DEDUP_REMOVED lines=8> */
[----:B------:R-:W-:Y:S01]  /*10140*/  FFMA.FTZ R79, R79, R51, -R62 ;  /* 0x000000334f4f7223 */ /* 0x000fe2000001083e */
[----:B------:R-:W-:-:S02]  /*10150*/  WARPGROUP.DEPBAR.LE gsb0, 0x0 ;  /* 0x00008000000079c5 */ /* 0x000fc40000010000 */
[----:B------:R-:W-:Y:S01]  /*10160*/  WARPGROUP.ARRIVE ;  /* 0x00000000000079c5 */ /* 0x000fe20000000000 */
[-CC-:B------:R-:W-:Y:S01]  /*10170*/  FFMA.FTZ R129, R66, R51.reuse, -R62.reuse ;  /* 0x0000003342817223 */ /* 0x180fe2000001083e */
[-CC-:B------:R-:W-:Y:S01]  /*10180*/  FFMA.FTZ R131, R70, R51.reuse, -R62.reuse ;  /* 0x0000003346837223 */ /* 0x180fe2000001083e */
[----:B------:R-:W-:Y:S01]  /*10190*/  FFMA.FTZ R80, R80, R51, -R62 ;  /* 0x0000003350507223 */ /* 0x000fe2000001083e */
[----:B------:R-:W2:Y:S01]  /*101a0*/  MUFU.EX2 R61, R61 ;  /* 0x0000003d003d7308 */ /* 0x000ea20000000800 */
[----:B0-----:R-:W-:Y:S01]  /*101b0*/  F2FP.F16.F32.PACK_AB R149, R60, R59 ;  /* 0x0000003b3c95723e */ /* 0x001fe200000000ff */
[----:B------:R-:W-:Y:S01]  /*101c0*/  HGMMA.64x64x16.F32 R88, R124, gdesc[UR4].tnspB, R88, gsb0 ;  /* 0x40e000047c587df0 */ /* 0x000fe20008000858 */
[----:B------:R-:W-:Y:S02]  /*101d0*/  R2UR UR6, R14 ;  /* 0x000000000e0672ca */ /* 0x000fe400000e0000 */
[----:B------:R-:W-:Y:S01]  /*101e0*/  R2UR UR7, R15 ;  /* 0x000000000f0772ca */ /* 0x000fe200000e0000 */
[----:B------:R-:W-:Y:S01]  /*101f0*/  VIADD R15, R85, 0x9 ;  /* 0x00000009550f7836 */ /* 0x000fe20000000000 */
[----:B------:R-:W-:Y:S01]  /*10200*/  @!P1 LEA R14, R18, R2, 0x3 ;  /* 0x00000002120e9211 */ /* 0x000fe200078e18ff */
[----:B------:R-:W0:Y:S03]  /*10210*/  MUFU.EX2 R145, R145 ;  /* 0x0000009100917308 */ /* 0x000e260000000800 */
[----:B------:R-:W-:Y:S01]  /*10220*/  SEL R37, R15, 0x9, !P2 ;  /* 0x000000090f257807 */ /* 0x000fe20005000000 */
[----:B------:R-:W-:-:S02]  /*10230*/  @!P1 VIADD R36, R14, 0x16840 ;  /* 0x000168400e249836 */ /* 0x000fc40000000000 */
[----:B------:R-:W-:Y:S01]  /*10240*/  FFMA.FTZ R14, R49, R51, -R62 ;  /* 0x00000033310e7223 */ /* 0x000fe2000001083e */
[C---:B------:R-:W-:Y:S01]  /*10250*/  ISETP.GT.AND P2, PT, R152.reuse, RZ, PT ;  /* 0x000000ff9800720c */ /* 0x040fe20003f44270 */
[----:B------:R-:W-:Y:S01]  /*10260*/  VIADD R152, R152, 0xffffffff ;  /* 0xffffffff98987836 */ /* 0x000fe20000000000 */
[----:B------:R-:W3:Y:S01]  /*10270*/  MUFU.EX2 R64, R64 ;  /* 0x0000004000407308 */ /* 0x000ee20000000800 */
[----:B------:R-:W-:-:S07]  /*10280*/  @!P1 PRMT R36, RZ, 0x654, R36 ;  /* 0x00000654ff249816 */ /* 0x000fce0000000024 */
[----:B------:R-:W4:Y:S08]  /*10290*/  MUFU.EX2 R147, R147 ;  /* 0x0000009300937308 */ /* 0x000f300000000800 */
[----:B------:R-:W5:Y:S08]  /*102a0*/  MUFU.EX2 R65, R65 ;  /* 0x0000004100417308 */ /* 0x000f700000000800 */
[----:B------:R-:W5:Y:S08]  /*102b0*/  MUFU.EX2 R141, R141 ;  /* 0x0000008d008d7308 */ /* 0x000f700000000800 */
[----:B------:R-:W5:Y:S08]  /*102c0*/  MUFU.EX2 R29, R29 ;  /* 0x0000001d001d7308 */ /* 0x000f700000000800 */
[----:B------:R-:W5:Y:S08]  /*102d0*/  MUFU.EX2 R143, R143 ;  /* 0x0000008f008f7308 */ /* 0x000f700000000800 */
[----:B------:R-:W5:Y:S08]  /*102e0*/  MUFU.EX2 R32, R32 ;  /* 0x0000002000207308 */ /* 0x000f700000000800 */
[----:B------:R-:W5:Y:S01]  /*102f0*/  MUFU.EX2 R136, R136 ;  /* 0x0000008800887308 */ /* 0x000f620000000800 */
[----:B------:R-:W-:-:S02]  /*10300*/  WARPGROUP.DEPBAR.LE gsb0, 0x0 ;  /* 0x00008000000079c5 */ /* 0x000fc40000010000 */
[----:B------:R-:W-:-:S05]  /*10310*/  WARPGROUP.ARRIVE ;  /* 0x00000000000079c5 */ /* 0x000fca0000000000 */
[----:B------:R-:W5:Y:S01]  /*10320*/  MUFU.EX2 R137, R137 ;  /* 0x0000008900897308 */ /* 0x000f620000000800 */
[----:B------:R-:W-:Y:S01]  /*10330*/  FFMA.FTZ R125, R74, R51, -R62 ;  /* 0x000000334a7d7223 */ /* 0x000fe2000001083e */
[----:B------:R-:W-:Y:S06]  /*10340*/  HGMMA.64x64x16.F32 R88, R120, gdesc[UR4].tnspB, R88, gsb0 ;  /* 0x40e0000478587df0 */ /* 0x000fec0008000858 */
[----:B------:R-:W5:Y:S08]  /*10350*/  MUFU.EX2 R25, R25 ;  /* 0x0000001900197308 */ /* 0x000f700000000800 */
        /* <DEDUP_REMOVED lines=18> */
[----:B------:R-:W-:Y:S01]  /*10480*/  FMUL.FTZ R97, R97, R54 ;  /* 0x0000003661617220 */ /* 0x000fe20000410000 */
[----:B-1----:R-:W-:Y:S01]  /*10490*/  FFMA.FTZ R36, R54, R3, R148 ;  /* 0x0000000336247223 */ /* 0x002fe20000010094 */
[----:B------:R-:W-:Y:S01]  /*104a0*/  FFMA.FTZ R3, R58, R0, R59 ;  /* 0x000000003a037223 */ /* 0x000fe2000001003b */
[----:B------:R-:W-:Y:S01]  /*104b0*/  @!P1 IMAD R0, R21, 0x8, R2 ;  /* 0x0000000815009824 */ /* 0x000fe200078e0202 */
[----:B------:R-:W1:Y:S01]  /*104c0*/  MUFU.EX2 R135, R135 ;  /* 0x0000008700877308 */ /* 0x000e620000000800 */
[C---:B------:R-:W-:Y:S01]  /*104d0*/  FADD.FTZ R15, R55.reuse, R36 ;  /* 0x00000024370f7221 */ /* 0x040fe20000010000 */
[----:B------:R-:W-:Y:S01]  /*104e0*/  FADD.FTZ R36, R60, R3 ;  /* 0x000000033c247221 */ /* 0x000fe20000010000 */
[----:B------:R-:W-:Y:S01]  /*104f0*/  F2FP.F16.F32.PACK_AB R148, R55, R148 ;  /* 0x000000943794723e */ /* 0x000fe200000000ff */
[----:B------:R-:W-:Y:S01]  /*10500*/  FMUL.FTZ R100, R100, R54 ;  /* 0x0000003664647220 */ /* 0x000fe20000410000 */
[----:B------:R-:W-:Y:S01]  /*10510*/  @!P1 IADD3 R3, R0, 0x16860, RZ ;  /* 0x0001686000039810 */ /* 0x000fe20007ffe0ff */
[----:B------:R-:W-:Y:S01]  /*10520*/  FADD.FTZ R40, R150, R15 ;  /* 0x0000000f96287221 */ /* 0x000fe20000010000 */
[----:B------:R-:W-:Y:S01]  /*10530*/  FADD.FTZ R36, R151, R36 ;  /* 0x0000002497247221 */ /* 0x000fe20000010000 */
[----:B------:R-:W-:Y:S01]  /*10540*/  FFMA.FTZ R0, R63, R51, -R62 ;  /* 0x000000333f007223 */ /* 0x000fe2000001083e */
[----:B------:R-:W-:Y:S01]  /*10550*/  @!P1 PRMT R15, RZ, 0x654, R3 ;  /* 0x00000654ff0f9816 */ /* 0x000fe20000000003 */
[----:B------:R-:W-:Y:S01]  /*10560*/  FADD.FTZ R3, R83, R40 ;  /* 0x0000002853037221 */ /* 0x000fe20000010000 */
[----:B--2---:R-:W-:Y:S01]  /*10570*/  FADD.FTZ R36, R61, R36 ;  /* 0x000000243d247221 */ /* 0x004fe20000010000 */
[----:B------:R-:W-:Y:S01]  /*10580*/  MUFU.EX2 R30, R30 ;  /* 0x0000001e001e7308 */ /* 0x000fe20000000800 */
[----:B------:R2:W-:Y:S01]  /*10590*/  @!P1 SYNCS.ARRIVE.TRANS64.RED.A1T0 RZ, [R15+URZ], RZ ;  /* 0x000000ff0fff99a7 */ /* 0x0005e2000810043f */
[----:B------:R-:W-:Y:S01]  /*105a0*/  F2FP.F16.F32.PACK_AB R150, R83, R150 ;  /* 0x000000965396723e */ /* 0x000fe200000000ff */
[----:B0-----:R-:W-:Y:S01]  /*105b0*/  FADD.FTZ R21, R145, R36 ;  /* 0x0000002491157221 */ /* 0x001fe20000010000 */
[----:B------:R-:W-:Y:S01]  /*105c0*/  F2FP.F16.F32.PACK_AB R151, R61, R151 ;  /* 0x000000973d97723e */ /* 0x000fe200000000ff */
[----:B------:R-:W-:Y:S01]  /*105d0*/  FMUL.FTZ R101, R101, R54 ;  /* 0x0000003665657220 */ /* 0x000fe20000410000 */
[C---:B---3--:R-:W-:Y:S01]  /*105e0*/  F2FP.F16.F32.PACK_AB R145, R64.reuse, R145 ;  /* 0x000000914091723e */ /* 0x048fe200000000ff */
[----:B------:R-:W-:Y:S01]  /*105f0*/  FADD.FTZ R36, R64, R21 ;  /* 0x0000001540247221 */ /* 0x000fe20000010000 */
[----:B------:R-:W0:Y:S01]  /*10600*/  MUFU.EX2 R0, R0 ;  /* 0x0000000000007308 */ /* 0x000e220000000800 */
[----:B--2---:R-:W-:Y:S01]  /*10610*/  FADD.FTZ R15, R144, R3 ;  /* 0x00000003900f7221 */ /* 0x004fe20000010000 */
[-C--:B------:R-:W-:Y:S01]  /*10620*/  FFMA.FTZ R3, R67, R51.reuse, -R62 ;  /* 0x0000003343037223 */ /* 0x080fe2000001083e */
[----:B----4-:R-:W-:Y:S01]  /*10630*/  FADD.FTZ R36, R147, R36 ;  /* 0x0000002493247221 */ /* 0x010fe20000010000 */
[-C--:B------:R-:W-:Y:S01]  /*10640*/  FFMA.FTZ R21, R75, R51.reuse, -R62 ;  /* 0x000000334b157223 */ /* 0x080fe2000001083e */
[C---:B------:R-:W-:Y:S01]  /*10650*/  FADD.FTZ R15, R82.reuse, R15 ;  /* 0x0000000f520f7221 */ /* 0x040fe20000010000 */
[----:B------:R-:W-:Y:S01]  /*10660*/  F2FP.F16.F32.PACK_AB R144, R82, R144 ;  /* 0x000000905290723e */ /* 0x000fe200000000ff */
[----:B-----5:R-:W-:Y:S01]  /*10670*/  FADD.FTZ R36, R65, R36 ;  /* 0x0000002441247221 */ /* 0x020fe20000010000 */
[----:B------:R-:W2:Y:S01]  /*10680*/  MUFU.EX2 R28, R28 ;  /* 0x0000001c001c7308 */ /* 0x000ea20000000800 */
[----:B------:R-:W-:Y:S01]  /*10690*/  FADD.FTZ R40, R146, R15 ;  /* 0x0000000f92287221 */ /* 0x000fe20000010000 */
[----:B------:R-:W-:Y:S01]  /*106a0*/  F2FP.F16.F32.PACK_AB R146, R11, R146 ;  /* 0x000000920b92723e */ /* 0x000fe200000000ff */
[----:B------:R-:W-:Y:S01]  /*106b0*/  FADD.FTZ R36, R141, R36 ;  /* 0x000000248d247221 */ /* 0x000fe20000010000 */
[-C--:B------:R-:W-:Y:S01]  /*106c0*/  FFMA.FTZ R15, R71, R51.reuse, -R62 ;  /* 0x00000033470f7223 */ /* 0x080fe2000001083e */
[----:B------:R-:W-:Y:S01]  /*106d0*/  FADD.FTZ R37, R11, R40 ;  /* 0x000000280b257221 */ /* 0x000fe20000010000 */
[----:B------:R-:W-:Y:S01]  /*106e0*/  FFMA.FTZ R62, R81, R51, -R62 ;  /* 0x00000033513e7223 */ /* 0x000fe2000001083e */
[----:B------:R-:W-:Y:S01]  /*106f0*/  FADD.FTZ R36, R29, R36 ;  /* 0x000000241d247221 */ /* 0x000fe20000010000 */
[----:B------:R-:W3:Y:S01]  /*10700*/  MUFU.EX2 R129, R129 ;  /* 0x0000008100817308 */ /* 0x000ee20000000800 */
[----:B------:R-:W-:Y:S01]  /*10710*/  FADD.FTZ R37, R140, R37 ;  /* 0x000000258c257221 */ /* 0x000fe20000010000 */
[----:B------:R-:W-:Y:S01]  /*10720*/  F2FP.F16.F32.PACK_AB R140, R24, R140 ;  /* 0x0000008c188c723e */ /* 0x000fe200000000ff */
[-C--:B------:R-:W-:Y:S01]  /*10730*/  FMUL.FTZ R104, R104, R54.reuse ;  /* 0x0000003668687220 */ /* 0x080fe20000410000 */
[----:B------:R-:W-:Y:S01]  /*10740*/  F2FP.F16.F32.PACK_AB R147, R65, R147 ;  /* 0x000000934193723e */ /* 0x000fe200000000ff */
[----:B------:R-:W-:Y:S01]  /*10750*/  FADD.FTZ R37, R24, R37 ;  /* 0x0000002518257221 */ /* 0x000fe20000010000 */
[----:B------:R-:W-:Y:S01]  /*10760*/  F2FP.F16.F32.PACK_AB R141, R29, R141 ;  /* 0x0000008d1d8d723e */ /* 0x000fe200000000ff */
[-C--:B------:R-:W-:Y:S01]  /*10770*/  FMUL.FTZ R105, R105, R54.reuse ;  /* 0x0000003669697220 */ /* 0x080fe20000410000 */
[----:B------:R-:W-:Y:S01]  /*10780*/  MUFU.EX2 R31, R31 ;  /* 0x0000001f001f7308 */ /* 0x000fe20000000800 */
[----:B------:R-:W-:Y:S01]  /*10790*/  FADD.FTZ R40, R142, R37 ;  /* 0x000000258e287221 */ /* 0x000fe20000010000 */
[----:B------:R-:W-:Y:S01]  /*107a0*/  FADD.FTZ R37, R143, R36 ;  /* 0x000000248f257221 */ /* 0x000fe20000010000 */
[----:B------:R-:W-:Y:S01]  /*107b0*/  F2FP.F16.F32.PACK_AB R143, R32, R143 ;  /* 0x0000008f208f723e */ /* 0x000fe200000000ff */
[----:B------:R-:W-:Y:S01]  /*107c0*/  FMUL.FTZ R108, R108, R54 ;  /* 0x000000366c6c7220 */ /* 0x000fe20000410000 */
[C---:B------:R-:W-:Y:S01]  /*107d0*/  FADD.FTZ R41, R27.reuse, R40 ;  /* 0x000000281b297221 */ /* 0x040fe20000010000 */
[----:B------:R-:W-:Y:S01]  /*107e0*/  FADD.FTZ R36, R32, R37 ;  /* 0x0000002520247221 */ /* 0x000fe20000010000 */
[----:B------:R-:W-:Y:S01]  /*107f0*/  F2FP.F16.F32.PACK_AB R142, R27, R142 ;  /* 0x0000008e1b8e723e */ /* 0x000fe200000000ff */
[----:B------:R-:W4:Y:S01]  /*10800*/  MUFU.EX2 R3, R3 ;  /* 0x0000000300037308 */ /* 0x000f220000000800 */
[----:B------:R-:W-:Y:S01]  /*10810*/  FADD.FTZ R40, R136, R41 ;  /* 0x0000002988287221 */ /* 0x000fe20000010000 */
[----:B------:R-:W-:Y:S01]  /*10820*/  FADD.FTZ R36, R137, R36 ;  /* 0x0000002489247221 */ /* 0x000fe20000010000 */
[----:B------:R-:W-:Y:S01]  /*10830*/  F2FP.F16.F32.PACK_AB R136, R25, R136 ;  /* 0x000000881988723e */ /* 0x000fe200000000ff */
[----:B------:R-:W-:Y:S01]  /*10840*/  FMUL.FTZ R109, R109, R54 ;  /* 0x000000366d6d7220 */ /* 0x000fe20000410000 */
[----:B------:R-:W-:Y:S01]  /*10850*/  FADD.FTZ R37, R25, R40 ;  /* 0x0000002819257221 */ /* 0x000fe20000010000 */
[C---:B------:R-:W-:Y:S01]  /*10860*/  FADD.FTZ R36, R33.reuse, R36 ;  /* 0x0000002421247221 */ /* 0x040fe20000010000 */
[----:B------:R-:W-:Y:S01]  /*10870*/  F2FP.F16.F32.PACK_AB R137, R33, R137 ;  /* 0x000000892189723e */ /* 0x000fe200000000ff */
[----:B------:R-:W5:Y:S01]  /*10880*/  MUFU.EX2 R38, R38 ;  /* 0x0000002600267308 */ /* 0x000f620000000800 */
        /* <DEDUP_REMOVED lines=10> */
[C---:B------:R-:W-:Y:S01]  /*10930*/  F2FP.F16.F32.PACK_AB R132, R34.reuse, R132 ;  /* 0x000000842284723e */ /* 0x040fe200000000ff */
[-C--:B------:R-:W-:Y:S01]  /*10940*/  FMUL.FTZ R113, R113, R54.reuse ;  /* 0x0000003671717220 */ /* 0x080fe20000410000 */
[----:B------:R-:W-:Y:S01]  /*10950*/  FADD.FTZ R37, R34, R37 ;  /* 0x0000002522257221 */ /* 0x000fe20000010000 */
[C---:B------:R-:W-:Y:S01]  /*10960*/  FADD.FTZ R36, R14.reuse, R11 ;  /* 0x0000000b0e247221 */ /* 0x040fe20000010000 */
[----:B------:R-:W-:Y:S01]  /*10970*/  F2FP.F16.F32.PACK_AB R133, R14, R133 ;  /* 0x000000850e85723e */ /* 0x000fe200000000ff */
[----:B------:R-:W5:Y:S01]  /*10980*/  MUFU.EX2 R39, R39 ;  /* 0x0000002700277308 */ /* 0x000f620000000800 */
[----:B------:R-:W-:Y:S01]  /*10990*/  FADD.FTZ R37, R134, R37 ;  /* 0x0000002586257221 */ /* 0x000fe20000010000 */
[----:B-1----:R-:W-:Y:S01]  /*109a0*/  FADD.FTZ R11, R135, R36 ;  /* 0x00000024870b7221 */ /* 0x002fe20000010000 */
[----:B0-----:R-:W-:Y:S01]  /*109b0*/  F2FP.F16.F32.PACK_AB R135, R0, R135 ;  /* 0x000000870087723e */ /* 0x001fe200000000ff */
[----:B------:R-:W-:Y:S01]  /*109c0*/  FMUL.FTZ R116, R116, R54 ;  /* 0x0000003674747220 */ /* 0x000fe20000410000 */
[----:B------:R-:W-:Y:S01]  /*109d0*/  FADD.FTZ R37, R30, R37 ;  /* 0x000000251e257221 */ /* 0x000fe20000010000 */
[----:B------:R-:W-:Y:S01]  /*109e0*/  FADD.FTZ R24, R0, R11 ;  /* 0x0000000b00187221 */ /* 0x000fe20000010000 */
[----:B------:R-:W-:Y:S01]  /*109f0*/  F2FP.F16.F32.PACK_AB R134, R30, R134 ;  /* 0x000000861e86723e */ /* 0x000fe200000000ff */
[----:B------:R-:W0:Y:S01]  /*10a00*/  MUFU.EX2 R15, R15 ;  /* 0x0000000f000f7308 */ /* 0x000e220000000800 */
[----:B--2---:R-:W-:Y:S01]  /*10a10*/  FADD.FTZ R32, R28, R37 ;  /* 0x000000251c207221 */ /* 0x004fe20000010000 */
[----:B---3--:R-:W-:Y:S01]  /*10a20*/  FADD.FTZ R24, R129, R24 ;  /* 0x0000001881187221 */ /* 0x008fe20000010000 */
[----:B----4-:R-:W-:Y:S01]  /*10a30*/  F2FP.F16.F32.PACK_AB R129, R3, R129 ;  /* 0x000000810381723e */ /* 0x010fe200000000ff */
[----:B------:R-:W-:Y:S01]  /*10a40*/  FMUL.FTZ R117, R117, R54 ;  /* 0x0000003675757220 */ /* 0x000fe20000410000 */
[----:B------:R-:W-:Y:S01]  /*10a50*/  FADD.FTZ R11, R31, R32 ;  /* 0x000000201f0b7221 */ /* 0x000fe20000010000 */
[----:B------:R-:W-:Y:S01]  /*10a60*/  FADD.FTZ R24, R3, R24 ;  /* 0x0000001803187221 */ /* 0x000fe20000010000 */
[----:B------:R-:W-:Y:S01]  /*10a70*/  F2FP.F16.F32.PACK_AB R128, R31, R28 ;  /* 0x0000001c1f80723e */ /* 0x000fe200000000ff */
[----:B------:R-:W1:Y:S01]  /*10a80*/  MUFU.EX2 R42, R42 ;  /* 0x0000002a002a7308 */ /* 0x000e620000000800 */
[----:B-----5:R-:W-:Y:S01]  /*10a90*/  FADD.FTZ R26, R38, R11 ;  /* 0x0000000b261a7221 */ /* 0x020fe20000010000 */
[----:B------:R-:W-:Y:S01]  /*10aa0*/  FADD.FTZ R24, R131, R24 ;  /* 0x0000001883187221 */ /* 0x000fe20000010000 */
[C---:B------:R-:W-:Y:S01]  /*10ab0*/  F2FP.F16.F32.PACK_AB R130, R39.reuse, R38 ;  /* 0x000000262782723e */ /* 0x040fe200000000ff */
[-C--:B------:R-:W-:Y:S01]  /*10ac0*/  FMUL.FTZ R90, R90, R58.reuse ;  /* 0x0000003a5a5a7220 */ /* 0x080fe20000410000 */
[----:B------:R-:W-:Y:S01]  /*10ad0*/  FADD.FTZ R11, R39, R26 ;  /* 0x0000001a270b7221 */ /* 0x000fe20000010000 */
[-C--:B------:R-:W-:Y:S01]  /*10ae0*/  FMUL.FTZ R91, R91, R58.reuse ;  /* 0x0000003a5b5b7220 */ /* 0x080fe20000410000 */
[-C--:B------:R-:W-:Y:S01]  /*10af0*/  FMUL.FTZ R94, R94, R58.reuse ;  /* 0x0000003a5e5e7220 */ /* 0x080fe20000410000 */
[----:B------:R-:W2:Y:S01]  /*10b00*/  MUFU.EX2 R125, R125 ;  /* 0x0000007d007d7308 */ /* 0x000ea20000000800 */
[C---:B0-----:R-:W-:Y:S01]  /*10b10*/  FADD.FTZ R24, R15.reuse, R24 ;  /* 0x000000180f187221 */ /* 0x041fe20000010000 */
[----:B------:R-:W-:Y:S01]  /*10b20*/  F2FP.F16.F32.PACK_AB R131, R15, R131 ;  /* 0x000000830f83723e */ /* 0x000fe200000000ff */
        /* <DEDUP_REMOVED lines=16> */
[----:B------:R-:W-:-:S05]  /*10c30*/  FMUL.FTZ R119, R119, R58 ;  /* 0x0000003a77777220 */ /* 0x000fca0000410000 */
[----:B------:R-:W2:Y:S01]  /*10c40*/  MUFU.EX2 R46, R46 ;  /* 0x0000002e002e7308 */ /* 0x000ea20000000800 */
[C---:B0-----:R-:W-:Y:S01]  /*10c50*/  FADD.FTZ R11, R43.reuse, R10 ;  /* 0x0000000a2b0b7221 */ /* 0x041fe20000010000 */
[----:B------:R-:W-:-:S06]  /*10c60*/  F2FP.F16.F32.PACK_AB R124, R43, R42 ;  /* 0x0000002a2b7c723e */ /* 0x000fcc00000000ff */
[----:B------:R-:W0:Y:S01]  /*10c70*/  MUFU.EX2 R76, R76 ;  /* 0x0000004c004c7308 */ /* 0x000e220000000800 */
[C---:B-1----:R-:W-:Y:S01]  /*10c80*/  FADD.FTZ R25, R21.reuse, R24 ;  /* 0x0000001815197221 */ /* 0x042fe20000010000 */
[----:B------:R-:W-:Y:S01]  /*10c90*/  F2FP.F16.F32.PACK_AB R125, R21, R125 ;  /* 0x0000007d157d723e */ /* 0x000fe200000000ff */
[----:B------:R-:W-:-:S05]  /*10ca0*/  IMAD.MOV.U32 R21, RZ, RZ, R18 ;  /* 0x000000ffff157224 */ /* 0x000fca00078e0012 */
        /* <DEDUP_REMOVED lines=21> */
[----:B-1----:R-:W-:Y:S01]  /*10e00*/  FADD.FTZ R3, R57, R10 ;  /* 0x0000000a39037221 */ /* 0x002fe20000010000 */
[----:B------:R-:W-:-:S06]  /*10e10*/  IMAD.MOV.U32 R10, RZ, RZ, R23 ;  /* 0x000000ffff0a7224 */ /* 0x000fcc00078e0017 */
[----:B------:R-:W1:Y:S01]  /*10e20*/  MUFU.EX2 R62, R62 ;  /* 0x0000003e003e7308 */ /* 0x000e620000000800 */
[----:B--2---:R-:W-:Y:S01]  /*10e30*/  FADD.FTZ R0, R123, R0 ;  /* 0x000000007b007221 */ /* 0x004fe20000010000 */
[C---:B0-----:R-:W-:Y:S01]  /*10e40*/  FADD.FTZ R3, R20.reuse, R3 ;  /* 0x0000000314037221 */ /* 0x041fe20000010000 */
[----:B------:R-:W-:Y:S02]  /*10e50*/  F2FP.F16.F32.PACK_AB R122, R20, R57 ;  /* 0x00000039147a723e */ /* 0x000fe400000000ff */
[----:B------:R-:W-:Y:S01]  /*10e60*/  MOV R20, R35 ;  /* 0x0000002300147202 */ /* 0x000fe20000000f00 */
[C---:B-1----:R-:W-:Y:S01]  /*10e70*/  FADD.FTZ R0, R62.reuse, R0 ;  /* 0x000000003e007221 */ /* 0x042fe20000010000 */
[----:B------:R-:W-:Y:S01]  /*10e80*/  F2FP.F16.F32.PACK_AB R123, R62, R123 ;  /* 0x0000007b3e7b723e */ /* 0x000fe200000000ff */
[----:B------:R-:W-:Y:S06]  /*10e90*/  @P2 BRA `(.L_x_2028) ;  /* 0xffffffd800502947 */ /* 0x000fec000383ffff */
.L_x_2018:
[----:B------:R-:W-:Y:S05]  /*10ea0*/  WARPSYNC.ALL ;  /* 0x0000000000007948 */ /* 0x000fea0003800000 */
[----:B------:R-:W-:Y:S06]  /*10eb0*/  BAR.ARV 0x8, 0x1a0 ;  /* 0x0206800000007b1d */ /* 0x000fec0000002000 */
[----:B------:R-:W-:Y:S05]  /*10ec0*/  @!P0 BRA `(.L_x_2029) ;  /* 0x0000000000048947 */ /* 0x000fea0003800000 */
[----:B------:R-:W-:Y:S01]  /*10ed0*/  BPT.TRAP 0x1 ;  /* 0x000000040000795c */ /* 0x000fe20000300000 */
.L_x_2029:
[----:B------:R-:W-:Y:S01]  /*10ee0*/  IMAD R9, R18, 0x8, R2 ;  /* 0x0000000812097824 */ /* 0x000fe200078e0202 */
[----:B------:R-:W-:-:S04]  /*10ef0*/  SHF.L.U32 R4, R23, 0x1f, RZ ;  /* 0x0000001f17047819 */ /* 0x000fc800000006ff */
[----:B------:R0:W1:Y:S01]  /*10f00*/  SYNCS.PHASECHK.TRANS64.TRYWAIT P2, [R9+URZ+0x16850], R4 ;  /* 0x01685004090075a7 */ /* 0x000062000804017f */
[----:B------:R-:W-:Y:S05]  /*10f10*/  @!P0 BRA `(.L_x_2030) ;  /* 0x0000000000048947 */ /* 0x000fea0003800000 */
[----:B------:R-:W-:Y:S01]  /*10f20*/  BPT.TRAP 0x1 ;  /* 0x000000040000795c */ /* 0x000fe20000300000 */
.L_x_2030:
[----:B------:R-:W-:-:S05]  /*10f30*/  VIADD R2, R2, 0x400 ;  /* 0x0000040002027836 */ /* 0x000fca0000000000 */
[----:B------:R-:W-:-:S04]  /*10f40*/  SHF.R.U32.HI R2, RZ, 0x4, R2 ;  /* 0x00000004ff027819 */ /* 0x000fc80000011602 */
[----:B------:R-:W-:Y:S01]  /*10f50*/  LOP3.LUT R5, R2, 0x3fff, RZ, 0xc0, !PT ;  /* 0x00003fff02057812 */ /* 0x000fe200078ec0ff */
[----:B-1----:R-:W-:Y:S06]  /*10f60*/  @P2 BRA `(.L_x_2031) ;  /* 0x0000000000082947 */ /* 0x002fec0003800000 */
[----:B------:R-:W1:Y:S02]  /*10f70*/  SYNCS.PHASECHK.TRANS64.TRYWAIT P0, [R9+URZ+0x16850], R4 ;  /* 0x01685004090075a7 */ /* 0x000e64000800017f */
[----:B-1----:R-:W-:Y:S05]  /*10f80*/  @!P0 BRA `(.L_x_2032) ;  /* 0x0000007c00888947 */ /* 0x002fea0003800000 */
.L_x_2031:
[----:B01----:R-:W-:Y:S01]  /*10f90*/  LEA R4, R18, R5, 0xa ;  /* 0x0000000512047211 */ /* 0x003fe200078e50ff */
[----:B------:R-:W-:Y:S01]  /*10fa0*/  IMAD.MOV.U32 R5, RZ, RZ, 0x40000040 ;  /* 0x40000040ff057424 */ /* 0x000fe200078e00ff */
[----:B------:R-:W-:Y:S05]  /*10fb0*/  WARPSYNC.ALL ;  /* 0x0000000000007948 */ /* 0x000fea0003800000 */
[C---:B------:R-:W-:Y:S01]  /*10fc0*/  R2UR UR6, R4.reuse ;  /* 0x00000000040672ca */ /* 0x040fe200000e0000 */
[----:B------:R-:W2:Y:S01]  /*10fd0*/  LDL.LU R20, [R1+0x34] ;  /* 0x0000340001147983 */ /* 0x000ea20000300800 */
[----:B------:R-:W-:Y:S01]  /*10fe0*/  R2UR UR7, R5 ;  /* 0x00000000050772ca */ /* 0x000fe200000e0000 */
[----:B------:R-:W-:Y:S01]  /*10ff0*/  WARPGROUP.ARRIVE ;  /* 0x00000000000079c5 */ /* 0x000fe20000000000 */
[----:B------:R-:W-:Y:S01]  /*11000*/  VIADD R6, R4, 0x80 ;  /* 0x0000008004067836 */ /* 0x000fe20000000000 */
[----:B------:R-:W0:Y:S01]  /*11010*/  SHFL.BFLY PT, R2, R3, 0x2, 0x1f ;  /* 0x0c401f0003027f89 */ /* 0x000e2200000e0000 */
[----:B------:R-:W-:Y:S01]  /*11020*/  IMAD.MOV.U32 R7, RZ, RZ, 0x40000040 ;  /* 0x40000040ff077424 */ /* 0x000fe200078e00ff */
[----:B------:R-:W-:Y:S01]  /*11030*/  IADD3 R18, R18, 0x1, RZ ;  /* 0x0000000112127810 */ /* 0x000fe20007ffe0ff */
[----:B------:R-:W-:-:S02]  /*11040*/  IMAD.MOV.U32 R5, RZ, RZ, 0x40000040 ;  /* 0x40000040ff057424 */ /* 0x000fc400078e00ff */
[----:B------:R-:W-:Y:S01]  /*11050*/  IMAD.MOV.U32 R21, RZ, RZ, RZ ;  /* 0x000000ffff157224 */ /* 0x000fe200078e00ff */
[----:B------:R-:W-:-:S04]  /*11060*/  ISETP.NE.AND P0, PT, R18, 0x2, PT ;  /* 0x000000021200780c */ /* 0x000fc80003f05270 */
[----:B------:R-:W-:Y:S01]  /*11070*/  HGMMA.64x64x16.F32 R88, R148, gdesc[UR4].tnspB, R88, gsb0 ;  /* 0x40e0000494587df0 */ /* 0x000fe20008000858 */
[----:B------:R-:W-:Y:S02]  /*11080*/  R2UR UR6, R6 ;  /* 0x00000000060672ca */ /* 0x000fe400000e0000 */
[----:B------:R-:W-:Y:S01]  /*11090*/  R2UR UR7, R7 ;  /* 0x00000000070772ca */ /* 0x000fe200000e0000 */
[----:B------:R-:W-:Y:S01]  /*110a0*/  IMAD.MOV.U32 R7, RZ, RZ, 0x40000040 ;  /* 0x40000040ff077424 */ /* 0x000fe200078e00ff */
[----:B------:R-:W-:Y:S02]  /*110b0*/  IADD3 R6, R4, 0x100, RZ ;  /* 0x0000010004067810 */ /* 0x000fe40007ffe0ff */
[----:B------:R-:W-:Y:S01]  /*110c0*/  SEL R18, R18, RZ, P0 ;  /* 0x000000ff12127207 */ /* 0x000fe20000000000 */
[----:B0-----:R-:W-:Y:S01]  /*110d0*/  FADD.FTZ R2, R2, R3 ;  /* 0x0000000302027221 */ /* 0x001fe20000010000 */
[----:B------:R-:W-:Y:S01]  /*110e0*/  IMAD.MOV.U32 R3, RZ, RZ, -0x800000 ;  /* 0xff800000ff037424 */ /* 0x000fe200078e00ff */
[----:B------:R-:W-:-:S02]  /*110f0*/  WARPGROUP.DEPBAR.LE gsb0, 0x0 ;  /* 0x00008000000079c5 */ /* 0x000fc40000010000 */
        /* <DEDUP_REMOVED lines=9> */
[----:B------:R-:W-:Y:S02]  /*11190*/  R2UR UR6, R6 ;  /* 0x00000000060672ca */ /* 0x000fe400000e0000 */
[----:B------:R-:W-:Y:S01]  /*111a0*/  R2UR UR7, R7 ;  /* 0x00000000070772ca */ /* 0x000fe200000e0000 */
[----:B------:R-:W-:Y:S01]  /*111b0*/  IMAD.MOV.U32 R7, RZ, RZ, 0x40000040 ;  /* 0x40000040ff077424 */ /* 0x000fe200078e00ff */
[----:B------:R-:W-:Y:S01]  /*111c0*/  IADD3 R6, R4, 0x200, RZ ;  /* 0x0000020004067810 */ /* 0x000fe20007ffe0ff */
[----:B------:R-:W-:Y:S02]  /*111d0*/  WARPGROUP.DEPBAR.LE gsb0, 0x0 ;  /* 0x00008000000079c5 */ /* 0x000fe40000010000 */
[----:B------:R-:W-:-:S08]  /*111e0*/  WARPGROUP.ARRIVE ;  /* 0x00000000000079c5 */ /* 0x000fd00000000000 */
        /* <DEDUP_REMOVED lines=10> */
[----:B------:R-:W-:Y:S02]  /*11290*/  R2UR UR6, R6 ;  /* 0x00000000060672ca */ /* 0x000fe400000e0000 */
[----:B------:R-:W-:Y:S01]  /*112a0*/  R2UR UR7, R7 ;  /* 0x00000000070772ca */ /* 0x000fe200000e0000 */
[----:B------:R-:W-:Y:S01]  /*112b0*/  IMAD.MOV.U32 R7, RZ, RZ, 0x40000040 ;  /* 0x40000040ff077424 */ /* 0x000fe200078e00ff */
[C---:B------:R-:W-:Y:S01]  /*112c0*/  IADD3 R6, R4.reuse, 0x300, RZ ;  /* 0x0000030004067810 */ /* 0x040fe20007ffe0ff */
[----:B------:R-:W-:Y:S01]  /*112d0*/  VIADD R4, R4, 0x380 ;  /* 0x0000038004047836 */ /* 0x000fe20000000000 */
[----:B------:R-:W-:Y:S02]  /*112e0*/  WARPGROUP.DEPBAR.LE gsb0, 0x0 ;  /* 0x00008000000079c5 */ /* 0x000fe40000010000 */
[----:B------:R-:W-:-:S07]  /*112f0*/  WARPGROUP.ARRIVE ;  /* 0x00000000000079c5 */ /* 0x000fce0000000000 */
[----:B------:R-:W-:Y:S01]  /*11300*/  HGMMA.64x64x16.F32 R88, R128, gdesc[UR4].tnspB, R88, gsb0 ;  /* 0x40e0000480587df0 */ /* 0x000fe20008000858 */
[----:B------:R-:W-:Y:S02]  /*11310*/  R2UR UR6, R6 ;  /* 0x00000000060672ca */ /* 0x000fe400000e0000 */
[----:B------:R-:W-:Y:S02]  /*11320*/  R2UR UR7, R7 ;  /* 0x00000000070772ca */ /* 0x000fe400000e0000 */
[----:B------:R-:W0:Y:S01]  /*11330*/  SHFL.BFLY PT, R7, R0, 0x2, 0x1f ;  /* 0x0c401f0000077f89 */ /* 0x000e2200000e0000 */
[----:B------:R-:W-:Y:S01]  /*11340*/  MOV R6, RZ ;  /* 0x000000ff00067202 */ /* 0x000fe20000000f00 */
[----:B0-----:R-:W-:Y:S01]  /*11350*/  FADD.FTZ R7, R7, R0 ;  /* 0x0000000007077221 */ /* 0x001fe20000010000 */
[----:B------:R-:W-:-:S04]  /*11360*/  SEL R0, RZ, 0x1, P0 ;  /* 0x00000001ff007807 */ /* 0x000fc80000000000 */
[----:B------:R-:W-:Y:S01]  /*11370*/  LOP3.LUT R23, R23, R0, RZ, 0x3c, !PT ;  /* 0x0000000017177212 */ /* 0x000fe200078e3cff */
[----:B------:R-:W-:Y:S01]  /*11380*/  IMAD.MOV.U32 R0, RZ, RZ, -0x800000 ;  /* 0xff800000ff007424 */ /* 0x000fe200078e00ff */
[----:B------:R-:W-:Y:S02]  /*11390*/  WARPGROUP.DEPBAR.LE gsb0, 0x0 ;  /* 0x00008000000079c5 */ /* 0x000fe40000010000 */
[----:B------:R-:W-:-:S06]  /*113a0*/  WARPGROUP.ARRIVE ;  /* 0x00000000000079c5 */ /* 0x000fcc0000000000 */
[----:B------:R-:W-:Y:S01]  /*113b0*/  HGMMA.64x64x16.F32 R88, R124, gdesc[UR4].tnspB, R88, gsb0 ;  /* 0x40e000047c587df0 */ /* 0x000fe20008000858 */
[----:B------:R-:W-:Y:S02]  /*113c0*/  R2UR UR6, R4 ;  /* 0x00000000040672ca */ /* 0x000fe400000e0000 */
[----:B------:R-:W-:Y:S01]  /*113d0*/  R2UR UR7, R5 ;  /* 0x00000000050772ca */ /* 0x000fe200000e0000 */
[----:B------:R-:W0:Y:S04]  /*113e0*/  SHFL.BFLY PT, R4, R7, 0x1, 0x1f ;  /* 0x0c201f0007047f89 */ /* 0x000e2800000e0000 */
[----:B------:R-:W1:Y:S01]  /*113f0*/  SHFL.BFLY PT, R5, R2, 0x1, 0x1f ;  /* 0x0c201f0002057f89 */ /* 0x000e6200000e0000 */
[----:B0-----:R-:W-:Y:S01]  /*11400*/  FADD.FTZ R11, R7, R4 ;  /* 0x00000004070b7221 */ /* 0x001fe20000010000 */
[----:B------:R-:W-:-:S02]  /*11410*/  @!P1 VIADD R7, R9, 0x16860 ;  /* 0x0001686009079836 */ /* 0x000fc40000000000 */
[----:B-1----:R-:W-:Y:S02]  /*11420*/  FADD.FTZ R10, R2, R5 ;  /* 0x00000005020a7221 */ /* 0x002fe40000010000 */
[----:B------:R-:W-:Y:S02]  /*11430*/  FSETP.NE.FTZ.AND P3, PT, R11, RZ, PT ;  /* 0x000000ff0b00720b */ /* 0x000fe40003f75000 */
[----:B------:R-:W-:Y:S02]  /*11440*/  @!P1 PRMT R7, RZ, 0x654, R7 ;  /* 0x00000654ff079816 */ /* 0x000fe40000000007 */
[----:B------:R-:W-:-:S09]  /*11450*/  FSETP.NE.FTZ.AND P2, PT, R10, RZ, PT ;  /* 0x000000ff0a00720b */ /* 0x000fd20003f55000 */
[----:B------:R-:W0:Y:S04]  /*11460*/  @P3 MUFU.LG2 R8, R11 ;  /* 0x0000000b00083308 */ /* 0x000e280000000c00 */
[C---:B------:R-:W-:Y:S01]  /*11470*/  @P2 FMUL.FTZ R2, R51.reuse, 0.69314718246459960938 ;  /* 0x3f31721833022820 */ /* 0x040fe20000410000 */
[----:B------:R-:W-:-:S03]  /*11480*/  @P3 FMUL.FTZ R51, R51, 0.69314718246459960938 ;  /* 0x3f31721833333820 */ /* 0x000fc60000410000 */
[----:B------:R-:W1:Y:S08]  /*11490*/  @P2 MUFU.LG2 R4, R10 ;  /* 0x0000000a00042308 */ /* 0x000e700000000c00 */
[----:B------:R-:W2:Y:S01]  /*114a0*/  @P2 MUFU.RCP R21, R10 ;  /* 0x0000000a00152308 */ /* 0x000ea20000001000 */
[----:B0-----:R-:W-:-:S04]  /*114b0*/  @P3 FMUL.FTZ R8, R8, 0.69314718246459960938 ;  /* 0x3f31721808083820 */ /* 0x001fc80000410000 */
[----:B------:R-:W-:-:S03]  /*114c0*/  @P3 FFMA.FTZ R3, R51, R35, R8 ;  /* 0x0000002333033223 */ /* 0x000fc60000010008 */
[----:B------:R-:W0:Y:S01]  /*114d0*/  @P3 MUFU.RCP R6, R11 ;  /* 0x0000000b00063308 */ /* 0x000e220000001000 */
[----:B-1----:R-:W-:-:S04]  /*114e0*/  @P2 FMUL.FTZ R5, R4, 0.69314718246459960938 ;  /* 0x3f31721804052820 */ /* 0x002fc80000410000 */
[----:B------:R-:W-:Y:S01]  /*114f0*/  @P2 FFMA.FTZ R0, R2, R53, R5 ;  /* 0x0000003502002223 */ /* 0x000fe20000010005 */
        /* <DEDUP_REMOVED lines=37> */
[----:B---3--:R-:W-:-:S07]  /*11750*/  FMUL.FTZ R119, R119, R6 ;  /* 0x0000000677777220 */ /* 0x008fce0000410000 */
.L_x_1957:
[----:B------:R-:W2:Y:S01]  /*11760*/  LDL R59, [R1+0x28] ;  /* 0x00002800013b7983 */ /* 0x000ea20000100800 */
[----:B------:R-:W-:Y:S05]  /*11770*/  WARPSYNC.ALL ;  /* 0x0000000000007948 */ /* 0x000fea0003800000 */
[----:B------:R-:W0:Y:S01]  /*11780*/  S2R R4, SR_TID.X ;  /* 0x0000000000047919 */ /* 0x000e220000002100 */
[----:B------:R-:W3:Y:S01]  /*11790*/  S2UR UR5, SR_CgaCtaId ;  /* 0x00000000000579c3 */ /* 0x000ee20000008800 */
[----:B------:R-:W-:Y:S01]  /*117a0*/  UMOV UR4, 0x400 ;  /* 0x0000040000047882 */ /* 0x000fe20000000000 */
[----:B------:R-:W-:Y:S01]  /*117b0*/  BSSY B0, `(.L_x_2033) ;  /* 0x0000185000007945 */ /* 0x000fe20003800000 */
[----:B---3--:R-:W-:-:S06]  /*117c0*/  ULEA UR4, UR5, UR4, 0x18 ;  /* 0x0000000405047291 */ /* 0x008fcc000f8ec03f */
[----:B------:R-:W-:Y:S01]  /*117d0*/  IMAD.U32 R2, RZ, RZ, UR4 ;  /* 0x00000004ff027e24 */ /* 0x000fe2000f8e00ff */
[----:B------:R-:W-:Y:S01]  /*117e0*/  BAR.SYNC.DEFER_BLOCKING 0x5, 0x1a0 ;  /* 0x0146800000007b1d */ /* 0x000fe20000010000 */
[----:B0-----:R-:W-:-:S04]  /*117f0*/  IADD3 R60, R4, -0x80, RZ ;  /* 0xffffff80043c7810 */ /* 0x001fc80007ffe0ff */
[----:B------:R-:W-:-:S04]  /*11800*/  SHF.R.S32.HI R4, RZ, 0x1f, R60 ;  /* 0x0000001fff047819 */ /* 0x000fc8000001143c */
[----:B------:R-:W-:-:S04]  /*11810*/  LEA.HI R4, R4, R60, RZ, 0x3 ;  /* 0x0000003c04047211 */ /* 0x000fc800078f18ff */
[----:B------:R-:W-:Y:S01]  /*11820*/  SHF.R.S32.HI R20, RZ, 0x3, R4 ;  /* 0x00000003ff147819 */ /* 0x000fe20000011404 */
[----:B------:R0:W3:Y:S01]  /*11830*/  LDS.128 R152, [R2+0x168d0] ;  /* 0x0168d00002987984 */ /* 0x0000e20000000c00 */
[----:B------:R-:W-:Y:S06]  /*11840*/  BAR.ARV 0x4, 0x1a0 ;  /* 0x0106800000007b1d */ /* 0x000fec0000002000 */
[----:B--2---:R-:W-:Y:S01]  /*11850*/  SHF.R.S32.HI R56, RZ, 0x1f, R59 ;  /* 0x0000001fff387819 */ /* 0x004fe2000001143b */
[----:B------:R-:W-:-:S03]  /*11860*/  IMAD.SHL.U32 R58, R59, 0x4, RZ ;  /* 0x000000043b3a7824 */ /* 0x000fc600078e00ff */
[----:B------:R-:W-:Y:S01]  /*11870*/  SHF.L.U64.HI R57, R59, 0x2, R56 ;  /* 0x000000023b397819 */ /* 0x000fe20000010238 */
[----:B0--3--:R-:W-:Y:S06]  /*11880*/  @P1 BRA `(.L_x_2034) ;  /* 0x0000000c00a01947 */ /* 0x009fec0003800000 */
[----:B------:R-:W1:Y:S01]  /*11890*/  LDL R6, [R1+0x40] ;  /* 0x0000400001067983 */ /* 0x000e620000100800 */
[----:B------:R-:W0:Y:S01]  /*118a0*/  S2R R5, SR_SWINHI ;  /* 0x0000000000057919 */ /* 0x000e220000002f00 */
[----:B------:R-:W-:Y:S05]  /*118b0*/  WARPSYNC.ALL ;  /* 0x0000000000007948 */ /* 0x000fea0003800000 */
[----:B------:R-:W-:Y:S01]  /*118c0*/  F2FP.F16.F32.PACK_AB R12, R12, R49 ;  /* 0x000000310c0c723e */ /* 0x000fe200000000ff */
[----:B------:R-:W-:Y:S01]  /*118d0*/  ULDC.64 UR4, c[0x0][0xbd8] ;  /* 0x0002f60000047ab9 */ /* 0x000fe20000000a00 */
[----:B------:R-:W-:Y:S01]  /*118e0*/  F2FP.F16.F32.PACK_AB R13, R13, R52 ;  /* 0x000000340d0d723e */ /* 0x000fe200000000ff */
[----:B------:R-:W2:Y:S01]  /*118f0*/  LDL R60, [R1+0x2c] ;  /* 0x00002c00013c7983 */ /* 0x000ea20000100800 */
[----:B-----5:R-:W-:-:S02]  /*11900*/  MOV R24, R2 ;  /* 0x0000000200187202 */ /* 0x020fc40000000f00 */
[----:B0-----:R-:W-:Y:S02]  /*11910*/  MOV R25, R5 ;  /* 0x0000000500197202 */ /* 0x001fe40000000f00 */
[----:B------:R-:W-:Y:S02]  /*11920*/  F2FP.F16.F32.PACK_AB R14, R14, R47 ;  /* 0x0000002f0e0e723e */ /* 0x000fe400000000ff */
[----:B------:R-:W-:Y:S01]  /*11930*/  F2FP.F16.F32.PACK_AB R15, R15, R50 ;  /* 0x000000320f0f723e */ /* 0x000fe200000000ff */
[----:B------:R-:W-:Y:S01]  /*11940*/  BAR.SYNC.DEFER_BLOCKING 0x1, 0x180 ;  /* 0x0046000000007b1d */ /* 0x000fe20000010000 */
[----:B-1----:R-:W-:-:S03]  /*11950*/  IMAD.WIDE R10, R6, 0x2, R24 ;  /* 0x00000002060a7825 */ /* 0x002fc600078e0218 */
[C---:B------:R-:W-:Y:S02]  /*11960*/  IADD3 R51, P2, R10.reuse, 0x20, RZ ;  /* 0x000000200a337810 */ /* 0x040fe40007f5e0ff */
[C---:B------:R-:W-:Y:S02]  /*11970*/  LOP3.LUT R9, R10.reuse, 0x380, RZ, 0xc0, !PT ;  /* 0x000003800a097812 */ /* 0x040fe400078ec0ff */
[C---:B------:R-:W-:Y:S02]  /*11980*/  IADD3 R55, P0, R10.reuse, 0x60, RZ ;  /* 0x000000600a377810 */ /* 0x040fe40007f1e0ff */
[----:B------:R-:W-:Y:S02]  /*11990*/  IADD3 R53, P1, R10, 0x40, RZ ;  /* 0x000000400a357810 */ /* 0x000fe40007f3e0ff */
[----:B------:R-:W-:Y:S02]  /*119a0*/  LOP3.LUT R4, R51, 0x380, RZ, 0xc0, !PT ;  /* 0x0000038033047812 */ /* 0x000fe400078ec0ff */
[----:B------:R-:W-:-:S02]  /*119b0*/  SHF.R.U64 R9, R9, 0x3, RZ ;  /* 0x0000000309097819 */ /* 0x000fc400000012ff */
[----:B------:R-:W-:Y:S02]  /*119c0*/  LOP3.LUT R6, R53, 0x380, RZ, 0xc0, !PT ;  /* 0x0000038035067812 */ /* 0x000fe400078ec0ff */
[----:B------:R-:W-:Y:S02]  /*119d0*/  LOP3.LUT R54, R55, 0x380, RZ, 0xc0, !PT ;  /* 0x0000038037367812 */ /* 0x000fe400078ec0ff */
[----:B------:R-:W-:Y:S02]  /*119e0*/  SHF.R.U64 R4, R4, 0x3, RZ ;  /* 0x0000000304047819 */ /* 0x000fe400000012ff */
[----:B------:R-:W-:Y:S02]  /*119f0*/  LOP3.LUT R10, R9, R10, RZ, 0x3c, !PT ;  /* 0x0000000a090a7212 */ /* 0x000fe400078e3cff */
[----:B------:R-:W-:Y:S02]  /*11a00*/  SHF.R.U64 R6, R6, 0x3, RZ ;  /* 0x0000000306067819 */ /* 0x000fe400000012ff */
[----:B------:R-:W-:Y:S01]  /*11a10*/  SHF.R.U64 R54, R54, 0x3, RZ ;  /* 0x0000000336367819 */ /* 0x000fe200000012ff */
[--C-:B------:R-:W-:Y:S01]  /*11a20*/  IMAD.X R5, RZ, RZ, R11.reuse, P0 ;  /* 0x000000ffff057224 */ /* 0x100fe200000e060b */
[----:B------:R-:W-:Y:S01]  /*11a30*/  LOP3.LUT R8, R4, R51, RZ, 0x3c, !PT ;  /* 0x0000003304087212 */ /* 0x000fe200078e3cff */
[----:B------:R-:W-:Y:S01]  /*11a40*/  IMAD.X R7, RZ, RZ, R11, P1 ;  /* 0x000000ffff077224 */ /* 0x000fe200008e060b */
[----:B------:R-:W-:-:S02]  /*11a50*/  LOP3.LUT R6, R6, R53, RZ, 0x3c, !PT ;  /* 0x0000003506067212 */ /* 0x000fc400078e3cff */
[----:B------:R-:W-:Y:S02]  /*11a60*/  LOP3.LUT R4, R54, R55, RZ, 0x3c, !PT ;  /* 0x0000003736047212 */ /* 0x000fe400078e3cff */
[----:B------:R-:W-:Y:S02]  /*11a70*/  MOV R10, R10 ;  /* 0x0000000a000a7202 */ /* 0x000fe40000000f00 */
[----:B------:R-:W-:Y:S02]  /*11a80*/  IADD3.X R9, RZ, R11, RZ, P2, !PT ;  /* 0x0000000bff097210 */ /* 0x000fe400017fe4ff */
[----:B------:R-:W-:Y:S01]  /*11a90*/  MOV R49, R6 ;  /* 0x0000000600317202 */ /* 0x000fe20000000f00 */
[----:B------:R0:W-:Y:S01]  /*11aa0*/  STSM.16.M88.4 [R10], R12 ;  /* 0x0000000c0a007844 */ /* 0x0001e20000000200 */
[----:B------:R-:W-:Y:S02]  /*11ab0*/  MOV R47, R4 ;  /* 0x00000004002f7202 */ /* 0x000fe40000000f00 */
[----:B------:R-:W-:-:S02]  /*11ac0*/  MOV R50, R8 ;  /* 0x0000000800327202 */ /* 0x000fc40000000f00 */
[----:B------:R-:W-:Y:S02]  /*11ad0*/  F2FP.F16.F32.PACK_AB R4, R45, R48 ;  /* 0x000000302d04723e */ /* 0x000fe400000000ff */
[----:B------:R-:W-:Y:S02]  /*11ae0*/  F2FP.F16.F32.PACK_AB R5, R43, R46 ;  /* 0x0000002e2b05723e */ /* 0x000fe400000000ff */
[----:B------:R-:W-:Y:S02]  /*11af0*/  F2FP.F16.F32.PACK_AB R6, R41, R44 ;  /* 0x0000002c2906723e */ /* 0x000fe400000000ff */
[----:B------:R-:W-:Y:S02]  /*11b00*/  F2FP.F16.F32.PACK_AB R7, R39, R42 ;  /* 0x0000002a2707723e */ /* 0x000fe400000000ff */
[----:B------:R-:W-:Y:S02]  /*11b10*/  F2FP.F16.F32.PACK_AB R8, R37, R40 ;  /* 0x000000282508723e */ /* 0x000fe400000000ff */
[----:B------:R-:W-:-:S02]  /*11b20*/  F2FP.F16.F32.PACK_AB R9, R35, R38 ;  /* 0x000000262309723e */ /* 0x000fc400000000ff */
[----:B0-----:R-:W-:Y:S02]  /*11b30*/  F2FP.F16.F32.PACK_AB R10, R33, R36 ;  /* 0x00000024210a723e */ /* 0x001fe400000000ff */
[----:B------:R-:W-:Y:S02]  /*11b40*/  F2FP.F16.F32.PACK_AB R11, R31, R34 ;  /* 0x000000221f0b723e */ /* 0x000fe400000000ff */
        /* <DEDUP_REMOVED lines=14> */
[----:B------:R-:W-:Y:S01]  /*11c30*/  ISETP.NE.AND.EX P1, PT, RZ, UR5, PT, P1 ;  /* 0x00000005ff007c0c */ /* 0x000fe2000bf25310 */
[----:B------:R-:W-:-:S12]  /*11c40*/  IMAD.MOV.U32 R33, RZ, RZ, RZ ;  /* 0x000000ffff217224 */ /* 0x000fd800078e00ff */
[----:B------:R-:W-:Y:S01]  /*11c50*/  @P1 IADD3 R26, P2, R58, UR4, RZ ;  /* 0x000000043a1a1c10 */ /* 0x000fe2000ff5e0ff */
[----:B------:R-:W-:Y:S02]  /*11c60*/  ULDC UR4, c[0x0][0xa88] ;  /* 0x0002a20000047ab9 */ /* 0x000fe40000000800 */
[----:B------:R-:W-:Y:S01]  /*11c70*/  IMAD.U32 R32, RZ, RZ, UR4 ;  /* 0x00000004ff207e24 */ /* 0x000fe2000f8e00ff */
[----:B------:R-:W-:Y:S01]  /*11c80*/  @P1 IADD3.X R27, R57, UR5, RZ, P2, !PT ;  /* 0x00000005391b1c10 */ /* 0x000fe200097fe4ff */
[----:B------:R-:W3:Y:S04]  /*11c90*/  @P0 LDG.E R33, desc[UR40][R28.64] ;  /* 0x000000281c210981 */ /* 0x000ee8000c1e1900 */
[----:B------:R0:W5:Y:S01]  /*11ca0*/  @P1 LDG.E R32, desc[UR40][R26.64] ;  /* 0x000000281a201981 */ /* 0x000162000c1e1900 */
[----:B--2---:R-:W-:-:S02]  /*11cb0*/  SHF.R.S32.HI R35, RZ, 0x1f, R60 ;  /* 0x0000001fff237819 */ /* 0x004fc4000001143c */
[----:B---3--:R-:W-:Y:S01]  /*11cc0*/  SHF.R.S32.HI R34, RZ, 0x1f, R33 ;  /* 0x0000001fff227819 */ /* 0x008fe20000011421 */
[----:B0-----:R-:W-:Y:S06]  /*11cd0*/  @P1 BRA `(.L_x_2035) ;  /* 0x0000000000101947 */ /* 0x001fec0003800000 */
[----:B------:R-:W-:Y:S05]  /*11ce0*/  @!P0 BRA `(.L_x_2035) ;  /* 0x00000000000c8947 */ /* 0x000fea0003800000 */
[----:B------:R-:W2:Y:S04]  /*11cf0*/  LDG.E R5, desc[UR40][R28.64] ;  /* 0x000000281c057981 */ /* 0x000ea8000c1e1900 */
[----:B-----5:R-:W2:Y:S02]  /*11d00*/  LDG.E R32, desc[UR40][R28.64+0x4] ;  /* 0x000004281c207981 */ /* 0x020ea4000c1e1900 */
[----:B--2---:R-:W-:-:S07]  /*11d10*/  IMAD.IADD R32, R32, 0x1, -R5 ;  /* 0x0000000120207824 */ /* 0x004fce00078e0a05 */
.L_x_2035:
[----:B------:R-:W2:Y:S01]  /*11d20*/  LDL R9, [R1+0x24] ;  /* 0x0000240001097983 */ /* 0x000ea20000100800 */
[----:B------:R-:W-:-:S03]  /*11d30*/  ULDC.64 UR4, c[0x0][0xb70] ;  /* 0x0002dc0000047ab9 */ /* 0x000fc60000000a00 */
[----:B------:R-:W3:Y:S01]  /*11d40*/  LDL R39, [R1+0x30] ;  /* 0x0000300001277983 */ /* 0x000ee20000100800 */
[----:B------:R-:W-:Y:S01]  /*11d50*/  MOV R4, R33 ;  /* 0x0000002100047202 */ /* 0x000fe20000000f00 */
[----:B------:R-:W-:Y:S01]  /*11d60*/  IMAD.MOV.U32 R5, RZ, RZ, R34 ;  /* 0x000000ffff057224 */ /* 0x000fe200078e0022 */
[----:B------:R-:W-:Y:S01]  /*11d70*/  SEL R36, R56, RZ, !P0 ;  /* 0x000000ff38247207 */ /* 0x000fe20004000000 */
[----:B------:R-:W2:Y:S01]  /*11d80*/  LDL.LU R38, [R1+0x38] ;  /* 0x0000380001267983 */ /* 0x000ea20000300800 */
[----:B------:R-:W-:Y:S01]  /*11d90*/  IMAD R6, R35, UR4, RZ ;  /* 0x0000000423067c24 */ /* 0x000fe2000f8e02ff */
[----:B------:R-:W-:Y:S01]  /*11da0*/  SEL R37, R59, RZ, !P0 ;  /* 0x000000ff3b257207 */ /* 0x000fe20004000000 */
[C---:B------:R-:W-:Y:S01]  /*11db0*/  IMAD.WIDE.U32 R4, R60.reuse, UR4, R4 ;  /* 0x000000043c047c25 */ /* 0x040fe2000f8e0004 */
[----:B------:R-:W0:Y:S01]  /*11dc0*/  S2R R8, SR_TID.X ;  /* 0x0000000000087919 */ /* 0x000e220000002100 */
[----:B------:R-:W-:Y:S02]  /*11dd0*/  ULDC.64 UR6, c[0x0][0xae0] ;  /* 0x0002b80000067ab9 */ /* 0x000fe40000000a00 */
[----:B------:R-:W-:Y:S01]  /*11de0*/  IMAD R7, R60, UR5, R6 ;  /* 0x000000053c077c24 */ /* 0x000fe2000f8e0206 */
[----:B------:R-:W-:-:S02]  /*11df0*/  ULDC.64 UR4, c[0x0][0xb78] ;  /* 0x0002de0000047ab9 */ /* 0x000fc40000000a00 */
[----:B------:R-:W-:Y:S02]  /*11e00*/  IMAD R6, R36, UR4, RZ ;  /* 0x0000000424067c24 */ /* 0x000fe4000f8e02ff */
[----:B------:R-:W-:Y:S02]  /*11e10*/  IMAD.IADD R5, R5, 0x1, R7 ;  /* 0x0000000105057824 */ /* 0x000fe400078e0207 */
[C---:B------:R-:W-:Y:S02]  /*11e20*/  IMAD R6, R37.reuse, UR5, R6 ;  /* 0x0000000525067c24 */ /* 0x040fe4000f8e0206 */
[----:B------:R-:W-:Y:S01]  /*11e30*/  IMAD.WIDE.U32 R4, R37, UR4, R4 ;  /* 0x0000000425047c25 */ /* 0x000fe2000f8e0004 */
[----:B------:R-:W-:-:S03]  /*11e40*/  ULDC.64 UR4, c[0x0][0xb40] ;  /* 0x0002d00000047ab9 */ /* 0x000fc60000000a00 */
[C---:B------:R-:W-:Y:S01]  /*11e50*/  VIADD R21, R20.reuse, 0x90 ;  /* 0x0000009014157836 */ /* 0x040fe20000000000 */
[----:B------:R-:W-:Y:S01]  /*11e60*/  BSSY B1, `(.L_x_2036) ;  /* 0x000005b000017945 */ /* 0x000fe20003800000 */
[----:B---3--:R-:W-:Y:S01]  /*11e70*/  LEA R7, R20, R39, 0x6 ;  /* 0x0000002714077211 */ /* 0x008fe200078e30ff */
[----:B--2---:R-:W-:Y:S02]  /*11e80*/  IMAD R11, R38, 0xc0, R9 ;  /* 0x000000c0260b7824 */ /* 0x004fe400078e0209 */
[----:B0-----:R-:W-:Y:S02]  /*11e90*/  VIADD R9, R8, 0xffffff80 ;  /* 0xffffff8008097836 */ /* 0x001fe40000000000 */
[----:B------:R-:W-:Y:S01]  /*11ea0*/  IMAD.WIDE R24, R7, 0x2, R24 ;  /* 0x0000000207187825 */ /* 0x000fe200078e0218 */
[----:B------:R-:W-:Y:S02]  /*11eb0*/  IADD3 R4, P1, R11, R4, RZ ;  /* 0x000000040b047210 */ /* 0x000fe40007f3e0ff */
[----:B------:R-:W-:-:S02]  /*11ec0*/  SHF.R.S32.HI R8, RZ, 0x1f, R9 ;  /* 0x0000001fff087819 */ /* 0x000fc40000011409 */
[----:B------:R-:W-:Y:S02]  /*11ed0*/  LEA R30, P2, R4, UR4, 0x2 ;  /* 0x00000004041e7c11 */ /* 0x000fe4000f8410ff */
[----:B------:R-:W-:Y:S02]  /*11ee0*/  LEA.HI R8, R8, R9, RZ, 0x7 ;  /* 0x0000000908087211 */ /* 0x000fe400078f38ff */
[----:B------:R-:W-:Y:S02]  /*11ef0*/  IADD3 R7, P4, R24, 0x4800, RZ ;  /* 0x0000480018077810 */ /* 0x000fe40007f9e0ff */
[----:B------:R-:W-:-:S03]  /*11f00*/  LOP3.LUT R8, R8, 0xffffff80, RZ, 0xc0, !PT ;  /* 0xffffff8008087812 */ /* 0x000fc600078ec0ff */
[----:B------:R-:W-:Y:S02]  /*11f10*/  IMAD.X R27, RZ, RZ, R25, P4 ;  /* 0x000000ffff1b7224 */ /* 0x000fe400020e0619 */
[----:B------:R-:W-:Y:S01]  /*11f20*/  IMAD.IADD R8, R9, 0x1, -R8 ;  /* 0x0000000109087824 */ /* 0x000fe200078e0a08 */
[----:B------:R-:W-:-:S04]  /*11f30*/  SHF.R.S32.HI R9, RZ, 0x1f, R11 ;  /* 0x0000001fff097819 */ /* 0x000fc8000001140b */
[----:B------:R-:W-:Y:S02]  /*11f40*/  LOP3.LUT P0, RZ, R8, 0x3, RZ, 0xc0, !PT ;  /* 0x0000000308ff7812 */ /* 0x000fe4000780c0ff */
[----:B------:R-:W-:Y:S01]  /*11f50*/  IADD3.X R9, R9, R5, R6, P1, !PT ;  /* 0x0000000509097210 */ /* 0x000fe20000ffe406 */
[C---:B------:R-:W-:Y:S01]  /*11f60*/  VIADD R5, R11.reuse, 0x8 ;  /* 0x000000080b057836 */ /* 0x040fe20000000000 */
[----:B-----5:R-:W-:Y:S02]  /*11f70*/  ISETP.GE.OR P1, PT, R11, R32, P0 ;  /* 0x000000200b00720c */ /* 0x020fe40000726670 */
[----:B------:R-:W-:Y:S01]  /*11f80*/  LEA.HI.X R31, R4, UR5, R9, 0x2, P2 ;  /* 0x00000005041f7c11 */ /* 0x000fe200090f1409 */
[----:B------:R-:W-:Y:S01]  /*11f90*/  ULDC.64 UR4, c[0x0][0xaa0] ;  /* 0x0002a80000047ab9 */ /* 0x000fe20000000a00 */
[C---:B------:R-:W-:Y:S02]  /*11fa0*/  IADD3 R15, P2, R24.reuse, 0x1800, RZ ;  /* 0x00001800180f7810 */ /* 0x040fe40007f5e0ff */
[----:B------:R-:W-:-:S02]  /*11fb0*/  IADD3 R11, P3, R24, 0x3000, RZ ;  /* 0x00003000180b7810 */ /* 0x000fc40007f7e0ff */
[----:B------:R-:W-:Y:S01]  /*11fc0*/  ISETP.GE.OR P0, PT, R5, R32, P0 ;  /* 0x000000200500720c */ /* 0x000fe20000706670 */
[----:B------:R-:W-:Y:S01]  /*11fd0*/  IMAD.X R9, RZ, RZ, R25, P2 ;  /* 0x000000ffff097224 */ /* 0x000fe200010e0619 */
[----:B------:R-:W-:Y:S02]  /*11fe0*/  LOP3.LUT R5, R24, 0x380, RZ, 0xc0, !PT ;  /* 0x0000038018057812 */ /* 0x000fe400078ec0ff */
[----:B------:R-:W-:Y:S01]  /*11ff0*/  LOP3.LUT R8, R15, 0x380, RZ, 0xc0, !PT ;  /* 0x000003800f087812 */ /* 0x000fe200078ec0ff */
[----:B------:R0:W-:Y:S01]  /*12000*/  @!P1 STG.E desc[UR40][R30.64], R0 ;  /* 0x000000001e009986 */ /* 0x0001e2000c101928 */
[----:B------:R-:W-:Y:S02]  /*12010*/  LOP3.LUT R10, R11, 0x380, RZ, 0xc0, !PT ;  /* 0x000003800b0a7812 */ /* 0x000fe400078ec0ff */
[----:B------:R-:W-:Y:S02]  /*12020*/  LOP3.LUT R6, R7, 0x380, RZ, 0xc0, !PT ;  /* 0x0000038007067812 */ /* 0x000fe400078ec0ff */
[----:B------:R-:W-:-:S02]  /*12030*/  SHF.R.U64 R5, R5, 0x3, RZ ;  /* 0x0000000305057819 */ /* 0x000fc400000012ff */
[----:B------:R-:W-:Y:S01]  /*12040*/  SHF.R.U64 R8, R8, 0x3, RZ ;  /* 0x0000000308087819 */ /* 0x000fe200000012ff */
[----:B------:R1:W-:Y:S01]  /*12050*/  @!P0 STG.E desc[UR40][R30.64+0x20], R3 ;  /* 0x000020031e008986 */ /* 0x0003e2000c101928 */
[----:B------:R-:W-:Y:S02]  /*12060*/  SHF.R.U64 R10, R10, 0x3, RZ ;  /* 0x000000030a0a7819 */ /* 0x000fe400000012ff */
[----:B------:R-:W-:Y:S02]  /*12070*/  SHF.R.U64 R6, R6, 0x3, RZ ;  /* 0x0000000306067819 */ /* 0x000fe400000012ff */
[----:B------:R-:W-:Y:S01]  /*12080*/  LOP3.LUT R4, R5, R24, RZ, 0x3c, !PT ;  /* 0x0000001805047212 */ /* 0x000fe200078e3cff */
[----:B------:R-:W-:Y:S01]  /*12090*/  IMAD.MOV.U32 R5, RZ, RZ, R25 ;  /* 0x000000ffff057224 */ /* 0x000fe200078e0019 */
[----:B------:R-:W-:Y:S02]  /*120a0*/  IADD3.X R13, RZ, R25, RZ, P3, !PT ;  /* 0x00000019ff0d7210 */ /* 0x000fe40001ffe4ff */
[----:B------:R-:W-:-:S02]  /*120b0*/  LOP3.LUT R8, R8, R15, RZ, 0x3c, !PT ;  /* 0x0000000f08087212 */ /* 0x000fc400078e3cff */
[----:B------:R-:W-:Y:S02]  /*120c0*/  LOP3.LUT R12, R10, R11, RZ, 0x3c, !PT ;  /* 0x0000000b0a0c7212 */ /* 0x000fe400078e3cff */
[----:B------:R-:W-:Y:S01]  /*120d0*/  LOP3.LUT R26, R6, R7, RZ, 0x3c, !PT ;  /* 0x00000007061a7212 */ /* 0x000fe200078e3cff */
[--C-:B------:R-:W-:Y:S01]  /*120e0*/  IMAD.MOV.U32 R28, RZ, RZ, R39.reuse ;  /* 0x000000ffff1c7224 */ /* 0x100fe200078e0027 */
[----:B------:R-:W-:Y:S01]  /*120f0*/  SHF.R.S32.HI R29, RZ, 0x1f, R39 ;  /* 0x0000001fff1d7819 */ /* 0x000fe20000011427 */
[----:B------:R-:W5:Y:S01]  /*12100*/  LD.E.128 R4, desc[UR40][R4.64] ;  /* 0x0000002804047980 */ /* 0x000f62000c101d00 */
[----:B------:R-:W-:-:S03]  /*12110*/  IMAD R34, R34, UR4, RZ ;  /* 0x0000000422227c24 */ /* 0x000fc6000f8e02ff */
[----:B------:R-:W5:Y:S01]  /*12120*/  LD.E.128 R8, desc[UR40][R8.64] ;  /* 0x0000002808087980 */ /* 0x000f62000c101d00 */
[C---:B------:R-:W-:Y:S01]  /*12130*/  IMAD.WIDE.U32 R28, R33.reuse, UR4, R28 ;  /* 0x00000004211c7c25 */ /* 0x040fe2000f8e001c */
[----:B------:R-:W-:Y:S02]  /*12140*/  ULDC UR4, c[0x0][0xa8c] ;  /* 0x0002a30000047ab9 */ /* 0x000fe40000000800 */
[----:B------:R-:W5:Y:S04]  /*12150*/  LD.E.128 R12, desc[UR40][R12.64] ;  /* 0x000000280c0c7980 */ /* 0x000f68000c101d00 */
[----:B------:R-:W5:Y:S01]  /*12160*/  LD.E.128 R24, desc[UR40][R26.64] ;  /* 0x000000281a187980 */ /* 0x000f62000c101d00 */
[----:B------:R-:W-:Y:S01]  /*12170*/  IMAD R33, R33, UR5, R34 ;  /* 0x0000000521217c24 */ /* 0x000fe2000f8e0222 */
[----:B------:R-:W-:Y:S01]  /*12180*/  ISETP.GE.AND P0, PT, R39, UR4, PT ;  /* 0x0000000427007c0c */ /* 0x000fe2000bf06270 */
[C---:B0-----:R-:W-:Y:S01]  /*12190*/  VIADD R0, R20.reuse, 0x30 ;  /* 0x0000003014007836 */ /* 0x041fe20000000000 */
[----:B------:R-:W-:Y:S01]  /*121a0*/  @!PT LDS RZ, [RZ] ;  /* 0x00000000fffff984 */ /* 0x000fe20000000800 */
[----:B------:R-:W-:Y:S01]  /*121b0*/  @!PT LDS RZ, [RZ] ;  /* 0x00000000fffff984 */ /* 0x000fe20000000800 */
[----:B------:R-:W-:Y:S01]  /*121c0*/  @!PT LDS RZ, [RZ] ;  /* 0x00000000fffff984 */ /* 0x000fe20000000800 */
[----:B------:R-:W-:Y:S01]  /*121d0*/  @!PT LDS RZ, [RZ] ;  /* 0x00000000fffff984 */ /* 0x000fe20000000800 */
[----:B------:R0:W-:Y:S06]  /*121e0*/  MEMBAR.ALL.CTA ;  /* 0x0000000000007992 */ /* 0x0001ec0000008000 */
[----:B0-----:R-:W0:Y:S01]  /*121f0*/  FENCE.VIEW.ASYNC.S ;  /* 0x00000000000073c6 */ /* 0x001e220000000000 */
[----:B-1----:R-:W-:Y:S01]  /*12200*/  VIADD R3, R20, 0x60 ;  /* 0x0000006014037836 */ /* 0x002fe20000000000 */
[----:B------:R-:W-:Y:S01]  /*12210*/  IADD3 R29, R29, R33, RZ ;  /* 0x000000211d1d7210 */ /* 0x000fe20007ffe0ff */
[----:B------:R-:W-:Y:S01]  /*12220*/  IMAD R32, R38, -0xc0, R32 ;  /* 0xffffff4026207824 */ /* 0x000fe200078e0220 */
[----:B------:R-:W-:Y:S01]  /*12230*/  ULDC.64 UR4, c[0x0][0xae8] ;  /* 0x0002ba0000047ab9 */ /* 0x000fe20000000a00 */
[----:B------:R-:W-:-:S02]  /*12240*/  IMAD R30, R35, UR6, RZ ;  /* 0x00000006231e7c24 */ /* 0x000fc4000f8e02ff */
[----:B------:R-:W-:Y:S01]  /*12250*/  IMAD.WIDE.U32 R28, R60, UR6, R28 ;  /* 0x000000063c1c7c25 */ /* 0x000fe2000f8e001c */
[-C--:B------:R-:W-:Y:S02]  /*12260*/  ISETP.GE.OR P3, PT, R0, R32.reuse, P0 ;  /* 0x000000200000720c */ /* 0x080fe40000766670 */
[-C--:B------:R-:W-:Y:S01]  /*12270*/  ISETP.GE.OR P1, PT, R3, R32.reuse, P0 ;  /* 0x000000200300720c */ /* 0x080fe20000726670 */
[----:B------:R-:W-:Y:S01]  /*12280*/  IMAD R31, R60, UR7, R30 ;  /* 0x000000073c1f7c24 */ /* 0x000fe2000f8e021e */
[-C--:B------:R-:W-:Y:S01]  /*12290*/  ISETP.GE.OR P2, PT, R21, R32.reuse, P0 ;  /* 0x000000201500720c */ /* 0x080fe20000746670 */
[----:B------:R-:W-:Y:S01]  /*122a0*/  VIADD R0, R2, 0x16820 ;  /* 0x0001682002007836 */ /* 0x000fe20000000000 */
[----:B------:R-:W-:Y:S01]  /*122b0*/  ISETP.GE.OR P0, PT, R20, R32, P0 ;  /* 0x000000201400720c */ /* 0x000fe20000706670 */
[----:B------:R-:W-:Y:S01]  /*122c0*/  IMAD R3, R36, UR4, RZ ;  /* 0x0000000424037c24 */ /* 0x000fe2000f8e02ff */
[----:B------:R-:W-:Y:S02]  /*122d0*/  IADD3 R29, R29, R31, RZ ;  /* 0x0000001f1d1d7210 */ /* 0x000fe40007ffe0ff */
[----:B------:R-:W-:Y:S01]  /*122e0*/  PRMT R0, RZ, 0x654, R0 ;  /* 0x00000654ff007816 */ /* 0x000fe20000000000 */
[C---:B------:R-:W-:Y:S01]  /*122f0*/  IMAD R3, R37.reuse, UR5, R3 ;  /* 0x0000000525037c24 */ /* 0x040fe2000f8e0203 */
[----:B------:R-:W-:Y:S01]  /*12300*/  SHF.R.S32.HI R21, RZ, 0x1f, R20 ;  /* 0x0000001fff157819 */ /* 0x000fe20000011414 */
[----:B------:R-:W-:Y:S01]  /*12310*/  IMAD.WIDE.U32 R32, R37, UR4, R28 ;  /* 0x0000000425207c25 */ /* 0x000fe2000f8e001c */
[----:B0-----:R0:W-:Y:S03]  /*12320*/  SYNCS.ARRIVE.TRANS64.RED.A1T0 RZ, [R0+URZ], RZ ;  /* 0x000000ff00ff79a7 */ /* 0x0011e6000810043f */
[----:B------:R-:W-:-:S04]  /*12330*/  IMAD.WIDE R30, R38, 0xc0, R20 ;  /* 0x000000c0261e7825 */ /* 0x000fc800078e0214 */
[----:B------:R-:W-:Y:S01]  /*12340*/  IMAD.IADD R35, R33, 0x1, R3 ;  /* 0x0000000121237824 */ /* 0x000fe200078e0203 */
[----:B0-----:R-:W-:Y:S06]  /*12350*/  @P0 BRA `(.L_x_2037) ;  /* 0x00000000002c0947 */ /* 0x001fec0003800000 */
        /* <DEDUP_REMOVED lines=11> */
.L_x_2037:
[----:B------:R-:W-:Y:S05]  /*12410*/  BSYNC B1 ;  /* 0x0000000000017941 */ /* 0x000fea0003800000 */
.L_x_2036:
[----:B------:R-:W-:Y:S04]  /*12420*/  BSSY B1, `(.L_x_2038) ;  /* 0x000000f000017945 */ /* 0x000fe80003800000 */
[----:B------:R-:W-:Y:S05]  /*12430*/  @P3 BRA `(.L_x_2039) ;  /* 0x0000000000343947 */ /* 0x000fea0003800000 */
[----:B------:R-:W-:Y:S01]  /*12440*/  IADD3 R3, P0, R30, 0x30, RZ ;  /* 0x000000301e037810 */ /* 0x000fe20007f1e0ff */
[----:B------:R-:W-:Y:S01]  /*12450*/  ULDC.64 UR4, c[0x0][0xad8] ;  /* 0x0002b60000047ab9 */ /* 0x000fe20000000a00 */
[----:B0----5:R-:W-:Y:S01]  /*12460*/  MOV R5, R35 ;  /* 0x0000002300057202 */ /* 0x021fe20000000f00 */
        /* <DEDUP_REMOVED lines=10> */
.L_x_2039:
[----:B------:R-:W-:Y:S05]  /*12510*/  BSYNC B1 ;  /* 0x0000000000017941 */ /* 0x000fea0003800000 */
.L_x_2038:
        /* <DEDUP_REMOVED lines=14> */
[----:B------:R2:W-:Y:S02]  /*12600*/  STG.E.128 desc[UR40][R6.64], R12 ;  /* 0x0000000c06007986 */ /* 0x0005e4000c101d28 */
.L_x_2041:
[----:B------:R-:W-:Y:S05]  /*12610*/  BSYNC B1 ;  /* 0x0000000000017941 */ /* 0x000fea0003800000 */
.L_x_2040:
        /* <DEDUP_REMOVED lines=13> */
[----:B------:R3:W-:Y:S01]  /*126f0*/  STG.E.128 desc[UR40][R6.64], R24 ;  /* 0x0000001806007986 */ /* 0x0007e2000c101d28 */
[----:B------:R-:W-:Y:S05]  /*12700*/  BRA `(.L_x_2042) ;  /* 0x00000008003c7947 */ /* 0x000fea0003800000 */
.L_x_2034:
        /* <DEDUP_REMOVED lines=21> */
.L_x_2043:
[----:B------:R-:W2:Y:S04]  /*12860*/  LDL R15, [R1+0x30] ;  /* 0x00003000010f7983 */ /* 0x000ea80000100800 */
[----:B------:R-:W3:Y:S04]  /*12870*/  LDL R14, [R1+0x2c] ;  /* 0x00002c00010e7983 */ /* 0x000ee80000100800 */
[----:B------:R4:W5:Y:S01]  /*12880*/  LDL R13, [R1+0x38] ;  /* 0x00003800010d7983 */ /* 0x0009620000100800 */
[----:B------:R-:W-:Y:S01]  /*12890*/  BSSY B1, `(.L_x_2044) ;  /* 0x000001d000017945 */ /* 0x000fe20003800000 */
[----:B-1----:R-:W-:-:S02]  /*128a0*/  SEL R11, R59, RZ, !P0 ;  /* 0x000000ff3b0b7207 */ /* 0x002fc40004000000 */
[----:B------:R-:W-:Y:S02]  /*128b0*/  SEL R10, R56, RZ, !P0 ;  /* 0x000000ff380a7207 */ /* 0x000fe40004000000 */
[----:B-----5:R-:W-:Y:S02]  /*128c0*/  SHF.R.S32.HI R8, RZ, 0x1f, R3 ;  /* 0x0000001fff087819 */ /* 0x020fe40000011403 */
[----:B--2---:R-:W-:Y:S02]  /*128d0*/  SHF.R.S32.HI R12, RZ, 0x1f, R15 ;  /* 0x0000001fff0c7819 */ /* 0x004fe4000001140f */
[----:B---3--:R-:W-:Y:S01]  /*128e0*/  SHF.R.S32.HI R9, RZ, 0x1f, R14 ;  /* 0x0000001fff097819 */ /* 0x008fe2000001140e */
[----:B----4-:R-:W-:Y:S06]  /*128f0*/  @P2 BRA `(.L_x_2045) ;  /* 0x0000000000582947 */ /* 0x010fec0003800000 */
[----:B0-----:R-:W0:Y:S02]  /*12900*/  S2R R4, SR_TID.X ;  /* 0x0000000000047919 */ /* 0x001e240000002100 */
[----:B0-----:R-:W-:-:S04]  /*12910*/  IMAD R4, R13, 0xc0, R4 ;  /* 0x000000c00d047824 */ /* 0x001fc800078e0204 */
[----:B------:R-:W-:-:S05]  /*12920*/  VIADD R5, R4, 0xffffff80 ;  /* 0xffffff8004057836 */ /* 0x000fca0000000000 */
[----:B------:R-:W-:-:S13]  /*12930*/  ISETP.GE.AND P0, PT, R5, R0, PT ;  /* 0x000000000500720c */ /* 0x000fda0003f06270 */
[----:B------:R-:W-:Y:S05]  /*12940*/  @P0 BRA `(.L_x_2045) ;  /* 0x0000000000440947 */ /* 0x000fea0003800000 */
[----:B------:R-:W-:Y:S01]  /*12950*/  IADD3 R4, P0, R5, R3, RZ ;  /* 0x0000000305047210 */ /* 0x000fe20007f1e0ff */
[----:B------:R-:W-:Y:S02]  /*12960*/  ULDC.64 UR4, c[0x0][0xb70] ;  /* 0x0002dc0000047ab9 */ /* 0x000fe40000000a00 */
[----:B------:R-:W-:Y:S01]  /*12970*/  IMAD R6, R9, UR4, RZ ;  /* 0x0000000409067c24 */ /* 0x000fe2000f8e02ff */
[----:B------:R-:W-:-:S03]  /*12980*/  LEA.HI.X.SX32 R5, R5, R8, 0x1, P0 ;  /* 0x0000000805057211 */ /* 0x000fc600000f0eff */
        /* <DEDUP_REMOVED lines=10> */
[----:B------:R-:W-:Y:S02]  /*12a30*/  LEA.HI.X R7, R4, UR5, R5, 0x2, P0 ;  /* 0x0000000504077c11 */ /* 0x000fe400080f1405 */
[----:B------:R-:W-:-:S05]  /*12a40*/  MOV R5, 0xff800000 ;  /* 0xff80000000057802 */ /* 0x000fca0000000f00 */
[----:B------:R1:W-:Y:S02]  /*12a50*/  STG.E desc[UR40][R6.64], R5 ;  /* 0x0000000506007986 */ /* 0x0003e4000c101928 */
.L_x_2045:
[----:B------:R-:W-:Y:S05]  /*12a60*/  BSYNC B1 ;  /* 0x0000000000017941 */ /* 0x000fea0003800000 */
.L_x_2044:
[----:B------:R-:W-:Y:S01]  /*12a70*/  ULDC.64 UR4, c[0x0][0xaa0] ;  /* 0x0002a80000047ab9 */ /* 0x000fe20000000a00 */
[----:B0-----:R-:W-:Y:S01]  /*12a80*/  IMAD.MOV.U32 R4, RZ, RZ, R15 ;  /* 0x000000ffff047224 */ /* 0x001fe200078e000f */
[----:B------:R-:W-:Y:S01]  /*12a90*/  ULDC.64 UR6, c[0x0][0xae0] ;  /* 0x0002b80000067ab9 */ /* 0x000fe20000000a00 */
[----:B-1----:R-:W-:Y:S01]  /*12aa0*/  IMAD.MOV.U32 R5, RZ, RZ, R12 ;  /* 0x000000ffff057224 */ /* 0x002fe200078e000c */
[----:B------:R-:W-:Y:S01]  /*12ab0*/  SHF.R.S32.HI R21, RZ, 0x1f, R20 ;  /* 0x0000001fff157819 */ /* 0x000fe20000011414 */
[----:B------:R-:W-:Y:S01]  /*12ac0*/  IMAD R6, R8, UR4, RZ ;  /* 0x0000000408067c24 */ /* 0x000fe2000f8e02ff */
[----:B------:R-:W-:Y:S01]  /*12ad0*/  BSSY B1, `(.L_x_2046) ;  /* 0x0000024000017945 */ /* 0x000fe20003800000 */
[----:B------:R-:W-:Y:S01]  /*12ae0*/  IMAD.WIDE.U32 R4, R3, UR4, R4 ;  /* 0x0000000403047c25 */ /* 0x000fe2000f8e0004 */
[----:B------:R-:W-:Y:S02]  /*12af0*/  ULDC UR4, c[0x0][0xa8c] ;  /* 0x0002a30000047ab9 */ /* 0x000fe40000000800 */
[----:B------:R-:W-:Y:S01]  /*12b00*/  ISETP.GE.AND P0, PT, R15, UR4, PT ;  /* 0x000000040f007c0c */ /* 0x000fe2000bf06270 */
[----:B------:R-:W-:Y:S01]  /*12b10*/  IMAD R3, R3, UR5, R6 ;  /* 0x0000000503037c24 */ /* 0x000fe2000f8e0206 */
[C---:B------:R-:W-:Y:S01]  /*12b20*/  IADD3 R6, R20.reuse, 0x30, RZ ;  /* 0x0000003014067810 */ /* 0x040fe20007ffe0ff */
[----:B------:R-:W-:Y:S01]  /*12b30*/  IMAD R7, R13, -0xc0, R0 ;  /* 0xffffff400d077824 */ /* 0x000fe200078e0200 */
[----:B------:R-:W-:Y:S01]  /*12b40*/  ULDC.64 UR4, c[0x0][0xae8] ;  /* 0x0002ba0000047ab9 */ /* 0x000fe20000000a00 */
[----:B------:R-:W-:-:S02]  /*12b50*/  VIADD R0, R20, 0x60 ;  /* 0x0000006014007836 */ /* 0x000fc40000000000 */
[----:B------:R-:W-:Y:S01]  /*12b60*/  IMAD.IADD R5, R5, 0x1, R3 ;  /* 0x0000000105057824 */ /* 0x000fe200078e0203 */
[-C--:B------:R-:W-:Y:S01]  /*12b70*/  ISETP.GE.OR P3, PT, R6, R7.reuse, P0 ;  /* 0x000000070600720c */ /* 0x080fe20000766670 */
[----:B------:R-:W-:Y:S01]  /*12b80*/  VIADD R6, R20, 0x90 ;  /* 0x0000009014067836 */ /* 0x000fe20000000000 */
[-C--:B------:R-:W-:Y:S01]  /*12b90*/  ISETP.GE.OR P1, PT, R0, R7.reuse, P0 ;  /* 0x000000070000720c */ /* 0x080fe20000726670 */
[----:B------:R-:W-:Y:S02]  /*12ba0*/  IMAD R3, R9, UR6, RZ ;  /* 0x0000000609037c24 */ /* 0x000fe4000f8e02ff */
[----:B------:R-:W-:Y:S01]  /*12bb0*/  IMAD.WIDE.U32 R4, R14, UR6, R4 ;  /* 0x000000060e047c25 */ /* 0x000fe2000f8e0004 */
[-C--:B------:R-:W-:Y:S02]  /*12bc0*/  ISETP.GE.OR P2, PT, R6, R7.reuse, P0 ;  /* 0x000000070600720c */ /* 0x080fe40000746670 */
[----:B------:R-:W-:Y:S01]  /*12bd0*/  ISETP.GE.OR P0, PT, R20, R7, P0 ;  /* 0x000000071400720c */ /* 0x000fe20000706670 */
[----:B------:R-:W-:-:S02]  /*12be0*/  IMAD R3, R14, UR7, R3 ;  /* 0x000000070e037c24 */ /* 0x000fc4000f8e0203 */
[----:B------:R-:W-:Y:S02]  /*12bf0*/  IMAD R0, R10, UR4, RZ ;  /* 0x000000040a007c24 */ /* 0x000fe4000f8e02ff */
[----:B------:R-:W-:Y:S02]  /*12c00*/  IMAD.IADD R5, R5, 0x1, R3 ;  /* 0x0000000105057824 */ /* 0x000fe400078e0203 */
[C---:B------:R-:W-:Y:S02]  /*12c10*/  IMAD R3, R11.reuse, UR5, R0 ;  /* 0x000000050b037c24 */ /* 0x040fe4000f8e0200 */
[----:B------:R-:W-:-:S04]  /*12c20*/  IMAD.WIDE.U32 R6, R11, UR4, R4 ;  /* 0x000000040b067c25 */ /* 0x000fc8000f8e0004 */
[----:B------:R-:W-:Y:S01]  /*12c30*/  IMAD.WIDE R20, R13, 0xc0, R20 ;  /* 0x000000c00d147825 */ /* 0x000fe200078e0214 */
        /* <DEDUP_REMOVED lines=13> */
.L_x_2047:
[----:B------:R-:W-:Y:S05]  /*12d10*/  BSYNC B1 ;  /* 0x0000000000017941 */ /* 0x000fea0003800000 */
.L_x_2046:
[----:B------:R-:W-:Y:S04]  /*12d20*/  BSSY B1, `(.L_x_2048) ;  /* 0x000000f000017945 */ /* 0x000fe80003800000 */
        /* <DEDUP_REMOVED lines=10> */
[----:B0-----:R-:W-:Y:S01]  /*12dd0*/  LEA R10, P0, R4, UR4, 0x1 ;  /* 0x00000004040a7c11 */ /* 0x001fe2000f8008ff */
[----:B------:R-:W-:-:S05]  /*12de0*/  IMAD.IADD R3, R5, 0x1, R3 ;  /* 0x0000000105037824 */ /* 0x000fca00078e0203 */
[----:B------:R-:W-:-:S05]  /*12df0*/  LEA.HI.X R11, R4, UR5, R3, 0x1, P0 ;  /* 0x00000005040b7c11 */ /* 0x000fca00080f0c03 */
[----:B------:R1:W-:Y:S02]  /*12e00*/  STG.E.128 desc[UR40][R10.64], RZ ;  /* 0x000000ff0a007986 */ /* 0x0003e4000c101d28 */
.L_x_2049:
[----:B------:R-:W-:Y:S05]  /*12e10*/  BSYNC B1 ;  /* 0x0000000000017941 */ /* 0x000fea0003800000 */
.L_x_2048:
        /* <DEDUP_REMOVED lines=11> */
[----:B01----:R-:W-:Y:S01]  /*12ed0*/  LEA R10, P0, R4, UR4, 0x1 ;  /* 0x00000004040a7c11 */ /* 0x003fe2000f8008ff */
[----:B------:R-:W-:-:S05]  /*12ee0*/  IMAD.IADD R3, R5, 0x1, R3 ;  /* 0x0000000105037824 */ /* 0x000fca00078e0203 */
[----:B------:R-:W-:-:S05]  /*12ef0*/  LEA.HI.X R11, R4, UR5, R3, 0x1, P0 ;  /* 0x00000005040b7c11 */ /* 0x000fca00080f0c03 */
[----:B------:R2:W-:Y:S02]  /*12f00*/  STG.E.128 desc[UR40][R10.64], RZ ;  /* 0x000000ff0a007986 */ /* 0x0005e4000c101d28 */
.L_x_2051:
[----:B------:R-:W-:Y:S05]  /*12f10*/  BSYNC B1 ;  /* 0x0000000000017941 */ /* 0x000fea0003800000 */
.L_x_2050:
        /* <DEDUP_REMOVED lines=14> */
.L_x_2042:
[----:B------:R-:W-:Y:S05]  /*13000*/  BSYNC B0 ;  /* 0x0000000000007941 */ /* 0x000fea0003800000 */
.L_x_2033:
[----:B------:R-:W-:Y:S02]  /*13010*/  ULDC UR4, c[0x0][0xc14] ;  /* 0x0003050000047ab9 */ /* 0x000fe40000000800 */
[----:B------:R-:W-:-:S13]  /*13020*/  ISETP.GE.AND P0, PT, R155, UR4, PT ;  /* 0x000000049b007c0c */ /* 0x000fda000bf06270 */
[----:B------:R-:W-:Y:S05]  /*13030*/  @!P0 BRA `(.L_x_2052) ;  /* 0xfffffedc00f08947 */ /* 0x000fea000383ffff */
[----:B------:R-:W-:Y:S05]  /*13040*/  BRA `(.L_x_1897) ;  /* 0x0000004c00cc7947 */ /* 0x000fea0003800000 */
.L_x_1895:
        /* <DEDUP_REMOVED lines=9> */
[----:B------:R-:W-:Y:S01]  /*130e0*/  MOV R0, RZ ;  /* 0x000000ff00007202 */ /* 0x000fe20000000f00 */
        /* <DEDUP_REMOVED lines=17> */
[----:B------:R-:W-:Y:S02]  /*13200*/  IMAD.MOV.U32 R16, RZ, RZ, RZ ;  /* 0x000000ffff107224 */ /* 0x000fe400078e00ff */
[----:B------:R-:W-:Y:S01]  /*13210*/  IMAD.MOV.U32 R19, RZ, RZ, RZ ;  /* 0x000000ffff137224 */ /* 0x000fe200078e00ff */
[----:B--2---:R-:W0:Y:S02]  /*13220*/  SHFL.UP PT, R4, R0, 0x1, RZ ;  /* 0x0420000000047989 */ /* 0x004e2400000e00ff */
[----:B0-----:R-:W-:-:S05]  /*13230*/  SEL R5, R4, RZ, P1 ;  /* 0x000000ff04057207 */ /* 0x001fca0000800000 */
[----:B------:R-:W-:-:S05]  /*13240*/  IMAD.IADD R5, R0, 0x1, R5 ;  /* 0x0000000100057824 */ /* 0x000fca00078e0205 */
[----:B------:R-:W0:Y:S02]  /*13250*/  SHFL.UP PT, R4, R5, 0x2, RZ ;  /* 0x0440000005047989 */ /* 0x000e2400000e00ff */
[----:B0-----:R-:W-:-:S05]  /*13260*/  SEL R4, R4, RZ, P0 ;  /* 0x000000ff04047207 */ /* 0x001fca0000000000 */
[----:B------:R-:W-:-:S05]  /*13270*/  IMAD.IADD R4, R5, 0x1, R4 ;  /* 0x0000000105047824 */ /* 0x000fca00078e0204 */
[----:B------:R-:W0:Y:S01]  /*13280*/  SHFL.UP PT, R6, R4, 0x4, RZ ;  /* 0x0480000004067989 */ /* 0x000e2200000e00ff */
[----:B------:R-:W-:-:S04]  /*13290*/  ISETP.GE.U32.AND P0, PT, R28, 0x4, PT ;  /* 0x000000041c00780c */ /* 0x000fc80003f06070 */
[----:B0-----:R-:W-:-:S05]  /*132a0*/  SEL R3, R6, RZ, P0 ;  /* 0x000000ff06037207 */ /* 0x001fca0000000000 */
[----:B------:R-:W-:-:S05]  /*132b0*/  IMAD.IADD R3, R4, 0x1, R3 ;  /* 0x0000000104037824 */ /* 0x000fca00078e0203 */
[----:B------:R-:W0:Y:S01]  /*132c0*/  SHFL.UP PT, R2, R3, 0x8, RZ ;  /* 0x0500000003027989 */ /* 0x000e2200000e00ff */
[----:B------:R-:W-:Y:S02]  /*132d0*/  @P0 LOP3.LUT R7, R7, 0x8, RZ, 0xfc, !PT ;  /* 0x0000000807070812 */ /* 0x000fe400078efcff */
[----:B------:R-:W-:-:S04]  /*132e0*/  ISETP.GE.U32.AND P0, PT, R28, 0x8, PT ;  /* 0x000000081c00780c */ /* 0x000fc80003f06070 */
[----:B0-----:R-:W-:-:S04]  /*132f0*/  SEL R2, R2, RZ, P0 ;  /* 0x000000ff02027207 */ /* 0x001fc80000000000 */
[----:B------:R-:W-:-:S05]  /*13300*/  IADD3 R2, R3, R2, RZ ;  /* 0x0000000203027210 */ /* 0x000fca0007ffe0ff */
[----:B------:R-:W0:Y:S01]  /*13310*/  SHFL.UP PT, R5, R2, 0x10, RZ ;  /* 0x0600000002057989 */ /* 0x000e2200000e00ff */
[----:B------:R-:W-:-:S04]  /*13320*/  LOP3.LUT R7, R7, 0xfffffffb, RZ, 0xc0, !PT ;  /* 0xfffffffb07077812 */ /* 0x000fc800078ec0ff */
[----:B------:R-:W-:Y:S02]  /*13330*/  @P0 LOP3.LUT R7, R7, 0x4, RZ, 0xfc, !PT ;  /* 0x0000000407070812 */ /* 0x000fe400078efcff */
[----:B------:R-:W-:-:S04]  /*13340*/  ISETP.GE.U32.AND P0, PT, R28, 0x10, PT ;  /* 0x000000101c00780c */ /* 0x000fc80003f06070 */
[----:B0-----:R-:W-:-:S05]  /*13350*/  SEL R5, R5, RZ, P0 ;  /* 0x000000ff05057207 */ /* 0x001fca0000000000 */
[----:B------:R-:W-:-:S05]  /*13360*/  IMAD.IADD R5, R2, 0x1, R5 ;  /* 0x0000000102057824 */ /* 0x000fca00078e0205 */
[----:B------:R-:W0:Y:S01]  /*13370*/  SHFL.IDX PT, R4, R5, 0x1f, 0x1f ;  /* 0x03e01f0005047f89 */ /* 0x000e2200000e0000 */
[----:B------:R-:W-:-:S04]  /*13380*/  LOP3.LUT R7, R7, 0xfffffffd, RZ, 0xc0, !PT ;  /* 0xfffffffd07077812 */ /* 0x000fc800078ec0ff */
[----:B------:R-:W-:-:S05]  /*13390*/  @P0 LOP3.LUT R7, R7, 0x2, RZ, 0xfc, !PT ;  /* 0x0000000207070812 */ /* 0x000fca00078efcff */
[----:B------:R2:W-:Y:S01]  /*133a0*/  STL [R1], R7 ;  /* 0x0000000701007387 */ /* 0x0005e20000100800 */
[----:B0-----:R-:W-:-:S05]  /*133b0*/  IMAD R4, R4, UR4, RZ ;  /* 0x0000000404047c24 */ /* 0x001fca000f8e02ff */
[----:B-1----:R-:W-:Y:S02]  /*133c0*/  ISETP.GT.AND P0, PT, R4, UR6, PT ;  /* 0x0000000604007c0c */ /* 0x002fe4000bf04270 */
[----:B------:R-:W-:-:S11]  /*133d0*/  MOV R3, R4 ;  /* 0x0000000400037202 */ /* 0x000fd60000000f00 */
[----:B--2---:R-:W-:Y:S05]  /*133e0*/  @P0 BRA `(.L_x_2053) ;  /* 0x0000000000b80947 */ /* 0x004fea0003800000 */
[----:B------:R-:W-:Y:S01]  /*133f0*/  IMAD.MOV.U32 R4, RZ, RZ, R3 ;  /* 0x000000ffff047224 */ /* 0x000fe200078e0003 */
[----:B------:R-:W-:Y:S01]  /*13400*/  ULDC UR5, c[0x0][0xc14] ;  /* 0x0003050000057ab9 */ /* 0x000fe20000000800 */
[----:B------:R-:W-:Y:S01]  /*13410*/  IMAD.MOV.U32 R19, RZ, RZ, RZ ;  /* 0x000000ffff137224 */ /* 0x000fe200078e00ff */
[----:B------:R-:W-:Y:S01]  /*13420*/  ULDC UR7, c[0x0][0xc14] ;  /* 0x0003050000077ab9 */ /* 0x000fe20000000800 */
[----:B------:R-:W-:-:S05]  /*13430*/  ULDC UR4, c[0x0][0xc10] ;  /* 0x0003040000047ab9 */ /* 0x000fca0000000800 */
.L_x_2057:
        /* <DEDUP_REMOVED lines=14> */
.L_x_2056:
[----:B------:R-:W-:Y:S05]  /*13520*/  BSYNC B0 ;  /* 0x0000000000007941 */ /* 0x000fea0003800000 */
.L_x_2055:
[----:B0----5:R-:W0:Y:S01]  /*13530*/  SHFL.UP PT, R2, R0, 0x1, RZ ;  /* 0x0420000000027989 */ /* 0x021e2200000e00ff */
        /* <DEDUP_REMOVED lines=19> */
[----:B------:R-:W0:Y:S02]  /*13670*/  SHFL.IDX PT, R3, R7, 0x1f, 0x1f ;  /* 0x03e01f0007037f89 */ /* 0x000e2400000e0000 */
[----:B0-----:R-:W-:-:S04]  /*13680*/  IMAD R3, R3, UR4, RZ ;  /* 0x0000000403037c24 */ /* 0x001fc8000f8e02ff */
[----:B------:R-:W-:-:S05]  /*13690*/  IMAD.IADD R4, R3, 0x1, R4 ;  /* 0x0000000103047824 */ /* 0x000fca00078e0204 */
[----:B------:R-:W-:-:S13]  /*136a0*/  ISETP.GT.AND P0, PT, R4, UR6, PT ;  /* 0x0000000604007c0c */ /* 0x000fda000bf04270 */
[----:B------:R-:W-:Y:S05]  /*136b0*/  @!P0 BRA `(.L_x_2057) ;  /* 0xfffffffc00608947 */ /* 0x000fea000383ffff */
[----:B------:R-:W-:-:S07]  /*136c0*/  IMAD.MOV.U32 R5, RZ, RZ, R7 ;  /* 0x000000ffff057224 */ /* 0x000fce00078e0007 */
.L_x_2053:
[----:B------:R-:W-:-:S04]  /*136d0*/  IMAD.IADD R8, R4, 0x1, -R3 ;  /* 0x0000000104087824 */ /* 0x000fc800078e0a03 */
[----:B------:R-:W-:-:S05]  /*136e0*/  IMAD R2, R5, UR4, R8 ;  /* 0x0000000405027c24 */ /* 0x000fca000f8e0208 */
[----:B------:R-:W-:Y:S02]  /*136f0*/  ISETP.GT.AND P0, PT, R2, UR6, PT ;  /* 0x0000000602007c0c */ /* 0x000fe4000bf04270 */
[----:B------:R-:W0:Y:S11]  /*13700*/  LDC.64 R2, c[0x0][0xc68] ;  /* 0x00031a00ff027b82 */ /* 0x000e360000000a00 */
[----:B------:R-:W-:-:S04]  /*13710*/  VOTE.ANY R9, PT, !P0 ;  /* 0x0000000000097806 */ /* 0x000fc800040e0100 */
[----:B------:R-:W1:Y:S02]  /*13720*/  POPC R12, R9 ;  /* 0x00000009000c7309 */ /* 0x000e640000000000 */
[----:B-1----:R-:W-:-:S05]  /*13730*/  IADD3 R19, R12, R19, RZ ;  /* 0x000000130c137210 */ /* 0x002fca0007ffe0ff */
        /* <DEDUP_REMOVED lines=9> */
[----:B------:R-:W0:Y:S02]  /*137d0*/  F2I.FTZ.U32.TRUNC.NTZ R3, R11 ;  /* 0x0000000b00037305 */ /* 0x000e24000021f000 */
[----:B0-----:R-:W-:Y:S01]  /*137e0*/  IMAD.MOV R9, RZ, RZ, -R3 ;  /* 0x000000ffff097224 */ /* 0x001fe200078e0a03 */
[----:B------:R-:W-:Y:S06]  /*137f0*/  @!P0 BRA `(.L_x_2058) ;  /* 0x0000000000088947 */ /* 0x000fec0003800000 */
[----:B------:R-:W-:-:S06]  /*13800*/  VIADD R16, R12, 0xffffffff ;  /* 0xffffffff0c107836 */ /* 0x000fcc0000000000 */
[----:B------:R0:W1:Y:S02]  /*13810*/  SHFL.IDX PT, R16, R5, R16, 0x1f ;  /* 0x00001f1005107589 */ /* 0x00006400000e0000 */
.L_x_2058:
[----:B-1----:R-:W-:Y:S01]  /*13820*/  IMAD R16, R16, UR4, R8 ;  /* 0x0000000410107c24 */ /* 0x002fe2000f8e0208 */
[----:B------:R-:W-:Y:S01]  /*13830*/  MOV R2, RZ ;  /* 0x000000ff00027202 */ /* 0x000fe20000000f00 */
[----:B------:R-:W-:Y:S01]  /*13840*/  IMAD R9, R9, R6, RZ ;  /* 0x0000000609097224 */ /* 0x000fe200078e02ff */
[----:B------:R-:W-:Y:S02]  /*13850*/  IABS R10, R4 ;  /* 0x00000004000a7213 */ /* 0x000fe40000000000 */
[----:B0-----:R-:W-:Y:S01]  /*13860*/  IADD3 R5, -R16, UR6, RZ ;  /* 0x0000000610057c10 */ /* 0x001fe2000fffe1ff */
[----:B------:R-:W-:-:S03]  /*13870*/  IMAD.HI.U32 R2, R3, R9, R2 ;  /* 0x0000000903027227 */ /* 0x000fc600078e0002 */
[----:B------:R-:W-:Y:S01]  /*13880*/  IABS R8, R5 ;  /* 0x0000000500087213 */ /* 0x000fe20000000000 */
[----:B------:R-:W-:-:S04]  /*13890*/  IMAD.MOV R10, RZ, RZ, -R10 ;  /* 0x000000ffff0a7224 */ /* 0x000fc800078e0a0a */
[----:B------:R-:W-:Y:S02]  /*138a0*/  IMAD.MOV.U32 R3, RZ, RZ, R8 ;  /* 0x000000ffff037224 */ /* 0x000fe400078e0008 */
[----:B------:R-:W-:Y:S02]  /*138b0*/  IMAD.MOV.U32 R8, RZ, RZ, R10 ;  /* 0x000000ffff087224 */ /* 0x000fe400078e000a */
[----:B------:R-:W-:-:S04]  /*138c0*/  IMAD.HI.U32 R2, R2, R3, RZ ;  /* 0x0000000302027227 */ /* 0x000fc800078e00ff */
[----:B------:R-:W-:-:S05]  /*138d0*/  IMAD R3, R2, R8, R3 ;  /* 0x0000000802037224 */ /* 0x000fca00078e0203 */
[----:B------:R-:W-:-:S13]  /*138e0*/  ISETP.GT.U32.AND P0, PT, R6, R3, PT ;  /* 0x000000030600720c */ /* 0x000fda0003f04070 */
[----:B------:R-:W-:Y:S01]  /*138f0*/  @!P0 IMAD.IADD R3, R3, 0x1, -R6 ;  /* 0x0000000103038824 */ /* 0x000fe200078e0a06 */
[----:B------:R-:W-:-:S04]  /*13900*/  @!P0 IADD3 R2, R2, 0x1, RZ ;  /* 0x0000000102028810 */ /* 0x000fc80007ffe0ff */
        /* <DEDUP_REMOVED lines=8> */
[----:B------:R-:W-:-:S03]  /*13990*/  IMAD.MOV R2, RZ, RZ, -R2 ;  /* 0x000000ffff027224 */ /* 0x000fc600078e0a02 */
[----:B------:R-:W-:Y:S01]  /*139a0*/  IADD3 R8, -R6, RZ, RZ ;  /* 0x000000ff06087210 */ /* 0x000fe20007ffe1ff */
[----:B------:R-:W-:Y:S01]  /*139b0*/  IMAD R4, R4, R2, R5 ;  /* 0x0000000204047224 */ /* 0x000fe200078e0205 */
[----:B------:R-:W-:Y:S02]  /*139c0*/  MOV R2, RZ ;  /* 0x000000ff00027202 */ /* 0x000fe40000000f00 */
[----:B------:R-:W-:Y:S02]  /*139d0*/  VIADDMNMX R7, R8, UR4, R7, PT ;  /* 0x0000000408077c46 */ /* 0x000fe4000b800107 */
[----:B------:R-:W-:Y:S02]  /*139e0*/  IABS R10, R4 ;  /* 0x00000004000a7213 */ /* 0x000fe40000000000 */
[----:B------:R-:W-:-:S04]  /*139f0*/  IABS R8, R7 ;  /* 0x0000000700087213 */ /* 0x000fc80000000000 */
[----:B------:R-:W0:Y:S08]  /*13a00*/  I2F.RP R9, R8 ;  /* 0x0000000800097306 */ /* 0x000e300000209400 */
[----:B0-----:R-:W0:Y:S02]  /*13a10*/  MUFU.RCP R9, R9 ;  /* 0x0000000900097308 */ /* 0x001e240000001000 */
[----:B0-----:R-:W-:-:S06]  /*13a20*/  VIADD R3, R9, 0xffffffe ;  /* 0x0ffffffe09037836 */ /* 0x001fcc0000000000 */
[----:B------:R-:W0:Y:S02]  /*13a30*/  F2I.FTZ.U32.TRUNC.NTZ R3, R3 ;  /* 0x0000000300037305 */ /* 0x000e24000021f000 */
[----:B0-----:R-:W-:-:S04]  /*13a40*/  IMAD.MOV R11, RZ, RZ, -R3 ;  /* 0x000000ffff0b7224 */ /* 0x001fc800078e0a03 */
[----:B------:R-:W-:Y:S01]  /*13a50*/  IMAD R5, R11, R8, RZ ;  /* 0x000000080b057224 */ /* 0x000fe200078e02ff */
[----:B------:R-:W-:-:S03]  /*13a60*/  IABS R11, R7 ;  /* 0x00000007000b7213 */ /* 0x000fc60000000000 */
[----:B------:R-:W-:-:S04]  /*13a70*/  IMAD.HI.U32 R2, R3, R5, R2 ;  /* 0x0000000503027227 */ /* 0x000fc800078e0002 */
[----:B------:R-:W-:Y:S02]  /*13a80*/  IMAD.MOV.U32 R5, RZ, RZ, R10 ;  /* 0x000000ffff057224 */ /* 0x000fe400078e000a */
[----:B------:R-:W-:Y:S02]  /*13a90*/  IMAD.MOV R3, RZ, RZ, -R11 ;  /* 0x000000ffff037224 */ /* 0x000fe400078e0a0b */
[----:B------:R-:W-:-:S04]  /*13aa0*/  IMAD.HI.U32 R2, R2, R5, RZ ;  /* 0x0000000502027227 */ /* 0x000fc800078e00ff */
[----:B------:R-:W-:-:S05]  /*13ab0*/  IMAD R3, R2, R3, R5 ;  /* 0x0000000302037224 */ /* 0x000fca00078e0205 */
[----:B------:R-:W-:-:S13]  /*13ac0*/  ISETP.GT.U32.AND P0, PT, R8, R3, PT ;  /* 0x000000030800720c */ /* 0x000fda0003f04070 */
[----:B------:R-:W-:Y:S01]  /*13ad0*/  @!P0 IADD3 R3, R3, -R8, RZ ;  /* 0x8000000803038210 */ /* 0x000fe20007ffe0ff */
        /* <DEDUP_REMOVED lines=8> */
[----:B------:R-:W-:Y:S02]  /*13b60*/  @!P0 LOP3.LUT R2, RZ, R7, RZ, 0x33, !PT ;  /* 0x00000007ff028212 */ /* 0x000fe400078e33ff */
[----:B------:R-:W-:Y:S02]  /*13b70*/  IADD3 R7, -R7, RZ, RZ ;  /* 0x000000ff07077210 */ /* 0x000fe40007ffe1ff */
[----:B------:R-:W-:-:S03]  /*13b80*/  LOP3.LUT R17, RZ, R2, RZ, 0x33, !PT ;  /* 0x00000002ff117212 */ /* 0x000fc600078e33ff */
[----:B------:R-:W-:Y:S02]  /*13b90*/  IMAD R18, R2, R7, R3 ;  /* 0x0000000702127224 */ /* 0x000fe400078e0203 */
[----:B------:R-:W-:Y:S01]  /*13ba0*/  IMAD.IADD R17, R0, 0x1, R17 ;  /* 0x0000000100117824 */ /* 0x000fe200078e0211 */
[----:B------:R-:W-:Y:S06]  /*13bb0*/  BRA `(.L_x_2059) ;  /* 0x00000000000c7947 */ /* 0x000fec0003800000 */
.L_x_2054:
[----:B------:R-:W-:Y:S01]  /*13bc0*/  IMAD.MOV.U32 R17, RZ, RZ, RZ ;  /* 0x000000ffff117224 */ /* 0x000fe200078e00ff */
[----:B------:R-:W-:Y:S01]  /*13bd0*/  MOV R18, RZ ;  /* 0x000000ff00127202 */ /* 0x000fe20000000f00 */
[----:B------:R-:W-:-:S07]  /*13be0*/  IMAD.U32 R16, RZ, RZ, UR6 ;  /* 0x00000006ff107e24 */ /* 0x000fce000f8e00ff */
.L_x_2059:
        /* <DEDUP_REMOVED lines=13> */
[----:B------:R-:W-:Y:S01]  /*13cc0*/  MOV R22, RZ ;  /* 0x000000ff00167202 */ /* 0x000fe20000000f00 */
[----:B------:R-:W-:Y:S01]  /*13cd0*/  IMAD.MOV.U32 R26, RZ, RZ, 0x1 ;  /* 0x00000001ff1a7424 */ /* 0x000fe200078e00ff */
[----:B------:R-:W-:Y:S01]  /*13ce0*/  ULDC.64 UR38, c[0x0][0x198] ;  /* 0x0000660000267ab9 */ /* 0x000fe20000000a00 */
[----:B------:R-:W-:Y:S01]  /*13cf0*/  IMAD.MOV.U32 R25, RZ, RZ, RZ ;  /* 0x000000ffff197224 */ /* 0x000fe200078e00ff */
[----:B------:R-:W-:-:S06]  /*13d00*/  ULDC UR36, c[0x0][0xc] ;  /* 0x0000030000247ab9 */ /* 0x000fcc0000000800 */
.L_x_2144:
[----:B--2---:R-:W2:Y:S02]  /*13d10*/  LDC.64 R2, c[0x0][0xc60] ;  /* 0x00031800ff027b82 */ /* 0x004ea40000000a00 */
[----:B--2---:R-:W-:-:S05]  /*13d20*/  IMAD.WIDE R2, R19, 0x4, R2 ;  /* 0x0000000413027825 */ /* 0x004fca00078e0202 */
[----:B------:R-:W0:Y:S01]  /*13d30*/  LDG.E R29, desc[UR40][R2.64] ;  /* 0x00000028021d7981 */ /* 0x000e22000c1e1900 */
[----:B------:R-:W-:Y:S05]  /*13d40*/  YIELD ;  /* 0x0000000000007946 */ /* 0x000fea0003800000 */
[----:B------:R-:W-:Y:S01]  /*13d50*/  ULDC.64 UR4, c[0x0][0xa28] ;  /* 0x00028a0000047ab9 */ /* 0x000fe20000000a00 */
[----:B------:R-:W-:Y:S01]  /*13d60*/  IMAD.MOV.U32 R10, RZ, RZ, RZ ;  /* 0x000000ffff0a7224 */ /* 0x000fe200078e00ff */
[----:B------:R-:W-:Y:S01]  /*13d70*/  ISETP.NE.U32.AND P1, PT, RZ, UR4, PT ;  /* 0x00000004ff007c0c */ /* 0x000fe2000bf25070 */
[----:B------:R-:W-:Y:S01]  /*13d80*/  ULDC.64 UR8, c[0x0][0xa08] ;  /* 0x0002820000087ab9 */ /* 0x000fe20000000a00 */
[----:B------:R-:W-:-:S02]  /*13d90*/  ULDC.64 UR10, c[0x0][0xa10] ;  /* 0x00028400000a7ab9 */ /* 0x000fc40000000a00 */
[----:B------:R-:W-:Y:S02]  /*13da0*/  ISETP.NE.AND.EX P1, PT, RZ, UR5, PT, P1 ;  /* 0x00000005ff007c0c */ /* 0x000fe4000bf25310 */
[----:B0-----:R-:W-:Y:S01]  /*13db0*/  SHF.R.S32.HI R0, RZ, 0x1f, R29 ;  /* 0x0000001fff007819 */ /* 0x001fe2000001141d */
[----:B------:R-:W-:-:S10]  /*13dc0*/  IMAD.SHL.U32 R14, R29, 0x4, RZ ;  /* 0x000000041d0e7824 */ /* 0x000fd400078e00ff */
[C---:B------:R-:W-:Y:S02]  /*13dd0*/  @P1 LEA R2, P0, R29.reuse, UR4, 0x2 ;  /* 0x000000041d021c11 */ /* 0x040fe4000f8010ff */
[C-C-:B------:R-:W-:Y:S02]  /*13de0*/  SHF.L.U64.HI R12, R29.reuse, 0x2, R0.reuse ;  /* 0x000000021d0c7819 */ /* 0x140fe40000010200 */
[----:B------:R-:W-:Y:S01]  /*13df0*/  @P1 LEA.HI.X R3, R29, UR5, R0, 0x2, P0 ;  /* 0x000000051d031c11 */ /* 0x000fe200080f1400 */
[----:B------:R-:W-:Y:S01]  /*13e00*/  ULDC.64 UR4, c[0x0][0xa18] ;  /* 0x0002860000047ab9 */ /* 0x000fe20000000a00 */
[----:B------:R-:W-:Y:S01]  /*13e10*/  MOV R0, RZ ;  /* 0x000000ff00007202 */ /* 0x000fe20000000f00 */
[----:B------:R-:W-:Y:S01]  /*13e20*/  STL [R1+0x4], R14 ;  /* 0x0000040e01007387 */ /* 0x000fe20000100800 */
[----:B------:R-:W-:-:S03]  /*13e30*/  ISETP.NE.U32.AND P0, PT, RZ, UR4, PT ;  /* 0x00000004ff007c0c */ /* 0x000fc6000bf05070 */
[----:B------:R-:W-:Y:S01]  /*13e40*/  STL [R1+0x8], R12 ;  /* 0x0000080c01007387 */ /* 0x000fe20000100800 */
[----:B------:R-:W-:-:S03]  /*13e50*/  ISETP.NE.AND.EX P0, PT, RZ, UR5, PT, P0 ;  /* 0x00000005ff007c0c */ /* 0x000fc6000bf05300 */
[----:B------:R0:W5:Y:S10]  /*13e60*/  @P1 LDG.E R0, desc[UR40][R2.64] ;  /* 0x0000002802001981 */ /* 0x000174000c1e1900 */
[----:B------:R-:W-:-:S04]  /*13e70*/  @P0 IADD3 R8, P2, R14, UR4, RZ ;  /* 0x000000040e080c10 */ /* 0x000fc8000ff5e0ff */
[----:B------:R-:W-:Y:S01]  /*13e80*/  @P0 IADD3.X R9, R12, UR5, RZ, P2, !PT ;  /* 0x000000050c090c10 */ /* 0x000fe200097fe4ff */
[----:B------:R-:W-:Y:S02]  /*13e90*/  ULDC.64 UR4, c[0x0][0xa00] ;  /* 0x0002800000047ab9 */ /* 0x000fe40000000a00 */
[----:B------:R-:W-:-:S04]  /*13ea0*/  ISETP.NE.U32.AND P2, PT, RZ, UR4, PT ;  /* 0x00000004ff007c0c */ /* 0x000fc8000bf45070 */
[----:B------:R-:W-:Y:S02]  /*13eb0*/  ISETP.NE.AND.EX P2, PT, RZ, UR5, PT, P2 ;  /* 0x00000005ff007c0c */ /* 0x000fe4000bf45320 */
[----:B0-----:R-:W-:-:S04]  /*13ec0*/  IADD3 R2, P1, R14, UR4, RZ ;  /* 0x000000040e027c10 */ /* 0x001fc8000ff3e0ff */
[----:B------:R-:W-:-:S07]  /*13ed0*/  IADD3.X R3, R12, UR5, RZ, P1, !PT ;  /* 0x000000050c037c10 */ /* 0x000fce0008ffe4ff */
[----:B------:R-:W2:Y:S01]  /*13ee0*/  @P2 LDG.E R10, desc[UR40][R2.64] ;  /* 0x00000028020a2981 */ /* 0x000ea2000c1e1900 */
[----:B------:R-:W-:Y:S01]  /*13ef0*/  ULDC UR4, c[0x0][0x288] ;  /* 0x0000a20000047ab9 */ /* 0x000fe20000000800 */
[----:B------:R-:W-:-:S04]  /*13f00*/  IADD3 R6, P1, R14, UR8, RZ ;  /* 0x000000080e067c10 */ /* 0x000fc8000ff3e0ff */
[----:B------:R-:W-:Y:S02]  /*13f10*/  IADD3.X R7, R12, UR9, RZ, P1, !PT ;  /* 0x000000090c077c10 */ /* 0x000fe40008ffe4ff */
[----:B------:R-:W-:-:S04]  /*13f20*/  IADD3 R4, P1, R14, UR10, RZ ;  /* 0x0000000a0e047c10 */ /* 0x000fc8000ff3e0ff */
[----:B------:R-:W-:Y:S02]  /*13f30*/  IADD3.X R5, R12, UR11, RZ, P1, !PT ;  /* 0x0000000b0c057c10 */ /* 0x000fe40008ffe4ff */
[----:B------:R-:W-:Y:S01]  /*13f40*/  ISETP.NE.U32.AND P1, PT, RZ, UR8, PT ;  /* 0x00000008ff007c0c */ /* 0x000fe2000bf25070 */
[----:B------:R-:W-:-:S03]  /*13f50*/  ULDC UR6, c[0x0][0x338] ;  /* 0x0000ce0000067ab9 */ /* 0x000fc60000000800 */
[----:B------:R-:W-:Y:S02]  /*13f60*/  ISETP.NE.AND.EX P3, PT, RZ, UR9, PT, P1 ;  /* 0x00000009ff007c0c */ /* 0x000fe4000bf65310 */
[----:B------:R-:W-:-:S04]  /*13f70*/  ISETP.NE.U32.AND P1, PT, RZ, UR10, PT ;  /* 0x0000000aff007c0c */ /* 0x000fc8000bf25070 */
[----:B------:R-:W-:Y:S01]  /*13f80*/  ISETP.NE.AND.EX P1, PT, RZ, UR11, PT, P1 ;  /* 0x0000000bff007c0c */ /* 0x000fe2000bf25310 */
[----:B--2---:R0:W-:Y:S02]  /*13f90*/  STL [R1+0x10], R10 ;  /* 0x0000100a01007387 */ /* 0x0041e40000100800 */
[----:B0-----:R-:W-:Y:S01]  /*13fa0*/  IMAD.U32 R10, RZ, RZ, UR4 ;  /* 0x00000004ff0a7e24 */ /* 0x001fe2000f8e00ff */
[----:B------:R-:W-:Y:S02]  /*13fb0*/  ULDC.64 UR4, c[0x0][0x3f8] ;  /* 0x0000fe0000047ab9 */ /* 0x000fe40000000a00 */
[----:B------:R-:W-:-:S03]  /*13fc0*/  UISETP.NE.U32.AND UP0, UPT, UR4, URZ, UPT ;  /* 0x0000003f0400728c */ /* 0x000fc6000bf05070 */
[----:B------:R-:W-:Y:S01]  /*13fd0*/  ULDC UR4, c[0x0][0x404] ;  /* 0x0001010000047ab9 */ /* 0x000fe20000000800 */
[----:B------:R-:W-:Y:S01]  /*13fe0*/  UISETP.NE.AND.EX UP0, UPT, UR5, URZ, UPT, UP0 ;  /* 0x0000003f0500728c */ /* 0x000fe2000bf05300 */
[----:B------:R0:W5:Y:S02]  /*13ff0*/  @P0 LDG.E R10, desc[UR40][R8.64] ;  /* 0x00000028080a0981 */ /* 0x000164000c1e1900 */
[----:B------:R-:W-:Y:S01]  /*14000*/  ULDC UR5, c[0x0][0x2e0] ;  /* 0x0000b80000057ab9 */ /* 0x000fe20000000800 */
[----:B------:R-:W-:-:S04]  /*14010*/  USEL UR4, UR4, 0x1, UP0 ;  /* 0x0000000104047887 */ /* 0x000fc80008000000 */
[----:B------:R-:W-:Y:S01]  /*14020*/  UIMAD UR4, UR4, UR5, URZ ;  /* 0x00000005040472a4 */ /* 0x000fe2000f8e023f */
[----:B0-----:R-:W-:-:S05]  /*14030*/  IMAD.U32 R9, RZ, RZ, UR6 ;  /* 0x00000006ff097e24 */ /* 0x001fca000f8e00ff */
[----:B------:R-:W-:Y:S01]  /*14040*/  MOV R11, UR4 ;  /* 0x00000004000b7c02 */ /* 0x000fe20008000f00 */
[----:B------:R-:W-:Y:S06]  /*14050*/  @P0 BRA `(.L_x_2061) ;  /* 0x0000000000100947 */ /* 0x000fec0003800000 */
[----:B------:R-:W-:Y:S05]  /*14060*/  @!P2 BRA `(.L_x_2061) ;  /* 0x00000000000ca947 */ /* 0x000fea0003800000 */
[----:B------:R-:W2:Y:S04]  /*14070*/  LDG.E R13, desc[UR40][R2.64] ;  /* 0x00000028020d7981 */ /* 0x000ea8000c1e1900 */
[----:B-----5:R-:W2:Y:S02]  /*14080*/  LDG.E R10, desc[UR40][R2.64+0x4] ;  /* 0x00000428020a7981 */ /* 0x020ea4000c1e1900 */
[----:B--2---:R-:W-:-:S07]  /*14090*/  IMAD.IADD R10, R10, 0x1, -R13 ;  /* 0x000000010a0a7824 */ /* 0x004fce00078e0a0d */
.L_x_2061:
[----:B------:R-:W-:Y:S01]  /*140a0*/  IMAD.MOV.U32 R23, RZ, RZ, RZ ;  /* 0x000000ffff177224 */ /* 0x000fe200078e00ff */
[----:B------:R-:W-:Y:S01]  /*140b0*/  ULDC.64 UR4, c[0x0][0xa20] ;  /* 0x0002880000047ab9 */ /* 0x000fe20000000a00 */
[----:B------:R-:W-:-:S04]  /*140c0*/  IMAD.MOV.U32 R8, RZ, RZ, RZ ;  /* 0x000000ffff087224 */ /* 0x000fc800078e00ff */
[----:B------:R-:W2:Y:S04]  /*140d0*/  @P3 LDG.E R23, desc[UR40][R6.64] ;  /* 0x0000002806173981 */ /* 0x000ea8000c1e1900 */
[----:B------:R0:W5:Y:S01]  /*140e0*/  @P1 LDG.E R8, desc[UR40][R4.64] ;  /* 0x0000002804081981 */ /* 0x000162000c1e1900 */
[----:B------:R-:W-:-:S04]  /*140f0*/  ISETP.NE.U32.AND P0, PT, RZ, UR4, PT ;  /* 0x00000004ff007c0c */ /* 0x000fc8000bf05070 */
[----:B------:R-:W-:Y:S02]  /*14100*/  ISETP.NE.AND.EX P0, PT, RZ, UR5, PT, P0 ;  /* 0x00000005ff007c0c */ /* 0x000fe4000bf05300 */
[----:B--2--5:R-:W-:-:S11]  /*14110*/  IADD3 R23, R23, R0, RZ ;  /* 0x0000000017177210 */ /* 0x024fd60007ffe0ff */
[----:B0-----:R-:W-:Y:S05]  /*14120*/  @!P0 BRA `(.L_x_2062) ;  /* 0x0000000000108947 */ /* 0x001fea0003800000 */
[----:B------:R-:W-:-:S04]  /*14130*/  IADD3 R2, P0, R14, UR4, RZ ;  /* 0x000000040e027c10 */ /* 0x000fc8000ff1e0ff */
[----:B------:R-:W-:-:S05]  /*14140*/  IADD3.X R3, R12, UR5, RZ, P0, !PT ;  /* 0x000000050c037c10 */ /* 0x000fca00087fe4ff */
[----:B------:R0:W5:Y:S01]  /*14150*/  LDG.E R11, desc[UR40][R2.64] ;  /* 0x00000028020b7981 */ /* 0x000162000c1e1900 */
[----:B------:R-:W-:Y:S05]  /*14160*/  BRA `(.L_x_2063) ;  /* 0x0000000000107947 */ /* 0x000fea0003800000 */
.L_x_2062:
[----:B------:R-:W-:Y:S05]  /*14170*/  @!P3 BRA `(.L_x_2063) ;  /* 0x00000000000cb947 */ /* 0x000fea0003800000 */
[----:B------:R-:W2:Y:S04]  /*14180*/  LDG.E R2, desc[UR40][R6.64] ;  /* 0x0000002806027981 */ /* 0x000ea8000c1e1900 */
[----:B------:R-:W2:Y:S02]  /*14190*/  LDG.E R11, desc[UR40][R6.64+0x4] ;  /* 0x00000428060b7981 */ /* 0x000ea4000c1e1900 */
[----:B--2---:R-:W-:-:S07]  /*141a0*/  IMAD.IADD R11, R11, 0x1, -R2 ;  /* 0x000000010b0b7824 */ /* 0x004fce00078e0a02 */
.L_x_2063:
[----:B0-----:R-:W2:Y:S04]  /*141b0*/  @P1 LDG.E R3, desc[UR40][R4.64] ;  /* 0x0000002804031981 */ /* 0x001ea8000c1e1900 */
[----:B------:R-:W2:Y:S01]  /*141c0*/  @P1 LDG.E R2, desc[UR40][R4.64+0x4] ;  /* 0x0000042804021981 */ /* 0x000ea2000c1e1900 */
[----:B-----5:R-:W-:Y:S01]  /*141d0*/  IMAD.IADD R0, R11, 0x1, -R0 ;  /* 0x000000010b007824 */ /* 0x020fe200078e0a00 */
[----:B------:R-:W-:Y:S01]  /*141e0*/  BSSY B0, `(.L_x_2064) ;  /* 0x00000b7000007945 */ /* 0x000fe20003800000 */
[----:B------:R-:W-:Y:S01]  /*141f0*/  PLOP3.LUT P2, PT, PT, PT, PT, 0x80, 0x0 ;  /* 0x000000000000781c */ /* 0x000fe20003f4f070 */
[----:B--2---:R-:W-:Y:S02]  /*14200*/  @P1 IMAD.IADD R9, R2, 0x1, -R3 ;  /* 0x0000000102091824 */ /* 0x004fe400078e0a03 */
[----:B------:R-:W-:-:S03]  /*14210*/  IMAD R3, R17, 0xc0, RZ ;  /* 0x000000c011037824 */ /* 0x000fc600078e02ff */
[----:B------:R-:W-:Y:S02]  /*14220*/  IADD3 R2, R0, R9, RZ ;  /* 0x0000000900027210 */ /* 0x000fe40007ffe0ff */
[----:B------:R-:W-:-:S03]  /*14230*/  IADD3 R7, -R10, 0x13f, R3 ;  /* 0x0000013f0a077810 */ /* 0x000fc60007ffe103 */
[C---:B------:R-:W-:Y:S02]  /*14240*/  VIADD R3, R2.reuse, 0x7f ;  /* 0x0000007f02037836 */ /* 0x040fe40000000000 */
[----:B------:R-:W-:-:S03]  /*14250*/  IMAD.IADD R7, R2, 0x1, R7 ;  /* 0x0000000102077824 */ /* 0x000fc600078e0207 */
[----:B------:R-:W-:Y:S02]  /*14260*/  SHF.R.S32.HI R2, RZ, 0x1f, R3 ;  /* 0x0000001fff027819 */ /* 0x000fe40000011403 */
[----:B------:R-:W-:Y:S02]  /*14270*/  SHF.R.S32.HI R6, RZ, 0x1f, R7 ;  /* 0x0000001fff067819 */ /* 0x000fe40000011407 */
[----:B------:R-:W-:Y:S02]  /*14280*/  LEA.HI R2, R2, R3, RZ, 0x7 ;  /* 0x0000000302027211 */ /* 0x000fe400078f38ff */
[----:B------:R-:W-:Y:S02]  /*14290*/  LEA.HI R6, R6, R7, RZ, 0x7 ;  /* 0x0000000706067211 */ /* 0x000fe400078f38ff */
[----:B------:R-:W-:Y:S02]  /*142a0*/  SHF.R.S32.HI R2, RZ, 0x7, R2 ;  /* 0x00000007ff027819 */ /* 0x000fe40000011402 */
[----:B------:R-:W-:-:S04]  /*142b0*/  SHF.R.S32.HI R3, RZ, 0x7, R6 ;  /* 0x00000007ff037819 */ /* 0x000fc80000011406 */
[----:B------:R-:W-:-:S05]  /*142c0*/  VIMNMX R12, R2, R3, PT ;  /* 0x00000003020c7248 */ /* 0x000fca0003fe0100 */
[----:B------:R-:W-:Y:S01]  /*142d0*/  IMAD R2, R12, 0x80, -R0 ;  /* 0x000000800c027824 */ /* 0x000fe200078e0a00 */
[----:B------:R-:W-:Y:S01]  /*142e0*/  IADD3 R0, -R0, RZ, RZ ;  /* 0x000000ff00007210 */ /* 0x000fe20007ffe1ff */
[----:B------:R0:W-:Y:S03]  /*142f0*/  STL [R1], R12 ;  /* 0x0000000c01007387 */ /* 0x0001e60000100800 */
[----:B------:R-:W-:Y:S02]  /*14300*/  VIMNMX R9, R2, R9, PT ;  /* 0x0000000902097248 */ /* 0x000fe40003fe0100 */
[----:B------:R-:W-:-:S04]  /*14310*/  VIMNMX R2, RZ, R0, !PT ;  /* 0x00000000ff027248 */ /* 0x000fc80007fe0100 */
[----:B------:R-:W-:Y:S02]  /*14320*/  ISETP.GT.AND P0, PT, R9, R2, PT ;  /* 0x000000020900720c */ /* 0x000fe40003f04270 */
[----:B------:R-:W-:-:S11]  /*14330*/  SHF.R.U32.HI R2, RZ, 0x7, R2 ;  /* 0x00000007ff027819 */ /* 0x000fd60000011602 */
[----:B------:R-:W-:-:S05]  /*14340*/  @P0 VIADD R0, R9, 0x7f ;  /* 0x0000007f09000836 */ /* 0x000fca0000000000 */
[----:B------:R-:W-:-:S04]  /*14350*/  @P0 SHF.R.S32.HI R3, RZ, 0x1f, R0 ;  /* 0x0000001fff030819 */ /* 0x000fc80000011400 */
[----:B------:R-:W-:Y:S01]  /*14360*/  @P0 LEA.HI R0, R3, R0, RZ, 0x7 ;  /* 0x0000000003000211 */ /* 0x000fe200078f38ff */
[----:B------:R-:W-:-:S03]  /*14370*/  IMAD.MOV.U32 R3, RZ, RZ, R2 ;  /* 0x000000ffff037224 */ /* 0x000fc600078e0002 */
[----:B------:R-:W-:-:S04]  /*14380*/  @P0 SHF.R.S32.HI R3, RZ, 0x7, R0 ;  /* 0x00000007ff030819 */ /* 0x000fc80000011400 */
[----:B------:R-:W-:-:S13]  /*14390*/  ISETP.GT.AND P0, PT, R3, R2, PT ;  /* 0x000000020300720c */ /* 0x000fda0003f04270 */
[----:B0-----:R-:W-:Y:S05]  /*143a0*/  @!P0 BRA `(.L_x_2065) ;  /* 0x0000000800688947 */ /* 0x001fea0003800000 */
[----:B------:R-:W0:Y:S01]  /*143b0*/  LDC R0, c[0x0][0x428] ;  /* 0x00010a00ff007b82 */ /* 0x000e220000000800 */
[----:B------:R-:W-:Y:S01]  /*143c0*/  UMOV UR4, 0xffffffff ;  /* 0xffffffff00047882 */ /* 0x000fe20000000000 */
[----:B0-----:R-:W-:Y:S01]  /*143d0*/  ISETP.NE.AND P0, PT, R0, 0x1, PT ;  /* 0x000000010000780c */ /* 0x001fe20003f05270 */
[----:B------:R-:W-:-:S12]  /*143e0*/  IMAD.MOV.U32 R0, RZ, RZ, R18 ;  /* 0x000000ffff007224 */ /* 0x000fd800078e0012 */
[----:B------:R-:W0:Y:S08]  /*143f0*/  @P0 LDC R5, c[0x0][0x42c] ;  /* 0x00010b00ff050b82 */ /* 0x000e300000000800 */
[----:B------:R-:W2:Y:S01]  /*14400*/  @P0 LDC R7, c[0x0][0x430] ;  /* 0x00010c00ff070b82 */ /* 0x000ea20000000800 */
[----:B0-----:R-:W-:-:S05]  /*14410*/  @P0 IMAD.HI.U32 R4, R18, R5, RZ ;  /* 0x0000000512040227 */ /* 0x001fca00078e00ff */
[----:B--2---:R-:W-:Y:S02]  /*14420*/  @P0 SHF.R.U32.HI R0, RZ, R7, R4 ;  /* 0x00000007ff000219 */ /* 0x004fe40000011604 */
[----:B------:R-:W-:Y:S01]  /*14430*/  SEL R4, R29, RZ, !P1 ;  /* 0x000000ff1d047207 */ /* 0x000fe20004800000 */
[----:B------:R-:W-:Y:S06]  /*14440*/  BRA.DIV UR4, `(.L_x_2066) ;  /* 0x0000004a046c7947 */ /* 0x000fec000b800000 */
.L_x_2214:
[----:B------:R-:W-:-:S03]  /*14450*/  UMOV UR4, 0xffffffff ;  /* 0xffffffff00047882 */ /* 0x000fc60000000000 */
[----:B------:R-:W-:Y:S05]  /*14460*/  BRA.DIV UR4, `(.L_x_2067) ;  /* 0x0000004a04987947 */ /* 0x000fea000b800000 */
[----:B------:R-:W-:-:S13]  /*14470*/  ELECT P6, URZ, PT ;  /* 0x00000000003f782f */ /* 0x000fda00038c0000 */
.L_x_2217:
        /* <DEDUP_REMOVED lines=12> */
.L_x_2218:
[----:B------:R-:W-:Y:S05]  /*14540*/  BSYNC B1 ;  /* 0x0000000000017941 */ /* 0x000fea0003800000 */
.L_x_2068:
[----:B------:R-:W-:Y:S04]  /*14550*/  BSSY B1, `(.L_x_2070) ;  /* 0x0000037000017945 */ /* 0x000fe80003800000 */
[----:B------:R-:W-:Y:S05]  /*14560*/  @!P6 BRA `(.L_x_2071) ;  /* 0x0000000000d4e947 */ /* 0x000fea0003800000 */
[----:B0-----:R-:W-:Y:S01]  /*14570*/  IMAD R5, R25, 0x8, R6 ;  /* 0x0000000819057824 */ /* 0x001fe200078e0206 */
[----:B------:R-:W-:-:S04]  /*14580*/  SHF.L.U32 R10, R26, 0x1f, RZ ;  /* 0x0000001f1a0a7819 */ /* 0x000fc800000006ff */
[----:B------:R-:W0:Y:S02]  /*14590*/  SYNCS.PHASECHK.TRANS64.TRYWAIT P0, [R5+URZ+0x168a0], R10 ;  /* 0x0168a00a050075a7 */ /* 0x000e24000800017f */
[----:B0-----:R-:W-:Y:S05]  /*145a0*/  @!P0 BRA `(.L_x_2072) ;  /* 0x00000048007c8947 */ /* 0x001fea0003800000 */
.L_x_2219:
        /* <DEDUP_REMOVED lines=9> */
.L_x_2073:
[----:B------:R-:W-:Y:S01]  /*14640*/  LEA R7, R25, R6, 0xe ;  /* 0x0000000619077211 */ /* 0x000fe200078e70ff */
[----:B------:R-:W-:Y:S01]  /*14650*/  UIADD3 UR4, UP0, UR38, 0x570, URZ ;  /* 0x0000057026047890 */ /* 0x000fe2000ff1e03f */
[----:B------:R-:W-:Y:S01]  /*14660*/  R2UR UR9, R5 ;  /* 0x00000000050972ca */ /* 0x000fe200000e0000 */
[----:B------:R-:W-:Y:S01]  /*14670*/  UMOV UR6, 0x0 ;  /* 0x0000000000067882 */ /* 0x000fe20000000000 */
[----:B------:R-:W-:Y:S01]  /*14680*/  R2UR UR8, R7 ;  /* 0x00000000070872ca */ /* 0x000fe200000e0000 */
[----:B------:R-:W-:Y:S01]  /*14690*/  IMAD R7, R3, 0x80, R8 ;  /* 0x0000008003077824 */ /* 0x000fe200078e0208 */
[----:B------:R-:W-:Y:S01]  /*146a0*/  R2UR UR12, R0 ;  /* 0x00000000000c72ca */ /* 0x000fe200000e0000 */
[----:B------:R-:W-:Y:S01]  /*146b0*/  UIADD3.X UR5, URZ, UR39, URZ, UP0, !UPT ;  /* 0x000000273f057290 */ /* 0x000fe200087fe43f */
[----:B------:R-:W-:Y:S01]  /*146c0*/  R2UR UR13, R4 ;  /* 0x00000000040d72ca */ /* 0x000fe200000e0000 */
[----:B------:R-:W-:Y:S01]  /*146d0*/  VIADD R7, R7, 0xffffff80 ;  /* 0xffffff8007077836 */ /* 0x000fe20000000000 */
[----:B------:R-:W-:Y:S01]  /*146e0*/  UMOV UR7, 0x12f00000 ;  /* 0x12f0000000077882 */ /* 0x000fe20000000000 */
[----:B------:R-:W-:-:S03]  /*146f0*/  UMOV UR10, URZ ;  /* 0x0000003f000a7c82 */ /* 0x000fc60008000000 */
[----:B------:R-:W-:Y:S01]  /*14700*/  R2UR UR11, R7 ;  /* 0x00000000070b72ca */ /* 0x000fe200000e0000 */
[----:B------:R-:W-:Y:S02]  /*14710*/  UIADD3 UR9, UR9, 0x16890, URZ ;  /* 0x0001689009097890 */ /* 0x000fe4000fffe03f */
[----:B------:R-:W-:-:S10]  /*14720*/  UIADD3 UR8, UR8, 0xe400, URZ ;  /* 0x0000e40008087890 */ /* 0x000fd4000fffe03f */
[----:B------:R3:W-:Y:S01]  /*14730*/  UTMALDG.4D [UR8], [UR4], desc[UR6] ;  /* 0x00000608040075b4 */ /* 0x0007e20008019000 */
[----:B------:R-:W4:Y:S02]  /*14740*/  SYNCS.PHASECHK.TRANS64.TRYWAIT P0, [R5+URZ+0x168c0], R10 ;  /* 0x0168c00a050075a7 */ /* 0x000f24000800017f */
[----:B---34-:R-:W-:Y:S05]  /*14750*/  @!P0 BRA `(.L_x_2074) ;  /* 0x0000004800248947 */ /* 0x018fea0003800000 */
.L_x_2220:
[----:B------:R-:W-:Y:S01]  /*14760*/  IMAD.SHL.U32 R9, R25, 0x2000, RZ ;  /* 0x0000200019097824 */ /* 0x000fe200078e00ff */
[----:B------:R-:W-:Y:S06]  /*14770*/  @P1 BRA `(.L_x_2075) ;  /* 0x0000000000141947 */ /* 0x000fec0003800000 */
[----:B------:R-:W-:Y:S02]  /*14780*/  ISETP.NE.AND P0, PT, R28, RZ, PT ;  /* 0x000000ff1c00720c */ /* 0x000fe40003f05270 */
[----:B0--3--:R-:W-:-:S04]  /*14790*/  MOV R10, 0x4000 ;  /* 0x00004000000a7802 */ /* 0x009fc80000000f00 */
[----:B------:R4:W-:Y:S07]  /*147a0*/  SYNCS.ARRIVE.TRANS64 RZ, [R5+URZ+0x168b0], R10 ;  /* 0x0168b00a05ff79a7 */ /* 0x0009ee000800003f */
[----:B------:R-:W-:Y:S05]  /*147b0*/  @!P0 BRA `(.L_x_2075) ;  /* 0x0000000000048947 */ /* 0x000fea0003800000 */
[----:B------:R-:W-:Y:S01]  /*147c0*/  BPT.TRAP 0x1 ;  /* 0x000000040000795c */ /* 0x000fe20000300000 */
.L_x_2075:
        /* <DEDUP_REMOVED lines=15> */
.L_x_2071:
[----:B------:R-:W-:Y:S05]  /*148c0*/  BSYNC B1 ;  /* 0x0000000000017941 */ /* 0x000fea0003800000 */
.L_x_2070:
[----:B------:R-:W-:Y:S01]  /*148d0*/  VIADD R25, R25, 0x1 ;  /* 0x0000000119197836 */ /* 0x000fe20000000000 */
[----:B------:R-:W-:Y:S01]  /*148e0*/  PLOP3.LUT P2, PT, PT, PT, PT, 0x8, 0x0 ;  /* 0x000000000000781c */ /* 0x000fe20003f4e170 */
[----:B------:R-:W-:-:S03]  /*148f0*/  VIADD R3, R3, 0xfffffffe ;  /* 0xfffffffe03037836 */ /* 0x000fc60000000000 */
[----:B------:R-:W-:-:S04]  /*14900*/  ISETP.NE.AND P0, PT, R25, 0x2, PT ;  /* 0x000000021900780c */ /* 0x000fc80003f05270 */
[----:B------:R-:W-:Y:S02]  /*14910*/  SEL R25, R25, RZ, P0 ;  /* 0x000000ff19197207 */ /* 0x000fe40000000000 */
[----:B0-234-:R-:W-:Y:S02]  /*14920*/  SEL R5, RZ, 0x1, P0 ;  /* 0x00000001ff057807 */ /* 0x01dfe40000000000 */
[----:B------:R-:W-:Y:S02]  /*14930*/  ISETP.GE.AND P0, PT, R3, R2, PT ;  /* 0x000000020300720c */ /* 0x000fe40003f06270 */
[----:B------:R-:W-:-:S11]  /*14940*/  LOP3.LUT R26, R26, R5, RZ, 0x3c, !PT ;  /* 0x000000051a1a7212 */ /* 0x000fd600078e3cff */
[----:B------:R-:W-:Y:S05]  /*14950*/  @!P0 BRA `(.L_x_2065) ;  /* 0x0000000000fc8947 */ /* 0x000fea0003800000 */
.L_x_2082:
[----:B------:R-:W-:Y:S05]  /*14960*/  YIELD ;  /* 0x0000000000007946 */ /* 0x000fea0003800000 */
[----:B------:R-:W-:Y:S04]  /*14970*/  BSSY B1, `(.L_x_2076) ;  /* 0x0000034000017945 */ /* 0x000fe80003800000 */
[----:B------:R-:W-:Y:S05]  /*14980*/  @!P6 BRA `(.L_x_2077) ;  /* 0x0000000000c8e947 */ /* 0x000fea0003800000 */
[----:B------:R-:W-:Y:S02]  /*14990*/  LEA R10, R25, R6, 0x3 ;  /* 0x00000006190a7211 */ /* 0x000fe400078e18ff */
[----:B------:R-:W-:-:S04]  /*149a0*/  SHF.L.U32 R5, R26, 0x1f, RZ ;  /* 0x0000001f1a057819 */ /* 0x000fc800000006ff */
[----:B------:R-:W0:Y:S02]  /*149b0*/  SYNCS.PHASECHK.TRANS64.TRYWAIT P0, [R10+URZ+0x168a0], R5 ;  /* 0x0168a0050a0075a7 */ /* 0x000e24000800017f */
[----:B0-----:R-:W-:Y:S05]  /*149c0*/  @!P0 BRA `(.L_x_2078) ;  /* 0x00000044009c8947 */ /* 0x001fea0003800000 */
.L_x_2221:
        /* <DEDUP_REMOVED lines=9> */
.L_x_2079:
        /* <DEDUP_REMOVED lines=17> */
.L_x_2222:
[----:B------:R-:W-:Y:S05]  /*14b70*/  @P0 BRA `(.L_x_2081) ;  /* 0x0000000000140947 */ /* 0x000fea0003800000 */
[----:B------:R-:W-:Y:S02]  /*14b80*/  ISETP.NE.AND P1, PT, R28, RZ, PT ;  /* 0x000000ff1c00720c */ /* 0x000fe40003f25270 */
[----:B0-2---:R-:W-:-:S04]  /*14b90*/  MOV R5, 0x4000 ;  /* 0x0000400000057802 */ /* 0x005fc80000000f00 */
[----:B------:R3:W-:Y:S07]  /*14ba0*/  SYNCS.ARRIVE.TRANS64 RZ, [R10+URZ+0x168b0], R5 ;  /* 0x0168b0050aff79a7 */ /* 0x0007ee000800003f */
[----:B------:R-:W-:Y:S05]  /*14bb0*/  @!P1 BRA `(.L_x_2081) ;  /* 0x0000000000049947 */ /* 0x000fea0003800000 */
[----:B------:R-:W-:Y:S01]  /*14bc0*/  BPT.TRAP 0x1 ;  /* 0x000000040000795c */ /* 0x000fe20000300000 */
.L_x_2081:
        /* <DEDUP_REMOVED lines=14> */
.L_x_2077:
[----:B------:R-:W-:Y:S05]  /*14cb0*/  BSYNC B1 ;  /* 0x0000000000017941 */ /* 0x000fea0003800000 */
.L_x_2076:
        /* <DEDUP_REMOVED lines=9> */
.L_x_2065:
[----:B------:R-:W-:Y:S05]  /*14d50*/  BSYNC B0 ;  /* 0x0000000000007941 */ /* 0x000fea0003800000 */
.L_x_2064:
[----:B------:R-:W2:Y:S01]  /*14d60*/  LDL R5, [R1] ;  /* 0x0000000001057983 */ /* 0x000ea20000100800 */
        /* <DEDUP_REMOVED lines=20> */
.L_x_2084:
[----:B------:R-:W0:Y:S01]  /*14eb0*/  S2R R0, SR_CgaCtaId ;  /* 0x0000000000007919 */ /* 0x000e220000008800 */
[----:B------:R-:W-:-:S04]  /*14ec0*/  MOV R27, 0x400 ;  /* 0x00000400001b7802 */ /* 0x000fc80000000f00 */
[----:B0-----:R-:W-:-:S04]  /*14ed0*/  LEA R27, R0, R27, 0x18 ;  /* 0x0000001b001b7211 */ /* 0x001fc800078ec0ff */
[----:B------:R-:W-:-:S04]  /*14ee0*/  IADD3 R0, R27, 0xe400, RZ ;  /* 0x0000e4001b007810 */ /* 0x000fc80007ffe0ff */
        /* <DEDUP_REMOVED lines=18> */
.L_x_2086:
        /* <DEDUP_REMOVED lines=19> */
.L_x_2088:
        /* <DEDUP_REMOVED lines=16> */
.L_x_2087:
[----:B------:R-:W2:Y:S01]  /*15240*/  LDL.LU R2, [R1+0x4] ;  /* 0x0000040001027983 */ /* 0x000ea20000300800 */
        /* <DEDUP_REMOVED lines=27> */
.L_x_2089:
        /* <DEDUP_REMOVED lines=19> */
.L_x_2225:
[----:B------:R-:W-:Y:S01]  /*15530*/  UMOV UR4, 0xffffffff ;  /* 0xffffffff00047882 */ /* 0x000fe20000000000 */
[----:B------:R-:W-:Y:S02]  /*15540*/  SHF.R.S32.HI R12, RZ, 0x1f, R6 ;  /* 0x0000001fff0c7819 */ /* 0x000fe40000011406 */
[----:B------:R-:W-:Y:S05]  /*15550*/  BRA.DIV UR4, `(.L_x_2091) ;  /* 0x0000003e04147947 */ /* 0x000fea000b800000 */
[----:B------:R-:W-:-:S13]  /*15560*/  ELECT P6, URZ, PT ;  /* 0x00000000003f782f */ /* 0x000fda00038c0000 */
.L_x_2228:
        /* <DEDUP_REMOVED lines=10> */
[----:B0-----:R-:W-:Y:S01]  /*15610*/  @P0 IMAD.HI.U32 R8, R7, R4, RZ ;  /* 0x0000000407080227 */ /* 0x001fe200078e00ff */
[----:B------:R-:W-:-:S04]  /*15620*/  MOV R4, R7 ;  /* 0x0000000700047202 */ /* 0x000fc80000000f00 */
        /* <DEDUP_REMOVED lines=9> */
.L_x_2093:
[----:B------:R-:W-:Y:S01]  /*156c0*/  IMAD R5, R22, 0x8, R27 ;  /* 0x0000000816057824 */ /* 0x000fe200078e021b */
[----:B------:R-:W-:-:S04]  /*156d0*/  SHF.L.U32 R4, R24, 0x1f, RZ ;  /* 0x0000001f18047819 */ /* 0x000fc800000006ff */
[----:B------:R-:W2:Y:S02]  /*156e0*/  SYNCS.PHASECHK.TRANS64.TRYWAIT P0, [R5+URZ+0x16840], R4 ;  /* 0x01684004050075a7 */ /* 0x000ea4000800017f */
[----:B--2---:R-:W-:Y:S05]  /*156f0*/  @!P0 BRA `(.L_x_2094) ;  /* 0x0000003800cc8947 */ /* 0x004fea0003800000 */
.L_x_2229:
[----:B0-----:R-:W0:Y:S02]  /*15700*/  S2R R10, SR_TID.X ;  /* 0x00000000000a7919 */ /* 0x001e240000002100 */
[----:B0-----:R-:W-:-:S04]  /*15710*/  LOP3.LUT R10, R10, 0x7f, RZ, 0xc0, !PT ;  /* 0x0000007f0a0a7812 */ /* 0x001fc800078ec0ff */
[----:B------:R-:W-:-:S13]  /*15720*/  ISETP.NE.AND P0, PT, R10, RZ, PT ;  /* 0x000000ff0a00720c */ /* 0x000fda0003f05270 */
[----:B------:R-:W-:Y:S05]  /*15730*/  @P0 BRA `(.L_x_2095) ;  /* 0x0000000000140947 */ /* 0x000fea0003800000 */
[----:B------:R-:W-:Y:S02]  /*15740*/  ISETP.NE.AND P1, PT, R28, RZ, PT ;  /* 0x000000ff1c00720c */ /* 0x000fe40003f25270 */
[----:B--2---:R-:W-:-:S04]  /*15750*/  MOV R4, 0x4000 ;  /* 0x0000400000047802 */ /* 0x004fc80000000f00 */
[----:B------:R0:W-:Y:S07]  /*15760*/  SYNCS.ARRIVE.TRANS64 RZ, [R5+URZ+0x16830], R4 ;  /* 0x0168300405ff79a7 */ /* 0x0001ee000800003f */
[----:B------:R-:W-:Y:S05]  /*15770*/  @!P1 BRA `(.L_x_2095) ;  /* 0x0000000000049947 */ /* 0x000fea0003800000 */
[----:B------:R-:W-:Y:S01]  /*15780*/  BPT.TRAP 0x1 ;  /* 0x000000040000795c */ /* 0x000fe20000300000 */
.L_x_2095:
        /* <DEDUP_REMOVED lines=16> */
[----:B0-----:R-:W-:Y:S01]  /*15890*/  NOP ;  /* 0x0000000000007918 */ /* 0x001fe20000000000 */
.L_x_2092:
        /* <DEDUP_REMOVED lines=22> */
[----:B------:R-:W-:-:S04]  /*15a00*/  LOP3.LUT R4, R4, 0xfffffffe, RZ, 0xc0, !PT ;  /* 0xfffffffe04047812 */ /* 0x000fc800078ec0ff */
[----:B------:R-:W-:-:S04]  /*15a10*/  IADD3 R4, R5, -R4, RZ ;  /* 0x8000000405047210 */ /* 0x000fc80007ffe0ff */
[----:B------:R-:W-:-:S04]  /*15a20*/  SHF.L.U32 R4, R4, 0x1f, RZ ;  /* 0x0000001f04047819 */ /* 0x000fc800000006ff */
[----:B------:R-:W0:Y:S02]  /*15a30*/  SYNCS.PHASECHK.TRANS64.TRYWAIT P0, [R27+URZ+0x16820], R4 ;  /* 0x016820041b0075a7 */ /* 0x000e24000800017f */
[----:B0--3--:R-:W-:Y:S05]  /*15a40*/  @!P0 BRA `(.L_x_2097) ;  /* 0x00000038000c8947 */ /* 0x009fea0003800000 */
.L_x_2230:
[----:B------:R-:W-:Y:S05]  /*15a50*/  BSYNC B0 ;  /* 0x0000000000007941 */ /* 0x000fea0003800000 */
.L_x_2096:
[----:B------:R-:W2:Y:S01]  /*15a60*/  LDL R5, [R1] ;  /* 0x0000000001057983 */ /* 0x000ea20000100800 */
[----:B------:R-:W-:Y:S01]  /*15a70*/  BSSY B0, `(.L_x_2098) ;  /* 0x0000127000007945 */ /* 0x000fe20003800000 */
[----:B--2---:R-:W-:-:S13]  /*15a80*/  ISETP.GE.AND P0, PT, R5, 0x2, PT ;  /* 0x000000020500780c */ /* 0x004fda0003f06270 */
[----:B------:R-:W-:Y:S05]  /*15a90*/  @!P0 BRA `(.L_x_2099) ;  /* 0x0000001000908947 */ /* 0x000fea0003800000 */
[C---:B0-----:R-:W-:Y:S01]  /*15aa0*/  LOP3.LUT R4, R5.reuse, 0x1, RZ, 0xc0, !PT ;  /* 0x0000000105047812 */ /* 0x041fe200078ec0ff */
[----:B------:R-:W-:Y:S01]  /*15ab0*/  VIADD R11, R5, 0xfffffffe ;  /* 0xfffffffe050b7836 */ /* 0x000fe20000000000 */
[----:B------:R-:W-:Y:S02]  /*15ac0*/  BSSY B1, `(.L_x_2100) ;  /* 0x0000064000017945 */ /* 0x000fe40003800000 */
[----:B------:R-:W-:Y:S01]  /*15ad0*/  ISETP.NE.U32.AND P0, PT, R4, 0x1, PT ;  /* 0x000000010400780c */ /* 0x000fe20003f05070 */
[----:B------:R-:W-:-:S12]  /*15ae0*/  IMAD.MOV.U32 R9, RZ, RZ, R11 ;  /* 0x000000ffff097224 */ /* 0x000fd800078e000b */
[----:B------:R-:W-:Y:S05]  /*15af0*/  @!P0 BRA `(.L_x_2101) ;  /* 0x0000000400808947 */ /* 0x000fea0003800000 */
        /* <DEDUP_REMOVED lines=8> */
[----:B------:R-:W-:Y:S01]  /*15b80*/  IMAD.MOV.U32 R15, RZ, RZ, R11 ;  /* 0x000000ffff0f7224 */ /* 0x000fe200078e000b */
        /* <DEDUP_REMOVED lines=17> */
[----:B------:R-:W-:Y:S01]  /*15ca0*/  LEA.HI.X R3, R4, R3, R14, 0x2, P0 ;  /* 0x0000000304037211 */ /* 0x000fe200000f140e */
[----:B------:R-:W-:-:S04]  /*15cb0*/  IMAD.MOV R4, RZ, RZ, -R9 ;  /* 0x000000ffff047224 */ /* 0x000fc800078e0a09 */
[----:B------:R-:W-:Y:S02]  /*15cc0*/  IMAD R15, R15, R4, R11 ;  /* 0x000000040f0f7224 */ /* 0x000fe400078e020b */
[----:B------:R0:W5:Y:S05]  /*15cd0*/  LDG.E R4, desc[UR40][R2.64] ;  /* 0x0000002802047981 */ /* 0x00016a000c1e1900 */
.L_x_2104:
[----:B0-----:R-:W-:Y:S01]  /*15ce0*/  IMAD R3, R10, 0x8, R27 ;  /* 0x000000080a037824 */ /* 0x001fe200078e021b */
[----:B------:R-:W-:-:S04]  /*15cf0*/  SHF.L.U32 R2, R13, 0x1f, RZ ;  /* 0x0000001f0d027819 */ /* 0x000fc800000006ff */
[----:B------:R-:W0:Y:S02]  /*15d00*/  SYNCS.PHASECHK.TRANS64.TRYWAIT P0, [R3+URZ+0x16840], R2 ;  /* 0x01684002030075a7 */ /* 0x000e24000800017f */
[----:B0-----:R-:W-:Y:S05]  /*15d10*/  @!P0 BRA `(.L_x_2105) ;  /* 0x00000034006c8947 */ /* 0x001fea0003800000 */
.L_x_2231:
        /* <DEDUP_REMOVED lines=9> */
.L_x_2106:
[----:B0-2---:R-:W-:Y:S01]  /*15db0*/  LEA R2, R10, R27, 0xe ;  /* 0x0000001b0a027211 */ /* 0x005fe200078e70ff */
        /* <DEDUP_REMOVED lines=8> */
[----:B------:R-:W-:Y:S01]  /*15e40*/  IMAD R2, R22, 0x8, R3 ;  /* 0x0000000816027824 */ /* 0x000fe200078e0203 */
        /* <DEDUP_REMOVED lines=11> */
.L_x_2232:
[----:B------:R-:W-:Y:S05]  /*15f00*/  @P1 BRA `(.L_x_2108) ;  /* 0x0000000000181947 */ /* 0x000fea0003800000 */
[----:B------:R-:W-:Y:S01]  /*15f10*/  ISETP.NE.AND P0, PT, R28, RZ, PT ;  /* 0x000000ff1c00720c */ /* 0x000fe20003f05270 */
[----:B0-----:R-:W-:Y:S01]  /*15f20*/  IMAD R2, R22, 0x8, R27 ;  /* 0x0000000816027824 */ /* 0x001fe200078e021b */
[----:B------:R-:W-:-:S04]  /*15f30*/  MOV R3, 0x4000 ;  /* 0x0000400000037802 */ /* 0x000fc80000000f00 */
[----:B------:R2:W-:Y:S07]  /*15f40*/  SYNCS.ARRIVE.TRANS64 RZ, [R2+URZ+0x16850], R3 ;  /* 0x0168500302ff79a7 */ /* 0x0005ee000800003f */
[----:B------:R-:W-:Y:S05]  /*15f50*/  @!P0 BRA `(.L_x_2108) ;  /* 0x0000000000048947 */ /* 0x000fea0003800000 */
[----:B------:R-:W-:Y:S01]  /*15f60*/  BPT.TRAP 0x1 ;  /* 0x000000040000795c */ /* 0x000fe20000300000 */
.L_x_2108:
        /* <DEDUP_REMOVED lines=14> */
[----:B------:R-:W-:Y:S02]  /*16050*/  ULEA UR11, UR11, UR4, 0x7 ;  /* 0x000000040b0b7291 */ /* 0x000fe4000f8e383f */
[----:B------:R-:W-:Y:S02]  /*16060*/  UIADD3 UR9, UR9, 0x16850, URZ ;  /* 0x0001685009097890 */ /* 0x000fe4000fffe03f */
[----:B------:R-:W-:Y:S01]  /*16070*/  UIADD3 UR8, UR8, 0x400, URZ ;  /* 0x0000040008087890 */ /* 0x000fe2000fffe03f */
[----:B------:R-:W-:-:S08]  /*16080*/  UMOV UR4, 0x0 ;  /* 0x0000000000047882 */ /* 0x000fd00000000000 */
[----:B------:R0:W-:Y:S02]  /*16090*/  UTMALDG.4D [UR8], [UR6], desc[UR4] ;  /* 0x00000408060075b4 */ /* 0x0001e40008019000 */
[----:B0-----:R-:W-:Y:S01]  /*160a0*/  NOP ;  /* 0x0000000000007918 */ /* 0x001fe20000000000 */
.L_x_2103:
[----:B------:R-:W-:Y:S05]  /*160b0*/  BSYNC B2 ;  /* 0x0000000000027941 */ /* 0x000fea0003800000 */
.L_x_2102:
[----:B------:R-:W2:Y:S01]  /*160c0*/  LDL.LU R2, [R1] ;  /* 0x0000000001027983 */ /* 0x000ea20000300800 */
[----:B------:R-:W-:Y:S02]  /*160d0*/  IMAD.MOV.U32 R22, RZ, RZ, R10 ;  /* 0x000000ffff167224 */ /* 0x000fe400078e000a */
[----:B------:R-:W-:Y:S02]  /*160e0*/  IMAD.MOV.U32 R24, RZ, RZ, R13 ;  /* 0x000000ffff187224 */ /* 0x000fe400078e000d */
[----:B--2---:R-:W-:-:S07]  /*160f0*/  VIADD R9, R2, 0xfffffffd ;  /* 0xfffffffd02097836 */ /* 0x004fce0000000000 */
.L_x_2101:
[----:B------:R-:W-:Y:S05]  /*16100*/  BSYNC B1 ;  /* 0x0000000000017941 */ /* 0x000fea0003800000 */
.L_x_2100:
[----:B------:R-:W-:-:S13]  /*16110*/  ISETP.NE.AND P0, PT, R11, RZ, PT ;  /* 0x000000ff0b00720c */ /* 0x000fda0003f05270 */
[----:B------:R-:W-:Y:S05]  /*16120*/  @!P0 BRA `(.L_x_2099) ;  /* 0x0000000800ec8947 */ /* 0x000fea0003800000 */
[----:B------:R-:W-:-:S07]  /*16130*/  MOV R4, R8 ;  /* 0x0000000800047202 */ /* 0x000fce0000000f00 */
.L_x_2123:
        /* <DEDUP_REMOVED lines=31> */
.L_x_2111:
[----:B------:R-:W-:Y:S01]  /*16330*/  IMAD R3, R10, 0x8, R27 ;  /* 0x000000080a037824 */ /* 0x000fe200078e021b */
[----:B------:R-:W-:-:S04]  /*16340*/  SHF.L.U32 R2, R11, 0x1f, RZ ;  /* 0x0000001f0b027819 */ /* 0x000fc800000006ff */
[----:B------:R-:W2:Y:S02]  /*16350*/  SYNCS.PHASECHK.TRANS64.TRYWAIT P0, [R3+URZ+0x16840], R2 ;  /* 0x01684002030075a7 */ /* 0x000ea4000800017f */
[----:B--2---:R-:W-:Y:S05]  /*16360*/  @!P0 BRA `(.L_x_2112) ;  /* 0x0000003000008947 */ /* 0x004fea0003800000 */
.L_x_2233:
        /* <DEDUP_REMOVED lines=9> */
.L_x_2113:
        /* <DEDUP_REMOVED lines=21> */
.L_x_2234:
[----:B------:R-:W-:Y:S05]  /*16550*/  @P0 BRA `(.L_x_2115) ;  /* 0x0000000000140947 */ /* 0x000fea0003800000 */
[----:B------:R-:W-:Y:S02]  /*16560*/  ISETP.NE.AND P1, PT, R28, RZ, PT ;  /* 0x000000ff1c00720c */ /* 0x000fe40003f25270 */
[----:B------:R-:W-:-:S04]  /*16570*/  MOV R2, 0x4000 ;  /* 0x0000400000027802 */ /* 0x000fc80000000f00 */
[----:B------:R2:W-:Y:S07]  /*16580*/  SYNCS.ARRIVE.TRANS64 RZ, [R3+URZ+0x50], R2 ;  /* 0x0000500203ff79a7 */ /* 0x0005ee000800003f */
[----:B------:R-:W-:Y:S05]  /*16590*/  @!P1 BRA `(.L_x_2115) ;  /* 0x0000000000049947 */ /* 0x000fea0003800000 */
[----:B------:R-:W-:Y:S01]  /*165a0*/  BPT.TRAP 0x1 ;  /* 0x000000040000795c */ /* 0x000fe20000300000 */
.L_x_2115:
        /* <DEDUP_REMOVED lines=19> */
.L_x_2110:
[----:B------:R-:W-:Y:S05]  /*166e0*/  BSYNC B1 ;  /* 0x0000000000017941 */ /* 0x000fea0003800000 */
.L_x_2109:
[----:B------:R-:W-:Y:S01]  /*166f0*/  IADD3 R22, R10, 0x1, RZ ;  /* 0x000000010a167810 */ /* 0x000fe20007ffe0ff */
[----:B------:R-:W-:Y:S03]  /*16700*/  BSSY B1, `(.L_x_2116) ;  /* 0x0000059000017945 */ /* 0x000fe60003800000 */
[----:B------:R-:W-:-:S04]  /*16710*/  ISETP.NE.AND P0, PT, R22, 0x2, PT ;  /* 0x000000021600780c */ /* 0x000fc80003f05270 */
[----:B0-----:R-:W-:Y:S02]  /*16720*/  SEL R24, RZ, 0x1, P0 ;  /* 0x00000001ff187807 */ /* 0x001fe40000000000 */
        /* <DEDUP_REMOVED lines=19> */
[----:B------:R-:W-:-:S05]  /*16860*/  IMAD.WIDE.U32 R2, R6, UR6, R2 ;  /* 0x0000000606027c25 */ /* 0x000fca000f8e0002 */
[----:B------:R-:W-:Y:S02]  /*16870*/  IADD3 R3, R5, R3, RZ ;  /* 0x0000000305037210 */ /* 0x000fe40007ffe0ff */
[----:B------:R-:W-:-:S04]  /*16880*/  LEA R4, P0, R2, UR4, 0x2 ;  /* 0x0000000402047c11 */ /* 0x000fc8000f8010ff */
[----:B------:R-:W-:Y:S01]  /*16890*/  LEA.HI.X R5, R2, UR5, R3, 0x2, P0 ;  /* 0x0000000502057c11 */ /* 0x000fe200080f1403 */
[----:B------:R-:W-:-:S04]  /*168a0*/  IMAD.MOV R2, RZ, RZ, -R15 ;  /* 0x000000ffff027224 */ /* 0x000fc800078e0a0f */
[----:B------:R0:W5:Y:S01]  /*168b0*/  LDG.E R4, desc[UR40][R4.64] ;  /* 0x0000002804047981 */ /* 0x000162000c1e1900 */
[----:B------:R-:W-:-:S07]  /*168c0*/  IMAD R14, R13, R2, R14 ;  /* 0x000000020d0e7224 */ /* 0x000fce00078e020e */
.L_x_2118:
[----:B--2---:R-:W-:Y:S01]  /*168d0*/  IMAD R2, R22, 0x8, R27 ;  /* 0x0000000816027824 */ /* 0x004fe200078e021b */
[----:B------:R-:W-:-:S04]  /*168e0*/  SHF.L.U32 R3, R24, 0x1f, RZ ;  /* 0x0000001f18037819 */ /* 0x000fc800000006ff */
[----:B------:R-:W2:Y:S02]  /*168f0*/  SYNCS.PHASECHK.TRANS64.TRYWAIT P0, [R2+URZ+0x16840], R3 ;  /* 0x01684003020075a7 */ /* 0x000ea4000800017f */
[----:B--2---:R-:W-:Y:S05]  /*16900*/  @!P0 BRA `(.L_x_2119) ;  /* 0x0000002800c08947 */ /* 0x004fea0003800000 */
.L_x_2235:
        /* <DEDUP_REMOVED lines=9> */
.L_x_2120:
[----:B0-2---:R-:W-:Y:S01]  /*169a0*/  LEA R2, R22, R27, 0xe ;  /* 0x0000001b16027211 */ /* 0x005fe200078e70ff */
[----:B------:R-:W-:Y:S01]  /*169b0*/  VIADD R3, R27, 0x16800 ;  /* 0x000168001b037836 */ /* 0x000fe20000000000 */
[----:B------:R-:W-:Y:S01]  /*169c0*/  R2UR UR11, R14 ;  /* 0x000000000e0b72ca */ /* 0x000fe200000e0000 */
[----:B------:R-:W-:Y:S01]  /*169d0*/  UIADD3 UR6, UP0, UR38, 0x370, URZ ;  /* 0x0000037026067890 */ /* 0x000fe2000ff1e03f */
[----:B------:R-:W-:Y:S01]  /*169e0*/  R2UR UR8, R2 ;  /* 0x00000000020872ca */ /* 0x000fe200000e0000 */
[--C-:B------:R-:W-:Y:S01]  /*169f0*/  IMAD R2, R22, 0x8, R3.reuse ;  /* 0x0000000816027824 */ /* 0x100fe200078e0203 */
[----:B------:R-:W-:Y:S01]  /*16a00*/  R2UR UR4, R23 ;  /* 0x00000000170472ca */ /* 0x000fe200000e0000 */
[----:B------:R-:W-:Y:S01]  /*16a10*/  UIADD3.X UR7, URZ, UR39, URZ, UP0, !UPT ;  /* 0x000000273f077290 */ /* 0x000fe200087fe43f */
[----:B------:R-:W-:Y:S01]  /*16a20*/  R2UR UR12, R0 ;  /* 0x00000000000c72ca */ /* 0x000fe200000e0000 */
[----:B------:R-:W-:Y:S01]  /*16a30*/  UMOV UR5, 0x14f00000 ;  /* 0x14f0000000057882 */ /* 0x000fe20000000000 */
[----:B------:R-:W-:Y:S01]  /*16a40*/  R2UR UR9, R2 ;  /* 0x00000000020972ca */ /* 0x000fe200000e0000 */
[----:B------:R-:W-:Y:S01]  /*16a50*/  IMAD R2, R10, 0x8, R3 ;  /* 0x000000080a027824 */ /* 0x000fe200078e0203 */
[----:B-----5:R-:W-:Y:S01]  /*16a60*/  R2UR UR13, R4 ;  /* 0x00000000040d72ca */ /* 0x020fe200000e0000 */
[----:B------:R-:W-:Y:S01]  /*16a70*/  UMOV UR10, URZ ;  /* 0x0000003f000a7c82 */ /* 0x000fe20008000000 */
[----:B------:R-:W-:-:S03]  /*16a80*/  SHF.L.U32 R11, R11, 0x1f, RZ ;  /* 0x0000001f0b0b7819 */ /* 0x000fc600000006ff */
[----:B------:R-:W-:Y:S02]  /*16a90*/  UIADD3 UR8, UR8, 0xe400, URZ ;  /* 0x0000e40008087890 */ /* 0x000fe4000fffe03f */
[----:B------:R-:W-:-:S03]  /*16aa0*/  ULEA UR11, UR11, UR4, 0x7 ;  /* 0x000000040b0b7291 */ /* 0x000fc6000f8e383f */
[----:B------:R-:W-:Y:S01]  /*16ab0*/  UMOV UR4, 0x0 ;  /* 0x0000000000047882 */ /* 0x000fe20000000000 */
[----:B------:R-:W-:-:S09]  /*16ac0*/  UIADD3 UR9, UR9, 0x30, URZ ;  /* 0x0000003009097890 */ /* 0x000fd2000fffe03f */
[----:B------:R0:W-:Y:S01]  /*16ad0*/  UTMALDG.4D [UR8], [UR6], desc[UR4] ;  /* 0x00000408060075b4 */ /* 0x0001e20008019000 */
[----:B------:R-:W2:Y:S02]  /*16ae0*/  SYNCS.PHASECHK.TRANS64.TRYWAIT P1, [R2+URZ+0x60], R11 ;  /* 0x0000600b020075a7 */ /* 0x000ea4000802017f */
[----:B0-2---:R-:W-:Y:S05]  /*16af0*/  @!P1 BRA `(.L_x_2121) ;  /* 0x0000002800589947 */ /* 0x005fea0003800000 */
.L_x_2236:
[----:B------:R-:W-:Y:S05]  /*16b00*/  @P0 BRA `(.L_x_2122) ;  /* 0x0000000000140947 */ /* 0x000fea0003800000 */
[----:B------:R-:W-:Y:S02]  /*16b10*/  ISETP.NE.AND P1, PT, R28, RZ, PT ;  /* 0x000000ff1c00720c */ /* 0x000fe40003f25270 */
[----:B------:R-:W-:-:S04]  /*16b20*/  MOV R3, 0x4000 ;  /* 0x0000400000037802 */ /* 0x000fc80000000f00 */
[----:B------:R2:W-:Y:S07]  /*16b30*/  SYNCS.ARRIVE.TRANS64 RZ, [R2+URZ+0x50], R3 ;  /* 0x0000500302ff79a7 */ /* 0x0005ee000800003f */
[----:B------:R-:W-:Y:S05]  /*16b40*/  @!P1 BRA `(.L_x_2122) ;  /* 0x0000000000049947 */ /* 0x000fea0003800000 */
[----:B------:R-:W-:Y:S01]  /*16b50*/  BPT.TRAP 0x1 ;  /* 0x000000040000795c */ /* 0x000fe20000300000 */
.L_x_2122:
        /* <DEDUP_REMOVED lines=19> */
.L_x_2117:
[----:B------:R-:W-:Y:S05]  /*16c90*/  BSYNC B1 ;  /* 0x0000000000017941 */ /* 0x000fea0003800000 */
.L_x_2116:
[C---:B------:R-:W-:Y:S02]  /*16ca0*/  ISETP.GT.AND P0, PT, R9.reuse, 0x1, PT ;  /* 0x000000010900780c */ /* 0x040fe40003f04270 */
[----:B0-2---:R-:W-:-:S05]  /*16cb0*/  IADD3 R2, R9, -0x2, RZ ;  /* 0xfffffffe09027810 */ /* 0x005fca0007ffe0ff */
[----:B------:R-:W-:-:S06]  /*16cc0*/  IMAD.MOV.U32 R9, RZ, RZ, R2 ;  /* 0x000000ffff097224 */ /* 0x000fcc00078e0002 */
[----:B------:R-:W-:Y:S05]  /*16cd0*/  @P0 BRA `(.L_x_2123) ;  /* 0xfffffff400180947 */ /* 0x000fea000383ffff */
.L_x_2099:
[----:B------:R-:W-:Y:S05]  /*16ce0*/  BSYNC B0 ;  /* 0x0000000000007941 */ /* 0x000fea0003800000 */
.L_x_2098:
[----:B------:R-:W-:Y:S01]  /*16cf0*/  ISETP.NE.AND P0, PT, R28, RZ, PT ;  /* 0x000000ff1c00720c */ /* 0x000fe20003f05270 */
[----:B------:R-:W-:-:S12]  /*16d00*/  BSSY B0, `(.L_x_2124) ;  /* 0x000000e000007945 */ /* 0x000fd80003800000 */
[----:B------:R-:W-:Y:S05]  /*16d10*/  @P0 BRA `(.L_x_2125) ;  /* 0x0000000000300947 */ /* 0x000fea0003800000 */
[----:B------:R-:W2:Y:S01]  /*16d20*/  S2R R9, SR_LANEID ;  /* 0x0000000000097919 */ /* 0x000ea20000000000 */
[----:B------:R-:W-:Y:S01]  /*16d30*/  VOTEU.ANY UR4, UPT, PT ;  /* 0x0000000000047886 */ /* 0x000fe200038e0100 */
[----:B------:R-:W3:Y:S01]  /*16d40*/  LDC.64 R2, c[0x0][0xc38] ;  /* 0x00030e00ff027b82 */ /* 0x000ee20000000a00 */
[----:B0-----:R-:W2:Y:S08]  /*16d50*/  FLO.U32 R4, UR4 ;  /* 0x0000000400047d00 */ /* 0x001eb000080e0000 */
[----:B------:R-:W3:Y:S01]  /*16d60*/  POPC R5, UR4 ;  /* 0x0000000400057d09 */ /* 0x000ee20008000000 */
[----:B--2---:R-:W-:-:S13]  /*16d70*/  ISETP.EQ.U32.AND P0, PT, R4, R9, PT ;  /* 0x000000090400720c */ /* 0x004fda0003f02070 */
[----:B---3--:R-:W2:Y:S01]  /*16d80*/  @P0 ATOMG.E.ADD.STRONG.GPU PT, R3, desc[UR40][R2.64], R5 ;  /* 0x00000005020309a8 */ /* 0x008ea200081ee1e8 */
[----:B------:R-:W0:Y:S02]  /*16d90*/  S2R R6, SR_LTMASK ;  /* 0x0000000000067919 */ /* 0x000e240000003900 */
[----:B0-----:R-:W-:-:S04]  /*16da0*/  LOP3.LUT R6, R6, UR4, RZ, 0xc0, !PT ;  /* 0x0000000406067c12 */ /* 0x001fc8000f8ec0ff */
[----:B------:R-:W0:Y:S01]  /*16db0*/  POPC R9, R6 ;  /* 0x0000000600097309 */ /* 0x000e220000000000 */
[----:B--2---:R-:W0:Y:S02]  /*16dc0*/  SHFL.IDX PT, R4, R3, R4, 0x1f ;  /* 0x00001f0403047589 */ /* 0x004e2400000e0000 */
[----:B0-----:R-:W-:-:S07]  /*16dd0*/  IADD3 R16, R4, UR36, R9 ;  /* 0x0000002404107c10 */ /* 0x001fce000fffe009 */
.L_x_2125:
[----:B------:R-:W-:Y:S05]  /*16de0*/  BSYNC B0 ;  /* 0x0000000000007941 */ /* 0x000fea0003800000 */
.L_x_2124:
[----:B------:R-:W-:Y:S04]  /*16df0*/  BSSY B0, `(.L_x_2126) ;  /* 0x0000020000007945 */ /* 0x000fe80003800000 */
[----:B------:R-:W-:Y:S05]  /*16e00*/  @!P6 BRA `(.L_x_2127) ;  /* 0x000000000078e947 */ /* 0x000fea0003800000 */
[----:B------:R-:W-:Y:S01]  /*16e10*/  IMAD R3, R22, 0x8, R27 ;  /* 0x0000000816037824 */ /* 0x000fe200078e021b */
[----:B------:R-:W-:-:S04]  /*16e20*/  SHF.L.U32 R2, R24, 0x1f, RZ ;  /* 0x0000001f18027819 */ /* 0x000fc800000006ff */
[----:B------:R-:W2:Y:S02]  /*16e30*/  SYNCS.PHASECHK.TRANS64.TRYWAIT P0, [R3+URZ+0x16860], R2 ;  /* 0x01686002030075a7 */ /* 0x000ea4000800017f */
[----:B--2---:R-:W-:Y:S05]  /*16e40*/  @!P0 BRA `(.L_x_2128) ;  /* 0x0000002400988947 */ /* 0x004fea0003800000 */
.L_x_2237:
        /* <DEDUP_REMOVED lines=9> */
.L_x_2129:
[----:B------:R-:W-:Y:S01]  /*16ee0*/  LEA R27, R22, R27, 0xe ;  /* 0x0000001b161b7211 */ /* 0x000fe200078e70ff */
        /* <DEDUP_REMOVED lines=9> */
[----:B------:R-:W-:-:S05]  /*16f80*/  R2UR UR13, R8 ;  /* 0x00000000080d72ca */ /* 0x000fca00000e0000 */
[----:B------:R-:W-:Y:S02]  /*16f90*/  ULEA UR11, UR11, UR4, 0x7 ;  /* 0x000000040b0b7291 */ /* 0x000fe4000f8e383f */
[----:B------:R-:W-:Y:S02]  /*16fa0*/  UIADD3 UR9, UR9, 0x16850, URZ ;  /* 0x0001685009097890 */ /* 0x000fe4000fffe03f */
[----:B------:R-:W-:Y:S01]  /*16fb0*/  UIADD3 UR8, UR8, 0x400, URZ ;  /* 0x0000040008087890 */ /* 0x000fe2000fffe03f */
[----:B------:R-:W-:-:S08]  /*16fc0*/  UMOV UR4, 0x0 ;  /* 0x0000000000047882 */ /* 0x000fd00000000000 */
[----:B------:R3:W-:Y:S02]  /*16fd0*/  UTMALDG.4D [UR8], [UR6], desc[UR4] ;  /* 0x00000408060075b4 */ /* 0x0007e40008019000 */
[----:B---3--:R-:W-:Y:S01]  /*16fe0*/  NOP ;  /* 0x0000000000007918 */ /* 0x008fe20000000000 */
.L_x_2127:
[----:B------:R-:W-:Y:S05]  /*16ff0*/  BSYNC B0 ;  /* 0x0000000000007941 */ /* 0x000fea0003800000 */
.L_x_2126:
[----:B------:R-:W-:-:S05]  /*17000*/  VIADD R22, R22, 0x1 ;  /* 0x0000000116167836 */ /* 0x000fca0000000000 */
[----:B------:R-:W-:-:S04]  /*17010*/  ISETP.NE.AND P0, PT, R22, 0x2, PT ;  /* 0x000000021600780c */ /* 0x000fc80003f05270 */
[----:B0-2---:R-:W-:Y:S02]  /*17020*/  SEL R3, RZ, 0x1, P0 ;  /* 0x00000001ff037807 */ /* 0x005fe40000000000 */
[----:B------:R-:W-:Y:S02]  /*17030*/  SEL R22, R22, RZ, P0 ;  /* 0x000000ff16167207 */ /* 0x000fe40000000000 */
[----:B------:R-:W-:-:S07]  /*17040*/  LOP3.LUT R24, R24, R3, RZ, 0x3c, !PT ;  /* 0x0000000318187212 */ /* 0x000fce00078e3cff */
.L_x_2085:
[----:B------:R-:W-:Y:S05]  /*17050*/  BSYNC B6 ;  /* 0x0000000000067941 */ /* 0x000fea0003800000 */
.L_x_2083:
[----:B------:R-:W-:-:S03]  /*17060*/  UMOV UR4, 0xffffffff ;  /* 0xffffffff00047882 */ /* 0x000fc60000000000 */
[----:B------:R-:W-:Y:S05]  /*17070*/  BRA.DIV UR4, `(.L_x_2130) ;  /* 0x0000002604207947 */ /* 0x000fea000b800000 */
[----:B------:R0:W2:Y:S04]  /*17080*/  SHFL.IDX PT, R4, R16, RZ, 0x1f ;  /* 0x00001fff10047589 */ /* 0x0000a800000e0000 */
[----:B------:R0:W3:Y:S02]  /*17090*/  SHFL.IDX PT, R5, R16, 0x1, 0x1f ;  /* 0x00201f0010057f89 */ /* 0x0000e400000e0000 */
.L_x_2241:
        /* <DEDUP_REMOVED lines=8> */
[----:B------:R-:W4:Y:S02]  /*17120*/  LDC.64 R2, c[0x0][0xc58] ;  /* 0x00031600ff027b82 */ /* 0x000f240000000a00 */
[----:B----4-:R-:W-:-:S06]  /*17130*/  IMAD.WIDE R2, R7, 0x4, R2 ;  /* 0x0000000407027825 */ /* 0x010fcc00078e0202 */
[----:B------:R4:W5:Y:S02]  /*17140*/  LDG.E R2, desc[UR40][R2.64] ;  /* 0x0000002802027981 */ /* 0x000964000c1e1900 */
.L_x_2132:
[----:B------:R-:W-:Y:S05]  /*17150*/  BSYNC B0 ;  /* 0x0000000000007941 */ /* 0x000fea0003800000 */
.L_x_2131:
        /* <DEDUP_REMOVED lines=11> */
[----:B----4-:R-:W-:-:S05]  /*17210*/  IMAD.IADD R3, R13, 0x1, R14 ;  /* 0x000000010d037824 */ /* 0x010fca00078e020e */
        /* <DEDUP_REMOVED lines=10> */
[----:B------:R0:W4:Y:S02]  /*172c0*/  SHFL.IDX PT, R14, R3, 0x1f, 0x1f ;  /* 0x03e01f00030e7f89 */ /* 0x00012400000e0000 */
.L_x_2249:
[----:B------:R-:W-:Y:S02]  /*172d0*/  ULDC UR4, c[0x0][0xc10] ;  /* 0x0003040000047ab9 */ /* 0x000fe40000000800 */
[----:B------:R-:W-:-:S04]  /*172e0*/  IMAD.U32 R6, RZ, RZ, UR4 ;  /* 0x00000004ff067e24 */ /* 0x000fc8000f8e00ff */
[----:B----4-:R-:W-:-:S04]  /*172f0*/  IMAD R14, R14, R6, RZ ;  /* 0x000000060e0e7224 */ /* 0x010fc800078e02ff */
[----:B---3--:R-:W-:-:S05]  /*17300*/  IMAD.IADD R5, R5, 0x1, R14 ;  /* 0x0000000105057824 */ /* 0x008fca00078e020e */
[----:B--2---:R-:W-:-:S13]  /*17310*/  ISETP.GT.AND P0, PT, R5, R4, PT ;  /* 0x000000040500720c */ /* 0x004fda0003f04270 */
[----:B------:R-:W-:Y:S05]  /*17320*/  @P0 BRA `(.L_x_2134) ;  /* 0x0000000000ac0947 */ /* 0x000fea0003800000 */
[----:B------:R-:W2:Y:S02]  /*17330*/  LDC R0, c[0x0][0xc14] ;  /* 0x00030500ff007b82 */ /* 0x000ea40000000800 */
.L_x_2139:
[----:B------:R-:W-:-:S04]  /*17340*/  IADD3 R19, R19, 0x1f, RZ ;  /* 0x0000001f13137810 */ /* 0x000fc80007ffe0ff */
[----:B--2---:R-:W-:-:S13]  /*17350*/  ISETP.GE.AND P0, PT, R19, R0, PT ;  /* 0x000000001300720c */ /* 0x004fda0003f06270 */
[----:B------:R-:W-:Y:S05]  /*17360*/  @P0 BRA `(.L_x_2135) ;  /* 0x0000000400e40947 */ /* 0x000fea0003800000 */
[C---:B------:R-:W-:Y:S01]  /*17370*/  IMAD.IADD R7, R28.reuse, 0x1, R19 ;  /* 0x000000011c077824 */ /* 0x040fe200078e0213 */
[----:B------:R-:W-:Y:S01]  /*17380*/  ISETP.NE.AND P1, PT, R28, 0x1f, PT ;  /* 0x0000001f1c00780c */ /* 0x000fe20003f25270 */
[----:B------:R-:W-:Y:S01]  /*17390*/  BSSY B0, `(.L_x_2136) ;  /* 0x0000007000007945 */ /* 0x000fe20003800000 */
[----:B------:R-:W-:Y:S02]  /*173a0*/  IMAD.MOV.U32 R2, RZ, RZ, RZ ;  /* 0x000000ffff027224 */ /* 0x000fe400078e00ff */
[----:B------:R-:W-:-:S13]  /*173b0*/  ISETP.GE.OR P0, PT, R7, R0, !P1 ;  /* 0x000000000700720c */ /* 0x000fda0004f06670 */
[----:B------:R-:W-:Y:S05]  /*173c0*/  @P0 BRA `(.L_x_2137) ;  /* 0x00000000000c0947 */ /* 0x000fea0003800000 */
[----:B0-----:R-:W0:Y:S02]  /*173d0*/  LDC.64 R2, c[0x0][0xc58] ;  /* 0x00031600ff027b82 */ /* 0x001e240000000a00 */
[----:B0-----:R-:W-:-:S06]  /*173e0*/  IMAD.WIDE R2, R7, 0x4, R2 ;  /* 0x0000000407027825 */ /* 0x001fcc00078e0202 */
[----:B------:R2:W5:Y:S02]  /*173f0*/  LDG.E R2, desc[UR40][R2.64] ;  /* 0x0000002802027981 */ /* 0x000564000c1e1900 */
.L_x_2137:
[----:B------:R-:W-:Y:S05]  /*17400*/  BSYNC B0 ;  /* 0x0000000000007941 */ /* 0x000fea0003800000 */
.L_x_2136:
        /* <DEDUP_REMOVED lines=10> */
[----:B------:R-:W-:Y:S02]  /*174b0*/  ISETP.GE.U32.AND P1, PT, R28, 0x8, PT ;  /* 0x000000081c00780c */ /* 0x000fe40003f26070 */
[----:B0-2---:R-:W-:-:S05]  /*174c0*/  IADD3 R3, R13, R14, RZ ;  /* 0x0000000e0d037210 */ /* 0x005fca0007ffe0ff */
        /* <DEDUP_REMOVED lines=10> */
[----:B------:R0:W2:Y:S02]  /*17570*/  SHFL.IDX PT, R14, R3, 0x1f, 0x1f ;  /* 0x03e01f00030e7f89 */ /* 0x0000a400000e0000 */
.L_x_2257:
[----:B------:R-:W-:Y:S02]  /*17580*/  ULDC UR4, c[0x0][0xc10] ;  /* 0x0003040000047ab9 */ /* 0x000fe40000000800 */
[----:B------:R-:W-:-:S05]  /*17590*/  MOV R6, UR4 ;  /* 0x0000000400067c02 */ /* 0x000fca0008000f00 */
[----:B--2---:R-:W-:-:S04]  /*175a0*/  IMAD R14, R14, R6, RZ ;  /* 0x000000060e0e7224 */ /* 0x004fc800078e02ff */
[----:B------:R-:W-:-:S05]  /*175b0*/  IMAD.IADD R5, R14, 0x1, R5 ;  /* 0x000000010e057824 */ /* 0x000fca00078e0205 */
[----:B------:R-:W-:-:S13]  /*175c0*/  ISETP.GT.AND P0, PT, R5, R4, PT ;  /* 0x000000040500720c */ /* 0x000fda0003f04270 */
[----:B------:R-:W-:Y:S05]  /*175d0*/  @!P0 BRA `(.L_x_2139) ;  /* 0xfffffffc00588947 */ /* 0x000fea000383ffff */
.L_x_2134:
        /* <DEDUP_REMOVED lines=8> */
.L_x_2261:
[----:B------:R-:W-:Y:S01]  /*17660*/  ISETP.NE.AND P0, PT, R5, RZ, PT ;  /* 0x000000ff0500720c */ /* 0x000fe20003f05270 */
[----:B------:R-:W-:-:S12]  /*17670*/  IMAD.MOV.U32 R14, RZ, RZ, RZ ;  /* 0x000000ffff0e7224 */ /* 0x000fd800078e00ff */
[----:B------:R-:W-:Y:S05]  /*17680*/  @!P0 BRA `(.L_x_2141) ;  /* 0x0000000000108947 */ /* 0x000fea0003800000 */
[----:B------:R-:W-:Y:S01]  /*17690*/  UMOV UR4, 0xffffffff ;  /* 0xffffffff00047882 */ /* 0x000fe20000000000 */
[----:B------:R-:W-:Y:S02]  /*176a0*/  IADD3 R12, R8, -0x1, RZ ;  /* 0xffffffff080c7810 */ /* 0x000fe40007ffe0ff */
[----:B------:R-:W-:Y:S05]  /*176b0*/  BRA.DIV UR4, `(.L_x_2142) ;  /* 0x0000002604c47947 */ /* 0x000fea000b800000 */
[----:B------:R4:W0:Y:S02]  /*176c0*/  SHFL.IDX PT, R14, R3, R12, 0x1f ;  /* 0x00001f0c030e7589 */ /* 0x00082400000e0000 */
.L_x_2141:
[----:B0-2-4-:R-:W0:Y:S01]  /*176d0*/  LDC.64 R2, c[0x0][0xc68] ;  /* 0x00031a00ff027b82 */ /* 0x015e220000000a00 */
[----:B------:R-:W-:-:S04]  /*176e0*/  IMAD.IADD R19, R8, 0x1, R19 ;  /* 0x0000000108137824 */ /* 0x000fc800078e0213 */
[----:B0-----:R-:W-:-:S05]  /*176f0*/  IMAD.WIDE R2, R19, 0x4, R2 ;  /* 0x0000000413027825 */ /* 0x001fca00078e0202 */
[----:B------:R0:W3:Y:S01]  /*17700*/  LDG.E R8, desc[UR40][R2.64] ;  /* 0x0000002802087981 */ /* 0x0000e2000c1e1900 */
[----:B------:R-:W-:Y:S01]  /*17710*/  IMAD R16, R14, R6, R7 ;  /* 0x000000060e107224 */ /* 0x000fe200078e0207 */
[----:B0-----:R-:W-:Y:S01]  /*17720*/  MOV R2, RZ ;  /* 0x000000ff00027202 */ /* 0x001fe20000000f00 */
[----:B---3--:R-:W-:-:S05]  /*17730*/  IMAD R5, R17, R8, RZ ;  /* 0x0000000811057224 */ /* 0x008fca00078e02ff */
        /* <DEDUP_REMOVED lines=8> */
[----:B------:R-:W-:-:S03]  /*177c0*/  IABS R7, R5 ;  /* 0x0000000500077213 */ /* 0x000fc60000000000 */
[----:B------:R-:W-:Y:S02]  /*177d0*/  IMAD.IADD R2, R4, 0x1, -R16 ;  /* 0x0000000104027824 */ /* 0x000fe400078e0a10 */
[----:B------:R-:W-:-:S03]  /*177e0*/  IMAD.MOV R7, RZ, RZ, -R7 ;  /* 0x000000ffff077224 */ /* 0x000fc600078e0a07 */
[----:B------:R-:W-:-:S05]  /*177f0*/  IABS R4, R2 ;  /* 0x0000000200047213 */ /* 0x000fca0000000000 */
        /* <DEDUP_REMOVED lines=8> */
[----:B------:R-:W-:-:S03]  /*17880*/  ISETP.GE.AND P0, PT, R4, RZ, PT ;  /* 0x000000ff0400720c */ /* 0x000fc60003f06270 */
[----:B------:R-:W-:-:S10]  /*17890*/  IMAD.MOV.U32 R9, RZ, RZ, R3 ;  /* 0x000000ffff097224 */ /* 0x000fd400078e0003 */
[----:B------:R-:W-:Y:S01]  /*178a0*/  @!P0 IMAD.MOV R9, RZ, RZ, -R9 ;  /* 0x000000ffff098224 */ /* 0x000fe200078e0a09 */
[----:B------:R-:W-:-:S13]  /*178b0*/  ISETP.NE.AND P0, PT, R5, RZ, PT ;  /* 0x000000ff0500720c */ /* 0x000fda0003f05270 */
[----:B------:R-:W-:-:S05]  /*178c0*/  @!P0 LOP3.LUT R9, RZ, R5, RZ, 0x33, !PT ;  /* 0x00000005ff098212 */ /* 0x000fca00078e33ff */
[----:B------:R-:W-:Y:S02]  /*178d0*/  IMAD R4, R8, R9, RZ ;  /* 0x0000000908047224 */ /* 0x000fe400078e02ff */
[----:B------:R-:W-:-:S03]  /*178e0*/  IMAD.MOV R9, RZ, RZ, -R9 ;  /* 0x000000ffff097224 */ /* 0x000fc600078e0a09 */
[----:B------:R-:W-:Y:S01]  /*178f0*/  IADD3 R3, -R4, RZ, RZ ;  /* 0x000000ff04037210 */ /* 0x000fe20007ffe1ff */
        /* <DEDUP_REMOVED lines=10> */
[----:B------:R-:W-:Y:S01]  /*179a0*/  IMAD R9, R2, R7, RZ ;  /* 0x0000000702097224 */ /* 0x000fe200078e02ff */
[----:B------:R-:W-:-:S05]  /*179b0*/  MOV R2, RZ ;  /* 0x000000ff00027202 */ /* 0x000fca0000000f00 */
        /* <DEDUP_REMOVED lines=14> */
[----:B------:R-:W-:Y:S01]  /*17aa0*/  @!P0 LOP3.LUT R2, RZ, R6, RZ, 0x33, !PT ;  /* 0x00000006ff028212 */ /* 0x000fe200078e33ff */
[----:B------:R-:W-:-:S03]  /*17ab0*/  IMAD.MOV R6, RZ, RZ, -R6 ;  /* 0x000000ffff067224 */ /* 0x000fc600078e0a06 */
[----:B------:R-:W-:Y:S01]  /*17ac0*/  LOP3.LUT R4, RZ, R2, RZ, 0x33, !PT ;  /* 0x00000002ff047212 */ /* 0x000fe200078e33ff */
[----:B------:R-:W-:-:S03]  /*17ad0*/  IMAD R18, R2, R6, R5 ;  /* 0x0000000602127224 */ /* 0x000fc600078e0205 */
[----:B------:R-:W-:Y:S01]  /*17ae0*/  IADD3 R17, R17, R4, RZ ;  /* 0x0000000411117210 */ /* 0x000fe20007ffe0ff */
[----:B------:R-:W-:Y:S06]  /*17af0*/  BRA `(.L_x_2143) ;  /* 0x00000000001c7947 */ /* 0x000fec0003800000 */
.L_x_2135:
[----:B------:R-:W-:Y:S01]  /*17b00*/  UMOV UR4, URZ ;  /* 0x0000003f00047c82 */ /* 0x000fe20008000000 */
[----:B------:R-:W-:Y:S01]  /*17b10*/  UMOV UR5, URZ ;  /* 0x0000003f00057c82 */ /* 0x000fe20008000000 */
[----:B------:R-:W-:Y:S01]  /*17b20*/  ULDC UR6, c[0x0][0xc14] ;  /* 0x0003050000067ab9 */ /* 0x000fe20000000800 */
[----:B------:R-:W-:Y:S01]  /*17b30*/  IMAD.MOV.U32 R16, RZ, RZ, R4 ;  /* 0x000000ffff107224 */ /* 0x000fe200078e0004 */
[----:B------:R-:W-:Y:S01]  /*17b40*/  MOV R19, UR6 ;  /* 0x0000000600137c02 */ /* 0x000fe20008000f00 */
[----:B------:R-:W-:Y:S02]  /*17b50*/  IMAD.U32 R17, RZ, RZ, UR4 ;  /* 0x00000004ff117e24 */ /* 0x000fe4000f8e00ff */
[----:B------:R-:W-:-:S07]  /*17b60*/  IMAD.U32 R18, RZ, RZ, UR5 ;  /* 0x00000005ff127e24 */ /* 0x000fce000f8e00ff */
.L_x_2143:
[----:B------:R-:W-:Y:S01]  /*17b70*/  ISETP.NE.AND P0, PT, R28, RZ, PT ;  /* 0x000000ff1c00720c */ /* 0x000fe20003f05270 */
[----:B------:R-:W-:Y:S05]  /*17b80*/  WARPSYNC.ALL ;  /* 0x0000000000007948 */ /* 0x000fea0003800000 */
[----:B------:R-:W-:Y:S07]  /*17b90*/  BAR.SYNC.DEFER_BLOCKING 0x4, 0x1a0 ;  /* 0x0106800000007b1d */ /* 0x000fee0000010000 */
[----:B------:R-:W-:Y:S01]  /*17ba0*/  @!P0 MOV R2, 0x400 ;  /* 0x0000040000028802 */ /* 0x000fe20000000f00 */
[----:B0-----:R-:W0:Y:S03]  /*17bb0*/  @!P0 S2R R3, SR_CgaCtaId ;  /* 0x0000000000038919 */ /* 0x001e260000008800 */
[----:B0-----:R-:W-:-:S05]  /*17bc0*/  @!P0 LEA R2, R3, R2, 0x18 ;  /* 0x0000000203028211 */ /* 0x001fca00078ec0ff */
[----:B------:R2:W-:Y:S01]  /*17bd0*/  @!P0 STS.128 [R2+0x168d0], R16 ;  /* 0x0168d01002008388 */ /* 0x0005e20000000c00 */
[----:B------:R-:W-:Y:S06]  /*17be0*/  BAR.ARV 0x5, 0x1a0 ;  /* 0x0146800000007b1d */ /* 0x000fec0000002000 */
[----:B------:R-:W-:-:S13]  /*17bf0*/  ISETP.GE.AND P0, PT, R19, R0, PT ;  /* 0x000000001300720c */ /* 0x000fda0003f06270 */
[----:B------:R-:W-:Y:S05]  /*17c00*/  @!P0 BRA `(.L_x_2144) ;  /* 0xffffffc000408947 */ /* 0x000fea000383ffff */
.L_x_2060:
        /* <DEDUP_REMOVED lines=12> */
.L_x_2264:
[----:B------:R-:W-:Y:S05]  /*17cd0*/  BSYNC B0 ;  /* 0x0000000000007941 */ /* 0x000fea0003800000 */
.L_x_2145:
[----:B------:R-:W-:-:S03]  /*17ce0*/  UMOV UR4, 0xffffffff ;  /* 0xffffffff00047882 */ /* 0x000fc60000000000 */
[----:B------:R-:W-:Y:S05]  /*17cf0*/  BRA.DIV UR4, `(.L_x_2147) ;  /* 0x00000022046c7947 */ /* 0x000fea000b800000 */
[----:B0-----:R-:W0:Y:S02]  /*17d00*/  S2R R0, SR_TID.X ;  /* 0x0000000000007919 */ /* 0x001e240000002100 */
[----:B0-----:R-:W-:-:S04]  /*17d10*/  SHF.R.U32.HI R0, RZ, 0x5, R0 ;  /* 0x00000005ff007819 */ /* 0x001fc80000011600 */
[----:B------:R-:W-:-:S05]  /*17d20*/  LOP3.LUT R0, R0, 0x3, RZ, 0xc0, !PT ;  /* 0x0000000300007812 */ /* 0x000fca00078ec0ff */
[----:B------:R0:W2:Y:S02]  /*17d30*/  SHFL.IDX PT, R14, R0, RZ, 0x1f ;  /* 0x00001fff000e7589 */ /* 0x0000a400000e0000 */
.L_x_2267:
[----:B--2---:R-:W-:-:S13]  /*17d40*/  ISETP.NE.AND P0, PT, R14, RZ, PT ;  /* 0x000000ff0e00720c */ /* 0x004fda0003f05270 */
[----:B------:R-:W-:Y:S05]  /*17d50*/  @P0 BRA `(.L_x_1897) ;  /* 0x0000000000880947 */ /* 0x000fea0003800000 */
[----:B------:R-:W-:-:S03]  /*17d60*/  UMOV UR4, 0xffffffff ;  /* 0xffffffff00047882 */ /* 0x000fc60000000000 */
[----:B------:R-:W-:Y:S05]  /*17d70*/  BRA.DIV UR4, `(.L_x_2148) ;  /* 0x0000002204807947 */ /* 0x000fea000b800000 */
[----:B------:R-:W-:-:S13]  /*17d80*/  ELECT P6, URZ, PT ;  /* 0x00000000003f782f */ /* 0x000fda00038c0000 */
.L_x_2270:
[----:B------:R-:W-:Y:S05]  /*17d90*/  @!P6 BRA `(.L_x_1897) ;  /* 0x000000000078e947 */ /* 0x000fea0003800000 */
[----:B0-----:R-:W2:Y:S02]  /*17da0*/  LDL.LU R0, [R1+0x14] ;  /* 0x0000140001007983 */ /* 0x001ea40000300800 */
[----:B--2---:R-:W-:-:S04]  /*17db0*/  LOP3.LUT R0, R0, 0x2, RZ, 0xfc, !PT ;  /* 0x0000000200007812 */ /* 0x004fc800078efcff */
[----:B------:R-:W-:-:S13]  /*17dc0*/  ISETP.NE.AND P2, PT, R0, 0x3, PT ;  /* 0x000000030000780c */ /* 0x000fda0003f45270 */
[----:B------:R-:W-:Y:S05]  /*17dd0*/  @!P2 BRA `(.L_x_2149) ;  /* 0x000000000004a947 */ /* 0x000fea0003800000 */
[----:B------:R-:W-:Y:S01]  /*17de0*/  BPT.TRAP 0x1 ;  /* 0x000000040000795c */ /* 0x000fe20000300000 */
.L_x_2149:
[----:B------:R-:W-:Y:S01]  /*17df0*/  VIADD R3, R9, 0x16840 ;  /* 0x0001684009037836 */ /* 0x000fe20000000000 */
[----:B------:R-:W-:Y:S01]  /*17e00*/  SHF.L.U32 R2, R24, 0x1f, RZ ;  /* 0x0000001f18027819 */ /* 0x000fe200000006ff */
[----:B------:R-:W-:-:S03]  /*17e10*/  VIADD R0, R22, 0x1 ;  /* 0x0000000116007836 */ /* 0x000fc60000000000 */
[----:B------:R-:W-:Y:S02]  /*17e20*/  LEA R7, R22, R3, 0x3 ;  /* 0x0000000316077211 */ /* 0x000fe400078e18ff */
[C---:B------:R-:W-:Y:S02]  /*17e30*/  ISETP.NE.AND P1, PT, R0.reuse, 0x2, PT ;  /* 0x000000020000780c */ /* 0x040fe40003f25270 */
[----:B------:R-:W0:Y:S02]  /*17e40*/  SYNCS.PHASECHK.TRANS64.TRYWAIT P0, [R7+URZ], R2 ;  /* 0x00000002070075a7 */ /* 0x000e24000800017f */
[----:B------:R-:W-:Y:S02]  /*17e50*/  SEL R5, RZ, 0x1, P1 ;  /* 0x00000001ff057807 */ /* 0x000fe40000800000 */
[----:B------:R-:W-:Y:S02]  /*17e60*/  SEL R4, R0, RZ, P1 ;  /* 0x000000ff00047207 */ /* 0x000fe40000800000 */
[----:B------:R-:W-:-:S03]  /*17e70*/  LOP3.LUT R0, R24, R5, RZ, 0x3c, !PT ;  /* 0x0000000518007212 */ /* 0x000fc600078e3cff */
[----:B------:R-:W-:Y:S01]  /*17e80*/  IMAD R3, R4, 0x8, R3 ;  /* 0x0000000804037824 */ /* 0x000fe200078e0203 */
[----:B------:R-:W-:Y:S01]  /*17e90*/  SHF.L.U32 R0, R0, 0x1f, RZ ;  /* 0x0000001f00007819 */ /* 0x000fe200000006ff */
[----:B0-----:R-:W-:Y:S06]  /*17ea0*/  @!P0 BRA `(.L_x_2150) ;  /* 0x0000002000548947 */ /* 0x001fec0003800000 */
.L_x_2271:
[----:B------:R-:W2:Y:S02]  /*17eb0*/  SYNCS.PHASECHK.TRANS64.TRYWAIT P0, [R3+URZ], R0 ;  /* 0x00000000030075a7 */ /* 0x000ea4000800017f */
[----:B--2---:R-:W-:Y:S05]  /*17ec0*/  @!P0 BRA `(.L_x_2151) ;  /* 0x0000002000608947 */ /* 0x004fea0003800000 */
.L_x_2272:
[----:B------:R-:W-:Y:S05]  /*17ed0*/  @!P2 BRA `(.L_x_2152) ;  /* 0x000000000004a947 */ /* 0x000fea0003800000 */
[----:B------:R-:W-:Y:S01]  /*17ee0*/  BPT.TRAP 0x1 ;  /* 0x000000040000795c */ /* 0x000fe20000300000 */
.L_x_2152:
[----:B--2---:R-:W-:-:S05]  /*17ef0*/  VIADD R3, R9, 0x16860 ;  /* 0x0001686009037836 */ /* 0x004fca0000000000 */
[----:B------:R-:W-:-:S04]  /*17f00*/  LEA R5, R22, R3, 0x3 ;  /* 0x0000000316057211 */ /* 0x000fc800078e18ff */
[----:B------:R-:W2:Y:S02]  /*17f10*/  SYNCS.PHASECHK.TRANS64.TRYWAIT P0, [R5+URZ], R2 ;  /* 0x00000002050075a7 */ /* 0x000ea4000800017f */
[----:B--2---:R-:W-:Y:S05]  /*17f20*/  @!P0 BRA `(.L_x_2153) ;  /* 0x00000020005c8947 */ /* 0x004fea0003800000 */
.L_x_2273:
[----:B------:R-:W-:-:S07]  /*17f30*/  IMAD R3, R4, 0x8, R3 ;  /* 0x0000000804037824 */ /* 0x000fce00078e0203 */
.L_x_2154:
[----:B---3--:R3:W4:Y:S02]  /*17f40*/  SYNCS.PHASECHK.TRANS64.TRYWAIT P0, [R3+URZ], R0 ;  /* 0x00000000030075a7 */ /* 0x008724000800017f */
[----:B----4-:R-:W-:Y:S05]  /*17f50*/  @!P0 NANOSLEEP.SYNCS 0x989680 ;  /* 0x009896800000895d */ /* 0x010fea0003900000 */
[----:B------:R-:W4:Y:S02]  /*17f60*/  @!P0 SYNCS.PHASECHK.TRANS64 P0, [R3+URZ], R0 ;  /* 0x00000000030085a7 */ /* 0x000f24000800007f */
[----:B----4-:R-:W-:Y:S05]  /*17f70*/  @!P0 BRA `(.L_x_2154) ;  /* 0xfffffffc00f08947 */ /* 0x010fea000383ffff */
.L_x_1897:
[----:B------:R-:W-:Y:S05]  /*17f80*/  BSYNC B7 ;  /* 0x0000000000077941 */ /* 0x000fea0003800000 */
.L_x_1894:
[----:B------:R-:W-:Y:S05]  /*17f90*/  EXIT ;  /* 0x000000000000794d */ /* 0x000fea0003800000 */
.L_x_1915:
[----:B0-----:R0:W1:Y:S02]  /*17fa0*/  SYNCS.PHASECHK.TRANS64.TRYWAIT P6, [R79+URZ+0x16890], R91 ;  /* 0x0168905b4f0075a7 */ /* 0x00106400080c017f */
[----:B-1----:R-:W-:Y:S05]  /*17fb0*/  @!P6 NANOSLEEP.SYNCS 0x989680 ;  /* 0x009896800000e95d */ /* 0x002fea0003900000 */
[----:B------:R-:W1:Y:S02]  /*17fc0*/  @!P6 SYNCS.PHASECHK.TRANS64 P6, [R79+URZ+0x16890], R91 ;  /* 0x0168905b4f00e5a7 */ /* 0x000e6400080c007f */
[----:B-1----:R-:W-:Y:S05]  /*17fd0*/  @!P6 BRA `(.L_x_1915) ;  /* 0xfffffffc00f0e947 */ /* 0x002fea000383ffff */
[----:B------:R-:W-:Y:S05]  /*17fe0*/  BRA `(.L_x_2155) ;  /* 0xfffffeac000c7947 */ /* 0x000fea000383ffff */
.L_x_1935:
[----:B0-----:R0:W1:Y:S02]  /*17ff0*/  SYNCS.PHASECHK.TRANS64.TRYWAIT P5, [R79+URZ+0x16890], R91 ;  /* 0x0168905b4f0075a7 */ /* 0x00106400080a017f */
[----:B-1----:R-:W-:Y:S05]  /*18000*/  @!P5 NANOSLEEP.SYNCS 0x989680 ;  /* 0x009896800000d95d */ /* 0x002fea0003900000 */
[----:B------:R-:W1:Y:S02]  /*18010*/  @!P5 SYNCS.PHASECHK.TRANS64 P5, [R79+URZ+0x16890], R91 ;  /* 0x0168905b4f00d5a7 */ /* 0x000e6400080a007f */
[----:B-1----:R-:W-:Y:S05]  /*18020*/  @!P5 BRA `(.L_x_1935) ;  /* 0xfffffffc00f0d947 */ /* 0x002fea000383ffff */
[----:B------:R-:W-:Y:S05]  /*18030*/  BRA `(.L_x_2156) ;  /* 0xfffffebc00847947 */ /* 0x000fea000383ffff */
.L_x_1944:
[----:B-1----:R1:W2:Y:S02]  /*18040*/  SYNCS.PHASECHK.TRANS64.TRYWAIT P4, [R79+URZ+0x16890], R91 ;  /* 0x0168905b4f0075a7 */ /* 0x0022a4000808017f */
[----:B--2---:R-:W-:Y:S05]  /*18050*/  @!P4 NANOSLEEP.SYNCS 0x989680 ;  /* 0x009896800000c95d */ /* 0x004fea0003900000 */
[----:B------:R-:W2:Y:S02]  /*18060*/  @!P4 SYNCS.PHASECHK.TRANS64 P4, [R79+URZ+0x16890], R91 ;  /* 0x0168905b4f00c5a7 */ /* 0x000ea4000808007f */
[----:B--2---:R-:W-:Y:S05]  /*18070*/  @!P4 BRA `(.L_x_1944) ;  /* 0xfffffffc00f0c947 */ /* 0x004fea000383ffff */
[----:B------:R-:W-:Y:S05]  /*18080*/  BRA `(.L_x_2157) ;  /* 0xfffffecc00b07947 */ /* 0x000fea000383ffff */
.L_x_1950:
[----:B--2---:R2:W3:Y:S02]  /*18090*/  SYNCS.PHASECHK.TRANS64.TRYWAIT P3, [R79+URZ+0x168b0], R91 ;  /* 0x0168b05b4f0075a7 */ /* 0x0044e4000806017f */
[----:B---3--:R-:W-:Y:S05]  /*180a0*/  @!P3 NANOSLEEP.SYNCS 0x989680 ;  /* 0x009896800000b95d */ /* 0x008fea0003900000 */
[----:B------:R-:W3:Y:S02]  /*180b0*/  @!P3 SYNCS.PHASECHK.TRANS64 P3, [R79+URZ+0x168b0], R91 ;  /* 0x0168b05b4f00b5a7 */ /* 0x000ee4000806007f */
[----:B---3--:R-:W-:Y:S05]  /*180c0*/  @!P3 BRA `(.L_x_1950) ;  /* 0xfffffffc00f0b947 */ /* 0x008fea000383ffff */
[----:B------:R-:W-:Y:S05]  /*180d0*/  BRA `(.L_x_2158) ;  /* 0xfffffed000447947 */ /* 0x000fea000383ffff */
.L_x_1958:
[----:B------:R-:W-:Y:S01]  /*180e0*/  BSSY B0, `(.L_x_2159) ;  /* 0x0000007000007945 */ /* 0x000fe20003800000 */
[----:B------:R-:W-:Y:S01]  /*180f0*/  IMAD.MOV.U32 R12, RZ, RZ, RZ ;  /* 0x000000ffff0c7224 */ /* 0x000fe200078e00ff */
[----:B------:R-:W-:Y:S01]  /*18100*/  MOV R15, 0xffffffff ;  /* 0xffffffff000f7802 */ /* 0x000fe20000000f00 */
[----:B-1----:R-:W-:-:S07]  /*18110*/  IMAD.MOV.U32 R11, RZ, RZ, 0x1f ;  /* 0x0000001fff0b7424 */ /* 0x002fce00078e00ff */
[----:B-----5:R-:W-:Y:S05]  /*18120*/  WARPSYNC.COLLECTIVE R15, `(.L_x_2160) ;  /* 0x000000000f087348 */ /* 0x020fea0003c00000 */
[----:B------:R0:W1:Y:S02]  /*18130*/  SHFL.IDX P6, R14, R13, R12, R11 ;  /* 0x0000000c0d0e7389 */ /* 0x00006400000c000b */
[----:B01---5:R-:W-:Y:S01]  /*18140*/  ENDCOLLECTIVE ;  /* 0x000000000000791b */ /* 0x023fe20003800000 */
.L_x_2160:
[----:B------:R-:W-:Y:S05]  /*18150*/  BSYNC B0 ;  /* 0x0000000000007941 */ /* 0x000fea0003800000 */
.L_x_2159:
[----:B------:R-:W-:Y:S01]  /*18160*/  IMAD.MOV.U32 R155, RZ, RZ, R14 ;  /* 0x000000ffff9b7224 */ /* 0x000fe200078e000e */
[----:B------:R-:W-:Y:S06]  /*18170*/  BRA `(.L_x_2161) ;  /* 0xfffffed400ac7947 */ /* 0x000fec000383ffff */
.L_x_1974:
[----:B------:R-:W-:Y:S01]  /*18180*/  BSSY B1, `(.L_x_2162) ;  /* 0x0000008000017945 */ /* 0x000fe20003800000 */
[----:B------:R-:W-:Y:S01]  /*18190*/  IMAD.MOV.U32 R13, RZ, RZ, R5 ;  /* 0x000000ffff0d7224 */ /* 0x000fe200078e0005 */
[----:B------:R-:W-:Y:S01]  /*181a0*/  MOV R11, 0x1c1f ;  /* 0x00001c1f000b7802 */ /* 0x000fe20000000f00 */
[----:B------:R-:W-:Y:S02]  /*181b0*/  IMAD.MOV.U32 R12, RZ, RZ, RZ ;  /* 0x000000ffff0c7224 */ /* 0x000fe400078e00ff */
[----:B------:R-:W-:-:S07]  /*181c0*/  IMAD.MOV.U32 R15, RZ, RZ, -0x1 ;  /* 0xffffffffff0f7424 */ /* 0x000fce00078e00ff */
[----:B-----5:R-:W-:Y:S05]  /*181d0*/  WARPSYNC.COLLECTIVE R15, `(.L_x_2163) ;  /* 0x000000000f087348 */ /* 0x020fea0003c00000 */
[----:B------:R0:W1:Y:S02]  /*181e0*/  SHFL.IDX P6, R14, R13, R12, R11 ;  /* 0x0000000c0d0e7389 */ /* 0x00006400000c000b */
[----:B01---5:R-:W-:Y:S01]  /*181f0*/  ENDCOLLECTIVE ;  /* 0x000000000000791b */ /* 0x023fe20003800000 */
.L_x_2163:
[----:B------:R-:W-:Y:S05]  /*18200*/  BSYNC B1 ;  /* 0x0000000000017941 */ /* 0x000fea0003800000 */
.L_x_2162:
[----:B------:R-:W-:Y:S05]  /*18210*/  BRA `(.L_x_2164) ;  /* 0xfffffee400447947 */ /* 0x000fea000383ffff */
.L_x_1975:
        /* <DEDUP_REMOVED lines=8> */
.L_x_2166:
[----:B------:R-:W-:Y:S05]  /*182a0*/  BSYNC B1 ;  /* 0x0000000000017941 */ /* 0x000fea0003800000 */
.L_x_2165:
[----:B------:R-:W-:Y:S05]  /*182b0*/  BRA `(.L_x_2167) ;  /* 0xfffffee400247947 */ /* 0x000fea000383ffff */
.L_x_1976:
        /* <DEDUP_REMOVED lines=8> */
.L_x_2169:
[----:B------:R-:W-:Y:S05]  /*18340*/  BSYNC B1 ;  /* 0x0000000000017941 */ /* 0x000fea0003800000 */
.L_x_2168:
[----:B------:R-:W-:Y:S05]  /*18350*/  BRA `(.L_x_2170) ;  /* 0xfffffee400047947 */ /* 0x000fea000383ffff */
.L_x_1977:
        /* <DEDUP_REMOVED lines=8> */
.L_x_2172:
[----:B------:R-:W-:Y:S05]  /*183e0*/  BSYNC B1 ;  /* 0x0000000000017941 */ /* 0x000fea0003800000 */
.L_x_2171:
[----:B------:R-:W-:Y:S05]  /*183f0*/  BRA `(.L_x_2173) ;  /* 0xfffffee000e47947 */ /* 0x000fea000383ffff */
.L_x_1978:
[----:B------:R-:W-:Y:S01]  /*18400*/  BSSY B1, `(.L_x_2174) ;  /* 0x0000008000017945 */ /* 0x000fe20003800000 */
[----:B------:R-:W-:Y:S01]  /*18410*/  IMAD.MOV.U32 R13, RZ, RZ, R5 ;  /* 0x000000ffff0d7224 */ /* 0x000fe200078e0005 */
[----:B------:R-:W-:Y:S01]  /*18420*/  MOV R11, 0x1c1f ;  /* 0x00001c1f000b7802 */ /* 0x000fe20000000f00 */
[----:B------:R-:W-:Y:S02]  /*18430*/  IMAD.MOV.U32 R12, RZ, RZ, 0x1 ;  /* 0x00000001ff0c7424 */ /* 0x000fe400078e00ff */
[----:B------:R-:W-:-:S07]  /*18440*/  IMAD.MOV.U32 R15, RZ, RZ, -0x1 ;  /* 0xffffffffff0f7424 */ /* 0x000fce00078e00ff */
[----:B-----5:R-:W-:Y:S05]  /*18450*/  WARPSYNC.COLLECTIVE R15, `(.L_x_2175) ;  /* 0x000000000f087348 */ /* 0x020fea0003c00000 */
[----:B------:R0:W1:Y:S02]  /*18460*/  SHFL.IDX P6, R14, R13, R12, R11 ;  /* 0x0000000c0d0e7389 */ /* 0x00006400000c000b */
[----:B01---5:R-:W-:Y:S01]  /*18470*/  ENDCOLLECTIVE ;  /* 0x000000000000791b */ /* 0x023fe20003800000 */
.L_x_2175:
[----:B------:R-:W-:Y:S05]  /*18480*/  BSYNC B1 ;  /* 0x0000000000017941 */ /* 0x000fea0003800000 */
.L_x_2174:
[----:B------:R-:W-:Y:S05]  /*18490*/  BRA `(.L_x_2176) ;  /* 0xfffffee000c47947 */ /* 0x000fea000383ffff */
.L_x_1979:
        /* <DEDUP_REMOVED lines=8> */
.L_x_2178:
[----:B------:R-:W-:Y:S05]  /*18520*/  BSYNC B1 ;  /* 0x0000000000017941 */ /* 0x000fea0003800000 */
.L_x_2177:
[----:B------:R-:W-:Y:S05]  /*18530*/  BRA `(.L_x_2179) ;  /* 0xfffffee000a47947 */ /* 0x000fea000383ffff */
.L_x_1980:
        /* <DEDUP_REMOVED lines=8> */
.L_x_2181:
[----:B------:R-:W-:Y:S05]  /*185c0*/  BSYNC B1 ;  /* 0x0000000000017941 */ /* 0x000fea0003800000 */
.L_x_2180:
[----:B------:R-:W-:Y:S05]  /*185d0*/  BRA `(.L_x_2182) ;  /* 0xfffffee000847947 */ /* 0x000fea000383ffff */
.L_x_1981:
        /* <DEDUP_REMOVED lines=8> */
.L_x_2184:
[----:B------:R-:W-:Y:S05]  /*18660*/  BSYNC B1 ;  /* 0x0000000000017941 */ /* 0x000fea0003800000 */
.L_x_2183:
[----:B------:R-:W-:Y:S05]  /*18670*/  BRA `(.L_x_2185) ;  /* 0xfffffee000647947 */ /* 0x000fea000383ffff */
.L_x_1983:
[----:B0-----:R0:W1:Y:S02]  /*18680*/  SYNCS.PHASECHK.TRANS64.TRYWAIT P2, [R2+URZ+0x16800], R7 ;  /* 0x01680007020075a7 */ /* 0x001064000804017f */
[----:B-1----:R-:W-:Y:S05]  /*18690*/  @!P2 NANOSLEEP.SYNCS 0x989680 ;  /* 0x009896800000a95d */ /* 0x002fea0003900000 */
[----:B------:R-:W1:Y:S02]  /*186a0*/  @!P2 SYNCS.PHASECHK.TRANS64 P2, [R2+URZ+0x16800], R7 ;  /* 0x016800070200a5a7 */ /* 0x000e64000804007f */
[----:B-1----:R-:W-:Y:S05]  /*186b0*/  @!P2 BRA `(.L_x_1983) ;  /* 0xfffffffc00f0a947 */ /* 0x002fea000383ffff */
[----:B------:R-:W-:Y:S05]  /*186c0*/  BRA `(.L_x_2186) ;  /* 0xfffffee000f87947 */ /* 0x000fea000383ffff */
.L_x_1991:
        /* <DEDUP_REMOVED lines=8> */
.L_x_2188:
[----:B------:R-:W-:Y:S05]  /*18750*/  BSYNC B1 ;  /* 0x0000000000017941 */ /* 0x000fea0003800000 */
.L_x_2187:
[----:B------:R-:W-:Y:S05]  /*18760*/  BRA `(.L_x_2189) ;  /* 0xfffffef400007947 */ /* 0x000fea000383ffff */
.L_x_1992:
        /* <DEDUP_REMOVED lines=8> */
.L_x_2191:
[----:B------:R-:W-:Y:S05]  /*187f0*/  BSYNC B1 ;  /* 0x0000000000017941 */ /* 0x000fea0003800000 */
.L_x_2190:
[----:B------:R-:W-:Y:S05]  /*18800*/  BRA `(.L_x_2192) ;  /* 0xfffffef000e07947 */ /* 0x000fea000383ffff */
.L_x_1993:
        /* <DEDUP_REMOVED lines=8> */
.L_x_2194:
[----:B------:R-:W-:Y:S05]  /*18890*/  BSYNC B1 ;  /* 0x0000000000017941 */ /* 0x000fea0003800000 */
.L_x_2193:
[----:B------:R-:W-:Y:S05]  /*188a0*/  BRA `(.L_x_2195) ;  /* 0xfffffef000c07947 */ /* 0x000fea000383ffff */
.L_x_1994:
        /* <DEDUP_REMOVED lines=8> */
.L_x_2197:
[----:B------:R-:W-:Y:S05]  /*18930*/  BSYNC B1 ;  /* 0x0000000000017941 */ /* 0x000fea0003800000 */
.L_x_2196:
[----:B------:R-:W-:Y:S05]  /*18940*/  BRA `(.L_x_2198) ;  /* 0xfffffef000a07947 */ /* 0x000fea000383ffff */
.L_x_1995:
        /* <DEDUP_REMOVED lines=8> */
.L_x_2200:
[----:B------:R-:W-:Y:S05]  /*189d0*/  BSYNC B1 ;  /* 0x0000000000017941 */ /* 0x000fea0003800000 */
.L_x_2199:
[----:B------:R-:W-:Y:S05]  /*189e0*/  BRA `(.L_x_2201) ;  /* 0xfffffef000807947 */ /* 0x000fea000383ffff */
.L_x_1996:
        /* <DEDUP_REMOVED lines=8> */
.L_x_2203:
[----:B------:R-:W-:Y:S05]  /*18a70*/  BSYNC B1 ;  /* 0x0000000000017941 */ /* 0x000fea0003800000 */
.L_x_2202:
[----:B------:R-:W-:Y:S05]  /*18a80*/  BRA `(.L_x_2204) ;  /* 0xfffffef000647947 */ /* 0x000fea000383ffff */
.L_x_1997:
        /* <DEDUP_REMOVED lines=8> */
.L_x_2206:
[----:B------:R-:W-:Y:S05]  /*18b10*/  BSYNC B1 ;  /* 0x0000000000017941 */ /* 0x000fea0003800000 */
.L_x_2205:
[----:B------:R-:W-:Y:S05]  /*18b20*/  BRA `(.L_x_2207) ;  /* 0xfffffef000487947 */ /* 0x000fea000383ffff */
.L_x_1998:
        /* <DEDUP_REMOVED lines=8> */
.L_x_2209:
[----:B------:R-:W-:Y:S05]  /*18bb0*/  BSYNC B1 ;  /* 0x0000000000017941 */ /* 0x000fea0003800000 */
.L_x_2208:
[----:B------:R-:W-:Y:S05]  /*18bc0*/  BRA `(.L_x_2210) ;  /* 0xfffffef0002c7947 */ /* 0x000fea000383ffff */
.L_x_2000:
[----:B0-----:R0:W1:Y:S02]  /*18bd0*/  SYNCS.PHASECHK.TRANS64.TRYWAIT P2, [R2+URZ+0x16800], R9 ;  /* 0x01680009020075a7 */ /* 0x001064000804017f */
[----:B-1----:R-:W-:Y:S05]  /*18be0*/  @!P2 NANOSLEEP.SYNCS 0x989680 ;  /* 0x009896800000a95d */ /* 0x002fea0003900000 */
[----:B------:R-:W1:Y:S02]  /*18bf0*/  @!P2 SYNCS.PHASECHK.TRANS64 P2, [R2+URZ+0x16800], R9 ;  /* 0x016800090200a5a7 */ /* 0x000e64000804007f */
[----:B-1----:R-:W-:Y:S05]  /*18c00*/  @!P2 BRA `(.L_x_2000) ;  /* 0xfffffffc00f0a947 */ /* 0x002fea000383ffff */
[----:B------:R-:W-:Y:S05]  /*18c10*/  BRA `(.L_x_2211) ;  /* 0xfffffef000947947 */ /* 0x000fea000383ffff */
.L_x_2006:
[----:B-1----:R1:W3:Y:S02]  /*18c20*/  SYNCS.PHASECHK.TRANS64.TRYWAIT P1, [R0+URZ+0x16830], R7 ;  /* 0x01683007000075a7 */ /* 0x0022e4000802017f */
[----:B---3--:R-:W-:Y:S05]  /*18c30*/  @!P1 NANOSLEEP.SYNCS 0x989680 ;  /* 0x009896800000995d */ /* 0x008fea0003900000 */
[----:B------:R-:W3:Y:S02]  /*18c40*/  @!P1 SYNCS.PHASECHK.TRANS64 P1, [R0+URZ+0x16830], R7 ;  /* 0x01683007000095a7 */ /* 0x000ee4000802007f */
[----:B---3--:R-:W-:Y:S05]  /*18c50*/  @!P1 BRA `(.L_x_2006) ;  /* 0xfffffffc00f09947 */ /* 0x008fea000383ffff */
[----:B------:R-:W-:Y:S05]  /*18c60*/  BRA `(.L_x_2005) ;  /* 0xffffff0000207947 */ /* 0x000fea000383ffff */
.L_x_2012:
[----:B-1----:R1:W2:Y:S02]  /*18c70*/  SYNCS.PHASECHK.TRANS64.TRYWAIT P3, [R11+URZ+0x16830], R14 ;  /* 0x0168300e0b0075a7 */ /* 0x0022a4000806017f */
[----:B--2---:R-:W-:Y:S05]  /*18c80*/  @!P3 NANOSLEEP.SYNCS 0x989680 ;  /* 0x009896800000b95d */ /* 0x004fea0003900000 */
[----:B------:R-:W2:Y:S02]  /*18c90*/  @!P3 SYNCS.PHASECHK.TRANS64 P3, [R11+URZ+0x16830], R14 ;  /* 0x0168300e0b00b5a7 */ /* 0x000ea4000806007f */
[----:B--2---:R-:W-:Y:S05]  /*18ca0*/  @!P3 BRA `(.L_x_2012) ;  /* 0xfffffffc00f0b947 */ /* 0x004fea000383ffff */
[----:B------:R-:W-:Y:S05]  /*18cb0*/  BRA `(.L_x_2011) ;  /* 0xffffff2c00047947 */ /* 0x000fea000383ffff */
.L_x_2016:
[----:B-1----:R1:W2:Y:S02]  /*18cc0*/  SYNCS.PHASECHK.TRANS64.TRYWAIT P2, [R11+URZ+0x16850], R10 ;  /* 0x0168500a0b0075a7 */ /* 0x0022a4000804017f */
[----:B--2---:R-:W-:Y:S05]  /*18cd0*/  @!P2 NANOSLEEP.SYNCS 0x989680 ;  /* 0x009896800000a95d */ /* 0x004fea0003900000 */
[----:B------:R-:W2:Y:S02]  /*18ce0*/  @!P2 SYNCS.PHASECHK.TRANS64 P2, [R11+URZ+0x16850], R10 ;  /* 0x0168500a0b00a5a7 */ /* 0x000ea4000804007f */
[----:B--2---:R-:W-:Y:S05]  /*18cf0*/  @!P2 BRA `(.L_x_2016) ;  /* 0xfffffffc00f0a947 */ /* 0x004fea000383ffff */
[----:B------:R-:W-:Y:S05]  /*18d00*/  BRA `(.L_x_2013) ;  /* 0xffffff2c00c47947 */ /* 0x000fea000383ffff */
.L_x_2023:
[----:B-1----:R1:W2:Y:S02]  /*18d10*/  SYNCS.PHASECHK.TRANS64.TRYWAIT P3, [R11+URZ+0x16830], R14 ;  /* 0x0168300e0b0075a7 */ /* 0x0022a4000806017f */
[----:B--2---:R-:W-:Y:S05]  /*18d20*/  @!P3 NANOSLEEP.SYNCS 0x989680 ;  /* 0x009896800000b95d */ /* 0x004fea0003900000 */
[----:B------:R-:W2:Y:S02]  /*18d30*/  @!P3 SYNCS.PHASECHK.TRANS64 P3, [R11+URZ+0x16830], R14 ;  /* 0x0168300e0b00b5a7 */ /* 0x000ea4000806007f */
[----:B--2---:R-:W-:Y:S05]  /*18d40*/  @!P3 BRA `(.L_x_2023) ;  /* 0xfffffffc00f0b947 */ /* 0x004fea000383ffff */
[----:B------:R-:W-:Y:S05]  /*18d50*/  BRA `(.L_x_2022) ;  /* 0xffffff5800ec7947 */ /* 0x000fea000383ffff */
.L_x_2027:
[----:B-1----:R1:W2:Y:S02]  /*18d60*/  SYNCS.PHASECHK.TRANS64.TRYWAIT P2, [R11+URZ+0x16850], R10 ;  /* 0x0168500a0b0075a7 */ /* 0x0022a4000804017f */
[----:B--2---:R-:W-:Y:S05]  /*18d70*/  @!P2 NANOSLEEP.SYNCS 0x989680 ;  /* 0x009896800000a95d */ /* 0x004fea0003900000 */
[----:B------:R-:W2:Y:S02]  /*18d80*/  @!P2 SYNCS.PHASECHK.TRANS64 P2, [R11+URZ+0x16850], R10 ;  /* 0x0168500a0b00a5a7 */ /* 0x000ea4000804007f */
[----:B--2---:R-:W-:Y:S05]  /*18d90*/  @!P2 BRA `(.L_x_2027) ;  /* 0xfffffffc00f0a947 */ /* 0x004fea000383ffff */
[----:B------:R-:W-:Y:S05]  /*18da0*/  BRA `(.L_x_2024) ;  /* 0xffffff5c00ac7947 */ /* 0x000fea000383ffff */
.L_x_2032:
[----:B-1----:R1:W2:Y:S02]  /*18db0*/  SYNCS.PHASECHK.TRANS64.TRYWAIT P0, [R9+URZ+0x16850], R4 ;  /* 0x01685004090075a7 */ /* 0x0022a4000800017f */
[----:B--2---:R-:W-:Y:S05]  /*18dc0*/  @!P0 NANOSLEEP.SYNCS 0x989680 ;  /* 0x009896800000895d */ /* 0x004fea0003900000 */
[----:B------:R-:W2:Y:S02]  /*18dd0*/  @!P0 SYNCS.PHASECHK.TRANS64 P0, [R9+URZ+0x16850], R4 ;  /* 0x01685004090085a7 */ /* 0x000ea4000800007f */
[----:B--2---:R-:W-:Y:S05]  /*18de0*/  @!P0 BRA `(.L_x_2032) ;  /* 0xfffffffc00f08947 */ /* 0x004fea000383ffff */
[----:B------:R-:W-:Y:S05]  /*18df0*/  BRA `(.L_x_2031) ;  /* 0xffffff8000647947 */ /* 0x000fea000383ffff */
.L_x_2066:
[----:B------:R-:W0:Y:S01]  /*18e00*/  S2R R12, SR_TID.X ;  /* 0x00000000000c7919 */ /* 0x000e220000002100 */
[----:B------:R-:W-:Y:S01]  /*18e10*/  BSSY B1, `(.L_x_2212) ;  /* 0x000000a000017945 */ /* 0x000fe20003800000 */
[----:B------:R-:W-:Y:S01]  /*18e20*/  MOV R11, 0x1f ;  /* 0x0000001f000b7802 */ /* 0x000fe20000000f00 */
[----:B------:R-:W-:Y:S01]  /*18e30*/  IMAD.MOV.U32 R15, RZ, RZ, -0x1 ;  /* 0xffffffffff0f7424 */ /* 0x000fe200078e00ff */
[----:B0-----:R-:W-:-:S04]  /*18e40*/  SHF.R.U32.HI R12, RZ, 0x5, R12 ;  /* 0x00000005ff0c7819 */ /* 0x001fc8000001160c */
[----:B------:R-:W-:-:S05]  /*18e50*/  LOP3.LUT R12, R12, 0x3, RZ, 0xc0, !PT ;  /* 0x000000030c0c7812 */ /* 0x000fca00078ec0ff */
[----:B------:R-:W-:Y:S02]  /*18e60*/  IMAD.MOV.U32 R13, RZ, RZ, R12 ;  /* 0x000000ffff0d7224 */ /* 0x000fe400078e000c */
[----:B------:R-:W-:-:S07]  /*18e70*/  IMAD.MOV.U32 R12, RZ, RZ, RZ ;  /* 0x000000ffff0c7224 */ /* 0x000fce00078e00ff */
[----:B-1----:R-:W-:Y:S05]  /*18e80*/  WARPSYNC.COLLECTIVE R15, `(.L_x_2213) ;  /* 0x000000000f087348 */ /* 0x002fea0003c00000 */
[----:B------:R0:W2:Y:S02]  /*18e90*/  SHFL.IDX P6, R14, R13, R12, R11 ;  /* 0x0000000c0d0e7389 */ /* 0x0000a400000c000b */
[----:B012---:R-:W-:Y:S01]  /*18ea0*/  ENDCOLLECTIVE ;  /* 0x000000000000791b */ /* 0x007fe20003800000 */
.L_x_2213:
[----:B------:R-:W-:Y:S05]  /*18eb0*/  BSYNC B1 ;  /* 0x0000000000017941 */ /* 0x000fea0003800000 */
.L_x_2212:
[----:B------:R-:W-:Y:S05]  /*18ec0*/  BRA `(.L_x_2214) ;  /* 0xffffffb400607947 */ /* 0x000fea000383ffff */
.L_x_2067:
[----:B------:R-:W-:Y:S01]  /*18ed0*/  BSSY B1, `(.L_x_2215) ;  /* 0x0000006000017945 */ /* 0x000fe20003800000 */
[----:B------:R-:W-:-:S07]  /*18ee0*/  IMAD.MOV.U32 R15, RZ, RZ, -0x1 ;  /* 0xffffffffff0f7424 */ /* 0x000fce00078e00ff */
[----:B-1----:R-:W-:Y:S05]  /*18ef0*/  WARPSYNC.COLLECTIVE R15, `(.L_x_2216) ;  /* 0x000000000f0c7348 */ /* 0x002fea0003c00000 */
[----:B------:R-:W-:Y:S02]  /*18f00*/  ELECT P6, UR62, PT ;  /* 0x00000000003e782f */ /* 0x000fe400038c0000 */
[----:B------:R-:W-:Y:S01]  /*18f10*/  MOV R14, UR62 ;  /* 0x0000003e000e7c02 */ /* 0x000fe20008000f00 */
[----:B-1----:R-:W-:Y:S10]  /*18f20*/  ENDCOLLECTIVE ;  /* 0x000000000000791b */ /* 0x002ff40003800000 */
.L_x_2216:
[----:B------:R-:W-:Y:S05]  /*18f30*/  BSYNC B1 ;  /* 0x0000000000017941 */ /* 0x000fea0003800000 */
.L_x_2215:
[----:B------:R-:W-:Y:S05]  /*18f40*/  BRA `(.L_x_2217) ;  /* 0xffffffb4004c7947 */ /* 0x000fea000383ffff */
.L_x_2069:
[----:B0-----:R0:W2:Y:S02]  /*18f50*/  SYNCS.PHASECHK.TRANS64.TRYWAIT P0, [R6+URZ+0x16820], R5 ;  /* 0x01682005060075a7 */ /* 0x0010a4000800017f */
[----:B--2---:R-:W-:Y:S05]  /*18f60*/  @!P0 NANOSLEEP.SYNCS 0x989680 ;  /* 0x009896800000895d */ /* 0x004fea0003900000 */
[----:B------:R-:W2:Y:S02]  /*18f70*/  @!P0 SYNCS.PHASECHK.TRANS64 P0, [R6+URZ+0x16820], R5 ;  /* 0x01682005060085a7 */ /* 0x000ea4000800007f */
[----:B--2---:R-:W-:Y:S05]  /*18f80*/  @!P0 BRA `(.L_x_2069) ;  /* 0xfffffffc00f08947 */ /* 0x004fea000383ffff */
[----:B------:R-:W-:Y:S05]  /*18f90*/  BRA `(.L_x_2218) ;  /* 0xffffffb400687947 */ /* 0x000fea000383ffff */
.L_x_2072:
[----:B0-----:R0:W2:Y:S02]  /*18fa0*/  SYNCS.PHASECHK.TRANS64.TRYWAIT P0, [R5+URZ+0x168a0], R10 ;  /* 0x0168a00a050075a7 */ /* 0x0010a4000800017f */
[----:B--2---:R-:W-:Y:S05]  /*18fb0*/  @!P0 NANOSLEEP.SYNCS 0x989680 ;  /* 0x009896800000895d */ /* 0x004fea0003900000 */
[----:B------:R-:W2:Y:S02]  /*18fc0*/  @!P0 SYNCS.PHASECHK.TRANS64 P0, [R5+URZ+0x168a0], R10 ;  /* 0x0168a00a050085a7 */ /* 0x000ea4000800007f */
[----:B--2---:R-:W-:Y:S05]  /*18fd0*/  @!P0 BRA `(.L_x_2072) ;  /* 0xfffffffc00f08947 */ /* 0x004fea000383ffff */
[----:B------:R-:W-:Y:S05]  /*18fe0*/  BRA `(.L_x_2219) ;  /* 0xffffffb400707947 */ /* 0x000fea000383ffff */
.L_x_2074:
[----:B---3--:R3:W4:Y:S02]  /*18ff0*/  SYNCS.PHASECHK.TRANS64.TRYWAIT P0, [R5+URZ+0x168c0], R10 ;  /* 0x0168c00a050075a7 */ /* 0x008724000800017f */
[----:B----4-:R-:W-:Y:S05]  /*19000*/  @!P0 NANOSLEEP.SYNCS 0x989680 ;  /* 0x009896800000895d */ /* 0x010fea0003900000 */
[----:B------:R-:W4:Y:S02]  /*19010*/  @!P0 SYNCS.PHASECHK.TRANS64 P0, [R5+URZ+0x168c0], R10 ;  /* 0x0168c00a050085a7 */ /* 0x000f24000800007f */
[----:B----4-:R-:W-:Y:S05]  /*19020*/  @!P0 BRA `(.L_x_2074) ;  /* 0xfffffffc00f08947 */ /* 0x010fea000383ffff */
[----:B------:R-:W-:Y:S05]  /*19030*/  BRA `(.L_x_2220) ;  /* 0xffffffb400c87947 */ /* 0x000fea000383ffff */
.L_x_2078:
[----:B0-----:R0:W2:Y:S02]  /*19040*/  SYNCS.PHASECHK.TRANS64.TRYWAIT P0, [R10+URZ+0x168a0], R5 ;  /* 0x0168a0050a0075a7 */ /* 0x0010a4000800017f */
[----:B--2---:R-:W-:Y:S05]  /*19050*/  @!P0 NANOSLEEP.SYNCS 0x989680 ;  /* 0x009896800000895d */ /* 0x004fea0003900000 */
[----:B------:R-:W2:Y:S02]  /*19060*/  @!P0 SYNCS.PHASECHK.TRANS64 P0, [R10+URZ+0x168a0], R5 ;  /* 0x0168a0050a0085a7 */ /* 0x000ea4000800007f */
[----:B--2---:R-:W-:Y:S05]  /*19070*/  @!P0 BRA `(.L_x_2078) ;  /* 0xfffffffc00f08947 */ /* 0x004fea000383ffff */
[----:B------:R-:W-:Y:S05]  /*19080*/  BRA `(.L_x_2221) ;  /* 0xffffffb800507947 */ /* 0x000fea000383ffff */
.L_x_2080:
[----:B--2---:R2:W3:Y:S02]  /*19090*/  SYNCS.PHASECHK.TRANS64.TRYWAIT P1, [R10+URZ+0x168c0], R5 ;  /* 0x0168c0050a0075a7 */ /* 0x0044e4000802017f */
[----:B---3--:R-:W-:Y:S05]  /*190a0*/  @!P1 NANOSLEEP.SYNCS 0x989680 ;  /* 0x009896800000995d */ /* 0x008fea0003900000 */
[----:B------:R-:W3:Y:S02]  /*190b0*/  @!P1 SYNCS.PHASECHK.TRANS64 P1, [R10+URZ+0x168c0], R5 ;  /* 0x0168c0050a0095a7 */ /* 0x000ee4000802007f */
[----:B---3--:R-:W-:Y:S05]  /*190c0*/  @!P1 BRA `(.L_x_2080) ;  /* 0xfffffffc00f09947 */ /* 0x008fea000383ffff */
[----:B------:R-:W-:Y:S05]  /*190d0*/  BRA `(.L_x_2222) ;  /* 0xffffffb800a47947 */ /* 0x000fea000383ffff */
.L_x_2090:
        /* <DEDUP_REMOVED lines=11> */
.L_x_2224:
[----:B------:R-:W-:Y:S05]  /*19190*/  BSYNC B0 ;  /* 0x0000000000007941 */ /* 0x000fea0003800000 */
.L_x_2223:
[----:B------:R-:W-:Y:S05]  /*191a0*/  BRA `(.L_x_2225) ;  /* 0xffffffc000e07947 */ /* 0x000fea000383ffff */
.L_x_2091:
[----:B------:R-:W-:Y:S01]  /*191b0*/  BSSY B0, `(.L_x_2226) ;  /* 0x0000006000007945 */ /* 0x000fe20003800000 */
[----:B------:R-:W-:-:S07]  /*191c0*/  IMAD.MOV.U32 R15, RZ, RZ, -0x1 ;  /* 0xffffffffff0f7424 */ /* 0x000fce00078e00ff */
[----:B-1----:R-:W-:Y:S05]  /*191d0*/  WARPSYNC.COLLECTIVE R15, `(.L_x_2227) ;  /* 0x000000000f0c7348 */ /* 0x002fea0003c00000 */
[----:B------:R-:W-:Y:S02]  /*191e0*/  ELECT P6, UR62, PT ;  /* 0x00000000003e782f */ /* 0x000fe400038c0000 */
[----:B------:R-:W-:Y:S01]  /*191f0*/  MOV R14, UR62 ;  /* 0x0000003e000e7c02 */ /* 0x000fe20008000f00 */
[----:B-1----:R-:W-:Y:S10]  /*19200*/  ENDCOLLECTIVE ;  /* 0x000000000000791b */ /* 0x002ff40003800000 */
.L_x_2227:
[----:B------:R-:W-:Y:S05]  /*19210*/  BSYNC B0 ;  /* 0x0000000000007941 */ /* 0x000fea0003800000 */
.L_x_2226:
[----:B------:R-:W-:Y:S05]  /*19220*/  BRA `(.L_x_2228) ;  /* 0xffffffc000d07947 */ /* 0x000fea000383ffff */
.L_x_2094:
[----:B--2---:R2:W3:Y:S02]  /*19230*/  SYNCS.PHASECHK.TRANS64.TRYWAIT P0, [R5+URZ+0x16840], R4 ;  /* 0x01684004050075a7 */ /* 0x0044e4000800017f */
[----:B---3--:R-:W-:Y:S05]  /*19240*/  @!P0 NANOSLEEP.SYNCS 0x989680 ;  /* 0x009896800000895d */ /* 0x008fea0003900000 */
[----:B------:R-:W3:Y:S02]  /*19250*/  @!P0 SYNCS.PHASECHK.TRANS64 P0, [R5+URZ+0x16840], R4 ;  /* 0x01684004050085a7 */ /* 0x000ee4000800007f */
[----:B---3--:R-:W-:Y:S05]  /*19260*/  @!P0 BRA `(.L_x_2094) ;  /* 0xfffffffc00f08947 */ /* 0x008fea000383ffff */
[----:B------:R-:W-:Y:S05]  /*19270*/  BRA `(.L_x_2229) ;  /* 0xffffffc400207947 */ /* 0x000fea000383ffff */
.L_x_2097:
[----:B0-----:R0:W2:Y:S02]  /*19280*/  SYNCS.PHASECHK.TRANS64.TRYWAIT P0, [R27+URZ+0x16820], R4 ;  /* 0x016820041b0075a7 */ /* 0x0010a4000800017f */
[----:B--2---:R-:W-:Y:S05]  /*19290*/  @!P0 NANOSLEEP.SYNCS 0x989680 ;  /* 0x009896800000895d */ /* 0x004fea0003900000 */
[----:B------:R-:W2:Y:S02]  /*192a0*/  @!P0 SYNCS.PHASECHK.TRANS64 P0, [R27+URZ+0x16820], R4 ;  /* 0x016820041b0085a7 */ /* 0x000ea4000800007f */
[----:B--2---:R-:W-:Y:S05]  /*192b0*/  @!P0 BRA `(.L_x_2097) ;  /* 0xfffffffc00f08947 */ /* 0x004fea000383ffff */
[----:B------:R-:W-:Y:S05]  /*192c0*/  BRA `(.L_x_2230) ;  /* 0xffffffc400e07947 */ /* 0x000fea000383ffff */
.L_x_2105:
[----:B0-----:R0:W2:Y:S02]  /*192d0*/  SYNCS.PHASECHK.TRANS64.TRYWAIT P0, [R3+URZ+0x16840], R2 ;  /* 0x01684002030075a7 */ /* 0x0010a4000800017f */
[----:B--2---:R-:W-:Y:S05]  /*192e0*/  @!P0 NANOSLEEP.SYNCS 0x989680 ;  /* 0x009896800000895d */ /* 0x004fea0003900000 */
[----:B------:R-:W2:Y:S02]  /*192f0*/  @!P0 SYNCS.PHASECHK.TRANS64 P0, [R3+URZ+0x16840], R2 ;  /* 0x01684002030085a7 */ /* 0x000ea4000800007f */
[----:B--2---:R-:W-:Y:S05]  /*19300*/  @!P0 BRA `(.L_x_2105) ;  /* 0xfffffffc00f08947 */ /* 0x004fea000383ffff */
[----:B------:R-:W-:Y:S05]  /*19310*/  BRA `(.L_x_2231) ;  /* 0xffffffc800807947 */ /* 0x000fea000383ffff */
.L_x_2107:
[----:B0-----:R0:W2:Y:S02]  /*19320*/  SYNCS.PHASECHK.TRANS64.TRYWAIT P0, [R2+URZ+0x60], R5 ;  /* 0x00006005020075a7 */ /* 0x0010a4000800017f */
[----:B--2---:R-:W-:Y:S05]  /*19330*/  @!P0 NANOSLEEP.SYNCS 0x989680 ;  /* 0x009896800000895d */ /* 0x004fea0003900000 */
[----:B------:R-:W2:Y:S02]  /*19340*/  @!P0 SYNCS.PHASECHK.TRANS64 P0, [R2+URZ+0x60], R5 ;  /* 0x00006005020085a7 */ /* 0x000ea4000800007f */
[----:B--2---:R-:W-:Y:S05]  /*19350*/  @!P0 BRA `(.L_x_2107) ;  /* 0xfffffffc00f08947 */ /* 0x004fea000383ffff */
[----:B------:R-:W-:Y:S05]  /*19360*/  BRA `(.L_x_2232) ;  /* 0xffffffc800e47947 */ /* 0x000fea000383ffff */
.L_x_2112:
[----:B--2---:R2:W3:Y:S02]  /*19370*/  SYNCS.PHASECHK.TRANS64.TRYWAIT P0, [R3+URZ+0x16840], R2 ;  /* 0x01684002030075a7 */ /* 0x0044e4000800017f */
[----:B---3--:R-:W-:Y:S05]  /*19380*/  @!P0 NANOSLEEP.SYNCS 0x989680 ;  /* 0x009896800000895d */ /* 0x008fea0003900000 */
[----:B------:R-:W3:Y:S02]  /*19390*/  @!P0 SYNCS.PHASECHK.TRANS64 P0, [R3+URZ+0x16840], R2 ;  /* 0x01684002030085a7 */ /* 0x000ee4000800007f */
[----:B---3--:R-:W-:Y:S05]  /*193a0*/  @!P0 BRA `(.L_x_2112) ;  /* 0xfffffffc00f08947 */ /* 0x008fea000383ffff */
[----:B------:R-:W-:Y:S05]  /*193b0*/  BRA `(.L_x_2233) ;  /* 0xffffffcc00ec7947 */ /* 0x000fea000383ffff */
.L_x_2114:
[----:B0-----:R0:W2:Y:S02]  /*193c0*/  SYNCS.PHASECHK.TRANS64.TRYWAIT P1, [R3+URZ+0x60], R24 ;  /* 0x00006018030075a7 */ /* 0x0010a4000802017f */
[----:B--2---:R-:W-:Y:S05]  /*193d0*/  @!P1 NANOSLEEP.SYNCS 0x989680 ;  /* 0x009896800000995d */ /* 0x004fea0003900000 */
[----:B------:R-:W2:Y:S02]  /*193e0*/  @!P1 SYNCS.PHASECHK.TRANS64 P1, [R3+URZ+0x60], R24 ;  /* 0x00006018030095a7 */ /* 0x000ea4000802007f */
[----:B--2---:R-:W-:Y:S05]  /*193f0*/  @!P1 BRA `(.L_x_2114) ;  /* 0xfffffffc00f09947 */ /* 0x004fea000383ffff */
[----:B------:R-:W-:Y:S05]  /*19400*/  BRA `(.L_x_2234) ;  /* 0xffffffd000507947 */ /* 0x000fea000383ffff */
.L_x_2119:
[----:B--2---:R2:W3:Y:S02]  /*19410*/  SYNCS.PHASECHK.TRANS64.TRYWAIT P0, [R2+URZ+0x16840], R3 ;  /* 0x01684003020075a7 */ /* 0x0044e4000800017f */
[----:B---3--:R-:W-:Y:S05]  /*19420*/  @!P0 NANOSLEEP.SYNCS 0x989680 ;  /* 0x009896800000895d */ /* 0x008fea0003900000 */
[----:B------:R-:W3:Y:S02]  /*19430*/  @!P0 SYNCS.PHASECHK.TRANS64 P0, [R2+URZ+0x16840], R3 ;  /* 0x01684003020085a7 */ /* 0x000ee4000800007f */
[----:B---3--:R-:W-:Y:S05]  /*19440*/  @!P0 BRA `(.L_x_2119) ;  /* 0xfffffffc00f08947 */ /* 0x008fea000383ffff */
[----:B------:R-:W-:Y:S05]  /*19450*/  BRA `(.L_x_2235) ;  /* 0xffffffd4002c7947 */ /* 0x000fea000383ffff */
.L_x_2121:
[----:B0-----:R0:W2:Y:S02]  /*19460*/  SYNCS.PHASECHK.TRANS64.TRYWAIT P1, [R2+URZ+0x60], R11 ;  /* 0x0000600b020075a7 */ /* 0x0010a4000802017f */
[----:B--2---:R-:W-:Y:S05]  /*19470*/  @!P1 NANOSLEEP.SYNCS 0x989680 ;  /* 0x009896800000995d */ /* 0x004fea0003900000 */
[----:B------:R-:W2:Y:S02]  /*19480*/  @!P1 SYNCS.PHASECHK.TRANS64 P1, [R2+URZ+0x60], R11 ;  /* 0x0000600b020095a7 */ /* 0x000ea4000802007f */
[----:B--2---:R-:W-:Y:S05]  /*19490*/  @!P1 BRA `(.L_x_2121) ;  /* 0xfffffffc00f09947 */ /* 0x004fea000383ffff */
[----:B------:R-:W-:Y:S05]  /*194a0*/  BRA `(.L_x_2236) ;  /* 0xffffffd400947947 */ /* 0x000fea000383ffff */
.L_x_2128:
[----:B--2---:R2:W3:Y:S02]  /*194b0*/  SYNCS.PHASECHK.TRANS64.TRYWAIT P0, [R3+URZ+0x16860], R2 ;  /* 0x01686002030075a7 */ /* 0x0044e4000800017f */
[----:B---3--:R-:W-:Y:S05]  /*194c0*/  @!P0 NANOSLEEP.SYNCS 0x989680 ;  /* 0x009896800000895d */ /* 0x008fea0003900000 */
[----:B------:R-:W3:Y:S02]  /*194d0*/  @!P0 SYNCS.PHASECHK.TRANS64 P0, [R3+URZ+0x16860], R2 ;  /* 0x01686002030085a7 */ /* 0x000ee4000800007f */
[----:B---3--:R-:W-:Y:S05]  /*194e0*/  @!P0 BRA `(.L_x_2128) ;  /* 0xfffffffc00f08947 */ /* 0x008fea000383ffff */
[----:B------:R-:W-:Y:S05]  /*194f0*/  BRA `(.L_x_2237) ;  /* 0xffffffd800547947 */ /* 0x000fea000383ffff */
.L_x_2130:
[----:B------:R-:W-:Y:S01]  /*19500*/  BSSY B0, `(.L_x_2238) ;  /* 0x0000008000007945 */ /* 0x000fe20003800000 */
[----:B------:R-:W-:Y:S01]  /*19510*/  MOV R13, R16 ;  /* 0x00000010000d7202 */ /* 0x000fe20000000f00 */
[----:B------:R-:W-:Y:S02]  /*19520*/  IMAD.MOV.U32 R12, RZ, RZ, RZ ;  /* 0x000000ffff0c7224 */ /* 0x000fe400078e00ff */
[----:B------:R-:W-:Y:S02]  /*19530*/  IMAD.MOV.U32 R11, RZ, RZ, 0x1f ;  /* 0x0000001fff0b7424 */ /* 0x000fe400078e00ff */
[----:B------:R-:W-:-:S07]  /*19540*/  IMAD.MOV.U32 R15, RZ, RZ, -0x1 ;  /* 0xffffffffff0f7424 */ /* 0x000fce00078e00ff */
[----:B-1----:R-:W-:Y:S05]  /*19550*/  WARPSYNC.COLLECTIVE R15, `(.L_x_2239) ;  /* 0x000000000f087348 */ /* 0x002fea0003c00000 */
[----:B------:R0:W2:Y:S02]  /*19560*/  SHFL.IDX P6, R14, R13, R12, R11 ;  /* 0x0000000c0d0e7389 */ /* 0x0000a400000c000b */
[----:B012---:R-:W-:Y:S01]  /*19570*/  ENDCOLLECTIVE ;  /* 0x000000000000791b */ /* 0x007fe20003800000 */
.L_x_2239:
[----:B------:R-:W-:Y:S05]  /*19580*/  BSYNC B0 ;  /* 0x0000000000007941 */ /* 0x000fea0003800000 */
.L_x_2238:
        /* <DEDUP_REMOVED lines=8> */
.L_x_2240:
[----:B------:R-:W-:Y:S01]  /*19610*/  IMAD.MOV.U32 R5, RZ, RZ, R14 ;  /* 0x000000ffff057224 */ /* 0x000fe200078e000e */
[----:B------:R-:W-:Y:S06]  /*19620*/  BRA `(.L_x_2241) ;  /* 0xffffffd8009c7947 */ /* 0x000fec000383ffff */
.L_x_2133:
[----:B------:R-:W-:Y:S01]  /*19630*/  BSSY B0, `(.L_x_2242) ;  /* 0x0000008000007945 */ /* 0x000fe20003800000 */
[----:B-----5:R-:W-:Y:S01]  /*19640*/  IMAD.MOV.U32 R13, RZ, RZ, R2 ;  /* 0x000000ffff0d7224 */ /* 0x020fe200078e0002 */
[----:B------:R-:W-:Y:S01]  /*19650*/  MOV R11, RZ ;  /* 0x000000ff000b7202 */ /* 0x000fe20000000f00 */
[----:B------:R-:W-:Y:S02]  /*19660*/  IMAD.MOV.U32 R12, RZ, RZ, 0x1 ;  /* 0x00000001ff0c7424 */ /* 0x000fe400078e00ff */
[----:B------:R-:W-:-:S07]  /*19670*/  IMAD.MOV.U32 R15, RZ, RZ, -0x1 ;  /* 0xffffffffff0f7424 */ /* 0x000fce00078e00ff */
[----:B01234-:R-:W-:Y:S05]  /*19680*/  WARPSYNC.COLLECTIVE R15, `(.L_x_2243) ;  /* 0x000000000f087348 */ /* 0x01ffea0003c00000 */
[----:B------:R0:W0:Y:S02]  /*19690*/  SHFL.UP P6, R14, R13, R12, R11 ;  /* 0x0400000c0d0e7389 */ /* 0x00002400000c000b */
[----:B01234-:R-:W-:Y:S01]  /*196a0*/  ENDCOLLECTIVE ;  /* 0x000000000000791b */ /* 0x01ffe20003800000 */
.L_x_2243:
[----:B------:R-:W-:Y:S05]  /*196b0*/  BSYNC B0 ;  /* 0x0000000000007941 */ /* 0x000fea0003800000 */
.L_x_2242:
[----:B------:R-:W-:Y:S01]  /*196c0*/  ISETP.NE.AND P0, PT, R28, RZ, PT ;  /* 0x000000ff1c00720c */ /* 0x000fe20003f05270 */
        /* <DEDUP_REMOVED lines=9> */
.L_x_2244:
        /* <DEDUP_REMOVED lines=8> */
.L_x_2245:
        /* <DEDUP_REMOVED lines=8> */
.L_x_2246:
        /* <DEDUP_REMOVED lines=8> */
.L_x_2247:
        /* <DEDUP_REMOVED lines=8> */
.L_x_2248:
[----:B------:R-:W-:Y:S05]  /*19960*/  BRA `(.L_x_2249) ;  /* 0xffffffd800587947 */ /* 0x000fea000383ffff */
.L_x_2138:
        /* <DEDUP_REMOVED lines=8> */
.L_x_2251:
[----:B------:R-:W-:Y:S05]  /*199f0*/  BSYNC B0 ;  /* 0x0000000000007941 */ /* 0x000fea0003800000 */
.L_x_2250:
        /* <DEDUP_REMOVED lines=10> */
.L_x_2252:
        /* <DEDUP_REMOVED lines=8> */
.L_x_2253:
        /* <DEDUP_REMOVED lines=8> */
.L_x_2254:
        /* <DEDUP_REMOVED lines=8> */
.L_x_2255:
        /* <DEDUP_REMOVED lines=8> */
.L_x_2256:
[----:B------:R-:W-:Y:S05]  /*19ca0*/  BRA `(.L_x_2257) ;  /* 0xffffffd800347947 */ /* 0x000fea000383ffff */
.L_x_2140:
[----:B------:R-:W-:Y:S01]  /*19cb0*/  BSSY B0, `(.L_x_2258) ;  /* 0x0000006000007945 */ /* 0x000fe20003800000 */
[----:B------:R-:W-:Y:S02]  /*19cc0*/  PLOP3.LUT P6, PT, P6, PT, PT, 0x8, 0x0 ;  /* 0x000000000000781c */ /* 0x000fe400037ce170 */
[----:B------:R-:W-:-:S11]  /*19cd0*/  MOV R15, 0xffffffff ;  /* 0xffffffff000f7802 */ /* 0x000fd60000000f00 */
[----:B01----:R-:W-:Y:S05]  /*19ce0*/  WARPSYNC.COLLECTIVE R15, `(.L_x_2259) ;  /* 0x000000000f087348 */ /* 0x003fea0003c00000 */
[----:B------:R-:W-:Y:S01]  /*19cf0*/  VOTE.ANY R14, PT, P6 ;  /* 0x00000000000e7806 */ /* 0x000fe200030e0100 */
[----:B01----:R-:W-:Y:S06]  /*19d00*/  ENDCOLLECTIVE ;  /* 0x000000000000791b */ /* 0x003fec0003800000 */
.L_x_2259:
[----:B------:R-:W-:Y:S05]  /*19d10*/  BSYNC B0 ;  /* 0x0000000000007941 */ /* 0x000fea0003800000 */
.L_x_2258:
        /* <DEDUP_REMOVED lines=9> */
.L_x_2260:
[----:B------:R-:W-:Y:S01]  /*19db0*/  IMAD.MOV.U32 R17, RZ, RZ, R14 ;  /* 0x000000ffff117224 */ /* 0x000fe200078e000e */
[----:B------:R-:W-:Y:S06]  /*19dc0*/  BRA `(.L_x_2261) ;  /* 0xffffffd800247947 */ /* 0x000fec000383ffff */
.L_x_2142:
[----:B------:R-:W-:Y:S01]  /*19dd0*/  BSSY B0, `(.L_x_2262) ;  /* 0x0000007000007945 */ /* 0x000fe20003800000 */
[----:B------:R-:W-:Y:S01]  /*19de0*/  IMAD.MOV.U32 R13, RZ, RZ, R3 ;  /* 0x000000ffff0d7224 */ /* 0x000fe200078e0003 */
[----:B------:R-:W-:Y:S01]  /*19df0*/  MOV R11, 0x1f ;  /* 0x0000001f000b7802 */ /* 0x000fe20000000f00 */
[----:B------:R-:W-:-:S07]  /*19e00*/  IMAD.MOV.U32 R15, RZ, RZ, -0x1 ;  /* 0xffffffffff0f7424 */ /* 0x000fce00078e00ff */
[----:B0123--:R-:W-:Y:S05]  /*19e10*/  WARPSYNC.COLLECTIVE R15, `(.L_x_2263) ;  /* 0x000000000f087348 */ /* 0x00ffea0003c00000 */
[----:B------:R4:W0:Y:S02]  /*19e20*/  SHFL.IDX P6, R14, R13, R12, R11 ;  /* 0x0000000c0d0e7389 */ /* 0x00082400000c000b */
[----:B01234-:R-:W-:Y:S01]  /*19e30*/  ENDCOLLECTIVE ;  /* 0x000000000000791b */ /* 0x01ffe20003800000 */
.L_x_2263:
[----:B------:R-:W-:Y:S05]  /*19e40*/  BSYNC B0 ;  /* 0x0000000000007941 */ /* 0x000fea0003800000 */
.L_x_2262:
[----:B------:R-:W-:Y:S05]  /*19e50*/  BRA `(.L_x_2141) ;  /* 0xffffffd8001c7947 */ /* 0x000fea000383ffff */
.L_x_2146:
[----:B0-----:R0:W2:Y:S02]  /*19e60*/  SYNCS.PHASECHK.TRANS64.TRYWAIT P0, [R9+URZ+0x16820], R0 ;  /* 0x01682000090075a7 */ /* 0x0010a4000800017f */
[----:B--2---:R-:W-:Y:S05]  /*19e70*/  @!P0 NANOSLEEP.SYNCS 0x989680 ;  /* 0x009896800000895d */ /* 0x004fea0003900000 */
[----:B------:R-:W2:Y:S02]  /*19e80*/  @!P0 SYNCS.PHASECHK.TRANS64 P0, [R9+URZ+0x16820], R0 ;  /* 0x01682000090085a7 */ /* 0x000ea4000800007f */
[----:B--2---:R-:W-:Y:S05]  /*19e90*/  @!P0 BRA `(.L_x_2146) ;  /* 0xfffffffc00f08947 */ /* 0x004fea000383ffff */
[----:B------:R-:W-:Y:S05]  /*19ea0*/  BRA `(.L_x_2264) ;  /* 0xffffffdc00887947 */ /* 0x000fea000383ffff */
.L_x_2147:
        /* <DEDUP_REMOVED lines=11> */
.L_x_2266:
[----:B------:R-:W-:Y:S05]  /*19f60*/  BSYNC B0 ;  /* 0x0000000000007941 */ /* 0x000fea0003800000 */
.L_x_2265:
[----:B------:R-:W-:Y:S05]  /*19f70*/  BRA `(.L_x_2267) ;  /* 0xffffffdc00707947 */ /* 0x000fea000383ffff */
.L_x_2148:
[----:B------:R-:W-:Y:S01]  /*19f80*/  BSSY B0, `(.L_x_2268) ;  /* 0x0000006000007945 */ /* 0x000fe20003800000 */
[----:B------:R-:W-:-:S07]  /*19f90*/  IMAD.MOV.U32 R15, RZ, RZ, -0x1 ;  /* 0xffffffffff0f7424 */ /* 0x000fce00078e00ff */
[----:B01----:R-:W-:Y:S05]  /*19fa0*/  WARPSYNC.COLLECTIVE R15, `(.L_x_2269) ;  /* 0x000000000f0c7348 */ /* 0x003fea0003c00000 */
[----:B------:R-:W-:Y:S02]  /*19fb0*/  ELECT P6, UR62, PT ;  /* 0x00000000003e782f */ /* 0x000fe400038c0000 */
[----:B------:R-:W-:Y:S01]  /*19fc0*/  MOV R14, UR62 ;  /* 0x0000003e000e7c02 */ /* 0x000fe20008000f00 */
[----:B01----:R-:W-:Y:S10]  /*19fd0*/  ENDCOLLECTIVE ;  /* 0x000000000000791b */ /* 0x003ff40003800000 */
.L_x_2269:
[----:B------:R-:W-:Y:S05]  /*19fe0*/  BSYNC B0 ;  /* 0x0000000000007941 */ /* 0x000fea0003800000 */
.L_x_2268:
[----:B------:R-:W-:Y:S05]  /*19ff0*/  BRA `(.L_x_2270) ;  /* 0xffffffdc00647947 */ /* 0x000fea000383ffff */
.L_x_2150:
[----:B0-----:R0:W2:Y:S02]  /*1a000*/  SYNCS.PHASECHK.TRANS64.TRYWAIT P0, [R7+URZ], R2 ;  /* 0x00000002070075a7 */ /* 0x0010a4000800017f */
[----:B--2---:R-:W-:Y:S05]  /*1a010*/  @!P0 NANOSLEEP.SYNCS 0x989680 ;  /* 0x009896800000895d */ /* 0x004fea0003900000 */
[----:B------:R-:W2:Y:S02]  /*1a020*/  @!P0 SYNCS.PHASECHK.TRANS64 P0, [R7+URZ], R2 ;  /* 0x00000002070085a7 */ /* 0x000ea4000800007f */
[----:B--2---:R-:W-:Y:S05]  /*1a030*/  @!P0 BRA `(.L_x_2150) ;  /* 0xfffffffc00f08947 */ /* 0x004fea000383ffff */
[----:B------:R-:W-:Y:S05]  /*1a040*/  BRA `(.L_x_2271) ;  /* 0xffffffdc00987947 */ /* 0x000fea000383ffff */
.L_x_2151:
[----:B--2---:R2:W3:Y:S02]  /*1a050*/  SYNCS.PHASECHK.TRANS64.TRYWAIT P0, [R3+URZ], R0 ;  /* 0x00000000030075a7 */ /* 0x0044e4000800017f */
[----:B---3--:R-:W-:Y:S05]  /*1a060*/  @!P0 NANOSLEEP.SYNCS 0x989680 ;  /* 0x009896800000895d */ /* 0x008fea0003900000 */
[----:B------:R-:W3:Y:S02]  /*1a070*/  @!P0 SYNCS.PHASECHK.TRANS64 P0, [R3+URZ], R0 ;  /* 0x00000000030085a7 */ /* 0x000ee4000800007f */
[----:B---3--:R-:W-:Y:S05]  /*1a080*/  @!P0 BRA `(.L_x_2151) ;  /* 0xfffffffc00f08947 */ /* 0x008fea000383ffff */
[----:B------:R-:W-:Y:S05]  /*1a090*/  BRA `(.L_x_2272) ;  /* 0xffffffdc008c7947 */ /* 0x000fea000383ffff */
.L_x_2153:
[----:B--2---:R2:W3:Y:S02]  /*1a0a0*/  SYNCS.PHASECHK.TRANS64.TRYWAIT P0, [R5+URZ], R2 ;  /* 0x00000002050075a7 */ /* 0x0044e4000800017f */
[----:B---3--:R-:W-:Y:S05]  /*1a0b0*/  @!P0 NANOSLEEP.SYNCS 0x989680 ;  /* 0x009896800000895d */ /* 0x008fea0003900000 */
[----:B------:R-:W3:Y:S02]  /*1a0c0*/  @!P0 SYNCS.PHASECHK.TRANS64 P0, [R5+URZ], R2 ;  /* 0x00000002050085a7 */ /* 0x000ee4000800007f */
[----:B---3--:R-:W-:Y:S05]  /*1a0d0*/  @!P0 BRA `(.L_x_2153) ;  /* 0xfffffffc00f08947 */ /* 0x008fea000383ffff */
[----:B------:R-:W-:Y:S05]  /*1a0e0*/  BRA `(.L_x_2273) ;  /* 0xffffffdc00907947 */ /* 0x000fea000383ffff */
.L_x_2274:
        /* <DEDUP_REMOVED lines=9> */
.L_x_2283:


//--------------------- .nv.global.init           --------------------------
	.section	.nv.global.init,"aw",@progbits
.nv.global.init:
	.type		$str$20,@object
	.size		$str$20,($str$21 - $str$20)
$str$20:
        /*0000*/ 	.byte	0x28, 0x61, 0x64, 0x64, 0x72, 0x65, 0x73, 0x73, 0x20, 0x26, 0x20, 0x6d, 0x61, 0x73, 0x6b, 0x29
        /*0010*/ 	.byte	0x20, 0x3d, 0x3d, 0x20, 0x30, 0x00
	.type		$str$21,@object
	.size		$str$21,(__unnamed_5 - $str$21)
$str$21:
        /*0016*/ 	.byte	0x2f, 0x74, 0x6d, 0x70, 0x2f, 0x6f, 0x73, 0x73, 0x5f, 0x6b, 0x65, 0x72, 0x6e, 0x65, 0x6c, 0x73
        /*0026*/ 	.byte	0x5f, 0x73, 0x72, 0x63, 0x2f, 0x66, 0x6c, 0x61, 0x73, 0x68, 0x5f, 0x61, 0x74, 0x74, 0x65, 0x6e
        /*0036*/ 	.byte	0x74, 0x69, 0x6f, 0x6e, 0x2f, 0x63, 0x73, 0x72, 0x63, 0x2f, 0x63, 0x75, 0x74, 0x6c, 0x61, 0x73
        /*0046*/ 	.byte	0x73, 0x2f, 0x69, 0x6e, 0x63, 0x6c, 0x75, 0x64, 0x65, 0x2f, 0x63, 0x75, 0x74, 0x65, 0x2f, 0x70
        /*0056*/ 	.byte	0x6f, 0x69, 0x6e, 0x74, 0x65, 0x72, 0x5f, 0x66, 0x6c, 0x61, 0x67, 0x67, 0x65, 0x64, 0x2e, 0x68
        /*0066*/ 	.byte	0x70, 0x70, 0x00
	.type		__unnamed_5,@object
	.size		__unnamed_5,(__unnamed_9 - __unnamed_5)
__unnamed_5:
        /* <DEDUP_REMOVED lines=23> */
        /*01d9*/ 	.byte	0x3a, 0x43, 0x3c, 0x30, 0x3e, 0x3e, 0x3e, 0x3e, 0x3e, 0x20, 0x26, 0x5d, 0x00
	.type		__unnamed_9,@object
	.size		__unnamed_9,(__unnamed_4 - __unnamed_9)
__unnamed_9:
        /* <DEDUP_REMOVED lines=24> */
        /*0366*/ 	.byte	0x00
	.type		__unnamed_4,@object
	.size		__unnamed_4,(__unnamed_3 - __unnamed_4)
__unnamed_4:
        /* <DEDUP_REMOVED lines=25> */
	.type		__unnamed_3,@object
	.size		__unnamed_3,(__unnamed_2 - __unnamed_3)
__unnamed_3:
        /* <DEDUP_REMOVED lines=28> */
        /*06a8*/ 	.byte	0x32, 0x3e, 0x3e, 0x3e, 0x3e, 0x3e, 0x5d, 0x00
	.type		__unnamed_2,@object
	.size		__unnamed_2,(__unnamed_7 - __unnamed_2)
__unnamed_2:
        /* <DEDUP_REMOVED lines=29> */
	.type		__unnamed_7,@object
	.size		__unnamed_7,(__unnamed_8 - __unnamed_7)
__unnamed_7:
        /* <DEDUP_REMOVED lines=28> */
        /*0a38*/ 	.byte	0x38, 0x38, 0x3e, 0x3e, 0x3e, 0x3e, 0x3e, 0x5d, 0x00
	.type		__unnamed_8,@object
	.size		__unnamed_8,(__unnamed_1 - __unnamed_8)
__unnamed_8:
        /* <DEDUP_REMOVED lines=29> */
	.type		__unnamed_1,@object
	.size		__unnamed_1,(__unnamed_6 - __unnamed_1)
__unnamed_1:
        /* <DEDUP_REMOVED lines=28> */
        /*0dca*/ 	.byte	0x32, 0x3e, 0x3e, 0x3e, 0x3e, 0x3e, 0x20, 0x26, 0x5d, 0x00
	.type		__unnamed_6,@object
	.size		__unnamed_6,(.L_5 - __unnamed_6)
__unnamed_6:
        /* <DEDUP_REMOVED lines=28> */
        /*0f94*/ 	.byte	0x38, 0x38, 0x3e, 0x3e, 0x3e, 0x3e, 0x3e, 0x20, 0x26, 0x5d, 0x00
.L_5:


//--------------------- .nv.shared._ZN7cutlass13device_kernelIN5flash11enable_sm90INS1_16FlashAttnFwdSm90INS1_25CollectiveMainloopFwdSm90ILi2EN4cute5tupleIJNS5_1CILi1EEES8_S8_EEENS6_IJNS7_ILi192EEESA_NS7_ILi64EEEEEELi64ENS_6half_tEfNS_4arch4Sm90ELb0ELb0ELb1ELb0ELb0ELb0ELb0ELb0ELb1ELb0ELb0ELb0EEENS1_21CollectiveEpilogueFwdINS6_IJSA_SB_SA_EEES9_SD_SF_Li384ELb0ELb0ELb0ELb0EEENS1_29StaticPersistentTileSchedulerILb0EEEEEEEEEvNT_6ParamsE --------------------------
	.section	.nv.shared._ZN7cutlass13device_kernelIN5flash11enable_sm90INS1_16FlashAttnFwdSm90INS1_25CollectiveMainloopFwdSm90ILi2EN4cute5tupleIJNS5_1CILi1EEES8_S8_EEENS6_IJNS7_ILi192EEESA_NS7_ILi64EEEEEELi64ENS_6half_tEfNS_4arch4Sm90ELb0ELb0ELb1ELb0ELb0ELb0ELb0ELb0ELb1ELb0ELb0ELb0EEENS1_21CollectiveEpilogueFwdINS6_IJSA_SB_SA_EEES9_SD_SF_Li384ELb0ELb0ELb0ELb0EEENS1_29StaticPersistentTileSchedulerILb0EEEEEEEEEvNT_6ParamsE,"aw",@nobits
	.sectionflags	@""
	.align	16
	.zero		1024


//--------------------- .nv.shared.reserved.0     --------------------------
	.section	.nv.shared.reserved.0,"aw",@nobits
	.weak		__nv_reservedSMEM_offset_0_alias
	.size		__nv_reservedSMEM_offset_0_alias, 0, 0
	.other		__nv_reservedSMEM_offset_0_alias,@"STO_CUDA_RESERVED_SHARED STV_DEFAULT"
__nv_reservedSMEM_offset_0_alias:
	.zero		0


//--------------------- .nv.global                --------------------------
	.section	.nv.global,"aw",@nobits
.nv.global:
	.type		_ZN73_INTERNAL_e271c5b2_37_flash_fwd_hdim64_fp16_softcap_sm90_cu_49158569_34564cute1_E,@object
	.size		_ZN73_INTERNAL_e271c5b2_37_flash_fwd_hdim64_fp16_softcap_sm90_cu_49158569_34564cute1_E,(_ZN73_INTERNAL_e271c5b2_37_flash_fwd_hdim64_fp16_softcap_sm90_cu_49158569_34564cuda3std3__45__cpo6cbeginE - _ZN73_INTERNAL_e271c5b2_37_flash_fwd_hdim64_fp16_softcap_sm90_cu_49158569_34564cute1_E)
_ZN73_INTERNAL_e271c5b2_37_flash_fwd_hdim64_fp16_softcap_sm90_cu_49158569_34564cute1_E:
	.zero		1
	.type		_ZN73_INTERNAL_e271c5b2_37_flash_fwd_hdim64_fp16_softcap_sm90_cu_49158569_34564cuda3std3__45__cpo6cbeginE,@object
	.size		_ZN73_INTERNAL_e271c5b2_37_flash_fwd_hdim64_fp16_softcap_sm90_cu_49158569_34564cuda3std3__45__cpo6cbeginE,(_ZN73_INTERNAL_e271c5b2_37_flash_fwd_hdim64_fp16_softcap_sm90_cu_49158569_34564cuda3std3__48in_placeE - _ZN73_INTERNAL_e271c5b2_37_flash_fwd_hdim64_fp16_softcap_sm90_cu_49158569_34564cuda3std3__45__cpo6cbeginE)
_ZN73_INTERNAL_e271c5b2_37_flash_fwd_hdim64_fp16_softcap_sm90_cu_49158569_34564cuda3std3__45__cpo6cbeginE:
	.zero		1
	.type		_ZN73_INTERNAL_e271c5b2_37_flash_fwd_hdim64_fp16_softcap_sm90_cu_49158569_34564cuda3std3__48in_placeE,@object
	.size		_ZN73_INTERNAL_e271c5b2_37_flash_fwd_hdim64_fp16_softcap_sm90_cu_49158569_34564cuda3std3__48in_placeE,(_ZN73_INTERNAL_e271c5b2_37_flash_fwd_hdim64_fp16_softcap_sm90_cu_49158569_34564cuda3std6ranges3__45__cpo9iter_moveE - _ZN73_INTERNAL_e271c5b2_37_flash_fwd_hdim64_fp16_softcap_sm90_cu_49158569_34564cuda3std3__48in_placeE)
_ZN73_INTERNAL_e271c5b2_37_flash_fwd_hdim64_fp16_softcap_sm90_cu_49158569_34564cuda3std3__48in_placeE:
	.zero		1
	.type		_ZN73_INTERNAL_e271c5b2_37_flash_fwd_hdim64_fp16_softcap_sm90_cu_49158569_34564cuda3std6ranges3__45__cpo9iter_moveE,@object
	.size		_ZN73_INTERNAL_e271c5b2_37_flash_fwd_hdim64_fp16_softcap_sm90_cu_49158569_34564cuda3std6ranges3__45__cpo9iter_moveE,(_ZN73_INTERNAL_e271c5b2_37_flash_fwd_hdim64_fp16_softcap_sm90_cu_49158569_34564cuda3std3__45__cpo5beginE - _ZN73_INTERNAL_e271c5b2_37_flash_fwd_hdim64_fp16_softcap_sm90_cu_49158569_34564cuda3std6ranges3__45__cpo9iter_moveE)
_ZN73_INTERNAL_e271c5b2_37_flash_fwd_hdim64_fp16_softcap_sm90_cu_49158569_34564cuda3std6ranges3__45__cpo9iter_moveE:
	.zero		1
	.type		_ZN73_INTERNAL_e271c5b2_37_flash_fwd_hdim64_fp16_softcap_sm90_cu_49158569_34564cuda3std3__45__cpo5beginE,@object
	.size		_ZN73_INTERNAL_e271c5b2_37_flash_fwd_hdim64_fp16_softcap_sm90_cu_49158569_34564cuda3std3__45__cpo5beginE,(_ZN73_INTERNAL_e271c5b2_37_flash_fwd_hdim64_fp16_softcap_sm90_cu_49158569_34564cuda3std3__475_GLOBAL__N__e271c5b2_37_flash_fwd_hdim64_fp16_softcap_sm90_cu_49158569_34566ignoreE - _ZN73_INTERNAL_e271c5b2_37_flash_fwd_hdim64_fp16_softcap_sm90_cu_49158569_34564cuda3std3__45__cpo5beginE)
_ZN73_INTERNAL_e271c5b2_37_flash_fwd_hdim64_fp16_softcap_sm90_cu_49158569_34564cuda3std3__45__cpo5beginE:
	.zero		1
	.type		_ZN73_INTERNAL_e271c5b2_37_flash_fwd_hdim64_fp16_softcap_sm90_cu_49158569_34564cuda3std3__475_GLOBAL__N__e271c5b2_37_flash_fwd_hdim64_fp16_softcap_sm90_cu_49158569_34566ignoreE,@object
	.size		_ZN73_INTERNAL_e271c5b2_37_flash_fwd_hdim64_fp16_softcap_sm90_cu_49158569_34564cuda3std3__475_GLOBAL__N__e271c5b2_37_flash_fwd_hdim64_fp16_softcap_sm90_cu_49158569_34566ignoreE,(_ZN73_INTERNAL_e271c5b2_37_flash_fwd_hdim64_fp16_softcap_sm90_cu_49158569_34564cute7productE - _ZN73_INTERNAL_e271c5b2_37_flash_fwd_hdim64_fp16_softcap_sm90_cu_49158569_34564cuda3std3__475_GLOBAL__N__e271c5b2_37_flash_fwd_hdim64_fp16_softcap_sm90_cu_49158569_34566ignoreE)
_ZN73_INTERNAL_e271c5b2_37_flash_fwd_hdim64_fp16_softcap_sm90_cu_49158569_34564cuda3std3__475_GLOBAL__N__e271c5b2_37_flash_fwd_hdim64_fp16_softcap_sm90_cu_49158569_34566ignoreE:
	.zero		1
	.type		_ZN73_INTERNAL_e271c5b2_37_flash_fwd_hdim64_fp16_softcap_sm90_cu_49158569_34564cute7productE,@object
	.size		_ZN73_INTERNAL_e271c5b2_37_flash_fwd_hdim64_fp16_softcap_sm90_cu_49158569_34564cute7productE,(_ZN73_INTERNAL_e271c5b2_37_flash_fwd_hdim64_fp16_softcap_sm90_cu_49158569_34564cuda3std3__45__cpo3endE - _ZN73_INTERNAL_e271c5b2_37_flash_fwd_hdim64_fp16_softcap_sm90_cu_49158569_34564cute7productE)
_ZN73_INTERNAL_e271c5b2_37_flash_fwd_hdim64_fp16_softcap_sm90_cu_49158569_34564cute7productE:
	.zero		1
	.type		_ZN73_INTERNAL_e271c5b2_37_flash_fwd_hdim64_fp16_softcap_sm90_cu_49158569_34564cuda3std3__45__cpo3endE,@object
	.size		_ZN73_INTERNAL_e271c5b2_37_flash_fwd_hdim64_fp16_softcap_sm90_cu_49158569_34564cuda3std3__45__cpo3endE,(_ZN73_INTERNAL_e271c5b2_37_flash_fwd_hdim64_fp16_softcap_sm90_cu_49158569_34564cuda3std3__419piecewise_constructE - _ZN73_INTERNAL_e271c5b2_37_flash_fwd_hdim64_fp16_softcap_sm90_cu_49158569_34564cuda3std3__45__cpo3endE)
_ZN73_INTERNAL_e271c5b2_37_flash_fwd_hdim64_fp16_softcap_sm90_cu_49158569_34564cuda3std3__45__cpo3endE:
	.zero		1
	.type		_ZN73_INTERNAL_e271c5b2_37_flash_fwd_hdim64_fp16_softcap_sm90_cu_49158569_34564cuda3std3__419piecewise_constructE,@object
	.size		_ZN73_INTERNAL_e271c5b2_37_flash_fwd_hdim64_fp16_softcap_sm90_cu_49158569_34564cuda3std3__419piecewise_constructE,(_ZN73_INTERNAL_e271c5b2_37_flash_fwd_hdim64_fp16_softcap_sm90_cu_49158569_34564cuda3std3__45__cpo4cendE - _ZN73_INTERNAL_e271c5b2_37_flash_fwd_hdim64_fp16_softcap_sm90_cu_49158569_34564cuda3std3__419piecewise_constructE)
_ZN73_INTERNAL_e271c5b2_37_flash_fwd_hdim64_fp16_softcap_sm90_cu_49158569_34564cuda3std3__419piecewise_constructE:
	.zero		1
	.type		_ZN73_INTERNAL_e271c5b2_37_flash_fwd_hdim64_fp16_softcap_sm90_cu_49158569_34564cuda3std3__45__cpo4cendE,@object
	.size		_ZN73_INTERNAL_e271c5b2_37_flash_fwd_hdim64_fp16_softcap_sm90_cu_49158569_34564cuda3std3__45__cpo4cendE,(_ZN73_INTERNAL_e271c5b2_37_flash_fwd_hdim64_fp16_softcap_sm90_cu_49158569_34564cuda3std6ranges3__45__cpo4swapE - _ZN73_INTERNAL_e271c5b2_37_flash_fwd_hdim64_fp16_softcap_sm90_cu_49158569_34564cuda3std3__45__cpo4cendE)
_ZN73_INTERNAL_e271c5b2_37_flash_fwd_hdim64_fp16_softcap_sm90_cu_49158569_34564cuda3std3__45__cpo4cendE:
	.zero		1
	.type		_ZN73_INTERNAL_e271c5b2_37_flash_fwd_hdim64_fp16_softcap_sm90_cu_49158569_34564cuda3std6ranges3__45__cpo4swapE,@object
	.size		_ZN73_INTERNAL_e271c5b2_37_flash_fwd_hdim64_fp16_softcap_sm90_cu_49158569_34564cuda3std6ranges3__45__cpo4swapE,(.L_16 - _ZN73_INTERNAL_e271c5b2_37_flash_fwd_hdim64_fp16_softcap_sm90_cu_49158569_34564cuda3std6ranges3__45__cpo4swapE)
_ZN73_INTERNAL_e271c5b2_37_flash_fwd_hdim64_fp16_softcap_sm90_cu_49158569_34564cuda3std6ranges3__45__cpo4swapE:
	.zero		1
.L_16:


//--------------------- .nv.shared._ZN7cutlass13device_kernelIN5flash11enable_sm90INS1_16FlashAttnFwdSm90INS1_25CollectiveMainloopFwdSm90ILi2EN4cute5tupleIJNS5_1CILi1EEES8_S8_EEENS6_IJNS7_ILi192EEESA_NS7_ILi64EEEEEELi64ENS_6half_tEfNS_4arch4Sm90ELb0ELb0ELb1ELb1ELb0ELb0ELb0ELb0ELb1ELb0ELb0ELb0EEENS1_21CollectiveEpilogueFwdINS6_IJSA_SB_SA_EEES9_SD_SF_Li384ELb1ELb0ELb0ELb0EEENS1_36VarlenDynamicPersistentTileSchedulerILi192ELi192ELi384ELi32ELb0ELb0ELb1ELb0ELb1ELb1EEEEEEEEEvNT_6ParamsE --------------------------
	.section	.nv.shared._ZN7cutlass13device_kernelIN5flash11enable_sm90INS1_16FlashAttnFwdSm90INS1_25CollectiveMainloopFwdSm90ILi2EN4cute5tupleIJNS5_1CILi1EEES8_S8_EEENS6_IJNS7_ILi192EEESA_NS7_ILi64EEEEEELi64ENS_6half_tEfNS_4arch4Sm90ELb0ELb0ELb1ELb1ELb0ELb0ELb0ELb0ELb1ELb0ELb0ELb0EEENS1_21CollectiveEpilogueFwdINS6_IJSA_SB_SA_EEES9_SD_SF_Li384ELb1ELb0ELb0ELb0EEENS1_36VarlenDynamicPersistentTileSchedulerILi192ELi192ELi384ELi32ELb0ELb0ELb1ELb0ELb1ELb1EEEEEEEEEvNT_6ParamsE,"aw",@nobits
	.sectionflags	@""
	.align	16
	.zero		1024


//--------------------- .nv.shared._ZN7cutlass13device_kernelIN5flash11enable_sm90INS1_16FlashAttnFwdSm90INS1_25CollectiveMainloopFwdSm90ILi2EN4cute5tupleIJNS5_1CILi1EEES8_S8_EEENS6_IJNS7_ILi192EEESA_NS7_ILi64EEEEEELi64ENS_6half_tEfNS_4arch4Sm90ELb0ELb0ELb1ELb1ELb0ELb1ELb0ELb0ELb1ELb0ELb0ELb0EEENS1_21CollectiveEpilogueFwdINS6_IJSA_SB_SA_EEES9_SD_SF_Li384ELb1ELb0ELb0ELb0EEENS1_36VarlenDynamicPersistentTileSchedulerILi192ELi192ELi384ELi32ELb0ELb0ELb1ELb0ELb1ELb1EEEEEEEEEvNT_6ParamsE --------------------------
	.section	.nv.shared._ZN7cutlass13device_kernelIN5flash11enable_sm90INS1_16FlashAttnFwdSm90INS1_25CollectiveMainloopFwdSm90ILi2EN4cute5tupleIJNS5_1CILi1EEES8_S8_EEENS6_IJNS7_ILi192EEESA_NS7_ILi64EEEEEELi64ENS_6half_tEfNS_4arch4Sm90ELb0ELb0ELb1ELb1ELb0ELb1ELb0ELb0ELb1ELb0ELb0ELb0EEENS1_21CollectiveEpilogueFwdINS6_IJSA_SB_SA_EEES9_SD_SF_Li384ELb1ELb0ELb0ELb0EEENS1_36VarlenDynamicPersistentTileSchedulerILi192ELi192ELi384ELi32ELb0ELb0ELb1ELb0ELb1ELb1EEEEEEEEEvNT_6ParamsE,"aw",@nobits
	.sectionflags	@""
	.align	16
	.zero		1024


//--------------------- .nv.shared._ZN7cutlass13device_kernelIN5flash11enable_sm90INS1_16FlashAttnFwdSm90INS1_25CollectiveMainloopFwdSm90ILi2EN4cute5tupleIJNS5_1CILi1EEES8_S8_EEENS6_IJNS7_ILi192EEENS7_ILi128EEENS7_ILi64EEEEEELi64ENS_6half_tEfNS_4arch4Sm90ELb0ELb1ELb1ELb0ELb0ELb0ELb0ELb1ELb1ELb0ELb0ELb0EEENS1_21CollectiveEpilogueFwdINS6_IJSA_SC_SB_EEES9_SE_SG_Li384ELb0ELb0ELb0ELb0EEENS1_30DynamicPersistentTileSchedulerILi384ELi32ELb0ELb0ELb1EEEEEEEEEvNT_6ParamsE --------------------------
	.section	.nv.shared._ZN7cutlass13device_kernelIN5flash11enable_sm90INS1_16FlashAttnFwdSm90INS1_25CollectiveMainloopFwdSm90ILi2EN4cute5tupleIJNS5_1CILi1EEES8_S8_EEENS6_IJNS7_ILi192EEENS7_ILi128EEENS7_ILi64EEEEEELi64ENS_6half_tEfNS_4arch4Sm90ELb0ELb1ELb1ELb0ELb0ELb0ELb0ELb1ELb1ELb0ELb0ELb0EEENS1_21CollectiveEpilogueFwdINS6_IJSA_SC_SB_EEES9_SE_SG_Li384ELb0ELb0ELb0ELb0EEENS1_30DynamicPersistentTileSchedulerILi384ELi32ELb0ELb0ELb1EEEEEEEEEvNT_6ParamsE,"aw",@nobits
	.sectionflags	@""
	.align	16
	.zero		1024


//--------------------- .nv.shared._ZN7cutlass13device_kernelIN5flash11enable_sm90INS1_16FlashAttnFwdSm90INS1_25CollectiveMainloopFwdSm90ILi2EN4cute5tupleIJNS5_1CILi1EEES8_S8_EEENS6_IJNS7_ILi192EEENS7_ILi128EEENS7_ILi64EEEEEELi64ENS_6half_tEfNS_4arch4Sm90ELb0ELb1ELb1ELb1ELb0ELb0ELb0ELb1ELb1ELb0ELb0ELb0EEENS1_21CollectiveEpilogueFwdINS6_IJSA_SC_SB_EEES9_SE_SG_Li384ELb1ELb0ELb0ELb0EEENS1_36VarlenDynamicPersistentTileSchedulerILi192ELi128ELi384ELi32ELb0ELb0ELb1ELb1ELb0ELb1EEEEEEEEEvNT_6ParamsE --------------------------
	.section	.nv.shared._ZN7cutlass13device_kernelIN5flash11enable_sm90INS1_16FlashAttnFwdSm90INS1_25CollectiveMainloopFwdSm90ILi2EN4cute5tupleIJNS5_1CILi1EEES8_S8_EEENS6_IJNS7_ILi192EEENS7_ILi128EEENS7_ILi64EEEEEELi64ENS_6half_tEfNS_4arch4Sm90ELb0ELb1ELb1ELb1ELb0ELb0ELb0ELb1ELb1ELb0ELb0ELb0EEENS1_21CollectiveEpilogueFwdINS6_IJSA_SC_SB_EEES9_SE_SG_Li384ELb1ELb0ELb0ELb0EEENS1_36VarlenDynamicPersistentTileSchedulerILi192ELi128ELi384ELi32ELb0ELb0ELb1ELb1ELb0ELb1EEEEEEEEEvNT_6ParamsE,"aw",@nobits
	.sectionflags	@""
	.align	16
	.zero		1024


//--------------------- .nv.shared._ZN7cutlass13device_kernelIN5flash11enable_sm90INS1_16FlashAttnFwdSm90INS1_25CollectiveMainloopFwdSm90ILi2EN4cute5tupleIJNS5_1CILi1EEES8_S8_EEENS6_IJNS7_ILi192EEENS7_ILi128EEENS7_ILi64EEEEEELi64ENS_6half_tEfNS_4arch4Sm90ELb0ELb1ELb1ELb1ELb0ELb1ELb0ELb1ELb1ELb0ELb0ELb0EEENS1_21CollectiveEpilogueFwdINS6_IJSA_SC_SB_EEES9_SE_SG_Li384ELb1ELb0ELb0ELb0EEENS1_36VarlenDynamicPersistentTileSchedulerILi192ELi128ELi384ELi32ELb0ELb0ELb1ELb1ELb0ELb1EEEEEEEEEvNT_6ParamsE --------------------------
	.section	.nv.shared._ZN7cutlass13device_kernelIN5flash11enable_sm90INS1_16FlashAttnFwdSm90INS1_25CollectiveMainloopFwdSm90ILi2EN4cute5tupleIJNS5_1CILi1EEES8_S8_EEENS6_IJNS7_ILi192EEENS7_ILi128EEENS7_ILi64EEEEEELi64ENS_6half_tEfNS_4arch4Sm90ELb0ELb1ELb1ELb1ELb0ELb1ELb0ELb1ELb1ELb0ELb0ELb0EEENS1_21CollectiveEpilogueFwdINS6_IJSA_SC_SB_EEES9_SE_SG_Li384ELb1ELb0ELb0ELb0EEENS1_36VarlenDynamicPersistentTileSchedulerILi192ELi128ELi384ELi32ELb0ELb0ELb1ELb1ELb0ELb1EEEEEEEEEvNT_6ParamsE,"aw",@nobits
	.sectionflags	@""
	.align	16
	.zero		1024


//--------------------- .nv.shared._ZN7cutlass13device_kernelIN5flash11enable_sm90INS1_16FlashAttnFwdSm90INS1_25CollectiveMainloopFwdSm90ILi2EN4cute5tupleIJNS5_1CILi1EEES8_S8_EEENS6_IJNS7_ILi192EEENS7_ILi128EEENS7_ILi64EEEEEELi64ENS_6half_tEfNS_4arch4Sm90ELb1ELb0ELb1ELb0ELb0ELb0ELb0ELb1ELb1ELb0ELb0ELb0EEENS1_21CollectiveEpilogueFwdINS6_IJSA_SC_SB_EEES9_SE_SG_Li384ELb0ELb0ELb0ELb0EEENS1_30DynamicPersistentTileSchedulerILi384ELi32ELb0ELb0ELb1EEEEEEEEEvNT_6ParamsE --------------------------
	.section	.nv.shared._ZN7cutlass13device_kernelIN5flash11enable_sm90INS1_16FlashAttnFwdSm90INS1_25CollectiveMainloopFwdSm90ILi2EN4cute5tupleIJNS5_1CILi1EEES8_S8_EEENS6_IJNS7_ILi192EEENS7_ILi128EEENS7_ILi64EEEEEELi64ENS_6half_tEfNS_4arch4Sm90ELb1ELb0ELb1ELb0ELb0ELb0ELb0ELb1ELb1ELb0ELb0ELb0EEENS1_21CollectiveEpilogueFwdINS6_IJSA_SC_SB_EEES9_SE_SG_Li384ELb0ELb0ELb0ELb0EEENS1_30DynamicPersistentTileSchedulerILi384ELi32ELb0ELb0ELb1EEEEEEEEEvNT_6ParamsE,"aw",@nobits
	.sectionflags	@""
	.align	16
	.zero		1024


//--------------------- .nv.shared._ZN7cutlass13device_kernelIN5flash11enable_sm90INS1_16FlashAttnFwdSm90INS1_25CollectiveMainloopFwdSm90ILi2EN4cute5tupleIJNS5_1CILi1EEES8_S8_EEENS6_IJNS7_ILi192EEENS7_ILi128EEENS7_ILi64EEEEEELi64ENS_6half_tEfNS_4arch4Sm90ELb1ELb0ELb1ELb1ELb0ELb0ELb0ELb1ELb1ELb0ELb0ELb0EEENS1_21CollectiveEpilogueFwdINS6_IJSA_SC_SB_EEES9_SE_SG_Li384ELb1ELb0ELb0ELb0EEENS1_36VarlenDynamicPersistentTileSchedulerILi192ELi128ELi384ELi32ELb0ELb0ELb1ELb1ELb1ELb1EEEEEEEEEvNT_6ParamsE --------------------------
	.section	.nv.shared._ZN7cutlass13device_kernelIN5flash11enable_sm90INS1_16FlashAttnFwdSm90INS1_25CollectiveMainloopFwdSm90ILi2EN4cute5tupleIJNS5_1CILi1EEES8_S8_EEENS6_IJNS7_ILi192EEENS7_ILi128EEENS7_ILi64EEEEEELi64ENS_6half_tEfNS_4arch4Sm90ELb1ELb0ELb1ELb1ELb0ELb0ELb0ELb1ELb1ELb0ELb0ELb0EEENS1_21CollectiveEpilogueFwdINS6_IJSA_SC_SB_EEES9_SE_SG_Li384ELb1ELb0ELb0ELb0EEENS1_36VarlenDynamicPersistentTileSchedulerILi192ELi128ELi384ELi32ELb0ELb0ELb1ELb1ELb1ELb1EEEEEEEEEvNT_6ParamsE,"aw",@nobits
	.sectionflags	@""
	.align	16
	.zero		1024


//--------------------- .nv.shared._ZN7cutlass13device_kernelIN5flash11enable_sm90INS1_16FlashAttnFwdSm90INS1_25CollectiveMainloopFwdSm90ILi2EN4cute5tupleIJNS5_1CILi1EEES8_S8_EEENS6_IJNS7_ILi192EEENS7_ILi128EEENS7_ILi64EEEEEELi64ENS_6half_tEfNS_4arch4Sm90ELb1ELb0ELb1ELb1ELb0ELb1ELb0ELb1ELb1ELb0ELb0ELb0EEENS1_21CollectiveEpilogueFwdINS6_IJSA_SC_SB_EEES9_SE_SG_Li384ELb1ELb0ELb0ELb0EEENS1_36VarlenDynamicPersistentTileSchedulerILi192ELi128ELi384ELi32ELb0ELb0ELb1ELb1ELb1ELb1EEEEEEEEEvNT_6ParamsE --------------------------
	.section	.nv.shared._ZN7cutlass13device_kernelIN5flash11enable_sm90INS1_16FlashAttnFwdSm90INS1_25CollectiveMainloopFwdSm90ILi2EN4cute5tupleIJNS5_1CILi1EEES8_S8_EEENS6_IJNS7_ILi192EEENS7_ILi128EEENS7_ILi64EEEEEELi64ENS_6half_tEfNS_4arch4Sm90ELb1ELb0ELb1ELb1ELb0ELb1ELb0ELb1ELb1ELb0ELb0ELb0EEENS1_21CollectiveEpilogueFwdINS6_IJSA_SC_SB_EEES9_SE_SG_Li384ELb1ELb0ELb0ELb0EEENS1_36VarlenDynamicPersistentTileSchedulerILi192ELi128ELi384ELi32ELb0ELb0ELb1ELb1ELb1ELb1EEEEEEEEEvNT_6ParamsE,"aw",@nobits
	.sectionflags	@""
	.align	16
	.zero		1024


//--------------------- .nv.constant0._ZN7cutlass13device_kernelIN5flash11enable_sm90INS1_16FlashAttnFwdSm90INS1_25CollectiveMainloopFwdSm90ILi2EN4cute5tupleIJNS5_1CILi1EEES8_S8_EEENS6_IJNS7_ILi192EEESA_NS7_ILi64EEEEEELi64ENS_6half_tEfNS_4arch4Sm90ELb0ELb0ELb1ELb0ELb0ELb0ELb0ELb0ELb1ELb0ELb0ELb0EEENS1_21CollectiveEpilogueFwdINS6_IJSA_SB_SA_EEES9_SD_SF_Li384ELb0ELb0ELb0ELb0EEENS1_29StaticPersistentTileSchedulerILb0EEEEEEEEEvNT_6ParamsE --------------------------
	.section	.nv.constant0._ZN7cutlass13device_kernelIN5flash11enable_sm90INS1_16FlashAttnFwdSm90INS1_25CollectiveMainloopFwdSm90ILi2EN4cute5tupleIJNS5_1CILi1EEES8_S8_EEENS6_IJNS7_ILi192EEESA_NS7_ILi64EEEEEELi64ENS_6half_tEfNS_4arch4Sm90ELb0ELb0ELb1ELb0ELb0ELb0ELb0ELb0ELb1ELb0ELb0ELb0EEENS1_21CollectiveEpilogueFwdINS6_IJSA_SB_SA_EEES9_SD_SF_Li384ELb0ELb0ELb0ELb0EEENS1_29StaticPersistentTileSchedulerILb0EEEEEEEEEvNT_6ParamsE,"a",@progbits
	.sectionflags	@""
	.align	4
.nv.constant0._ZN7cutlass13device_kernelIN5flash11enable_sm90INS1_16FlashAttnFwdSm90INS1_25CollectiveMainloopFwdSm90ILi2EN4cute5tupleIJNS5_1CILi1EEES8_S8_EEENS6_IJNS7_ILi192EEESA_NS7_ILi64EEEEEELi64ENS_6half_tEfNS_4arch4Sm90ELb0ELb0ELb1ELb0ELb0ELb0ELb0ELb0ELb1ELb0ELb0ELb0EEENS1_21CollectiveEpilogueFwdINS6_IJSA_SB_SA_EEES9_SD_SF_Li384ELb0ELb0ELb0ELb0EEENS1_29StaticPersistentTileSchedulerILb0EEEEEEEEEvNT_6ParamsE:
	.zero		3584


//--------------------- .nv.constant0._ZN7cutlass13device_kernelIN5flash11enable_sm90INS1_16FlashAttnFwdSm90INS1_25CollectiveMainloopFwdSm90ILi2EN4cute5tupleIJNS5_1CILi1EEES8_S8_EEENS6_IJNS7_ILi192EEESA_NS7_ILi64EEEEEELi64ENS_6half_tEfNS_4arch4Sm90ELb0ELb0ELb1ELb1ELb0ELb0ELb0ELb0ELb1ELb0ELb0ELb0EEENS1_21CollectiveEpilogueFwdINS6_IJSA_SB_SA_EEES9_SD_SF_Li384ELb1ELb0ELb0ELb0EEENS1_36VarlenDynamicPersistentTileSchedulerILi192ELi192ELi384ELi32ELb0ELb0ELb1ELb0ELb1ELb1EEEEEEEEEvNT_6ParamsE --------------------------
	.section	.nv.constant0._ZN7cutlass13device_kernelIN5flash11enable_sm90INS1_16FlashAttnFwdSm90INS1_25CollectiveMainloopFwdSm90ILi2EN4cute5tupleIJNS5_1CILi1EEES8_S8_EEENS6_IJNS7_ILi192EEESA_NS7_ILi64EEEEEELi64ENS_6half_tEfNS_4arch4Sm90ELb0ELb0ELb1ELb1ELb0ELb0ELb0ELb0ELb1ELb0ELb0ELb0EEENS1_21CollectiveEpilogueFwdINS6_IJSA_SB_SA_EEES9_SD_SF_Li384ELb1ELb0ELb0ELb0EEENS1_36VarlenDynamicPersistentTileSchedulerILi192ELi192ELi384ELi32ELb0ELb0ELb1ELb0ELb1ELb1EEEEEEEEEvNT_6ParamsE,"a",@progbits
	.sectionflags	@""
	.align	4
.nv.constant0._ZN7cutlass13device_kernelIN5flash11enable_sm90INS1_16FlashAttnFwdSm90INS1_25CollectiveMainloopFwdSm90ILi2EN4cute5tupleIJNS5_1CILi1EEES8_S8_EEENS6_IJNS7_ILi192EEESA_NS7_ILi64EEEEEELi64ENS_6half_tEfNS_4arch4Sm90ELb0ELb0ELb1ELb1ELb0ELb0ELb0ELb0ELb1ELb0ELb0ELb0EEENS1_21CollectiveEpilogueFwdINS6_IJSA_SB_SA_EEES9_SD_SF_Li384ELb1ELb0ELb0ELb0EEENS1_36VarlenDynamicPersistentTileSchedulerILi192ELi192ELi384ELi32ELb0ELb0ELb1ELb0ELb1ELb1EEEEEEEEEvNT_6ParamsE:
	.zero		3200


//--------------------- .nv.constant0._ZN7cutlass13device_kernelIN5flash11enable_sm90INS1_16FlashAttnFwdSm90INS1_25CollectiveMainloopFwdSm90ILi2EN4cute5tupleIJNS5_1CILi1EEES8_S8_EEENS6_IJNS7_ILi192EEESA_NS7_ILi64EEEEEELi64ENS_6half_tEfNS_4arch4Sm90ELb0ELb0ELb1ELb1ELb0ELb1ELb0ELb0ELb1ELb0ELb0ELb0EEENS1_21CollectiveEpilogueFwdINS6_IJSA_SB_SA_EEES9_SD_SF_Li384ELb1ELb0ELb0ELb0EEENS1_36VarlenDynamicPersistentTileSchedulerILi192ELi192ELi384ELi32ELb0ELb0ELb1ELb0ELb1ELb1EEEEEEEEEvNT_6ParamsE --------------------------
	.section	.nv.constant0._ZN7cutlass13device_kernelIN5flash11enable_sm90INS1_16FlashAttnFwdSm90INS1_25CollectiveMainloopFwdSm90ILi2EN4cute5tupleIJNS5_1CILi1EEES8_S8_EEENS6_IJNS7_ILi192EEESA_NS7_ILi64EEEEEELi64ENS_6half_tEfNS_4arch4Sm90ELb0ELb0ELb1ELb1ELb0ELb1ELb0ELb0ELb1ELb0ELb0ELb0EEENS1_21CollectiveEpilogueFwdINS6_IJSA_SB_SA_EEES9_SD_SF_Li384ELb1ELb0ELb0ELb0EEENS1_36VarlenDynamicPersistentTileSchedulerILi192ELi192ELi384ELi32ELb0ELb0ELb1ELb0ELb1ELb1EEEEEEEEEvNT_6ParamsE,"a",@progbits
	.sectionflags	@""
	.align	4
.nv.constant0._ZN7cutlass13device_kernelIN5flash11enable_sm90INS1_16FlashAttnFwdSm90INS1_25CollectiveMainloopFwdSm90ILi2EN4cute5tupleIJNS5_1CILi1EEES8_S8_EEENS6_IJNS7_ILi192EEESA_NS7_ILi64EEEEEELi64ENS_6half_tEfNS_4arch4Sm90ELb0ELb0ELb1ELb1ELb0ELb1ELb0ELb0ELb1ELb0ELb0ELb0EEENS1_21CollectiveEpilogueFwdINS6_IJSA_SB_SA_EEES9_SD_SF_Li384ELb1ELb0ELb0ELb0EEENS1_36VarlenDynamicPersistentTileSchedulerILi192ELi192ELi384ELi32ELb0ELb0ELb1ELb0ELb1ELb1EEEEEEEEEvNT_6ParamsE:
	.zero		3200


//--------------------- .nv.constant0._ZN7cutlass13device_kernelIN5flash11enable_sm90INS1_16FlashAttnFwdSm90INS1_25CollectiveMainloopFwdSm90ILi2EN4cute5tupleIJNS5_1CILi1EEES8_S8_EEENS6_IJNS7_ILi192EEENS7_ILi128EEENS7_ILi64EEEEEELi64ENS_6half_tEfNS_4arch4Sm90ELb0ELb1ELb1ELb0ELb0ELb0ELb0ELb1ELb1ELb0ELb0ELb0EEENS1_21CollectiveEpilogueFwdINS6_IJSA_SC_SB_EEES9_SE_SG_Li384ELb0ELb0ELb0ELb0EEENS1_30DynamicPersistentTileSchedulerILi384ELi32ELb0ELb0ELb1EEEEEEEEEvNT_6ParamsE --------------------------
	.section	.nv.constant0._ZN7cutlass13device_kernelIN5flash11enable_sm90INS1_16FlashAttnFwdSm90INS1_25CollectiveMainloopFwdSm90ILi2EN4cute5tupleIJNS5_1CILi1EEES8_S8_EEENS6_IJNS7_ILi192EEENS7_ILi128EEENS7_ILi64EEEEEELi64ENS_6half_tEfNS_4arch4Sm90ELb0ELb1ELb1ELb0ELb0ELb0ELb0ELb1ELb1ELb0ELb0ELb0EEENS1_21CollectiveEpilogueFwdINS6_IJSA_SC_SB_EEES9_SE_SG_Li384ELb0ELb0ELb0ELb0EEENS1_30DynamicPersistentTileSchedulerILi384ELi32ELb0ELb0ELb1EEEEEEEEEvNT_6ParamsE,"a",@progbits
	.sectionflags	@""
	.align	4
.nv.constant0._ZN7cutlass13device_kernelIN5flash11enable_sm90INS1_16FlashAttnFwdSm90INS1_25CollectiveMainloopFwdSm90ILi2EN4cute5tupleIJNS5_1CILi1EEES8_S8_EEENS6_IJNS7_ILi192EEENS7_ILi128EEENS7_ILi64EEEEEELi64ENS_6half_tEfNS_4arch4Sm90ELb0ELb1ELb1ELb0ELb0ELb0ELb0ELb1ELb1ELb0ELb0ELb0EEENS1_21CollectiveEpilogueFwdINS6_IJSA_SC_SB_EEES9_SE_SG_Li384ELb0ELb0ELb0ELb0EEENS1_30DynamicPersistentTileSchedulerILi384ELi32ELb0ELb0ELb1EEEEEEEEEvNT_6ParamsE:
	.zero		3584


//--------------------- .nv.constant0._ZN7cutlass13device_kernelIN5flash11enable_sm90INS1_16FlashAttnFwdSm90INS1_25CollectiveMainloopFwdSm90ILi2EN4cute5tupleIJNS5_1CILi1EEES8_S8_EEENS6_IJNS7_ILi192EEENS7_ILi128EEENS7_ILi64EEEEEELi64ENS_6half_tEfNS_4arch4Sm90ELb0ELb1ELb1ELb1ELb0ELb0ELb0ELb1ELb1ELb0ELb0ELb0EEENS1_21CollectiveEpilogueFwdINS6_IJSA_SC_SB_EEES9_SE_SG_Li384ELb1ELb0ELb0ELb0EEENS1_36VarlenDynamicPersistentTileSchedulerILi192ELi128ELi384ELi32ELb0ELb0ELb1ELb1ELb0ELb1EEEEEEEEEvNT_6ParamsE --------------------------
	.section	.nv.constant0._ZN7cutlass13device_kernelIN5flash11enable_sm90INS1_16FlashAttnFwdSm90INS1_25CollectiveMainloopFwdSm90ILi2EN4cute5tupleIJNS5_1CILi1EEES8_S8_EEENS6_IJNS7_ILi192EEENS7_ILi128EEENS7_ILi64EEEEEELi64ENS_6half_tEfNS_4arch4Sm90ELb0ELb1ELb1ELb1ELb0ELb0ELb0ELb1ELb1ELb0ELb0ELb0EEENS1_21CollectiveEpilogueFwdINS6_IJSA_SC_SB_EEES9_SE_SG_Li384ELb1ELb0ELb0ELb0EEENS1_36VarlenDynamicPersistentTileSchedulerILi192ELi128ELi384ELi32ELb0ELb0ELb1ELb1ELb0ELb1EEEEEEEEEvNT_6ParamsE,"a",@progbits
	.sectionflags	@""
	.align	4
.nv.constant0._ZN7cutlass13device_kernelIN5flash11enable_sm90INS1_16FlashAttnFwdSm90INS1_25CollectiveMainloopFwdSm90ILi2EN4cute5tupleIJNS5_1CILi1EEES8_S8_EEENS6_IJNS7_ILi192EEENS7_ILi128EEENS7_ILi64EEEEEELi64ENS_6half_tEfNS_4arch4Sm90ELb0ELb1ELb1ELb1ELb0ELb0ELb0ELb1ELb1ELb0ELb0ELb0EEENS1_21CollectiveEpilogueFwdINS6_IJSA_SC_SB_EEES9_SE_SG_Li384ELb1ELb0ELb0ELb0EEENS1_36VarlenDynamicPersistentTileSchedulerILi192ELi128ELi384ELi32ELb0ELb0ELb1ELb1ELb0ELb1EEEEEEEEEvNT_6ParamsE:
	.zero		3200


//--------------------- .nv.constant0._ZN7cutlass13device_kernelIN5flash11enable_sm90INS1_16FlashAttnFwdSm90INS1_25CollectiveMainloopFwdSm90ILi2EN4cute5tupleIJNS5_1CILi1EEES8_S8_EEENS6_IJNS7_ILi192EEENS7_ILi128EEENS7_ILi64EEEEEELi64ENS_6half_tEfNS_4arch4Sm90ELb0ELb1ELb1ELb1ELb0ELb1ELb0ELb1ELb1ELb0ELb0ELb0EEENS1_21CollectiveEpilogueFwdINS6_IJSA_SC_SB_EEES9_SE_SG_Li384ELb1ELb0ELb0ELb0EEENS1_36VarlenDynamicPersistentTileSchedulerILi192ELi128ELi384ELi32ELb0ELb0ELb1ELb1ELb0ELb1EEEEEEEEEvNT_6ParamsE --------------------------
	.section	.nv.constant0._ZN7cutlass13device_kernelIN5flash11enable_sm90INS1_16FlashAttnFwdSm90INS1_25CollectiveMainloopFwdSm90ILi2EN4cute5tupleIJNS5_1CILi1EEES8_S8_EEENS6_IJNS7_ILi192EEENS7_ILi128EEENS7_ILi64EEEEEELi64ENS_6half_tEfNS_4arch4Sm90ELb0ELb1ELb1ELb1ELb0ELb1ELb0ELb1ELb1ELb0ELb0ELb0EEENS1_21CollectiveEpilogueFwdINS6_IJSA_SC_SB_EEES9_SE_SG_Li384ELb1ELb0ELb0ELb0EEENS1_36VarlenDynamicPersistentTileSchedulerILi192ELi128ELi384ELi32ELb0ELb0ELb1ELb1ELb0ELb1EEEEEEEEEvNT_6ParamsE,"a",@progbits
	.sectionflags	@""
	.align	4
.nv.constant0._ZN7cutlass13device_kernelIN5flash11enable_sm90INS1_16FlashAttnFwdSm90INS1_25CollectiveMainloopFwdSm90ILi2EN4cute5tupleIJNS5_1CILi1EEES8_S8_EEENS6_IJNS7_ILi192EEENS7_ILi128EEENS7_ILi64EEEEEELi64ENS_6half_tEfNS_4arch4Sm90ELb0ELb1ELb1ELb1ELb0ELb1ELb0ELb1ELb1ELb0ELb0ELb0EEENS1_21CollectiveEpilogueFwdINS6_IJSA_SC_SB_EEES9_SE_SG_Li384ELb1ELb0ELb0ELb0EEENS1_36VarlenDynamicPersistentTileSchedulerILi192ELi128ELi384ELi32ELb0ELb0ELb1ELb1ELb0ELb1EEEEEEEEEvNT_6ParamsE:
	.zero		3200


//--------------------- .nv.constant0._ZN7cutlass13device_kernelIN5flash11enable_sm90INS1_16FlashAttnFwdSm90INS1_25CollectiveMainloopFwdSm90ILi2EN4cute5tupleIJNS5_1CILi1EEES8_S8_EEENS6_IJNS7_ILi192EEENS7_ILi128EEENS7_ILi64EEEEEELi64ENS_6half_tEfNS_4arch4Sm90ELb1ELb0ELb1ELb0ELb0ELb0ELb0ELb1ELb1ELb0ELb0ELb0EEENS1_21CollectiveEpilogueFwdINS6_IJSA_SC_SB_EEES9_SE_SG_Li384ELb0ELb0ELb0ELb0EEENS1_30DynamicPersistentTileSchedulerILi384ELi32ELb0ELb0ELb1EEEEEEEEEvNT_6ParamsE --------------------------
	.section	.nv.constant0._ZN7cutlass13device_kernelIN5flash11enable_sm90INS1_16FlashAttnFwdSm90INS1_25CollectiveMainloopFwdSm90ILi2EN4cute5tupleIJNS5_1CILi1EEES8_S8_EEENS6_IJNS7_ILi192EEENS7_ILi128EEENS7_ILi64EEEEEELi64ENS_6half_tEfNS_4arch4Sm90ELb1ELb0ELb1ELb0ELb0ELb0ELb0ELb1ELb1ELb0ELb0ELb0EEENS1_21CollectiveEpilogueFwdINS6_IJSA_SC_SB_EEES9_SE_SG_Li384ELb0ELb0ELb0ELb0EEENS1_30DynamicPersistentTileSchedulerILi384ELi32ELb0ELb0ELb1EEEEEEEEEvNT_6ParamsE,"a",@progbits
	.sectionflags	@""
	.align	4
.nv.constant0._ZN7cutlass13device_kernelIN5flash11enable_sm90INS1_16FlashAttnFwdSm90INS1_25CollectiveMainloopFwdSm90ILi2EN4cute5tupleIJNS5_1CILi1EEES8_S8_EEENS6_IJNS7_ILi192EEENS7_ILi128EEENS7_ILi64EEEEEELi64ENS_6half_tEfNS_4arch4Sm90ELb1ELb0ELb1ELb0ELb0ELb0ELb0ELb1ELb1ELb0ELb0ELb0EEENS1_21CollectiveEpilogueFwdINS6_IJSA_SC_SB_EEES9_SE_SG_Li384ELb0ELb0ELb0ELb0EEENS1_30DynamicPersistentTileSchedulerILi384ELi32ELb0ELb0ELb1EEEEEEEEEvNT_6ParamsE:
	.zero		3584


//--------------------- .nv.constant0._ZN7cutlass13device_kernelIN5flash11enable_sm90INS1_16FlashAttnFwdSm90INS1_25CollectiveMainloopFwdSm90ILi2EN4cute5tupleIJNS5_1CILi1EEES8_S8_EEENS6_IJNS7_ILi192EEENS7_ILi128EEENS7_ILi64EEEEEELi64ENS_6half_tEfNS_4arch4Sm90ELb1ELb0ELb1ELb1ELb0ELb0ELb0ELb1ELb1ELb0ELb0ELb0EEENS1_21CollectiveEpilogueFwdINS6_IJSA_SC_SB_EEES9_SE_SG_Li384ELb1ELb0ELb0ELb0EEENS1_36VarlenDynamicPersistentTileSchedulerILi192ELi128ELi384ELi32ELb0ELb0ELb1ELb1ELb1ELb1EEEEEEEEEvNT_6ParamsE --------------------------
	.section	.nv.constant0._ZN7cutlass13device_kernelIN5flash11enable_sm90INS1_16FlashAttnFwdSm90INS1_25CollectiveMainloopFwdSm90ILi2EN4cute5tupleIJNS5_1CILi1EEES8_S8_EEENS6_IJNS7_ILi192EEENS7_ILi128EEENS7_ILi64EEEEEELi64ENS_6half_tEfNS_4arch4Sm90ELb1ELb0ELb1ELb1ELb0ELb0ELb0ELb1ELb1ELb0ELb0ELb0EEENS1_21CollectiveEpilogueFwdINS6_IJSA_SC_SB_EEES9_SE_SG_Li384ELb1ELb0ELb0ELb0EEENS1_36VarlenDynamicPersistentTileSchedulerILi192ELi128ELi384ELi32ELb0ELb0ELb1ELb1ELb1ELb1EEEEEEEEEvNT_6ParamsE,"a",@progbits
	.sectionflags	@""
	.align	4
.nv.constant0._ZN7cutlass13device_kernelIN5flash11enable_sm90INS1_16FlashAttnFwdSm90INS1_25CollectiveMainloopFwdSm90ILi2EN4cute5tupleIJNS5_1CILi1EEES8_S8_EEENS6_IJNS7_ILi192EEENS7_ILi128EEENS7_ILi64EEEEEELi64ENS_6half_tEfNS_4arch4Sm90ELb1ELb0ELb1ELb1ELb0ELb0ELb0ELb1ELb1ELb0ELb0ELb0EEENS1_21CollectiveEpilogueFwdINS6_IJSA_SC_SB_EEES9_SE_SG_Li384ELb1ELb0ELb0ELb0EEENS1_36VarlenDynamicPersistentTileSchedulerILi192ELi128ELi384ELi32ELb0ELb0ELb1ELb1ELb1ELb1EEEEEEEEEvNT_6ParamsE:
	.zero		3200


//--------------------- .nv.constant0._ZN7cutlass13device_kernelIN5flash11enable_sm90INS1_16FlashAttnFwdSm90INS1_25CollectiveMainloopFwdSm90ILi2EN4cute5tupleIJNS5_1CILi1EEES8_S8_EEENS6_IJNS7_ILi192EEENS7_ILi128EEENS7_ILi64EEEEEELi64ENS_6half_tEfNS_4arch4Sm90ELb1ELb0ELb1ELb1ELb0ELb1ELb0ELb1ELb1ELb0ELb0ELb0EEENS1_21CollectiveEpilogueFwdINS6_IJSA_SC_SB_EEES9_SE_SG_Li384ELb1ELb0ELb0ELb0EEENS1_36VarlenDynamicPersistentTileSchedulerILi192ELi128ELi384ELi32ELb0ELb0ELb1ELb1ELb1ELb1EEEEEEEEEvNT_6ParamsE --------------------------
	.section	.nv.constant0._ZN7cutlass13device_kernelIN5flash11enable_sm90INS1_16FlashAttnFwdSm90INS1_25CollectiveMainloopFwdSm90ILi2EN4cute5tupleIJNS5_1CILi1EEES8_S8_EEENS6_IJNS7_ILi192EEENS7_ILi128EEENS7_ILi64EEEEEELi64ENS_6half_tEfNS_4arch4Sm90ELb1ELb0ELb1ELb1ELb0ELb1ELb0ELb1ELb1ELb0ELb0ELb0EEENS1_21CollectiveEpilogueFwdINS6_IJSA_SC_SB_EEES9_SE_SG_Li384ELb1ELb0ELb0ELb0EEENS1_36VarlenDynamicPersistentTileSchedulerILi192ELi128ELi384ELi32ELb0ELb0ELb1ELb1ELb1ELb1EEEEEEEEEvNT_6ParamsE,"a",@progbits
	.sectionflags	@""
	.align	4
.nv.constant0._ZN7cutlass13device_kernelIN5flash11enable_sm90INS1_16FlashAttnFwdSm90INS1_25CollectiveMainloopFwdSm90ILi2EN4cute5tupleIJNS5_1CILi1EEES8_S8_EEENS6_IJNS7_ILi192EEENS7_ILi128EEENS7_ILi64EEEEEELi64ENS_6half_tEfNS_4arch4Sm90ELb1ELb0ELb1ELb1ELb0ELb1ELb0ELb1ELb1ELb0ELb0ELb0EEENS1_21CollectiveEpilogueFwdINS6_IJSA_SC_SB_EEES9_SE_SG_Li384ELb1ELb0ELb0ELb0EEENS1_36VarlenDynamicPersistentTileSchedulerILi192ELi128ELi384ELi32ELb0ELb0ELb1ELb1ELb1ELb1EEEEEEEEEvNT_6ParamsE:
	.zero		3200


//--------------------- SYMBOLS --------------------------

	.type		.nv.reservedSmem.offset0,@object
	.size		.nv.reservedSmem.offset0,0x4
	.type		__assertfail,@function
